//
// Generated by NVIDIA NVVM Compiler
//
// Compiler Build ID: CL-36424714
// Cuda compilation tools, release 13.0, V13.0.88
// Based on NVVM 20.0.0
//

.version 9.0
.target sm_100
.address_size 64

	// .globl	_Z17qk_sparse_forwardPK13__nv_bfloat16S1_S1_PKiS3_fPfS4_S4_lllllllllllllllliiii
.extern .shared .align 16 .b8 shmem[];

.visible .entry _Z17qk_sparse_forwardPK13__nv_bfloat16S1_S1_PKiS3_fPfS4_S4_lllllllllllllllliiii(
	.param .u64 .ptr .align 1 _Z17qk_sparse_forwardPK13__nv_bfloat16S1_S1_PKiS3_fPfS4_S4_lllllllllllllllliiii_param_0,
	.param .u64 .ptr .align 1 _Z17qk_sparse_forwardPK13__nv_bfloat16S1_S1_PKiS3_fPfS4_S4_lllllllllllllllliiii_param_1,
	.param .u64 .ptr .align 1 _Z17qk_sparse_forwardPK13__nv_bfloat16S1_S1_PKiS3_fPfS4_S4_lllllllllllllllliiii_param_2,
	.param .u64 .ptr .align 1 _Z17qk_sparse_forwardPK13__nv_bfloat16S1_S1_PKiS3_fPfS4_S4_lllllllllllllllliiii_param_3,
	.param .u64 .ptr .align 1 _Z17qk_sparse_forwardPK13__nv_bfloat16S1_S1_PKiS3_fPfS4_S4_lllllllllllllllliiii_param_4,
	.param .f32 _Z17qk_sparse_forwardPK13__nv_bfloat16S1_S1_PKiS3_fPfS4_S4_lllllllllllllllliiii_param_5,
	.param .u64 .ptr .align 1 _Z17qk_sparse_forwardPK13__nv_bfloat16S1_S1_PKiS3_fPfS4_S4_lllllllllllllllliiii_param_6,
	.param .u64 .ptr .align 1 _Z17qk_sparse_forwardPK13__nv_bfloat16S1_S1_PKiS3_fPfS4_S4_lllllllllllllllliiii_param_7,
	.param .u64 .ptr .align 1 _Z17qk_sparse_forwardPK13__nv_bfloat16S1_S1_PKiS3_fPfS4_S4_lllllllllllllllliiii_param_8,
	.param .u64 _Z17qk_sparse_forwardPK13__nv_bfloat16S1_S1_PKiS3_fPfS4_S4_lllllllllllllllliiii_param_9,
	.param .u64 _Z17qk_sparse_forwardPK13__nv_bfloat16S1_S1_PKiS3_fPfS4_S4_lllllllllllllllliiii_param_10,
	.param .u64 _Z17qk_sparse_forwardPK13__nv_bfloat16S1_S1_PKiS3_fPfS4_S4_lllllllllllllllliiii_param_11,
	.param .u64 _Z17qk_sparse_forwardPK13__nv_bfloat16S1_S1_PKiS3_fPfS4_S4_lllllllllllllllliiii_param_12,
	.param .u64 _Z17qk_sparse_forwardPK13__nv_bfloat16S1_S1_PKiS3_fPfS4_S4_lllllllllllllllliiii_param_13,
	.param .u64 _Z17qk_sparse_forwardPK13__nv_bfloat16S1_S1_PKiS3_fPfS4_S4_lllllllllllllllliiii_param_14,
	.param .u64 _Z17qk_sparse_forwardPK13__nv_bfloat16S1_S1_PKiS3_fPfS4_S4_lllllllllllllllliiii_param_15,
	.param .u64 _Z17qk_sparse_forwardPK13__nv_bfloat16S1_S1_PKiS3_fPfS4_S4_lllllllllllllllliiii_param_16,
	.param .u64 _Z17qk_sparse_forwardPK13__nv_bfloat16S1_S1_PKiS3_fPfS4_S4_lllllllllllllllliiii_param_17,
	.param .u64 _Z17qk_sparse_forwardPK13__nv_bfloat16S1_S1_PKiS3_fPfS4_S4_lllllllllllllllliiii_param_18,
	.param .u64 _Z17qk_sparse_forwardPK13__nv_bfloat16S1_S1_PKiS3_fPfS4_S4_lllllllllllllllliiii_param_19,
	.param .u64 _Z17qk_sparse_forwardPK13__nv_bfloat16S1_S1_PKiS3_fPfS4_S4_lllllllllllllllliiii_param_20,
	.param .u64 _Z17qk_sparse_forwardPK13__nv_bfloat16S1_S1_PKiS3_fPfS4_S4_lllllllllllllllliiii_param_21,
	.param .u64 _Z17qk_sparse_forwardPK13__nv_bfloat16S1_S1_PKiS3_fPfS4_S4_lllllllllllllllliiii_param_22,
	.param .u64 _Z17qk_sparse_forwardPK13__nv_bfloat16S1_S1_PKiS3_fPfS4_S4_lllllllllllllllliiii_param_23,
	.param .u64 _Z17qk_sparse_forwardPK13__nv_bfloat16S1_S1_PKiS3_fPfS4_S4_lllllllllllllllliiii_param_24,
	.param .u32 _Z17qk_sparse_forwardPK13__nv_bfloat16S1_S1_PKiS3_fPfS4_S4_lllllllllllllllliiii_param_25,
	.param .u32 _Z17qk_sparse_forwardPK13__nv_bfloat16S1_S1_PKiS3_fPfS4_S4_lllllllllllllllliiii_param_26,
	.param .u32 _Z17qk_sparse_forwardPK13__nv_bfloat16S1_S1_PKiS3_fPfS4_S4_lllllllllllllllliiii_param_27,
	.param .u32 _Z17qk_sparse_forwardPK13__nv_bfloat16S1_S1_PKiS3_fPfS4_S4_lllllllllllllllliiii_param_28
)
{
	.local .align 16 .b8 	__local_depot0[1024];
	.reg .b64 	%SP;
	.reg .b64 	%SPL;
	.reg .pred 	%p<6419>;
	.reg .b16 	%rs<419>;
	.reg .b32 	%r<17059>;
	.reg .b32 	%f<13730>;
	.reg .b64 	%rd<2416>;
	.reg .b64 	%fd<5>;

	mov.u64 	%SPL, __local_depot0;
	ld.param.u64 	%rd167, [_Z17qk_sparse_forwardPK13__nv_bfloat16S1_S1_PKiS3_fPfS4_S4_lllllllllllllllliiii_param_0];
	ld.param.u64 	%rd168, [_Z17qk_sparse_forwardPK13__nv_bfloat16S1_S1_PKiS3_fPfS4_S4_lllllllllllllllliiii_param_3];
	ld.param.u64 	%rd151, [_Z17qk_sparse_forwardPK13__nv_bfloat16S1_S1_PKiS3_fPfS4_S4_lllllllllllllllliiii_param_9];
	ld.param.u64 	%rd153, [_Z17qk_sparse_forwardPK13__nv_bfloat16S1_S1_PKiS3_fPfS4_S4_lllllllllllllllliiii_param_11];
	ld.param.u64 	%rd163, [_Z17qk_sparse_forwardPK13__nv_bfloat16S1_S1_PKiS3_fPfS4_S4_lllllllllllllllliiii_param_21];
	ld.param.u32 	%r404, [_Z17qk_sparse_forwardPK13__nv_bfloat16S1_S1_PKiS3_fPfS4_S4_lllllllllllllllliiii_param_27];
	cvta.to.global.u64 	%rd1, %rd167;
	cvta.to.global.u64 	%rd2, %rd168;
	add.u64 	%rd3, %SPL, 0;
	add.u64 	%rd4, %SPL, 512;
	mov.u32 	%r406, %tid.x;
	and.b32  	%r1, %r406, 31;
	mov.u32 	%r407, %ctaid.x;
	shl.b32 	%r2, %r407, 7;
	setp.ge.s32 	%p1, %r2, %r404;
	@%p1 bra 	$L__BB0_1938;
	ld.param.u32 	%r16408, [_Z17qk_sparse_forwardPK13__nv_bfloat16S1_S1_PKiS3_fPfS4_S4_lllllllllllllllliiii_param_27];
	ld.param.u64 	%rd2286, [_Z17qk_sparse_forwardPK13__nv_bfloat16S1_S1_PKiS3_fPfS4_S4_lllllllllllllllliiii_param_22];
	ld.param.u64 	%rd2149, [_Z17qk_sparse_forwardPK13__nv_bfloat16S1_S1_PKiS3_fPfS4_S4_lllllllllllllllliiii_param_10];
	mov.u32 	%r408, %ctaid.y;
	cvt.u64.u32 	%rd171, %r408;
	mul.lo.s64 	%rd172, %rd151, %rd171;
	mul.lo.s64 	%rd5, %rd163, %rd171;
	cvt.u64.u32 	%rd173, %r1;
	mad.lo.s64 	%rd6, %rd153, %rd173, %rd172;
	cvt.s64.s32 	%rd174, %r2;
	mad.lo.s64 	%rd175, %rd2286, %rd174, %rd5;
	shl.b64 	%rd176, %rd175, 2;
	add.s64 	%rd177, %rd2, %rd176;
	ld.global.nc.u32 	%r409, [%rd177];
	st.local.u32 	[%rd3], %r409;
	mad.lo.s64 	%rd178, %rd2149, %rd174, %rd6;
	shl.b64 	%rd179, %rd178, 1;
	add.s64 	%rd180, %rd1, %rd179;
	ld.global.nc.u16 	%rs21, [%rd180];
	// begin inline asm
	{ cvt.f32.bf16 %f1283, %rs21;}

	// end inline asm
	st.local.f32 	[%rd4], %f1283;
	add.s32 	%r3, %r2, 1;
	setp.ge.s32 	%p2, %r3, %r16408;
	@%p2 bra 	$L__BB0_3;
	ld.param.u64 	%rd2287, [_Z17qk_sparse_forwardPK13__nv_bfloat16S1_S1_PKiS3_fPfS4_S4_lllllllllllllllliiii_param_22];
	ld.param.u64 	%rd2150, [_Z17qk_sparse_forwardPK13__nv_bfloat16S1_S1_PKiS3_fPfS4_S4_lllllllllllllllliiii_param_10];
	cvt.s64.s32 	%rd181, %r3;
	mad.lo.s64 	%rd182, %rd2287, %rd181, %rd5;
	shl.b64 	%rd183, %rd182, 2;
	add.s64 	%rd184, %rd2, %rd183;
	ld.global.nc.u32 	%r412, [%rd184];
	st.local.u32 	[%rd3+4], %r412;
	mad.lo.s64 	%rd185, %rd2150, %rd181, %rd6;
	shl.b64 	%rd186, %rd185, 1;
	add.s64 	%rd187, %rd1, %rd186;
	ld.global.nc.u16 	%rs22, [%rd187];
	// begin inline asm
	{ cvt.f32.bf16 %f1284, %rs22;}

	// end inline asm
	st.local.f32 	[%rd4+4], %f1284;
	bra.uni 	$L__BB0_4;
$L__BB0_3:
	mov.b32 	%r410, -1;
	st.local.u32 	[%rd3+4], %r410;
	mov.b32 	%r411, 0;
	st.local.u32 	[%rd4+4], %r411;
$L__BB0_4:
	ld.param.u32 	%r16409, [_Z17qk_sparse_forwardPK13__nv_bfloat16S1_S1_PKiS3_fPfS4_S4_lllllllllllllllliiii_param_27];
	add.s32 	%r4, %r2, 2;
	setp.ge.s32 	%p3, %r4, %r16409;
	mov.b32 	%r16925, -1;
	@%p3 bra 	$L__BB0_6;
	ld.param.u64 	%rd2288, [_Z17qk_sparse_forwardPK13__nv_bfloat16S1_S1_PKiS3_fPfS4_S4_lllllllllllllllliiii_param_22];
	cvt.s64.s32 	%rd188, %r4;
	mad.lo.s64 	%rd189, %rd2288, %rd188, %rd5;
	shl.b64 	%rd190, %rd189, 2;
	add.s64 	%rd191, %rd2, %rd190;
	ld.global.nc.u32 	%r16925, [%rd191];
$L__BB0_6:
	ld.param.u32 	%r16410, [_Z17qk_sparse_forwardPK13__nv_bfloat16S1_S1_PKiS3_fPfS4_S4_lllllllllllllllliiii_param_27];
	setp.lt.s32 	%p4, %r4, %r16410;
	st.local.u32 	[%rd3+8], %r16925;
	@%p4 bra 	$L__BB0_8;
	mov.b32 	%r414, 0;
	st.local.u32 	[%rd4+8], %r414;
	bra.uni 	$L__BB0_9;
$L__BB0_8:
	ld.param.u64 	%rd2151, [_Z17qk_sparse_forwardPK13__nv_bfloat16S1_S1_PKiS3_fPfS4_S4_lllllllllllllllliiii_param_10];
	cvt.s64.s32 	%rd192, %r4;
	mad.lo.s64 	%rd193, %rd2151, %rd192, %rd6;
	shl.b64 	%rd194, %rd193, 1;
	add.s64 	%rd195, %rd1, %rd194;
	ld.global.nc.u16 	%rs23, [%rd195];
	// begin inline asm
	{ cvt.f32.bf16 %f1285, %rs23;}

	// end inline asm
	st.local.f32 	[%rd4+8], %f1285;
$L__BB0_9:
	ld.param.u32 	%r16411, [_Z17qk_sparse_forwardPK13__nv_bfloat16S1_S1_PKiS3_fPfS4_S4_lllllllllllllllliiii_param_27];
	add.s32 	%r7, %r2, 3;
	setp.ge.s32 	%p5, %r7, %r16411;
	mov.b32 	%r16926, -1;
	@%p5 bra 	$L__BB0_11;
	ld.param.u64 	%rd2289, [_Z17qk_sparse_forwardPK13__nv_bfloat16S1_S1_PKiS3_fPfS4_S4_lllllllllllllllliiii_param_22];
	cvt.s64.s32 	%rd196, %r7;
	mad.lo.s64 	%rd197, %rd2289, %rd196, %rd5;
	shl.b64 	%rd198, %rd197, 2;
	add.s64 	%rd199, %rd2, %rd198;
	ld.global.nc.u32 	%r16926, [%rd199];
$L__BB0_11:
	ld.param.u32 	%r16412, [_Z17qk_sparse_forwardPK13__nv_bfloat16S1_S1_PKiS3_fPfS4_S4_lllllllllllllllliiii_param_27];
	setp.lt.s32 	%p6, %r7, %r16412;
	st.local.u32 	[%rd3+12], %r16926;
	@%p6 bra 	$L__BB0_13;
	mov.b32 	%r416, 0;
	st.local.u32 	[%rd4+12], %r416;
	bra.uni 	$L__BB0_14;
$L__BB0_13:
	ld.param.u64 	%rd2152, [_Z17qk_sparse_forwardPK13__nv_bfloat16S1_S1_PKiS3_fPfS4_S4_lllllllllllllllliiii_param_10];
	cvt.s64.s32 	%rd200, %r7;
	mad.lo.s64 	%rd201, %rd2152, %rd200, %rd6;
	shl.b64 	%rd202, %rd201, 1;
	add.s64 	%rd203, %rd1, %rd202;
	ld.global.nc.u16 	%rs24, [%rd203];
	// begin inline asm
	{ cvt.f32.bf16 %f1286, %rs24;}

	// end inline asm
	st.local.f32 	[%rd4+12], %f1286;
$L__BB0_14:
	ld.param.u32 	%r16413, [_Z17qk_sparse_forwardPK13__nv_bfloat16S1_S1_PKiS3_fPfS4_S4_lllllllllllllllliiii_param_27];
	add.s32 	%r10, %r2, 4;
	setp.ge.s32 	%p7, %r10, %r16413;
	mov.b32 	%r16927, -1;
	@%p7 bra 	$L__BB0_16;
	ld.param.u64 	%rd2290, [_Z17qk_sparse_forwardPK13__nv_bfloat16S1_S1_PKiS3_fPfS4_S4_lllllllllllllllliiii_param_22];
	cvt.s64.s32 	%rd204, %r10;
	mad.lo.s64 	%rd205, %rd2290, %rd204, %rd5;
	shl.b64 	%rd206, %rd205, 2;
	add.s64 	%rd207, %rd2, %rd206;
	ld.global.nc.u32 	%r16927, [%rd207];
$L__BB0_16:
	ld.param.u32 	%r16414, [_Z17qk_sparse_forwardPK13__nv_bfloat16S1_S1_PKiS3_fPfS4_S4_lllllllllllllllliiii_param_27];
	setp.lt.s32 	%p8, %r10, %r16414;
	st.local.u32 	[%rd3+16], %r16927;
	@%p8 bra 	$L__BB0_18;
	mov.b32 	%r418, 0;
	st.local.u32 	[%rd4+16], %r418;
	bra.uni 	$L__BB0_19;
$L__BB0_18:
	ld.param.u64 	%rd2153, [_Z17qk_sparse_forwardPK13__nv_bfloat16S1_S1_PKiS3_fPfS4_S4_lllllllllllllllliiii_param_10];
	cvt.s64.s32 	%rd208, %r10;
	mad.lo.s64 	%rd209, %rd2153, %rd208, %rd6;
	shl.b64 	%rd210, %rd209, 1;
	add.s64 	%rd211, %rd1, %rd210;
	ld.global.nc.u16 	%rs25, [%rd211];
	// begin inline asm
	{ cvt.f32.bf16 %f1287, %rs25;}

	// end inline asm
	st.local.f32 	[%rd4+16], %f1287;
$L__BB0_19:
	ld.param.u32 	%r16415, [_Z17qk_sparse_forwardPK13__nv_bfloat16S1_S1_PKiS3_fPfS4_S4_lllllllllllllllliiii_param_27];
	add.s32 	%r13, %r2, 5;
	setp.ge.s32 	%p9, %r13, %r16415;
	mov.b32 	%r16928, -1;
	@%p9 bra 	$L__BB0_21;
	ld.param.u64 	%rd2291, [_Z17qk_sparse_forwardPK13__nv_bfloat16S1_S1_PKiS3_fPfS4_S4_lllllllllllllllliiii_param_22];
	cvt.s64.s32 	%rd212, %r13;
	mad.lo.s64 	%rd213, %rd2291, %rd212, %rd5;
	shl.b64 	%rd214, %rd213, 2;
	add.s64 	%rd215, %rd2, %rd214;
	ld.global.nc.u32 	%r16928, [%rd215];
$L__BB0_21:
	ld.param.u32 	%r16416, [_Z17qk_sparse_forwardPK13__nv_bfloat16S1_S1_PKiS3_fPfS4_S4_lllllllllllllllliiii_param_27];
	setp.lt.s32 	%p10, %r13, %r16416;
	st.local.u32 	[%rd3+20], %r16928;
	@%p10 bra 	$L__BB0_23;
	mov.b32 	%r420, 0;
	st.local.u32 	[%rd4+20], %r420;
	bra.uni 	$L__BB0_24;
$L__BB0_23:
	ld.param.u64 	%rd2154, [_Z17qk_sparse_forwardPK13__nv_bfloat16S1_S1_PKiS3_fPfS4_S4_lllllllllllllllliiii_param_10];
	cvt.s64.s32 	%rd216, %r13;
	mad.lo.s64 	%rd217, %rd2154, %rd216, %rd6;
	shl.b64 	%rd218, %rd217, 1;
	add.s64 	%rd219, %rd1, %rd218;
	ld.global.nc.u16 	%rs26, [%rd219];
	// begin inline asm
	{ cvt.f32.bf16 %f1288, %rs26;}

	// end inline asm
	st.local.f32 	[%rd4+20], %f1288;
$L__BB0_24:
	ld.param.u32 	%r16417, [_Z17qk_sparse_forwardPK13__nv_bfloat16S1_S1_PKiS3_fPfS4_S4_lllllllllllllllliiii_param_27];
	add.s32 	%r16, %r2, 6;
	setp.ge.s32 	%p11, %r16, %r16417;
	mov.b32 	%r16929, -1;
	@%p11 bra 	$L__BB0_26;
	ld.param.u64 	%rd2292, [_Z17qk_sparse_forwardPK13__nv_bfloat16S1_S1_PKiS3_fPfS4_S4_lllllllllllllllliiii_param_22];
	cvt.s64.s32 	%rd220, %r16;
	mad.lo.s64 	%rd221, %rd2292, %rd220, %rd5;
	shl.b64 	%rd222, %rd221, 2;
	add.s64 	%rd223, %rd2, %rd222;
	ld.global.nc.u32 	%r16929, [%rd223];
$L__BB0_26:
	ld.param.u32 	%r16418, [_Z17qk_sparse_forwardPK13__nv_bfloat16S1_S1_PKiS3_fPfS4_S4_lllllllllllllllliiii_param_27];
	setp.lt.s32 	%p12, %r16, %r16418;
	st.local.u32 	[%rd3+24], %r16929;
	@%p12 bra 	$L__BB0_28;
	mov.b32 	%r422, 0;
	st.local.u32 	[%rd4+24], %r422;
	bra.uni 	$L__BB0_29;
$L__BB0_28:
	ld.param.u64 	%rd2155, [_Z17qk_sparse_forwardPK13__nv_bfloat16S1_S1_PKiS3_fPfS4_S4_lllllllllllllllliiii_param_10];
	cvt.s64.s32 	%rd224, %r16;
	mad.lo.s64 	%rd225, %rd2155, %rd224, %rd6;
	shl.b64 	%rd226, %rd225, 1;
	add.s64 	%rd227, %rd1, %rd226;
	ld.global.nc.u16 	%rs27, [%rd227];
	// begin inline asm
	{ cvt.f32.bf16 %f1289, %rs27;}

	// end inline asm
	st.local.f32 	[%rd4+24], %f1289;
$L__BB0_29:
	ld.param.u32 	%r16419, [_Z17qk_sparse_forwardPK13__nv_bfloat16S1_S1_PKiS3_fPfS4_S4_lllllllllllllllliiii_param_27];
	add.s32 	%r19, %r2, 7;
	setp.ge.s32 	%p13, %r19, %r16419;
	mov.b32 	%r16930, -1;
	@%p13 bra 	$L__BB0_31;
	ld.param.u64 	%rd2293, [_Z17qk_sparse_forwardPK13__nv_bfloat16S1_S1_PKiS3_fPfS4_S4_lllllllllllllllliiii_param_22];
	cvt.s64.s32 	%rd228, %r19;
	mad.lo.s64 	%rd229, %rd2293, %rd228, %rd5;
	shl.b64 	%rd230, %rd229, 2;
	add.s64 	%rd231, %rd2, %rd230;
	ld.global.nc.u32 	%r16930, [%rd231];
$L__BB0_31:
	ld.param.u32 	%r16420, [_Z17qk_sparse_forwardPK13__nv_bfloat16S1_S1_PKiS3_fPfS4_S4_lllllllllllllllliiii_param_27];
	setp.lt.s32 	%p14, %r19, %r16420;
	st.local.u32 	[%rd3+28], %r16930;
	@%p14 bra 	$L__BB0_33;
	mov.b32 	%r424, 0;
	st.local.u32 	[%rd4+28], %r424;
	bra.uni 	$L__BB0_34;
$L__BB0_33:
	ld.param.u64 	%rd2156, [_Z17qk_sparse_forwardPK13__nv_bfloat16S1_S1_PKiS3_fPfS4_S4_lllllllllllllllliiii_param_10];
	cvt.s64.s32 	%rd232, %r19;
	mad.lo.s64 	%rd233, %rd2156, %rd232, %rd6;
	shl.b64 	%rd234, %rd233, 1;
	add.s64 	%rd235, %rd1, %rd234;
	ld.global.nc.u16 	%rs28, [%rd235];
	// begin inline asm
	{ cvt.f32.bf16 %f1290, %rs28;}

	// end inline asm
	st.local.f32 	[%rd4+28], %f1290;
$L__BB0_34:
	ld.param.u32 	%r16421, [_Z17qk_sparse_forwardPK13__nv_bfloat16S1_S1_PKiS3_fPfS4_S4_lllllllllllllllliiii_param_27];
	add.s32 	%r22, %r2, 8;
	setp.ge.s32 	%p15, %r22, %r16421;
	mov.b32 	%r16931, -1;
	@%p15 bra 	$L__BB0_36;
	ld.param.u64 	%rd2294, [_Z17qk_sparse_forwardPK13__nv_bfloat16S1_S1_PKiS3_fPfS4_S4_lllllllllllllllliiii_param_22];
	cvt.s64.s32 	%rd236, %r22;
	mad.lo.s64 	%rd237, %rd2294, %rd236, %rd5;
	shl.b64 	%rd238, %rd237, 2;
	add.s64 	%rd239, %rd2, %rd238;
	ld.global.nc.u32 	%r16931, [%rd239];
$L__BB0_36:
	ld.param.u32 	%r16422, [_Z17qk_sparse_forwardPK13__nv_bfloat16S1_S1_PKiS3_fPfS4_S4_lllllllllllllllliiii_param_27];
	setp.lt.s32 	%p16, %r22, %r16422;
	st.local.u32 	[%rd3+32], %r16931;
	@%p16 bra 	$L__BB0_38;
	mov.b32 	%r426, 0;
	st.local.u32 	[%rd4+32], %r426;
	bra.uni 	$L__BB0_39;
$L__BB0_38:
	ld.param.u64 	%rd2157, [_Z17qk_sparse_forwardPK13__nv_bfloat16S1_S1_PKiS3_fPfS4_S4_lllllllllllllllliiii_param_10];
	cvt.s64.s32 	%rd240, %r22;
	mad.lo.s64 	%rd241, %rd2157, %rd240, %rd6;
	shl.b64 	%rd242, %rd241, 1;
	add.s64 	%rd243, %rd1, %rd242;
	ld.global.nc.u16 	%rs29, [%rd243];
	// begin inline asm
	{ cvt.f32.bf16 %f1291, %rs29;}

	// end inline asm
	st.local.f32 	[%rd4+32], %f1291;
$L__BB0_39:
	ld.param.u32 	%r16423, [_Z17qk_sparse_forwardPK13__nv_bfloat16S1_S1_PKiS3_fPfS4_S4_lllllllllllllllliiii_param_27];
	add.s32 	%r25, %r2, 9;
	setp.ge.s32 	%p17, %r25, %r16423;
	mov.b32 	%r16932, -1;
	@%p17 bra 	$L__BB0_41;
	ld.param.u64 	%rd2295, [_Z17qk_sparse_forwardPK13__nv_bfloat16S1_S1_PKiS3_fPfS4_S4_lllllllllllllllliiii_param_22];
	cvt.s64.s32 	%rd244, %r25;
	mad.lo.s64 	%rd245, %rd2295, %rd244, %rd5;
	shl.b64 	%rd246, %rd245, 2;
	add.s64 	%rd247, %rd2, %rd246;
	ld.global.nc.u32 	%r16932, [%rd247];
$L__BB0_41:
	ld.param.u32 	%r16424, [_Z17qk_sparse_forwardPK13__nv_bfloat16S1_S1_PKiS3_fPfS4_S4_lllllllllllllllliiii_param_27];
	setp.lt.s32 	%p18, %r25, %r16424;
	st.local.u32 	[%rd3+36], %r16932;
	@%p18 bra 	$L__BB0_43;
	mov.b32 	%r428, 0;
	st.local.u32 	[%rd4+36], %r428;
	bra.uni 	$L__BB0_44;
$L__BB0_43:
	ld.param.u64 	%rd2158, [_Z17qk_sparse_forwardPK13__nv_bfloat16S1_S1_PKiS3_fPfS4_S4_lllllllllllllllliiii_param_10];
	cvt.s64.s32 	%rd248, %r25;
	mad.lo.s64 	%rd249, %rd2158, %rd248, %rd6;
	shl.b64 	%rd250, %rd249, 1;
	add.s64 	%rd251, %rd1, %rd250;
	ld.global.nc.u16 	%rs30, [%rd251];
	// begin inline asm
	{ cvt.f32.bf16 %f1292, %rs30;}

	// end inline asm
	st.local.f32 	[%rd4+36], %f1292;
$L__BB0_44:
	ld.param.u32 	%r16425, [_Z17qk_sparse_forwardPK13__nv_bfloat16S1_S1_PKiS3_fPfS4_S4_lllllllllllllllliiii_param_27];
	add.s32 	%r28, %r2, 10;
	setp.ge.s32 	%p19, %r28, %r16425;
	mov.b32 	%r16933, -1;
	@%p19 bra 	$L__BB0_46;
	ld.param.u64 	%rd2296, [_Z17qk_sparse_forwardPK13__nv_bfloat16S1_S1_PKiS3_fPfS4_S4_lllllllllllllllliiii_param_22];
	cvt.s64.s32 	%rd252, %r28;
	mad.lo.s64 	%rd253, %rd2296, %rd252, %rd5;
	shl.b64 	%rd254, %rd253, 2;
	add.s64 	%rd255, %rd2, %rd254;
	ld.global.nc.u32 	%r16933, [%rd255];
$L__BB0_46:
	ld.param.u32 	%r16426, [_Z17qk_sparse_forwardPK13__nv_bfloat16S1_S1_PKiS3_fPfS4_S4_lllllllllllllllliiii_param_27];
	setp.lt.s32 	%p20, %r28, %r16426;
	st.local.u32 	[%rd3+40], %r16933;
	@%p20 bra 	$L__BB0_48;
	mov.b32 	%r430, 0;
	st.local.u32 	[%rd4+40], %r430;
	bra.uni 	$L__BB0_49;
$L__BB0_48:
	ld.param.u64 	%rd2159, [_Z17qk_sparse_forwardPK13__nv_bfloat16S1_S1_PKiS3_fPfS4_S4_lllllllllllllllliiii_param_10];
	cvt.s64.s32 	%rd256, %r28;
	mad.lo.s64 	%rd257, %rd2159, %rd256, %rd6;
	shl.b64 	%rd258, %rd257, 1;
	add.s64 	%rd259, %rd1, %rd258;
	ld.global.nc.u16 	%rs31, [%rd259];
	// begin inline asm
	{ cvt.f32.bf16 %f1293, %rs31;}

	// end inline asm
	st.local.f32 	[%rd4+40], %f1293;
$L__BB0_49:
	ld.param.u32 	%r16427, [_Z17qk_sparse_forwardPK13__nv_bfloat16S1_S1_PKiS3_fPfS4_S4_lllllllllllllllliiii_param_27];
	add.s32 	%r31, %r2, 11;
	setp.ge.s32 	%p21, %r31, %r16427;
	mov.b32 	%r16934, -1;
	@%p21 bra 	$L__BB0_51;
	ld.param.u64 	%rd2297, [_Z17qk_sparse_forwardPK13__nv_bfloat16S1_S1_PKiS3_fPfS4_S4_lllllllllllllllliiii_param_22];
	cvt.s64.s32 	%rd260, %r31;
	mad.lo.s64 	%rd261, %rd2297, %rd260, %rd5;
	shl.b64 	%rd262, %rd261, 2;
	add.s64 	%rd263, %rd2, %rd262;
	ld.global.nc.u32 	%r16934, [%rd263];
$L__BB0_51:
	ld.param.u32 	%r16428, [_Z17qk_sparse_forwardPK13__nv_bfloat16S1_S1_PKiS3_fPfS4_S4_lllllllllllllllliiii_param_27];
	setp.lt.s32 	%p22, %r31, %r16428;
	st.local.u32 	[%rd3+44], %r16934;
	@%p22 bra 	$L__BB0_53;
	mov.b32 	%r432, 0;
	st.local.u32 	[%rd4+44], %r432;
	bra.uni 	$L__BB0_54;
$L__BB0_53:
	ld.param.u64 	%rd2160, [_Z17qk_sparse_forwardPK13__nv_bfloat16S1_S1_PKiS3_fPfS4_S4_lllllllllllllllliiii_param_10];
	cvt.s64.s32 	%rd264, %r31;
	mad.lo.s64 	%rd265, %rd2160, %rd264, %rd6;
	shl.b64 	%rd266, %rd265, 1;
	add.s64 	%rd267, %rd1, %rd266;
	ld.global.nc.u16 	%rs32, [%rd267];
	// begin inline asm
	{ cvt.f32.bf16 %f1294, %rs32;}

	// end inline asm
	st.local.f32 	[%rd4+44], %f1294;
$L__BB0_54:
	ld.param.u32 	%r16429, [_Z17qk_sparse_forwardPK13__nv_bfloat16S1_S1_PKiS3_fPfS4_S4_lllllllllllllllliiii_param_27];
	add.s32 	%r34, %r2, 12;
	setp.ge.s32 	%p23, %r34, %r16429;
	mov.b32 	%r16935, -1;
	@%p23 bra 	$L__BB0_56;
	ld.param.u64 	%rd2298, [_Z17qk_sparse_forwardPK13__nv_bfloat16S1_S1_PKiS3_fPfS4_S4_lllllllllllllllliiii_param_22];
	cvt.s64.s32 	%rd268, %r34;
	mad.lo.s64 	%rd269, %rd2298, %rd268, %rd5;
	shl.b64 	%rd270, %rd269, 2;
	add.s64 	%rd271, %rd2, %rd270;
	ld.global.nc.u32 	%r16935, [%rd271];
$L__BB0_56:
	ld.param.u32 	%r16430, [_Z17qk_sparse_forwardPK13__nv_bfloat16S1_S1_PKiS3_fPfS4_S4_lllllllllllllllliiii_param_27];
	setp.lt.s32 	%p24, %r34, %r16430;
	st.local.u32 	[%rd3+48], %r16935;
	@%p24 bra 	$L__BB0_58;
	mov.b32 	%r434, 0;
	st.local.u32 	[%rd4+48], %r434;
	bra.uni 	$L__BB0_59;
$L__BB0_58:
	ld.param.u64 	%rd2161, [_Z17qk_sparse_forwardPK13__nv_bfloat16S1_S1_PKiS3_fPfS4_S4_lllllllllllllllliiii_param_10];
	cvt.s64.s32 	%rd272, %r34;
	mad.lo.s64 	%rd273, %rd2161, %rd272, %rd6;
	shl.b64 	%rd274, %rd273, 1;
	add.s64 	%rd275, %rd1, %rd274;
	ld.global.nc.u16 	%rs33, [%rd275];
	// begin inline asm
	{ cvt.f32.bf16 %f1295, %rs33;}

	// end inline asm
	st.local.f32 	[%rd4+48], %f1295;
$L__BB0_59:
	ld.param.u32 	%r16431, [_Z17qk_sparse_forwardPK13__nv_bfloat16S1_S1_PKiS3_fPfS4_S4_lllllllllllllllliiii_param_27];
	add.s32 	%r37, %r2, 13;
	setp.ge.s32 	%p25, %r37, %r16431;
	mov.b32 	%r16936, -1;
	@%p25 bra 	$L__BB0_61;
	ld.param.u64 	%rd2299, [_Z17qk_sparse_forwardPK13__nv_bfloat16S1_S1_PKiS3_fPfS4_S4_lllllllllllllllliiii_param_22];
	cvt.s64.s32 	%rd276, %r37;
	mad.lo.s64 	%rd277, %rd2299, %rd276, %rd5;
	shl.b64 	%rd278, %rd277, 2;
	add.s64 	%rd279, %rd2, %rd278;
	ld.global.nc.u32 	%r16936, [%rd279];
$L__BB0_61:
	ld.param.u32 	%r16432, [_Z17qk_sparse_forwardPK13__nv_bfloat16S1_S1_PKiS3_fPfS4_S4_lllllllllllllllliiii_param_27];
	setp.lt.s32 	%p26, %r37, %r16432;
	st.local.u32 	[%rd3+52], %r16936;
	@%p26 bra 	$L__BB0_63;
	mov.b32 	%r436, 0;
	st.local.u32 	[%rd4+52], %r436;
	bra.uni 	$L__BB0_64;
$L__BB0_63:
	ld.param.u64 	%rd2162, [_Z17qk_sparse_forwardPK13__nv_bfloat16S1_S1_PKiS3_fPfS4_S4_lllllllllllllllliiii_param_10];
	cvt.s64.s32 	%rd280, %r37;
	mad.lo.s64 	%rd281, %rd2162, %rd280, %rd6;
	shl.b64 	%rd282, %rd281, 1;
	add.s64 	%rd283, %rd1, %rd282;
	ld.global.nc.u16 	%rs34, [%rd283];
	// begin inline asm
	{ cvt.f32.bf16 %f1296, %rs34;}

	// end inline asm
	st.local.f32 	[%rd4+52], %f1296;
$L__BB0_64:
	ld.param.u32 	%r16433, [_Z17qk_sparse_forwardPK13__nv_bfloat16S1_S1_PKiS3_fPfS4_S4_lllllllllllllllliiii_param_27];
	add.s32 	%r40, %r2, 14;
	setp.ge.s32 	%p27, %r40, %r16433;
	mov.b32 	%r16937, -1;
	@%p27 bra 	$L__BB0_66;
	ld.param.u64 	%rd2300, [_Z17qk_sparse_forwardPK13__nv_bfloat16S1_S1_PKiS3_fPfS4_S4_lllllllllllllllliiii_param_22];
	cvt.s64.s32 	%rd284, %r40;
	mad.lo.s64 	%rd285, %rd2300, %rd284, %rd5;
	shl.b64 	%rd286, %rd285, 2;
	add.s64 	%rd287, %rd2, %rd286;
	ld.global.nc.u32 	%r16937, [%rd287];
$L__BB0_66:
	ld.param.u32 	%r16434, [_Z17qk_sparse_forwardPK13__nv_bfloat16S1_S1_PKiS3_fPfS4_S4_lllllllllllllllliiii_param_27];
	setp.lt.s32 	%p28, %r40, %r16434;
	st.local.u32 	[%rd3+56], %r16937;
	@%p28 bra 	$L__BB0_68;
	mov.b32 	%r438, 0;
	st.local.u32 	[%rd4+56], %r438;
	bra.uni 	$L__BB0_69;
$L__BB0_68:
	ld.param.u64 	%rd2163, [_Z17qk_sparse_forwardPK13__nv_bfloat16S1_S1_PKiS3_fPfS4_S4_lllllllllllllllliiii_param_10];
	cvt.s64.s32 	%rd288, %r40;
	mad.lo.s64 	%rd289, %rd2163, %rd288, %rd6;
	shl.b64 	%rd290, %rd289, 1;
	add.s64 	%rd291, %rd1, %rd290;
	ld.global.nc.u16 	%rs35, [%rd291];
	// begin inline asm
	{ cvt.f32.bf16 %f1297, %rs35;}

	// end inline asm
	st.local.f32 	[%rd4+56], %f1297;
$L__BB0_69:
	ld.param.u32 	%r16435, [_Z17qk_sparse_forwardPK13__nv_bfloat16S1_S1_PKiS3_fPfS4_S4_lllllllllllllllliiii_param_27];
	add.s32 	%r43, %r2, 15;
	setp.ge.s32 	%p29, %r43, %r16435;
	mov.b32 	%r16938, -1;
	@%p29 bra 	$L__BB0_71;
	ld.param.u64 	%rd2301, [_Z17qk_sparse_forwardPK13__nv_bfloat16S1_S1_PKiS3_fPfS4_S4_lllllllllllllllliiii_param_22];
	cvt.s64.s32 	%rd292, %r43;
	mad.lo.s64 	%rd293, %rd2301, %rd292, %rd5;
	shl.b64 	%rd294, %rd293, 2;
	add.s64 	%rd295, %rd2, %rd294;
	ld.global.nc.u32 	%r16938, [%rd295];
$L__BB0_71:
	ld.param.u32 	%r16436, [_Z17qk_sparse_forwardPK13__nv_bfloat16S1_S1_PKiS3_fPfS4_S4_lllllllllllllllliiii_param_27];
	setp.lt.s32 	%p30, %r43, %r16436;
	st.local.u32 	[%rd3+60], %r16938;
	@%p30 bra 	$L__BB0_73;
	mov.b32 	%r440, 0;
	st.local.u32 	[%rd4+60], %r440;
	bra.uni 	$L__BB0_74;
$L__BB0_73:
	ld.param.u64 	%rd2164, [_Z17qk_sparse_forwardPK13__nv_bfloat16S1_S1_PKiS3_fPfS4_S4_lllllllllllllllliiii_param_10];
	cvt.s64.s32 	%rd296, %r43;
	mad.lo.s64 	%rd297, %rd2164, %rd296, %rd6;
	shl.b64 	%rd298, %rd297, 1;
	add.s64 	%rd299, %rd1, %rd298;
	ld.global.nc.u16 	%rs36, [%rd299];
	// begin inline asm
	{ cvt.f32.bf16 %f1298, %rs36;}

	// end inline asm
	st.local.f32 	[%rd4+60], %f1298;
$L__BB0_74:
	ld.param.u32 	%r16437, [_Z17qk_sparse_forwardPK13__nv_bfloat16S1_S1_PKiS3_fPfS4_S4_lllllllllllllllliiii_param_27];
	add.s32 	%r46, %r2, 16;
	setp.ge.s32 	%p31, %r46, %r16437;
	mov.b32 	%r16939, -1;
	@%p31 bra 	$L__BB0_76;
	ld.param.u64 	%rd2302, [_Z17qk_sparse_forwardPK13__nv_bfloat16S1_S1_PKiS3_fPfS4_S4_lllllllllllllllliiii_param_22];
	cvt.s64.s32 	%rd300, %r46;
	mad.lo.s64 	%rd301, %rd2302, %rd300, %rd5;
	shl.b64 	%rd302, %rd301, 2;
	add.s64 	%rd303, %rd2, %rd302;
	ld.global.nc.u32 	%r16939, [%rd303];
$L__BB0_76:
	ld.param.u32 	%r16438, [_Z17qk_sparse_forwardPK13__nv_bfloat16S1_S1_PKiS3_fPfS4_S4_lllllllllllllllliiii_param_27];
	setp.lt.s32 	%p32, %r46, %r16438;
	st.local.u32 	[%rd3+64], %r16939;
	@%p32 bra 	$L__BB0_78;
	mov.b32 	%r442, 0;
	st.local.u32 	[%rd4+64], %r442;
	bra.uni 	$L__BB0_79;
$L__BB0_78:
	ld.param.u64 	%rd2165, [_Z17qk_sparse_forwardPK13__nv_bfloat16S1_S1_PKiS3_fPfS4_S4_lllllllllllllllliiii_param_10];
	cvt.s64.s32 	%rd304, %r46;
	mad.lo.s64 	%rd305, %rd2165, %rd304, %rd6;
	shl.b64 	%rd306, %rd305, 1;
	add.s64 	%rd307, %rd1, %rd306;
	ld.global.nc.u16 	%rs37, [%rd307];
	// begin inline asm
	{ cvt.f32.bf16 %f1299, %rs37;}

	// end inline asm
	st.local.f32 	[%rd4+64], %f1299;
$L__BB0_79:
	ld.param.u32 	%r16439, [_Z17qk_sparse_forwardPK13__nv_bfloat16S1_S1_PKiS3_fPfS4_S4_lllllllllllllllliiii_param_27];
	add.s32 	%r49, %r2, 17;
	setp.ge.s32 	%p33, %r49, %r16439;
	mov.b32 	%r16940, -1;
	@%p33 bra 	$L__BB0_81;
	ld.param.u64 	%rd2303, [_Z17qk_sparse_forwardPK13__nv_bfloat16S1_S1_PKiS3_fPfS4_S4_lllllllllllllllliiii_param_22];
	cvt.s64.s32 	%rd308, %r49;
	mad.lo.s64 	%rd309, %rd2303, %rd308, %rd5;
	shl.b64 	%rd310, %rd309, 2;
	add.s64 	%rd311, %rd2, %rd310;
	ld.global.nc.u32 	%r16940, [%rd311];
$L__BB0_81:
	ld.param.u32 	%r16440, [_Z17qk_sparse_forwardPK13__nv_bfloat16S1_S1_PKiS3_fPfS4_S4_lllllllllllllllliiii_param_27];
	setp.lt.s32 	%p34, %r49, %r16440;
	st.local.u32 	[%rd3+68], %r16940;
	@%p34 bra 	$L__BB0_83;
	mov.b32 	%r444, 0;
	st.local.u32 	[%rd4+68], %r444;
	bra.uni 	$L__BB0_84;
$L__BB0_83:
	ld.param.u64 	%rd2166, [_Z17qk_sparse_forwardPK13__nv_bfloat16S1_S1_PKiS3_fPfS4_S4_lllllllllllllllliiii_param_10];
	cvt.s64.s32 	%rd312, %r49;
	mad.lo.s64 	%rd313, %rd2166, %rd312, %rd6;
	shl.b64 	%rd314, %rd313, 1;
	add.s64 	%rd315, %rd1, %rd314;
	ld.global.nc.u16 	%rs38, [%rd315];
	// begin inline asm
	{ cvt.f32.bf16 %f1300, %rs38;}

	// end inline asm
	st.local.f32 	[%rd4+68], %f1300;
$L__BB0_84:
	ld.param.u32 	%r16441, [_Z17qk_sparse_forwardPK13__nv_bfloat16S1_S1_PKiS3_fPfS4_S4_lllllllllllllllliiii_param_27];
	add.s32 	%r52, %r2, 18;
	setp.ge.s32 	%p35, %r52, %r16441;
	mov.b32 	%r16941, -1;
	@%p35 bra 	$L__BB0_86;
	ld.param.u64 	%rd2304, [_Z17qk_sparse_forwardPK13__nv_bfloat16S1_S1_PKiS3_fPfS4_S4_lllllllllllllllliiii_param_22];
	cvt.s64.s32 	%rd316, %r52;
	mad.lo.s64 	%rd317, %rd2304, %rd316, %rd5;
	shl.b64 	%rd318, %rd317, 2;
	add.s64 	%rd319, %rd2, %rd318;
	ld.global.nc.u32 	%r16941, [%rd319];
$L__BB0_86:
	ld.param.u32 	%r16442, [_Z17qk_sparse_forwardPK13__nv_bfloat16S1_S1_PKiS3_fPfS4_S4_lllllllllllllllliiii_param_27];
	setp.lt.s32 	%p36, %r52, %r16442;
	st.local.u32 	[%rd3+72], %r16941;
	@%p36 bra 	$L__BB0_88;
	mov.b32 	%r446, 0;
	st.local.u32 	[%rd4+72], %r446;
	bra.uni 	$L__BB0_89;
$L__BB0_88:
	ld.param.u64 	%rd2167, [_Z17qk_sparse_forwardPK13__nv_bfloat16S1_S1_PKiS3_fPfS4_S4_lllllllllllllllliiii_param_10];
	cvt.s64.s32 	%rd320, %r52;
	mad.lo.s64 	%rd321, %rd2167, %rd320, %rd6;
	shl.b64 	%rd322, %rd321, 1;
	add.s64 	%rd323, %rd1, %rd322;
	ld.global.nc.u16 	%rs39, [%rd323];
	// begin inline asm
	{ cvt.f32.bf16 %f1301, %rs39;}

	// end inline asm
	st.local.f32 	[%rd4+72], %f1301;
$L__BB0_89:
	ld.param.u32 	%r16443, [_Z17qk_sparse_forwardPK13__nv_bfloat16S1_S1_PKiS3_fPfS4_S4_lllllllllllllllliiii_param_27];
	add.s32 	%r55, %r2, 19;
	setp.ge.s32 	%p37, %r55, %r16443;
	mov.b32 	%r16942, -1;
	@%p37 bra 	$L__BB0_91;
	ld.param.u64 	%rd2305, [_Z17qk_sparse_forwardPK13__nv_bfloat16S1_S1_PKiS3_fPfS4_S4_lllllllllllllllliiii_param_22];
	cvt.s64.s32 	%rd324, %r55;
	mad.lo.s64 	%rd325, %rd2305, %rd324, %rd5;
	shl.b64 	%rd326, %rd325, 2;
	add.s64 	%rd327, %rd2, %rd326;
	ld.global.nc.u32 	%r16942, [%rd327];
$L__BB0_91:
	ld.param.u32 	%r16444, [_Z17qk_sparse_forwardPK13__nv_bfloat16S1_S1_PKiS3_fPfS4_S4_lllllllllllllllliiii_param_27];
	setp.lt.s32 	%p38, %r55, %r16444;
	st.local.u32 	[%rd3+76], %r16942;
	@%p38 bra 	$L__BB0_93;
	mov.b32 	%r448, 0;
	st.local.u32 	[%rd4+76], %r448;
	bra.uni 	$L__BB0_94;
$L__BB0_93:
	ld.param.u64 	%rd2168, [_Z17qk_sparse_forwardPK13__nv_bfloat16S1_S1_PKiS3_fPfS4_S4_lllllllllllllllliiii_param_10];
	cvt.s64.s32 	%rd328, %r55;
	mad.lo.s64 	%rd329, %rd2168, %rd328, %rd6;
	shl.b64 	%rd330, %rd329, 1;
	add.s64 	%rd331, %rd1, %rd330;
	ld.global.nc.u16 	%rs40, [%rd331];
	// begin inline asm
	{ cvt.f32.bf16 %f1302, %rs40;}

	// end inline asm
	st.local.f32 	[%rd4+76], %f1302;
$L__BB0_94:
	ld.param.u32 	%r16445, [_Z17qk_sparse_forwardPK13__nv_bfloat16S1_S1_PKiS3_fPfS4_S4_lllllllllllllllliiii_param_27];
	add.s32 	%r58, %r2, 20;
	setp.ge.s32 	%p39, %r58, %r16445;
	mov.b32 	%r16943, -1;
	@%p39 bra 	$L__BB0_96;
	ld.param.u64 	%rd2306, [_Z17qk_sparse_forwardPK13__nv_bfloat16S1_S1_PKiS3_fPfS4_S4_lllllllllllllllliiii_param_22];
	cvt.s64.s32 	%rd332, %r58;
	mad.lo.s64 	%rd333, %rd2306, %rd332, %rd5;
	shl.b64 	%rd334, %rd333, 2;
	add.s64 	%rd335, %rd2, %rd334;
	ld.global.nc.u32 	%r16943, [%rd335];
$L__BB0_96:
	ld.param.u32 	%r16446, [_Z17qk_sparse_forwardPK13__nv_bfloat16S1_S1_PKiS3_fPfS4_S4_lllllllllllllllliiii_param_27];
	setp.lt.s32 	%p40, %r58, %r16446;
	st.local.u32 	[%rd3+80], %r16943;
	@%p40 bra 	$L__BB0_98;
	mov.b32 	%r450, 0;
	st.local.u32 	[%rd4+80], %r450;
	bra.uni 	$L__BB0_99;
$L__BB0_98:
	ld.param.u64 	%rd2169, [_Z17qk_sparse_forwardPK13__nv_bfloat16S1_S1_PKiS3_fPfS4_S4_lllllllllllllllliiii_param_10];
	cvt.s64.s32 	%rd336, %r58;
	mad.lo.s64 	%rd337, %rd2169, %rd336, %rd6;
	shl.b64 	%rd338, %rd337, 1;
	add.s64 	%rd339, %rd1, %rd338;
	ld.global.nc.u16 	%rs41, [%rd339];
	// begin inline asm
	{ cvt.f32.bf16 %f1303, %rs41;}

	// end inline asm
	st.local.f32 	[%rd4+80], %f1303;
$L__BB0_99:
	ld.param.u32 	%r16447, [_Z17qk_sparse_forwardPK13__nv_bfloat16S1_S1_PKiS3_fPfS4_S4_lllllllllllllllliiii_param_27];
	add.s32 	%r61, %r2, 21;
	setp.ge.s32 	%p41, %r61, %r16447;
	mov.b32 	%r16944, -1;
	@%p41 bra 	$L__BB0_101;
	ld.param.u64 	%rd2307, [_Z17qk_sparse_forwardPK13__nv_bfloat16S1_S1_PKiS3_fPfS4_S4_lllllllllllllllliiii_param_22];
	cvt.s64.s32 	%rd340, %r61;
	mad.lo.s64 	%rd341, %rd2307, %rd340, %rd5;
	shl.b64 	%rd342, %rd341, 2;
	add.s64 	%rd343, %rd2, %rd342;
	ld.global.nc.u32 	%r16944, [%rd343];
$L__BB0_101:
	ld.param.u32 	%r16448, [_Z17qk_sparse_forwardPK13__nv_bfloat16S1_S1_PKiS3_fPfS4_S4_lllllllllllllllliiii_param_27];
	setp.lt.s32 	%p42, %r61, %r16448;
	st.local.u32 	[%rd3+84], %r16944;
	@%p42 bra 	$L__BB0_103;
	mov.b32 	%r452, 0;
	st.local.u32 	[%rd4+84], %r452;
	bra.uni 	$L__BB0_104;
$L__BB0_103:
	ld.param.u64 	%rd2170, [_Z17qk_sparse_forwardPK13__nv_bfloat16S1_S1_PKiS3_fPfS4_S4_lllllllllllllllliiii_param_10];
	cvt.s64.s32 	%rd344, %r61;
	mad.lo.s64 	%rd345, %rd2170, %rd344, %rd6;
	shl.b64 	%rd346, %rd345, 1;
	add.s64 	%rd347, %rd1, %rd346;
	ld.global.nc.u16 	%rs42, [%rd347];
	// begin inline asm
	{ cvt.f32.bf16 %f1304, %rs42;}

	// end inline asm
	st.local.f32 	[%rd4+84], %f1304;
$L__BB0_104:
	ld.param.u32 	%r16449, [_Z17qk_sparse_forwardPK13__nv_bfloat16S1_S1_PKiS3_fPfS4_S4_lllllllllllllllliiii_param_27];
	add.s32 	%r64, %r2, 22;
	setp.ge.s32 	%p43, %r64, %r16449;
	mov.b32 	%r16945, -1;
	@%p43 bra 	$L__BB0_106;
	ld.param.u64 	%rd2308, [_Z17qk_sparse_forwardPK13__nv_bfloat16S1_S1_PKiS3_fPfS4_S4_lllllllllllllllliiii_param_22];
	cvt.s64.s32 	%rd348, %r64;
	mad.lo.s64 	%rd349, %rd2308, %rd348, %rd5;
	shl.b64 	%rd350, %rd349, 2;
	add.s64 	%rd351, %rd2, %rd350;
	ld.global.nc.u32 	%r16945, [%rd351];
$L__BB0_106:
	ld.param.u32 	%r16450, [_Z17qk_sparse_forwardPK13__nv_bfloat16S1_S1_PKiS3_fPfS4_S4_lllllllllllllllliiii_param_27];
	setp.lt.s32 	%p44, %r64, %r16450;
	st.local.u32 	[%rd3+88], %r16945;
	@%p44 bra 	$L__BB0_108;
	mov.b32 	%r454, 0;
	st.local.u32 	[%rd4+88], %r454;
	bra.uni 	$L__BB0_109;
$L__BB0_108:
	ld.param.u64 	%rd2171, [_Z17qk_sparse_forwardPK13__nv_bfloat16S1_S1_PKiS3_fPfS4_S4_lllllllllllllllliiii_param_10];
	cvt.s64.s32 	%rd352, %r64;
	mad.lo.s64 	%rd353, %rd2171, %rd352, %rd6;
	shl.b64 	%rd354, %rd353, 1;
	add.s64 	%rd355, %rd1, %rd354;
	ld.global.nc.u16 	%rs43, [%rd355];
	// begin inline asm
	{ cvt.f32.bf16 %f1305, %rs43;}

	// end inline asm
	st.local.f32 	[%rd4+88], %f1305;
$L__BB0_109:
	ld.param.u32 	%r16451, [_Z17qk_sparse_forwardPK13__nv_bfloat16S1_S1_PKiS3_fPfS4_S4_lllllllllllllllliiii_param_27];
	add.s32 	%r67, %r2, 23;
	setp.ge.s32 	%p45, %r67, %r16451;
	mov.b32 	%r16946, -1;
	@%p45 bra 	$L__BB0_111;
	ld.param.u64 	%rd2309, [_Z17qk_sparse_forwardPK13__nv_bfloat16S1_S1_PKiS3_fPfS4_S4_lllllllllllllllliiii_param_22];
	cvt.s64.s32 	%rd356, %r67;
	mad.lo.s64 	%rd357, %rd2309, %rd356, %rd5;
	shl.b64 	%rd358, %rd357, 2;
	add.s64 	%rd359, %rd2, %rd358;
	ld.global.nc.u32 	%r16946, [%rd359];
$L__BB0_111:
	ld.param.u32 	%r16452, [_Z17qk_sparse_forwardPK13__nv_bfloat16S1_S1_PKiS3_fPfS4_S4_lllllllllllllllliiii_param_27];
	setp.lt.s32 	%p46, %r67, %r16452;
	st.local.u32 	[%rd3+92], %r16946;
	@%p46 bra 	$L__BB0_113;
	mov.b32 	%r456, 0;
	st.local.u32 	[%rd4+92], %r456;
	bra.uni 	$L__BB0_114;
$L__BB0_113:
	ld.param.u64 	%rd2172, [_Z17qk_sparse_forwardPK13__nv_bfloat16S1_S1_PKiS3_fPfS4_S4_lllllllllllllllliiii_param_10];
	cvt.s64.s32 	%rd360, %r67;
	mad.lo.s64 	%rd361, %rd2172, %rd360, %rd6;
	shl.b64 	%rd362, %rd361, 1;
	add.s64 	%rd363, %rd1, %rd362;
	ld.global.nc.u16 	%rs44, [%rd363];
	// begin inline asm
	{ cvt.f32.bf16 %f1306, %rs44;}

	// end inline asm
	st.local.f32 	[%rd4+92], %f1306;
$L__BB0_114:
	ld.param.u32 	%r16453, [_Z17qk_sparse_forwardPK13__nv_bfloat16S1_S1_PKiS3_fPfS4_S4_lllllllllllllllliiii_param_27];
	add.s32 	%r70, %r2, 24;
	setp.ge.s32 	%p47, %r70, %r16453;
	mov.b32 	%r16947, -1;
	@%p47 bra 	$L__BB0_116;
	ld.param.u64 	%rd2310, [_Z17qk_sparse_forwardPK13__nv_bfloat16S1_S1_PKiS3_fPfS4_S4_lllllllllllllllliiii_param_22];
	cvt.s64.s32 	%rd364, %r70;
	mad.lo.s64 	%rd365, %rd2310, %rd364, %rd5;
	shl.b64 	%rd366, %rd365, 2;
	add.s64 	%rd367, %rd2, %rd366;
	ld.global.nc.u32 	%r16947, [%rd367];
$L__BB0_116:
	ld.param.u32 	%r16454, [_Z17qk_sparse_forwardPK13__nv_bfloat16S1_S1_PKiS3_fPfS4_S4_lllllllllllllllliiii_param_27];
	setp.lt.s32 	%p48, %r70, %r16454;
	st.local.u32 	[%rd3+96], %r16947;
	@%p48 bra 	$L__BB0_118;
	mov.b32 	%r458, 0;
	st.local.u32 	[%rd4+96], %r458;
	bra.uni 	$L__BB0_119;
$L__BB0_118:
	ld.param.u64 	%rd2173, [_Z17qk_sparse_forwardPK13__nv_bfloat16S1_S1_PKiS3_fPfS4_S4_lllllllllllllllliiii_param_10];
	cvt.s64.s32 	%rd368, %r70;
	mad.lo.s64 	%rd369, %rd2173, %rd368, %rd6;
	shl.b64 	%rd370, %rd369, 1;
	add.s64 	%rd371, %rd1, %rd370;
	ld.global.nc.u16 	%rs45, [%rd371];
	// begin inline asm
	{ cvt.f32.bf16 %f1307, %rs45;}

	// end inline asm
	st.local.f32 	[%rd4+96], %f1307;
$L__BB0_119:
	ld.param.u32 	%r16455, [_Z17qk_sparse_forwardPK13__nv_bfloat16S1_S1_PKiS3_fPfS4_S4_lllllllllllllllliiii_param_27];
	add.s32 	%r73, %r2, 25;
	setp.ge.s32 	%p49, %r73, %r16455;
	mov.b32 	%r16948, -1;
	@%p49 bra 	$L__BB0_121;
	ld.param.u64 	%rd2311, [_Z17qk_sparse_forwardPK13__nv_bfloat16S1_S1_PKiS3_fPfS4_S4_lllllllllllllllliiii_param_22];
	cvt.s64.s32 	%rd372, %r73;
	mad.lo.s64 	%rd373, %rd2311, %rd372, %rd5;
	shl.b64 	%rd374, %rd373, 2;
	add.s64 	%rd375, %rd2, %rd374;
	ld.global.nc.u32 	%r16948, [%rd375];
$L__BB0_121:
	ld.param.u32 	%r16456, [_Z17qk_sparse_forwardPK13__nv_bfloat16S1_S1_PKiS3_fPfS4_S4_lllllllllllllllliiii_param_27];
	setp.lt.s32 	%p50, %r73, %r16456;
	st.local.u32 	[%rd3+100], %r16948;
	@%p50 bra 	$L__BB0_123;
	mov.b32 	%r460, 0;
	st.local.u32 	[%rd4+100], %r460;
	bra.uni 	$L__BB0_124;
$L__BB0_123:
	ld.param.u64 	%rd2174, [_Z17qk_sparse_forwardPK13__nv_bfloat16S1_S1_PKiS3_fPfS4_S4_lllllllllllllllliiii_param_10];
	cvt.s64.s32 	%rd376, %r73;
	mad.lo.s64 	%rd377, %rd2174, %rd376, %rd6;
	shl.b64 	%rd378, %rd377, 1;
	add.s64 	%rd379, %rd1, %rd378;
	ld.global.nc.u16 	%rs46, [%rd379];
	// begin inline asm
	{ cvt.f32.bf16 %f1308, %rs46;}

	// end inline asm
	st.local.f32 	[%rd4+100], %f1308;
$L__BB0_124:
	ld.param.u32 	%r16457, [_Z17qk_sparse_forwardPK13__nv_bfloat16S1_S1_PKiS3_fPfS4_S4_lllllllllllllllliiii_param_27];
	add.s32 	%r76, %r2, 26;
	setp.ge.s32 	%p51, %r76, %r16457;
	mov.b32 	%r16949, -1;
	@%p51 bra 	$L__BB0_126;
	ld.param.u64 	%rd2312, [_Z17qk_sparse_forwardPK13__nv_bfloat16S1_S1_PKiS3_fPfS4_S4_lllllllllllllllliiii_param_22];
	cvt.s64.s32 	%rd380, %r76;
	mad.lo.s64 	%rd381, %rd2312, %rd380, %rd5;
	shl.b64 	%rd382, %rd381, 2;
	add.s64 	%rd383, %rd2, %rd382;
	ld.global.nc.u32 	%r16949, [%rd383];
$L__BB0_126:
	ld.param.u32 	%r16458, [_Z17qk_sparse_forwardPK13__nv_bfloat16S1_S1_PKiS3_fPfS4_S4_lllllllllllllllliiii_param_27];
	setp.lt.s32 	%p52, %r76, %r16458;
	st.local.u32 	[%rd3+104], %r16949;
	@%p52 bra 	$L__BB0_128;
	mov.b32 	%r462, 0;
	st.local.u32 	[%rd4+104], %r462;
	bra.uni 	$L__BB0_129;
$L__BB0_128:
	ld.param.u64 	%rd2175, [_Z17qk_sparse_forwardPK13__nv_bfloat16S1_S1_PKiS3_fPfS4_S4_lllllllllllllllliiii_param_10];
	cvt.s64.s32 	%rd384, %r76;
	mad.lo.s64 	%rd385, %rd2175, %rd384, %rd6;
	shl.b64 	%rd386, %rd385, 1;
	add.s64 	%rd387, %rd1, %rd386;
	ld.global.nc.u16 	%rs47, [%rd387];
	// begin inline asm
	{ cvt.f32.bf16 %f1309, %rs47;}

	// end inline asm
	st.local.f32 	[%rd4+104], %f1309;
$L__BB0_129:
	ld.param.u32 	%r16459, [_Z17qk_sparse_forwardPK13__nv_bfloat16S1_S1_PKiS3_fPfS4_S4_lllllllllllllllliiii_param_27];
	add.s32 	%r79, %r2, 27;
	setp.ge.s32 	%p53, %r79, %r16459;
	mov.b32 	%r16950, -1;
	@%p53 bra 	$L__BB0_131;
	ld.param.u64 	%rd2313, [_Z17qk_sparse_forwardPK13__nv_bfloat16S1_S1_PKiS3_fPfS4_S4_lllllllllllllllliiii_param_22];
	cvt.s64.s32 	%rd388, %r79;
	mad.lo.s64 	%rd389, %rd2313, %rd388, %rd5;
	shl.b64 	%rd390, %rd389, 2;
	add.s64 	%rd391, %rd2, %rd390;
	ld.global.nc.u32 	%r16950, [%rd391];
$L__BB0_131:
	ld.param.u32 	%r16460, [_Z17qk_sparse_forwardPK13__nv_bfloat16S1_S1_PKiS3_fPfS4_S4_lllllllllllllllliiii_param_27];
	setp.lt.s32 	%p54, %r79, %r16460;
	st.local.u32 	[%rd3+108], %r16950;
	@%p54 bra 	$L__BB0_133;
	mov.b32 	%r464, 0;
	st.local.u32 	[%rd4+108], %r464;
	bra.uni 	$L__BB0_134;
$L__BB0_133:
	ld.param.u64 	%rd2176, [_Z17qk_sparse_forwardPK13__nv_bfloat16S1_S1_PKiS3_fPfS4_S4_lllllllllllllllliiii_param_10];
	cvt.s64.s32 	%rd392, %r79;
	mad.lo.s64 	%rd393, %rd2176, %rd392, %rd6;
	shl.b64 	%rd394, %rd393, 1;
	add.s64 	%rd395, %rd1, %rd394;
	ld.global.nc.u16 	%rs48, [%rd395];
	// begin inline asm
	{ cvt.f32.bf16 %f1310, %rs48;}

	// end inline asm
	st.local.f32 	[%rd4+108], %f1310;
$L__BB0_134:
	ld.param.u32 	%r16461, [_Z17qk_sparse_forwardPK13__nv_bfloat16S1_S1_PKiS3_fPfS4_S4_lllllllllllllllliiii_param_27];
	add.s32 	%r82, %r2, 28;
	setp.ge.s32 	%p55, %r82, %r16461;
	mov.b32 	%r16951, -1;
	@%p55 bra 	$L__BB0_136;
	ld.param.u64 	%rd2314, [_Z17qk_sparse_forwardPK13__nv_bfloat16S1_S1_PKiS3_fPfS4_S4_lllllllllllllllliiii_param_22];
	cvt.s64.s32 	%rd396, %r82;
	mad.lo.s64 	%rd397, %rd2314, %rd396, %rd5;
	shl.b64 	%rd398, %rd397, 2;
	add.s64 	%rd399, %rd2, %rd398;
	ld.global.nc.u32 	%r16951, [%rd399];
$L__BB0_136:
	ld.param.u32 	%r16462, [_Z17qk_sparse_forwardPK13__nv_bfloat16S1_S1_PKiS3_fPfS4_S4_lllllllllllllllliiii_param_27];
	setp.lt.s32 	%p56, %r82, %r16462;
	st.local.u32 	[%rd3+112], %r16951;
	@%p56 bra 	$L__BB0_138;
	mov.b32 	%r466, 0;
	st.local.u32 	[%rd4+112], %r466;
	bra.uni 	$L__BB0_139;
$L__BB0_138:
	ld.param.u64 	%rd2177, [_Z17qk_sparse_forwardPK13__nv_bfloat16S1_S1_PKiS3_fPfS4_S4_lllllllllllllllliiii_param_10];
	cvt.s64.s32 	%rd400, %r82;
	mad.lo.s64 	%rd401, %rd2177, %rd400, %rd6;
	shl.b64 	%rd402, %rd401, 1;
	add.s64 	%rd403, %rd1, %rd402;
	ld.global.nc.u16 	%rs49, [%rd403];
	// begin inline asm
	{ cvt.f32.bf16 %f1311, %rs49;}

	// end inline asm
	st.local.f32 	[%rd4+112], %f1311;
$L__BB0_139:
	ld.param.u32 	%r16463, [_Z17qk_sparse_forwardPK13__nv_bfloat16S1_S1_PKiS3_fPfS4_S4_lllllllllllllllliiii_param_27];
	add.s32 	%r85, %r2, 29;
	setp.ge.s32 	%p57, %r85, %r16463;
	mov.b32 	%r16952, -1;
	@%p57 bra 	$L__BB0_141;
	ld.param.u64 	%rd2315, [_Z17qk_sparse_forwardPK13__nv_bfloat16S1_S1_PKiS3_fPfS4_S4_lllllllllllllllliiii_param_22];
	cvt.s64.s32 	%rd404, %r85;
	mad.lo.s64 	%rd405, %rd2315, %rd404, %rd5;
	shl.b64 	%rd406, %rd405, 2;
	add.s64 	%rd407, %rd2, %rd406;
	ld.global.nc.u32 	%r16952, [%rd407];
$L__BB0_141:
	ld.param.u32 	%r16464, [_Z17qk_sparse_forwardPK13__nv_bfloat16S1_S1_PKiS3_fPfS4_S4_lllllllllllllllliiii_param_27];
	setp.lt.s32 	%p58, %r85, %r16464;
	st.local.u32 	[%rd3+116], %r16952;
	@%p58 bra 	$L__BB0_143;
	mov.b32 	%r468, 0;
	st.local.u32 	[%rd4+116], %r468;
	bra.uni 	$L__BB0_144;
$L__BB0_143:
	ld.param.u64 	%rd2178, [_Z17qk_sparse_forwardPK13__nv_bfloat16S1_S1_PKiS3_fPfS4_S4_lllllllllllllllliiii_param_10];
	cvt.s64.s32 	%rd408, %r85;
	mad.lo.s64 	%rd409, %rd2178, %rd408, %rd6;
	shl.b64 	%rd410, %rd409, 1;
	add.s64 	%rd411, %rd1, %rd410;
	ld.global.nc.u16 	%rs50, [%rd411];
	// begin inline asm
	{ cvt.f32.bf16 %f1312, %rs50;}

	// end inline asm
	st.local.f32 	[%rd4+116], %f1312;
$L__BB0_144:
	ld.param.u32 	%r16465, [_Z17qk_sparse_forwardPK13__nv_bfloat16S1_S1_PKiS3_fPfS4_S4_lllllllllllllllliiii_param_27];
	add.s32 	%r88, %r2, 30;
	setp.ge.s32 	%p59, %r88, %r16465;
	mov.b32 	%r16953, -1;
	@%p59 bra 	$L__BB0_146;
	ld.param.u64 	%rd2316, [_Z17qk_sparse_forwardPK13__nv_bfloat16S1_S1_PKiS3_fPfS4_S4_lllllllllllllllliiii_param_22];
	cvt.s64.s32 	%rd412, %r88;
	mad.lo.s64 	%rd413, %rd2316, %rd412, %rd5;
	shl.b64 	%rd414, %rd413, 2;
	add.s64 	%rd415, %rd2, %rd414;
	ld.global.nc.u32 	%r16953, [%rd415];
$L__BB0_146:
	ld.param.u32 	%r16466, [_Z17qk_sparse_forwardPK13__nv_bfloat16S1_S1_PKiS3_fPfS4_S4_lllllllllllllllliiii_param_27];
	setp.lt.s32 	%p60, %r88, %r16466;
	st.local.u32 	[%rd3+120], %r16953;
	@%p60 bra 	$L__BB0_148;
	mov.b32 	%r470, 0;
	st.local.u32 	[%rd4+120], %r470;
	bra.uni 	$L__BB0_149;
$L__BB0_148:
	ld.param.u64 	%rd2179, [_Z17qk_sparse_forwardPK13__nv_bfloat16S1_S1_PKiS3_fPfS4_S4_lllllllllllllllliiii_param_10];
	cvt.s64.s32 	%rd416, %r88;
	mad.lo.s64 	%rd417, %rd2179, %rd416, %rd6;
	shl.b64 	%rd418, %rd417, 1;
	add.s64 	%rd419, %rd1, %rd418;
	ld.global.nc.u16 	%rs51, [%rd419];
	// begin inline asm
	{ cvt.f32.bf16 %f1313, %rs51;}

	// end inline asm
	st.local.f32 	[%rd4+120], %f1313;
$L__BB0_149:
	ld.param.u32 	%r16467, [_Z17qk_sparse_forwardPK13__nv_bfloat16S1_S1_PKiS3_fPfS4_S4_lllllllllllllllliiii_param_27];
	add.s32 	%r91, %r2, 31;
	setp.ge.s32 	%p61, %r91, %r16467;
	mov.b32 	%r16954, -1;
	@%p61 bra 	$L__BB0_151;
	ld.param.u64 	%rd2317, [_Z17qk_sparse_forwardPK13__nv_bfloat16S1_S1_PKiS3_fPfS4_S4_lllllllllllllllliiii_param_22];
	cvt.s64.s32 	%rd420, %r91;
	mad.lo.s64 	%rd421, %rd2317, %rd420, %rd5;
	shl.b64 	%rd422, %rd421, 2;
	add.s64 	%rd423, %rd2, %rd422;
	ld.global.nc.u32 	%r16954, [%rd423];
$L__BB0_151:
	ld.param.u32 	%r16468, [_Z17qk_sparse_forwardPK13__nv_bfloat16S1_S1_PKiS3_fPfS4_S4_lllllllllllllllliiii_param_27];
	setp.lt.s32 	%p62, %r91, %r16468;
	st.local.u32 	[%rd3+124], %r16954;
	@%p62 bra 	$L__BB0_153;
	mov.b32 	%r472, 0;
	st.local.u32 	[%rd4+124], %r472;
	bra.uni 	$L__BB0_154;
$L__BB0_153:
	ld.param.u64 	%rd2180, [_Z17qk_sparse_forwardPK13__nv_bfloat16S1_S1_PKiS3_fPfS4_S4_lllllllllllllllliiii_param_10];
	cvt.s64.s32 	%rd424, %r91;
	mad.lo.s64 	%rd425, %rd2180, %rd424, %rd6;
	shl.b64 	%rd426, %rd425, 1;
	add.s64 	%rd427, %rd1, %rd426;
	ld.global.nc.u16 	%rs52, [%rd427];
	// begin inline asm
	{ cvt.f32.bf16 %f1314, %rs52;}

	// end inline asm
	st.local.f32 	[%rd4+124], %f1314;
$L__BB0_154:
	ld.param.u32 	%r16469, [_Z17qk_sparse_forwardPK13__nv_bfloat16S1_S1_PKiS3_fPfS4_S4_lllllllllllllllliiii_param_27];
	add.s32 	%r94, %r2, 32;
	setp.ge.s32 	%p63, %r94, %r16469;
	mov.b32 	%r16955, -1;
	@%p63 bra 	$L__BB0_156;
	ld.param.u64 	%rd2318, [_Z17qk_sparse_forwardPK13__nv_bfloat16S1_S1_PKiS3_fPfS4_S4_lllllllllllllllliiii_param_22];
	cvt.s64.s32 	%rd428, %r94;
	mad.lo.s64 	%rd429, %rd2318, %rd428, %rd5;
	shl.b64 	%rd430, %rd429, 2;
	add.s64 	%rd431, %rd2, %rd430;
	ld.global.nc.u32 	%r16955, [%rd431];
$L__BB0_156:
	ld.param.u32 	%r16470, [_Z17qk_sparse_forwardPK13__nv_bfloat16S1_S1_PKiS3_fPfS4_S4_lllllllllllllllliiii_param_27];
	setp.lt.s32 	%p64, %r94, %r16470;
	st.local.u32 	[%rd3+128], %r16955;
	@%p64 bra 	$L__BB0_158;
	mov.b32 	%r474, 0;
	st.local.u32 	[%rd4+128], %r474;
	bra.uni 	$L__BB0_159;
$L__BB0_158:
	ld.param.u64 	%rd2181, [_Z17qk_sparse_forwardPK13__nv_bfloat16S1_S1_PKiS3_fPfS4_S4_lllllllllllllllliiii_param_10];
	cvt.s64.s32 	%rd432, %r94;
	mad.lo.s64 	%rd433, %rd2181, %rd432, %rd6;
	shl.b64 	%rd434, %rd433, 1;
	add.s64 	%rd435, %rd1, %rd434;
	ld.global.nc.u16 	%rs53, [%rd435];
	// begin inline asm
	{ cvt.f32.bf16 %f1315, %rs53;}

	// end inline asm
	st.local.f32 	[%rd4+128], %f1315;
$L__BB0_159:
	ld.param.u32 	%r16471, [_Z17qk_sparse_forwardPK13__nv_bfloat16S1_S1_PKiS3_fPfS4_S4_lllllllllllllllliiii_param_27];
	add.s32 	%r97, %r2, 33;
	setp.ge.s32 	%p65, %r97, %r16471;
	mov.b32 	%r16956, -1;
	@%p65 bra 	$L__BB0_161;
	ld.param.u64 	%rd2319, [_Z17qk_sparse_forwardPK13__nv_bfloat16S1_S1_PKiS3_fPfS4_S4_lllllllllllllllliiii_param_22];
	cvt.s64.s32 	%rd436, %r97;
	mad.lo.s64 	%rd437, %rd2319, %rd436, %rd5;
	shl.b64 	%rd438, %rd437, 2;
	add.s64 	%rd439, %rd2, %rd438;
	ld.global.nc.u32 	%r16956, [%rd439];
$L__BB0_161:
	ld.param.u32 	%r16472, [_Z17qk_sparse_forwardPK13__nv_bfloat16S1_S1_PKiS3_fPfS4_S4_lllllllllllllllliiii_param_27];
	setp.lt.s32 	%p66, %r97, %r16472;
	st.local.u32 	[%rd3+132], %r16956;
	@%p66 bra 	$L__BB0_163;
	mov.b32 	%r476, 0;
	st.local.u32 	[%rd4+132], %r476;
	bra.uni 	$L__BB0_164;
$L__BB0_163:
	ld.param.u64 	%rd2182, [_Z17qk_sparse_forwardPK13__nv_bfloat16S1_S1_PKiS3_fPfS4_S4_lllllllllllllllliiii_param_10];
	cvt.s64.s32 	%rd440, %r97;
	mad.lo.s64 	%rd441, %rd2182, %rd440, %rd6;
	shl.b64 	%rd442, %rd441, 1;
	add.s64 	%rd443, %rd1, %rd442;
	ld.global.nc.u16 	%rs54, [%rd443];
	// begin inline asm
	{ cvt.f32.bf16 %f1316, %rs54;}

	// end inline asm
	st.local.f32 	[%rd4+132], %f1316;
$L__BB0_164:
	ld.param.u32 	%r16473, [_Z17qk_sparse_forwardPK13__nv_bfloat16S1_S1_PKiS3_fPfS4_S4_lllllllllllllllliiii_param_27];
	add.s32 	%r100, %r2, 34;
	setp.ge.s32 	%p67, %r100, %r16473;
	mov.b32 	%r16957, -1;
	@%p67 bra 	$L__BB0_166;
	ld.param.u64 	%rd2320, [_Z17qk_sparse_forwardPK13__nv_bfloat16S1_S1_PKiS3_fPfS4_S4_lllllllllllllllliiii_param_22];
	cvt.s64.s32 	%rd444, %r100;
	mad.lo.s64 	%rd445, %rd2320, %rd444, %rd5;
	shl.b64 	%rd446, %rd445, 2;
	add.s64 	%rd447, %rd2, %rd446;
	ld.global.nc.u32 	%r16957, [%rd447];
$L__BB0_166:
	ld.param.u32 	%r16474, [_Z17qk_sparse_forwardPK13__nv_bfloat16S1_S1_PKiS3_fPfS4_S4_lllllllllllllllliiii_param_27];
	setp.lt.s32 	%p68, %r100, %r16474;
	st.local.u32 	[%rd3+136], %r16957;
	@%p68 bra 	$L__BB0_168;
	mov.b32 	%r478, 0;
	st.local.u32 	[%rd4+136], %r478;
	bra.uni 	$L__BB0_169;
$L__BB0_168:
	ld.param.u64 	%rd2183, [_Z17qk_sparse_forwardPK13__nv_bfloat16S1_S1_PKiS3_fPfS4_S4_lllllllllllllllliiii_param_10];
	cvt.s64.s32 	%rd448, %r100;
	mad.lo.s64 	%rd449, %rd2183, %rd448, %rd6;
	shl.b64 	%rd450, %rd449, 1;
	add.s64 	%rd451, %rd1, %rd450;
	ld.global.nc.u16 	%rs55, [%rd451];
	// begin inline asm
	{ cvt.f32.bf16 %f1317, %rs55;}

	// end inline asm
	st.local.f32 	[%rd4+136], %f1317;
$L__BB0_169:
	ld.param.u32 	%r16475, [_Z17qk_sparse_forwardPK13__nv_bfloat16S1_S1_PKiS3_fPfS4_S4_lllllllllllllllliiii_param_27];
	add.s32 	%r103, %r2, 35;
	setp.ge.s32 	%p69, %r103, %r16475;
	mov.b32 	%r16958, -1;
	@%p69 bra 	$L__BB0_171;
	ld.param.u64 	%rd2321, [_Z17qk_sparse_forwardPK13__nv_bfloat16S1_S1_PKiS3_fPfS4_S4_lllllllllllllllliiii_param_22];
	cvt.s64.s32 	%rd452, %r103;
	mad.lo.s64 	%rd453, %rd2321, %rd452, %rd5;
	shl.b64 	%rd454, %rd453, 2;
	add.s64 	%rd455, %rd2, %rd454;
	ld.global.nc.u32 	%r16958, [%rd455];
$L__BB0_171:
	ld.param.u32 	%r16476, [_Z17qk_sparse_forwardPK13__nv_bfloat16S1_S1_PKiS3_fPfS4_S4_lllllllllllllllliiii_param_27];
	setp.lt.s32 	%p70, %r103, %r16476;
	st.local.u32 	[%rd3+140], %r16958;
	@%p70 bra 	$L__BB0_173;
	mov.b32 	%r480, 0;
	st.local.u32 	[%rd4+140], %r480;
	bra.uni 	$L__BB0_174;
$L__BB0_173:
	ld.param.u64 	%rd2184, [_Z17qk_sparse_forwardPK13__nv_bfloat16S1_S1_PKiS3_fPfS4_S4_lllllllllllllllliiii_param_10];
	cvt.s64.s32 	%rd456, %r103;
	mad.lo.s64 	%rd457, %rd2184, %rd456, %rd6;
	shl.b64 	%rd458, %rd457, 1;
	add.s64 	%rd459, %rd1, %rd458;
	ld.global.nc.u16 	%rs56, [%rd459];
	// begin inline asm
	{ cvt.f32.bf16 %f1318, %rs56;}

	// end inline asm
	st.local.f32 	[%rd4+140], %f1318;
$L__BB0_174:
	ld.param.u32 	%r16477, [_Z17qk_sparse_forwardPK13__nv_bfloat16S1_S1_PKiS3_fPfS4_S4_lllllllllllllllliiii_param_27];
	add.s32 	%r106, %r2, 36;
	setp.ge.s32 	%p71, %r106, %r16477;
	mov.b32 	%r16959, -1;
	@%p71 bra 	$L__BB0_176;
	ld.param.u64 	%rd2322, [_Z17qk_sparse_forwardPK13__nv_bfloat16S1_S1_PKiS3_fPfS4_S4_lllllllllllllllliiii_param_22];
	cvt.s64.s32 	%rd460, %r106;
	mad.lo.s64 	%rd461, %rd2322, %rd460, %rd5;
	shl.b64 	%rd462, %rd461, 2;
	add.s64 	%rd463, %rd2, %rd462;
	ld.global.nc.u32 	%r16959, [%rd463];
$L__BB0_176:
	ld.param.u32 	%r16478, [_Z17qk_sparse_forwardPK13__nv_bfloat16S1_S1_PKiS3_fPfS4_S4_lllllllllllllllliiii_param_27];
	setp.lt.s32 	%p72, %r106, %r16478;
	st.local.u32 	[%rd3+144], %r16959;
	@%p72 bra 	$L__BB0_178;
	mov.b32 	%r482, 0;
	st.local.u32 	[%rd4+144], %r482;
	bra.uni 	$L__BB0_179;
$L__BB0_178:
	ld.param.u64 	%rd2185, [_Z17qk_sparse_forwardPK13__nv_bfloat16S1_S1_PKiS3_fPfS4_S4_lllllllllllllllliiii_param_10];
	cvt.s64.s32 	%rd464, %r106;
	mad.lo.s64 	%rd465, %rd2185, %rd464, %rd6;
	shl.b64 	%rd466, %rd465, 1;
	add.s64 	%rd467, %rd1, %rd466;
	ld.global.nc.u16 	%rs57, [%rd467];
	// begin inline asm
	{ cvt.f32.bf16 %f1319, %rs57;}

	// end inline asm
	st.local.f32 	[%rd4+144], %f1319;
$L__BB0_179:
	ld.param.u32 	%r16479, [_Z17qk_sparse_forwardPK13__nv_bfloat16S1_S1_PKiS3_fPfS4_S4_lllllllllllllllliiii_param_27];
	add.s32 	%r109, %r2, 37;
	setp.ge.s32 	%p73, %r109, %r16479;
	mov.b32 	%r16960, -1;
	@%p73 bra 	$L__BB0_181;
	ld.param.u64 	%rd2323, [_Z17qk_sparse_forwardPK13__nv_bfloat16S1_S1_PKiS3_fPfS4_S4_lllllllllllllllliiii_param_22];
	cvt.s64.s32 	%rd468, %r109;
	mad.lo.s64 	%rd469, %rd2323, %rd468, %rd5;
	shl.b64 	%rd470, %rd469, 2;
	add.s64 	%rd471, %rd2, %rd470;
	ld.global.nc.u32 	%r16960, [%rd471];
$L__BB0_181:
	ld.param.u32 	%r16480, [_Z17qk_sparse_forwardPK13__nv_bfloat16S1_S1_PKiS3_fPfS4_S4_lllllllllllllllliiii_param_27];
	setp.lt.s32 	%p74, %r109, %r16480;
	st.local.u32 	[%rd3+148], %r16960;
	@%p74 bra 	$L__BB0_183;
	mov.b32 	%r484, 0;
	st.local.u32 	[%rd4+148], %r484;
	bra.uni 	$L__BB0_184;
$L__BB0_183:
	ld.param.u64 	%rd2186, [_Z17qk_sparse_forwardPK13__nv_bfloat16S1_S1_PKiS3_fPfS4_S4_lllllllllllllllliiii_param_10];
	cvt.s64.s32 	%rd472, %r109;
	mad.lo.s64 	%rd473, %rd2186, %rd472, %rd6;
	shl.b64 	%rd474, %rd473, 1;
	add.s64 	%rd475, %rd1, %rd474;
	ld.global.nc.u16 	%rs58, [%rd475];
	// begin inline asm
	{ cvt.f32.bf16 %f1320, %rs58;}

	// end inline asm
	st.local.f32 	[%rd4+148], %f1320;
$L__BB0_184:
	ld.param.u32 	%r16481, [_Z17qk_sparse_forwardPK13__nv_bfloat16S1_S1_PKiS3_fPfS4_S4_lllllllllllllllliiii_param_27];
	add.s32 	%r112, %r2, 38;
	setp.ge.s32 	%p75, %r112, %r16481;
	mov.b32 	%r16961, -1;
	@%p75 bra 	$L__BB0_186;
	ld.param.u64 	%rd2324, [_Z17qk_sparse_forwardPK13__nv_bfloat16S1_S1_PKiS3_fPfS4_S4_lllllllllllllllliiii_param_22];
	cvt.s64.s32 	%rd476, %r112;
	mad.lo.s64 	%rd477, %rd2324, %rd476, %rd5;
	shl.b64 	%rd478, %rd477, 2;
	add.s64 	%rd479, %rd2, %rd478;
	ld.global.nc.u32 	%r16961, [%rd479];
$L__BB0_186:
	ld.param.u32 	%r16482, [_Z17qk_sparse_forwardPK13__nv_bfloat16S1_S1_PKiS3_fPfS4_S4_lllllllllllllllliiii_param_27];
	setp.lt.s32 	%p76, %r112, %r16482;
	st.local.u32 	[%rd3+152], %r16961;
	@%p76 bra 	$L__BB0_188;
	mov.b32 	%r486, 0;
	st.local.u32 	[%rd4+152], %r486;
	bra.uni 	$L__BB0_189;
$L__BB0_188:
	ld.param.u64 	%rd2187, [_Z17qk_sparse_forwardPK13__nv_bfloat16S1_S1_PKiS3_fPfS4_S4_lllllllllllllllliiii_param_10];
	cvt.s64.s32 	%rd480, %r112;
	mad.lo.s64 	%rd481, %rd2187, %rd480, %rd6;
	shl.b64 	%rd482, %rd481, 1;
	add.s64 	%rd483, %rd1, %rd482;
	ld.global.nc.u16 	%rs59, [%rd483];
	// begin inline asm
	{ cvt.f32.bf16 %f1321, %rs59;}

	// end inline asm
	st.local.f32 	[%rd4+152], %f1321;
$L__BB0_189:
	ld.param.u32 	%r16483, [_Z17qk_sparse_forwardPK13__nv_bfloat16S1_S1_PKiS3_fPfS4_S4_lllllllllllllllliiii_param_27];
	add.s32 	%r115, %r2, 39;
	setp.ge.s32 	%p77, %r115, %r16483;
	mov.b32 	%r16962, -1;
	@%p77 bra 	$L__BB0_191;
	ld.param.u64 	%rd2325, [_Z17qk_sparse_forwardPK13__nv_bfloat16S1_S1_PKiS3_fPfS4_S4_lllllllllllllllliiii_param_22];
	cvt.s64.s32 	%rd484, %r115;
	mad.lo.s64 	%rd485, %rd2325, %rd484, %rd5;
	shl.b64 	%rd486, %rd485, 2;
	add.s64 	%rd487, %rd2, %rd486;
	ld.global.nc.u32 	%r16962, [%rd487];
$L__BB0_191:
	ld.param.u32 	%r16484, [_Z17qk_sparse_forwardPK13__nv_bfloat16S1_S1_PKiS3_fPfS4_S4_lllllllllllllllliiii_param_27];
	setp.lt.s32 	%p78, %r115, %r16484;
	st.local.u32 	[%rd3+156], %r16962;
	@%p78 bra 	$L__BB0_193;
	mov.b32 	%r488, 0;
	st.local.u32 	[%rd4+156], %r488;
	bra.uni 	$L__BB0_194;
$L__BB0_193:
	ld.param.u64 	%rd2188, [_Z17qk_sparse_forwardPK13__nv_bfloat16S1_S1_PKiS3_fPfS4_S4_lllllllllllllllliiii_param_10];
	cvt.s64.s32 	%rd488, %r115;
	mad.lo.s64 	%rd489, %rd2188, %rd488, %rd6;
	shl.b64 	%rd490, %rd489, 1;
	add.s64 	%rd491, %rd1, %rd490;
	ld.global.nc.u16 	%rs60, [%rd491];
	// begin inline asm
	{ cvt.f32.bf16 %f1322, %rs60;}

	// end inline asm
	st.local.f32 	[%rd4+156], %f1322;
$L__BB0_194:
	ld.param.u32 	%r16485, [_Z17qk_sparse_forwardPK13__nv_bfloat16S1_S1_PKiS3_fPfS4_S4_lllllllllllllllliiii_param_27];
	add.s32 	%r118, %r2, 40;
	setp.ge.s32 	%p79, %r118, %r16485;
	mov.b32 	%r16963, -1;
	@%p79 bra 	$L__BB0_196;
	ld.param.u64 	%rd2326, [_Z17qk_sparse_forwardPK13__nv_bfloat16S1_S1_PKiS3_fPfS4_S4_lllllllllllllllliiii_param_22];
	cvt.s64.s32 	%rd492, %r118;
	mad.lo.s64 	%rd493, %rd2326, %rd492, %rd5;
	shl.b64 	%rd494, %rd493, 2;
	add.s64 	%rd495, %rd2, %rd494;
	ld.global.nc.u32 	%r16963, [%rd495];
$L__BB0_196:
	ld.param.u32 	%r16486, [_Z17qk_sparse_forwardPK13__nv_bfloat16S1_S1_PKiS3_fPfS4_S4_lllllllllllllllliiii_param_27];
	setp.lt.s32 	%p80, %r118, %r16486;
	st.local.u32 	[%rd3+160], %r16963;
	@%p80 bra 	$L__BB0_198;
	mov.b32 	%r490, 0;
	st.local.u32 	[%rd4+160], %r490;
	bra.uni 	$L__BB0_199;
$L__BB0_198:
	ld.param.u64 	%rd2189, [_Z17qk_sparse_forwardPK13__nv_bfloat16S1_S1_PKiS3_fPfS4_S4_lllllllllllllllliiii_param_10];
	cvt.s64.s32 	%rd496, %r118;
	mad.lo.s64 	%rd497, %rd2189, %rd496, %rd6;
	shl.b64 	%rd498, %rd497, 1;
	add.s64 	%rd499, %rd1, %rd498;
	ld.global.nc.u16 	%rs61, [%rd499];
	// begin inline asm
	{ cvt.f32.bf16 %f1323, %rs61;}

	// end inline asm
	st.local.f32 	[%rd4+160], %f1323;
$L__BB0_199:
	ld.param.u32 	%r16487, [_Z17qk_sparse_forwardPK13__nv_bfloat16S1_S1_PKiS3_fPfS4_S4_lllllllllllllllliiii_param_27];
	add.s32 	%r121, %r2, 41;
	setp.ge.s32 	%p81, %r121, %r16487;
	mov.b32 	%r16964, -1;
	@%p81 bra 	$L__BB0_201;
	ld.param.u64 	%rd2327, [_Z17qk_sparse_forwardPK13__nv_bfloat16S1_S1_PKiS3_fPfS4_S4_lllllllllllllllliiii_param_22];
	cvt.s64.s32 	%rd500, %r121;
	mad.lo.s64 	%rd501, %rd2327, %rd500, %rd5;
	shl.b64 	%rd502, %rd501, 2;
	add.s64 	%rd503, %rd2, %rd502;
	ld.global.nc.u32 	%r16964, [%rd503];
$L__BB0_201:
	ld.param.u32 	%r16488, [_Z17qk_sparse_forwardPK13__nv_bfloat16S1_S1_PKiS3_fPfS4_S4_lllllllllllllllliiii_param_27];
	setp.lt.s32 	%p82, %r121, %r16488;
	st.local.u32 	[%rd3+164], %r16964;
	@%p82 bra 	$L__BB0_203;
	mov.b32 	%r492, 0;
	st.local.u32 	[%rd4+164], %r492;
	bra.uni 	$L__BB0_204;
$L__BB0_203:
	ld.param.u64 	%rd2190, [_Z17qk_sparse_forwardPK13__nv_bfloat16S1_S1_PKiS3_fPfS4_S4_lllllllllllllllliiii_param_10];
	cvt.s64.s32 	%rd504, %r121;
	mad.lo.s64 	%rd505, %rd2190, %rd504, %rd6;
	shl.b64 	%rd506, %rd505, 1;
	add.s64 	%rd507, %rd1, %rd506;
	ld.global.nc.u16 	%rs62, [%rd507];
	// begin inline asm
	{ cvt.f32.bf16 %f1324, %rs62;}

	// end inline asm
	st.local.f32 	[%rd4+164], %f1324;
$L__BB0_204:
	ld.param.u32 	%r16489, [_Z17qk_sparse_forwardPK13__nv_bfloat16S1_S1_PKiS3_fPfS4_S4_lllllllllllllllliiii_param_27];
	add.s32 	%r124, %r2, 42;
	setp.ge.s32 	%p83, %r124, %r16489;
	mov.b32 	%r16965, -1;
	@%p83 bra 	$L__BB0_206;
	ld.param.u64 	%rd2328, [_Z17qk_sparse_forwardPK13__nv_bfloat16S1_S1_PKiS3_fPfS4_S4_lllllllllllllllliiii_param_22];
	cvt.s64.s32 	%rd508, %r124;
	mad.lo.s64 	%rd509, %rd2328, %rd508, %rd5;
	shl.b64 	%rd510, %rd509, 2;
	add.s64 	%rd511, %rd2, %rd510;
	ld.global.nc.u32 	%r16965, [%rd511];
$L__BB0_206:
	ld.param.u32 	%r16490, [_Z17qk_sparse_forwardPK13__nv_bfloat16S1_S1_PKiS3_fPfS4_S4_lllllllllllllllliiii_param_27];
	setp.lt.s32 	%p84, %r124, %r16490;
	st.local.u32 	[%rd3+168], %r16965;
	@%p84 bra 	$L__BB0_208;
	mov.b32 	%r494, 0;
	st.local.u32 	[%rd4+168], %r494;
	bra.uni 	$L__BB0_209;
$L__BB0_208:
	ld.param.u64 	%rd2191, [_Z17qk_sparse_forwardPK13__nv_bfloat16S1_S1_PKiS3_fPfS4_S4_lllllllllllllllliiii_param_10];
	cvt.s64.s32 	%rd512, %r124;
	mad.lo.s64 	%rd513, %rd2191, %rd512, %rd6;
	shl.b64 	%rd514, %rd513, 1;
	add.s64 	%rd515, %rd1, %rd514;
	ld.global.nc.u16 	%rs63, [%rd515];
	// begin inline asm
	{ cvt.f32.bf16 %f1325, %rs63;}

	// end inline asm
	st.local.f32 	[%rd4+168], %f1325;
$L__BB0_209:
	ld.param.u32 	%r16491, [_Z17qk_sparse_forwardPK13__nv_bfloat16S1_S1_PKiS3_fPfS4_S4_lllllllllllllllliiii_param_27];
	add.s32 	%r127, %r2, 43;
	setp.ge.s32 	%p85, %r127, %r16491;
	mov.b32 	%r16966, -1;
	@%p85 bra 	$L__BB0_211;
	ld.param.u64 	%rd2329, [_Z17qk_sparse_forwardPK13__nv_bfloat16S1_S1_PKiS3_fPfS4_S4_lllllllllllllllliiii_param_22];
	cvt.s64.s32 	%rd516, %r127;
	mad.lo.s64 	%rd517, %rd2329, %rd516, %rd5;
	shl.b64 	%rd518, %rd517, 2;
	add.s64 	%rd519, %rd2, %rd518;
	ld.global.nc.u32 	%r16966, [%rd519];
$L__BB0_211:
	ld.param.u32 	%r16492, [_Z17qk_sparse_forwardPK13__nv_bfloat16S1_S1_PKiS3_fPfS4_S4_lllllllllllllllliiii_param_27];
	setp.lt.s32 	%p86, %r127, %r16492;
	st.local.u32 	[%rd3+172], %r16966;
	@%p86 bra 	$L__BB0_213;
	mov.b32 	%r496, 0;
	st.local.u32 	[%rd4+172], %r496;
	bra.uni 	$L__BB0_214;
$L__BB0_213:
	ld.param.u64 	%rd2192, [_Z17qk_sparse_forwardPK13__nv_bfloat16S1_S1_PKiS3_fPfS4_S4_lllllllllllllllliiii_param_10];
	cvt.s64.s32 	%rd520, %r127;
	mad.lo.s64 	%rd521, %rd2192, %rd520, %rd6;
	shl.b64 	%rd522, %rd521, 1;
	add.s64 	%rd523, %rd1, %rd522;
	ld.global.nc.u16 	%rs64, [%rd523];
	// begin inline asm
	{ cvt.f32.bf16 %f1326, %rs64;}

	// end inline asm
	st.local.f32 	[%rd4+172], %f1326;
$L__BB0_214:
	ld.param.u32 	%r16493, [_Z17qk_sparse_forwardPK13__nv_bfloat16S1_S1_PKiS3_fPfS4_S4_lllllllllllllllliiii_param_27];
	add.s32 	%r130, %r2, 44;
	setp.ge.s32 	%p87, %r130, %r16493;
	mov.b32 	%r16967, -1;
	@%p87 bra 	$L__BB0_216;
	ld.param.u64 	%rd2330, [_Z17qk_sparse_forwardPK13__nv_bfloat16S1_S1_PKiS3_fPfS4_S4_lllllllllllllllliiii_param_22];
	cvt.s64.s32 	%rd524, %r130;
	mad.lo.s64 	%rd525, %rd2330, %rd524, %rd5;
	shl.b64 	%rd526, %rd525, 2;
	add.s64 	%rd527, %rd2, %rd526;
	ld.global.nc.u32 	%r16967, [%rd527];
$L__BB0_216:
	ld.param.u32 	%r16494, [_Z17qk_sparse_forwardPK13__nv_bfloat16S1_S1_PKiS3_fPfS4_S4_lllllllllllllllliiii_param_27];
	setp.lt.s32 	%p88, %r130, %r16494;
	st.local.u32 	[%rd3+176], %r16967;
	@%p88 bra 	$L__BB0_218;
	mov.b32 	%r498, 0;
	st.local.u32 	[%rd4+176], %r498;
	bra.uni 	$L__BB0_219;
$L__BB0_218:
	ld.param.u64 	%rd2193, [_Z17qk_sparse_forwardPK13__nv_bfloat16S1_S1_PKiS3_fPfS4_S4_lllllllllllllllliiii_param_10];
	cvt.s64.s32 	%rd528, %r130;
	mad.lo.s64 	%rd529, %rd2193, %rd528, %rd6;
	shl.b64 	%rd530, %rd529, 1;
	add.s64 	%rd531, %rd1, %rd530;
	ld.global.nc.u16 	%rs65, [%rd531];
	// begin inline asm
	{ cvt.f32.bf16 %f1327, %rs65;}

	// end inline asm
	st.local.f32 	[%rd4+176], %f1327;
$L__BB0_219:
	ld.param.u32 	%r16495, [_Z17qk_sparse_forwardPK13__nv_bfloat16S1_S1_PKiS3_fPfS4_S4_lllllllllllllllliiii_param_27];
	add.s32 	%r133, %r2, 45;
	setp.ge.s32 	%p89, %r133, %r16495;
	mov.b32 	%r16968, -1;
	@%p89 bra 	$L__BB0_221;
	ld.param.u64 	%rd2331, [_Z17qk_sparse_forwardPK13__nv_bfloat16S1_S1_PKiS3_fPfS4_S4_lllllllllllllllliiii_param_22];
	cvt.s64.s32 	%rd532, %r133;
	mad.lo.s64 	%rd533, %rd2331, %rd532, %rd5;
	shl.b64 	%rd534, %rd533, 2;
	add.s64 	%rd535, %rd2, %rd534;
	ld.global.nc.u32 	%r16968, [%rd535];
$L__BB0_221:
	ld.param.u32 	%r16496, [_Z17qk_sparse_forwardPK13__nv_bfloat16S1_S1_PKiS3_fPfS4_S4_lllllllllllllllliiii_param_27];
	setp.lt.s32 	%p90, %r133, %r16496;
	st.local.u32 	[%rd3+180], %r16968;
	@%p90 bra 	$L__BB0_223;
	mov.b32 	%r500, 0;
	st.local.u32 	[%rd4+180], %r500;
	bra.uni 	$L__BB0_224;
$L__BB0_223:
	ld.param.u64 	%rd2194, [_Z17qk_sparse_forwardPK13__nv_bfloat16S1_S1_PKiS3_fPfS4_S4_lllllllllllllllliiii_param_10];
	cvt.s64.s32 	%rd536, %r133;
	mad.lo.s64 	%rd537, %rd2194, %rd536, %rd6;
	shl.b64 	%rd538, %rd537, 1;
	add.s64 	%rd539, %rd1, %rd538;
	ld.global.nc.u16 	%rs66, [%rd539];
	// begin inline asm
	{ cvt.f32.bf16 %f1328, %rs66;}

	// end inline asm
	st.local.f32 	[%rd4+180], %f1328;
$L__BB0_224:
	ld.param.u32 	%r16497, [_Z17qk_sparse_forwardPK13__nv_bfloat16S1_S1_PKiS3_fPfS4_S4_lllllllllllllllliiii_param_27];
	add.s32 	%r136, %r2, 46;
	setp.ge.s32 	%p91, %r136, %r16497;
	mov.b32 	%r16969, -1;
	@%p91 bra 	$L__BB0_226;
	ld.param.u64 	%rd2332, [_Z17qk_sparse_forwardPK13__nv_bfloat16S1_S1_PKiS3_fPfS4_S4_lllllllllllllllliiii_param_22];
	cvt.s64.s32 	%rd540, %r136;
	mad.lo.s64 	%rd541, %rd2332, %rd540, %rd5;
	shl.b64 	%rd542, %rd541, 2;
	add.s64 	%rd543, %rd2, %rd542;
	ld.global.nc.u32 	%r16969, [%rd543];
$L__BB0_226:
	ld.param.u32 	%r16498, [_Z17qk_sparse_forwardPK13__nv_bfloat16S1_S1_PKiS3_fPfS4_S4_lllllllllllllllliiii_param_27];
	setp.lt.s32 	%p92, %r136, %r16498;
	st.local.u32 	[%rd3+184], %r16969;
	@%p92 bra 	$L__BB0_228;
	mov.b32 	%r502, 0;
	st.local.u32 	[%rd4+184], %r502;
	bra.uni 	$L__BB0_229;
$L__BB0_228:
	ld.param.u64 	%rd2195, [_Z17qk_sparse_forwardPK13__nv_bfloat16S1_S1_PKiS3_fPfS4_S4_lllllllllllllllliiii_param_10];
	cvt.s64.s32 	%rd544, %r136;
	mad.lo.s64 	%rd545, %rd2195, %rd544, %rd6;
	shl.b64 	%rd546, %rd545, 1;
	add.s64 	%rd547, %rd1, %rd546;
	ld.global.nc.u16 	%rs67, [%rd547];
	// begin inline asm
	{ cvt.f32.bf16 %f1329, %rs67;}

	// end inline asm
	st.local.f32 	[%rd4+184], %f1329;
$L__BB0_229:
	ld.param.u32 	%r16499, [_Z17qk_sparse_forwardPK13__nv_bfloat16S1_S1_PKiS3_fPfS4_S4_lllllllllllllllliiii_param_27];
	add.s32 	%r139, %r2, 47;
	setp.ge.s32 	%p93, %r139, %r16499;
	mov.b32 	%r16970, -1;
	@%p93 bra 	$L__BB0_231;
	ld.param.u64 	%rd2333, [_Z17qk_sparse_forwardPK13__nv_bfloat16S1_S1_PKiS3_fPfS4_S4_lllllllllllllllliiii_param_22];
	cvt.s64.s32 	%rd548, %r139;
	mad.lo.s64 	%rd549, %rd2333, %rd548, %rd5;
	shl.b64 	%rd550, %rd549, 2;
	add.s64 	%rd551, %rd2, %rd550;
	ld.global.nc.u32 	%r16970, [%rd551];
$L__BB0_231:
	ld.param.u32 	%r16500, [_Z17qk_sparse_forwardPK13__nv_bfloat16S1_S1_PKiS3_fPfS4_S4_lllllllllllllllliiii_param_27];
	setp.lt.s32 	%p94, %r139, %r16500;
	st.local.u32 	[%rd3+188], %r16970;
	@%p94 bra 	$L__BB0_233;
	mov.b32 	%r504, 0;
	st.local.u32 	[%rd4+188], %r504;
	bra.uni 	$L__BB0_234;
$L__BB0_233:
	ld.param.u64 	%rd2196, [_Z17qk_sparse_forwardPK13__nv_bfloat16S1_S1_PKiS3_fPfS4_S4_lllllllllllllllliiii_param_10];
	cvt.s64.s32 	%rd552, %r139;
	mad.lo.s64 	%rd553, %rd2196, %rd552, %rd6;
	shl.b64 	%rd554, %rd553, 1;
	add.s64 	%rd555, %rd1, %rd554;
	ld.global.nc.u16 	%rs68, [%rd555];
	// begin inline asm
	{ cvt.f32.bf16 %f1330, %rs68;}

	// end inline asm
	st.local.f32 	[%rd4+188], %f1330;
$L__BB0_234:
	ld.param.u32 	%r16501, [_Z17qk_sparse_forwardPK13__nv_bfloat16S1_S1_PKiS3_fPfS4_S4_lllllllllllllllliiii_param_27];
	add.s32 	%r142, %r2, 48;
	setp.ge.s32 	%p95, %r142, %r16501;
	mov.b32 	%r16971, -1;
	@%p95 bra 	$L__BB0_236;
	ld.param.u64 	%rd2334, [_Z17qk_sparse_forwardPK13__nv_bfloat16S1_S1_PKiS3_fPfS4_S4_lllllllllllllllliiii_param_22];
	cvt.s64.s32 	%rd556, %r142;
	mad.lo.s64 	%rd557, %rd2334, %rd556, %rd5;
	shl.b64 	%rd558, %rd557, 2;
	add.s64 	%rd559, %rd2, %rd558;
	ld.global.nc.u32 	%r16971, [%rd559];
$L__BB0_236:
	ld.param.u32 	%r16502, [_Z17qk_sparse_forwardPK13__nv_bfloat16S1_S1_PKiS3_fPfS4_S4_lllllllllllllllliiii_param_27];
	setp.lt.s32 	%p96, %r142, %r16502;
	st.local.u32 	[%rd3+192], %r16971;
	@%p96 bra 	$L__BB0_238;
	mov.b32 	%r506, 0;
	st.local.u32 	[%rd4+192], %r506;
	bra.uni 	$L__BB0_239;
$L__BB0_238:
	ld.param.u64 	%rd2197, [_Z17qk_sparse_forwardPK13__nv_bfloat16S1_S1_PKiS3_fPfS4_S4_lllllllllllllllliiii_param_10];
	cvt.s64.s32 	%rd560, %r142;
	mad.lo.s64 	%rd561, %rd2197, %rd560, %rd6;
	shl.b64 	%rd562, %rd561, 1;
	add.s64 	%rd563, %rd1, %rd562;
	ld.global.nc.u16 	%rs69, [%rd563];
	// begin inline asm
	{ cvt.f32.bf16 %f1331, %rs69;}

	// end inline asm
	st.local.f32 	[%rd4+192], %f1331;
$L__BB0_239:
	ld.param.u32 	%r16503, [_Z17qk_sparse_forwardPK13__nv_bfloat16S1_S1_PKiS3_fPfS4_S4_lllllllllllllllliiii_param_27];
	add.s32 	%r145, %r2, 49;
	setp.ge.s32 	%p97, %r145, %r16503;
	mov.b32 	%r16972, -1;
	@%p97 bra 	$L__BB0_241;
	ld.param.u64 	%rd2335, [_Z17qk_sparse_forwardPK13__nv_bfloat16S1_S1_PKiS3_fPfS4_S4_lllllllllllllllliiii_param_22];
	cvt.s64.s32 	%rd564, %r145;
	mad.lo.s64 	%rd565, %rd2335, %rd564, %rd5;
	shl.b64 	%rd566, %rd565, 2;
	add.s64 	%rd567, %rd2, %rd566;
	ld.global.nc.u32 	%r16972, [%rd567];
$L__BB0_241:
	ld.param.u32 	%r16504, [_Z17qk_sparse_forwardPK13__nv_bfloat16S1_S1_PKiS3_fPfS4_S4_lllllllllllllllliiii_param_27];
	setp.lt.s32 	%p98, %r145, %r16504;
	st.local.u32 	[%rd3+196], %r16972;
	@%p98 bra 	$L__BB0_243;
	mov.b32 	%r508, 0;
	st.local.u32 	[%rd4+196], %r508;
	bra.uni 	$L__BB0_244;
$L__BB0_243:
	ld.param.u64 	%rd2198, [_Z17qk_sparse_forwardPK13__nv_bfloat16S1_S1_PKiS3_fPfS4_S4_lllllllllllllllliiii_param_10];
	cvt.s64.s32 	%rd568, %r145;
	mad.lo.s64 	%rd569, %rd2198, %rd568, %rd6;
	shl.b64 	%rd570, %rd569, 1;
	add.s64 	%rd571, %rd1, %rd570;
	ld.global.nc.u16 	%rs70, [%rd571];
	// begin inline asm
	{ cvt.f32.bf16 %f1332, %rs70;}

	// end inline asm
	st.local.f32 	[%rd4+196], %f1332;
$L__BB0_244:
	ld.param.u32 	%r16505, [_Z17qk_sparse_forwardPK13__nv_bfloat16S1_S1_PKiS3_fPfS4_S4_lllllllllllllllliiii_param_27];
	add.s32 	%r148, %r2, 50;
	setp.ge.s32 	%p99, %r148, %r16505;
	mov.b32 	%r16973, -1;
	@%p99 bra 	$L__BB0_246;
	ld.param.u64 	%rd2336, [_Z17qk_sparse_forwardPK13__nv_bfloat16S1_S1_PKiS3_fPfS4_S4_lllllllllllllllliiii_param_22];
	cvt.s64.s32 	%rd572, %r148;
	mad.lo.s64 	%rd573, %rd2336, %rd572, %rd5;
	shl.b64 	%rd574, %rd573, 2;
	add.s64 	%rd575, %rd2, %rd574;
	ld.global.nc.u32 	%r16973, [%rd575];
$L__BB0_246:
	ld.param.u32 	%r16506, [_Z17qk_sparse_forwardPK13__nv_bfloat16S1_S1_PKiS3_fPfS4_S4_lllllllllllllllliiii_param_27];
	setp.lt.s32 	%p100, %r148, %r16506;
	st.local.u32 	[%rd3+200], %r16973;
	@%p100 bra 	$L__BB0_248;
	mov.b32 	%r510, 0;
	st.local.u32 	[%rd4+200], %r510;
	bra.uni 	$L__BB0_249;
$L__BB0_248:
	ld.param.u64 	%rd2199, [_Z17qk_sparse_forwardPK13__nv_bfloat16S1_S1_PKiS3_fPfS4_S4_lllllllllllllllliiii_param_10];
	cvt.s64.s32 	%rd576, %r148;
	mad.lo.s64 	%rd577, %rd2199, %rd576, %rd6;
	shl.b64 	%rd578, %rd577, 1;
	add.s64 	%rd579, %rd1, %rd578;
	ld.global.nc.u16 	%rs71, [%rd579];
	// begin inline asm
	{ cvt.f32.bf16 %f1333, %rs71;}

	// end inline asm
	st.local.f32 	[%rd4+200], %f1333;
$L__BB0_249:
	ld.param.u32 	%r16507, [_Z17qk_sparse_forwardPK13__nv_bfloat16S1_S1_PKiS3_fPfS4_S4_lllllllllllllllliiii_param_27];
	add.s32 	%r151, %r2, 51;
	setp.ge.s32 	%p101, %r151, %r16507;
	mov.b32 	%r16974, -1;
	@%p101 bra 	$L__BB0_251;
	ld.param.u64 	%rd2337, [_Z17qk_sparse_forwardPK13__nv_bfloat16S1_S1_PKiS3_fPfS4_S4_lllllllllllllllliiii_param_22];
	cvt.s64.s32 	%rd580, %r151;
	mad.lo.s64 	%rd581, %rd2337, %rd580, %rd5;
	shl.b64 	%rd582, %rd581, 2;
	add.s64 	%rd583, %rd2, %rd582;
	ld.global.nc.u32 	%r16974, [%rd583];
$L__BB0_251:
	ld.param.u32 	%r16508, [_Z17qk_sparse_forwardPK13__nv_bfloat16S1_S1_PKiS3_fPfS4_S4_lllllllllllllllliiii_param_27];
	setp.lt.s32 	%p102, %r151, %r16508;
	st.local.u32 	[%rd3+204], %r16974;
	@%p102 bra 	$L__BB0_253;
	mov.b32 	%r512, 0;
	st.local.u32 	[%rd4+204], %r512;
	bra.uni 	$L__BB0_254;
$L__BB0_253:
	ld.param.u64 	%rd2200, [_Z17qk_sparse_forwardPK13__nv_bfloat16S1_S1_PKiS3_fPfS4_S4_lllllllllllllllliiii_param_10];
	cvt.s64.s32 	%rd584, %r151;
	mad.lo.s64 	%rd585, %rd2200, %rd584, %rd6;
	shl.b64 	%rd586, %rd585, 1;
	add.s64 	%rd587, %rd1, %rd586;
	ld.global.nc.u16 	%rs72, [%rd587];
	// begin inline asm
	{ cvt.f32.bf16 %f1334, %rs72;}

	// end inline asm
	st.local.f32 	[%rd4+204], %f1334;
$L__BB0_254:
	ld.param.u32 	%r16509, [_Z17qk_sparse_forwardPK13__nv_bfloat16S1_S1_PKiS3_fPfS4_S4_lllllllllllllllliiii_param_27];
	add.s32 	%r154, %r2, 52;
	setp.ge.s32 	%p103, %r154, %r16509;
	mov.b32 	%r16975, -1;
	@%p103 bra 	$L__BB0_256;
	ld.param.u64 	%rd2338, [_Z17qk_sparse_forwardPK13__nv_bfloat16S1_S1_PKiS3_fPfS4_S4_lllllllllllllllliiii_param_22];
	cvt.s64.s32 	%rd588, %r154;
	mad.lo.s64 	%rd589, %rd2338, %rd588, %rd5;
	shl.b64 	%rd590, %rd589, 2;
	add.s64 	%rd591, %rd2, %rd590;
	ld.global.nc.u32 	%r16975, [%rd591];
$L__BB0_256:
	ld.param.u32 	%r16510, [_Z17qk_sparse_forwardPK13__nv_bfloat16S1_S1_PKiS3_fPfS4_S4_lllllllllllllllliiii_param_27];
	setp.lt.s32 	%p104, %r154, %r16510;
	st.local.u32 	[%rd3+208], %r16975;
	@%p104 bra 	$L__BB0_258;
	mov.b32 	%r514, 0;
	st.local.u32 	[%rd4+208], %r514;
	bra.uni 	$L__BB0_259;
$L__BB0_258:
	ld.param.u64 	%rd2201, [_Z17qk_sparse_forwardPK13__nv_bfloat16S1_S1_PKiS3_fPfS4_S4_lllllllllllllllliiii_param_10];
	cvt.s64.s32 	%rd592, %r154;
	mad.lo.s64 	%rd593, %rd2201, %rd592, %rd6;
	shl.b64 	%rd594, %rd593, 1;
	add.s64 	%rd595, %rd1, %rd594;
	ld.global.nc.u16 	%rs73, [%rd595];
	// begin inline asm
	{ cvt.f32.bf16 %f1335, %rs73;}

	// end inline asm
	st.local.f32 	[%rd4+208], %f1335;
$L__BB0_259:
	ld.param.u32 	%r16511, [_Z17qk_sparse_forwardPK13__nv_bfloat16S1_S1_PKiS3_fPfS4_S4_lllllllllllllllliiii_param_27];
	add.s32 	%r157, %r2, 53;
	setp.ge.s32 	%p105, %r157, %r16511;
	mov.b32 	%r16976, -1;
	@%p105 bra 	$L__BB0_261;
	ld.param.u64 	%rd2339, [_Z17qk_sparse_forwardPK13__nv_bfloat16S1_S1_PKiS3_fPfS4_S4_lllllllllllllllliiii_param_22];
	cvt.s64.s32 	%rd596, %r157;
	mad.lo.s64 	%rd597, %rd2339, %rd596, %rd5;
	shl.b64 	%rd598, %rd597, 2;
	add.s64 	%rd599, %rd2, %rd598;
	ld.global.nc.u32 	%r16976, [%rd599];
$L__BB0_261:
	ld.param.u32 	%r16512, [_Z17qk_sparse_forwardPK13__nv_bfloat16S1_S1_PKiS3_fPfS4_S4_lllllllllllllllliiii_param_27];
	setp.lt.s32 	%p106, %r157, %r16512;
	st.local.u32 	[%rd3+212], %r16976;
	@%p106 bra 	$L__BB0_263;
	mov.b32 	%r516, 0;
	st.local.u32 	[%rd4+212], %r516;
	bra.uni 	$L__BB0_264;
$L__BB0_263:
	ld.param.u64 	%rd2202, [_Z17qk_sparse_forwardPK13__nv_bfloat16S1_S1_PKiS3_fPfS4_S4_lllllllllllllllliiii_param_10];
	cvt.s64.s32 	%rd600, %r157;
	mad.lo.s64 	%rd601, %rd2202, %rd600, %rd6;
	shl.b64 	%rd602, %rd601, 1;
	add.s64 	%rd603, %rd1, %rd602;
	ld.global.nc.u16 	%rs74, [%rd603];
	// begin inline asm
	{ cvt.f32.bf16 %f1336, %rs74;}

	// end inline asm
	st.local.f32 	[%rd4+212], %f1336;
$L__BB0_264:
	ld.param.u32 	%r16513, [_Z17qk_sparse_forwardPK13__nv_bfloat16S1_S1_PKiS3_fPfS4_S4_lllllllllllllllliiii_param_27];
	add.s32 	%r160, %r2, 54;
	setp.ge.s32 	%p107, %r160, %r16513;
	mov.b32 	%r16977, -1;
	@%p107 bra 	$L__BB0_266;
	ld.param.u64 	%rd2340, [_Z17qk_sparse_forwardPK13__nv_bfloat16S1_S1_PKiS3_fPfS4_S4_lllllllllllllllliiii_param_22];
	cvt.s64.s32 	%rd604, %r160;
	mad.lo.s64 	%rd605, %rd2340, %rd604, %rd5;
	shl.b64 	%rd606, %rd605, 2;
	add.s64 	%rd607, %rd2, %rd606;
	ld.global.nc.u32 	%r16977, [%rd607];
$L__BB0_266:
	ld.param.u32 	%r16514, [_Z17qk_sparse_forwardPK13__nv_bfloat16S1_S1_PKiS3_fPfS4_S4_lllllllllllllllliiii_param_27];
	setp.lt.s32 	%p108, %r160, %r16514;
	st.local.u32 	[%rd3+216], %r16977;
	@%p108 bra 	$L__BB0_268;
	mov.b32 	%r518, 0;
	st.local.u32 	[%rd4+216], %r518;
	bra.uni 	$L__BB0_269;
$L__BB0_268:
	ld.param.u64 	%rd2203, [_Z17qk_sparse_forwardPK13__nv_bfloat16S1_S1_PKiS3_fPfS4_S4_lllllllllllllllliiii_param_10];
	cvt.s64.s32 	%rd608, %r160;
	mad.lo.s64 	%rd609, %rd2203, %rd608, %rd6;
	shl.b64 	%rd610, %rd609, 1;
	add.s64 	%rd611, %rd1, %rd610;
	ld.global.nc.u16 	%rs75, [%rd611];
	// begin inline asm
	{ cvt.f32.bf16 %f1337, %rs75;}

	// end inline asm
	st.local.f32 	[%rd4+216], %f1337;
$L__BB0_269:
	ld.param.u32 	%r16515, [_Z17qk_sparse_forwardPK13__nv_bfloat16S1_S1_PKiS3_fPfS4_S4_lllllllllllllllliiii_param_27];
	add.s32 	%r163, %r2, 55;
	setp.ge.s32 	%p109, %r163, %r16515;
	mov.b32 	%r16978, -1;
	@%p109 bra 	$L__BB0_271;
	ld.param.u64 	%rd2341, [_Z17qk_sparse_forwardPK13__nv_bfloat16S1_S1_PKiS3_fPfS4_S4_lllllllllllllllliiii_param_22];
	cvt.s64.s32 	%rd612, %r163;
	mad.lo.s64 	%rd613, %rd2341, %rd612, %rd5;
	shl.b64 	%rd614, %rd613, 2;
	add.s64 	%rd615, %rd2, %rd614;
	ld.global.nc.u32 	%r16978, [%rd615];
$L__BB0_271:
	ld.param.u32 	%r16516, [_Z17qk_sparse_forwardPK13__nv_bfloat16S1_S1_PKiS3_fPfS4_S4_lllllllllllllllliiii_param_27];
	setp.lt.s32 	%p110, %r163, %r16516;
	st.local.u32 	[%rd3+220], %r16978;
	@%p110 bra 	$L__BB0_273;
	mov.b32 	%r520, 0;
	st.local.u32 	[%rd4+220], %r520;
	bra.uni 	$L__BB0_274;
$L__BB0_273:
	ld.param.u64 	%rd2204, [_Z17qk_sparse_forwardPK13__nv_bfloat16S1_S1_PKiS3_fPfS4_S4_lllllllllllllllliiii_param_10];
	cvt.s64.s32 	%rd616, %r163;
	mad.lo.s64 	%rd617, %rd2204, %rd616, %rd6;
	shl.b64 	%rd618, %rd617, 1;
	add.s64 	%rd619, %rd1, %rd618;
	ld.global.nc.u16 	%rs76, [%rd619];
	// begin inline asm
	{ cvt.f32.bf16 %f1338, %rs76;}

	// end inline asm
	st.local.f32 	[%rd4+220], %f1338;
$L__BB0_274:
	ld.param.u32 	%r16517, [_Z17qk_sparse_forwardPK13__nv_bfloat16S1_S1_PKiS3_fPfS4_S4_lllllllllllllllliiii_param_27];
	add.s32 	%r166, %r2, 56;
	setp.ge.s32 	%p111, %r166, %r16517;
	mov.b32 	%r16979, -1;
	@%p111 bra 	$L__BB0_276;
	ld.param.u64 	%rd2342, [_Z17qk_sparse_forwardPK13__nv_bfloat16S1_S1_PKiS3_fPfS4_S4_lllllllllllllllliiii_param_22];
	cvt.s64.s32 	%rd620, %r166;
	mad.lo.s64 	%rd621, %rd2342, %rd620, %rd5;
	shl.b64 	%rd622, %rd621, 2;
	add.s64 	%rd623, %rd2, %rd622;
	ld.global.nc.u32 	%r16979, [%rd623];
$L__BB0_276:
	ld.param.u32 	%r16518, [_Z17qk_sparse_forwardPK13__nv_bfloat16S1_S1_PKiS3_fPfS4_S4_lllllllllllllllliiii_param_27];
	setp.lt.s32 	%p112, %r166, %r16518;
	st.local.u32 	[%rd3+224], %r16979;
	@%p112 bra 	$L__BB0_278;
	mov.b32 	%r522, 0;
	st.local.u32 	[%rd4+224], %r522;
	bra.uni 	$L__BB0_279;
$L__BB0_278:
	ld.param.u64 	%rd2205, [_Z17qk_sparse_forwardPK13__nv_bfloat16S1_S1_PKiS3_fPfS4_S4_lllllllllllllllliiii_param_10];
	cvt.s64.s32 	%rd624, %r166;
	mad.lo.s64 	%rd625, %rd2205, %rd624, %rd6;
	shl.b64 	%rd626, %rd625, 1;
	add.s64 	%rd627, %rd1, %rd626;
	ld.global.nc.u16 	%rs77, [%rd627];
	// begin inline asm
	{ cvt.f32.bf16 %f1339, %rs77;}

	// end inline asm
	st.local.f32 	[%rd4+224], %f1339;
$L__BB0_279:
	ld.param.u32 	%r16519, [_Z17qk_sparse_forwardPK13__nv_bfloat16S1_S1_PKiS3_fPfS4_S4_lllllllllllllllliiii_param_27];
	add.s32 	%r169, %r2, 57;
	setp.ge.s32 	%p113, %r169, %r16519;
	mov.b32 	%r16980, -1;
	@%p113 bra 	$L__BB0_281;
	ld.param.u64 	%rd2343, [_Z17qk_sparse_forwardPK13__nv_bfloat16S1_S1_PKiS3_fPfS4_S4_lllllllllllllllliiii_param_22];
	cvt.s64.s32 	%rd628, %r169;
	mad.lo.s64 	%rd629, %rd2343, %rd628, %rd5;
	shl.b64 	%rd630, %rd629, 2;
	add.s64 	%rd631, %rd2, %rd630;
	ld.global.nc.u32 	%r16980, [%rd631];
$L__BB0_281:
	ld.param.u32 	%r16520, [_Z17qk_sparse_forwardPK13__nv_bfloat16S1_S1_PKiS3_fPfS4_S4_lllllllllllllllliiii_param_27];
	setp.lt.s32 	%p114, %r169, %r16520;
	st.local.u32 	[%rd3+228], %r16980;
	@%p114 bra 	$L__BB0_283;
	mov.b32 	%r524, 0;
	st.local.u32 	[%rd4+228], %r524;
	bra.uni 	$L__BB0_284;
$L__BB0_283:
	ld.param.u64 	%rd2206, [_Z17qk_sparse_forwardPK13__nv_bfloat16S1_S1_PKiS3_fPfS4_S4_lllllllllllllllliiii_param_10];
	cvt.s64.s32 	%rd632, %r169;
	mad.lo.s64 	%rd633, %rd2206, %rd632, %rd6;
	shl.b64 	%rd634, %rd633, 1;
	add.s64 	%rd635, %rd1, %rd634;
	ld.global.nc.u16 	%rs78, [%rd635];
	// begin inline asm
	{ cvt.f32.bf16 %f1340, %rs78;}

	// end inline asm
	st.local.f32 	[%rd4+228], %f1340;
$L__BB0_284:
	ld.param.u32 	%r16521, [_Z17qk_sparse_forwardPK13__nv_bfloat16S1_S1_PKiS3_fPfS4_S4_lllllllllllllllliiii_param_27];
	add.s32 	%r172, %r2, 58;
	setp.ge.s32 	%p115, %r172, %r16521;
	mov.b32 	%r16981, -1;
	@%p115 bra 	$L__BB0_286;
	ld.param.u64 	%rd2344, [_Z17qk_sparse_forwardPK13__nv_bfloat16S1_S1_PKiS3_fPfS4_S4_lllllllllllllllliiii_param_22];
	cvt.s64.s32 	%rd636, %r172;
	mad.lo.s64 	%rd637, %rd2344, %rd636, %rd5;
	shl.b64 	%rd638, %rd637, 2;
	add.s64 	%rd639, %rd2, %rd638;
	ld.global.nc.u32 	%r16981, [%rd639];
$L__BB0_286:
	ld.param.u32 	%r16522, [_Z17qk_sparse_forwardPK13__nv_bfloat16S1_S1_PKiS3_fPfS4_S4_lllllllllllllllliiii_param_27];
	setp.lt.s32 	%p116, %r172, %r16522;
	st.local.u32 	[%rd3+232], %r16981;
	@%p116 bra 	$L__BB0_288;
	mov.b32 	%r526, 0;
	st.local.u32 	[%rd4+232], %r526;
	bra.uni 	$L__BB0_289;
$L__BB0_288:
	ld.param.u64 	%rd2207, [_Z17qk_sparse_forwardPK13__nv_bfloat16S1_S1_PKiS3_fPfS4_S4_lllllllllllllllliiii_param_10];
	cvt.s64.s32 	%rd640, %r172;
	mad.lo.s64 	%rd641, %rd2207, %rd640, %rd6;
	shl.b64 	%rd642, %rd641, 1;
	add.s64 	%rd643, %rd1, %rd642;
	ld.global.nc.u16 	%rs79, [%rd643];
	// begin inline asm
	{ cvt.f32.bf16 %f1341, %rs79;}

	// end inline asm
	st.local.f32 	[%rd4+232], %f1341;
$L__BB0_289:
	ld.param.u32 	%r16523, [_Z17qk_sparse_forwardPK13__nv_bfloat16S1_S1_PKiS3_fPfS4_S4_lllllllllllllllliiii_param_27];
	add.s32 	%r175, %r2, 59;
	setp.ge.s32 	%p117, %r175, %r16523;
	mov.b32 	%r16982, -1;
	@%p117 bra 	$L__BB0_291;
	ld.param.u64 	%rd2345, [_Z17qk_sparse_forwardPK13__nv_bfloat16S1_S1_PKiS3_fPfS4_S4_lllllllllllllllliiii_param_22];
	cvt.s64.s32 	%rd644, %r175;
	mad.lo.s64 	%rd645, %rd2345, %rd644, %rd5;
	shl.b64 	%rd646, %rd645, 2;
	add.s64 	%rd647, %rd2, %rd646;
	ld.global.nc.u32 	%r16982, [%rd647];
$L__BB0_291:
	ld.param.u32 	%r16524, [_Z17qk_sparse_forwardPK13__nv_bfloat16S1_S1_PKiS3_fPfS4_S4_lllllllllllllllliiii_param_27];
	setp.lt.s32 	%p118, %r175, %r16524;
	st.local.u32 	[%rd3+236], %r16982;
	@%p118 bra 	$L__BB0_293;
	mov.b32 	%r528, 0;
	st.local.u32 	[%rd4+236], %r528;
	bra.uni 	$L__BB0_294;
$L__BB0_293:
	ld.param.u64 	%rd2208, [_Z17qk_sparse_forwardPK13__nv_bfloat16S1_S1_PKiS3_fPfS4_S4_lllllllllllllllliiii_param_10];
	cvt.s64.s32 	%rd648, %r175;
	mad.lo.s64 	%rd649, %rd2208, %rd648, %rd6;
	shl.b64 	%rd650, %rd649, 1;
	add.s64 	%rd651, %rd1, %rd650;
	ld.global.nc.u16 	%rs80, [%rd651];
	// begin inline asm
	{ cvt.f32.bf16 %f1342, %rs80;}

	// end inline asm
	st.local.f32 	[%rd4+236], %f1342;
$L__BB0_294:
	ld.param.u32 	%r16525, [_Z17qk_sparse_forwardPK13__nv_bfloat16S1_S1_PKiS3_fPfS4_S4_lllllllllllllllliiii_param_27];
	add.s32 	%r178, %r2, 60;
	setp.ge.s32 	%p119, %r178, %r16525;
	mov.b32 	%r16983, -1;
	@%p119 bra 	$L__BB0_296;
	ld.param.u64 	%rd2346, [_Z17qk_sparse_forwardPK13__nv_bfloat16S1_S1_PKiS3_fPfS4_S4_lllllllllllllllliiii_param_22];
	cvt.s64.s32 	%rd652, %r178;
	mad.lo.s64 	%rd653, %rd2346, %rd652, %rd5;
	shl.b64 	%rd654, %rd653, 2;
	add.s64 	%rd655, %rd2, %rd654;
	ld.global.nc.u32 	%r16983, [%rd655];
$L__BB0_296:
	ld.param.u32 	%r16526, [_Z17qk_sparse_forwardPK13__nv_bfloat16S1_S1_PKiS3_fPfS4_S4_lllllllllllllllliiii_param_27];
	setp.lt.s32 	%p120, %r178, %r16526;
	st.local.u32 	[%rd3+240], %r16983;
	@%p120 bra 	$L__BB0_298;
	mov.b32 	%r530, 0;
	st.local.u32 	[%rd4+240], %r530;
	bra.uni 	$L__BB0_299;
$L__BB0_298:
	ld.param.u64 	%rd2209, [_Z17qk_sparse_forwardPK13__nv_bfloat16S1_S1_PKiS3_fPfS4_S4_lllllllllllllllliiii_param_10];
	cvt.s64.s32 	%rd656, %r178;
	mad.lo.s64 	%rd657, %rd2209, %rd656, %rd6;
	shl.b64 	%rd658, %rd657, 1;
	add.s64 	%rd659, %rd1, %rd658;
	ld.global.nc.u16 	%rs81, [%rd659];
	// begin inline asm
	{ cvt.f32.bf16 %f1343, %rs81;}

	// end inline asm
	st.local.f32 	[%rd4+240], %f1343;
$L__BB0_299:
	ld.param.u32 	%r16527, [_Z17qk_sparse_forwardPK13__nv_bfloat16S1_S1_PKiS3_fPfS4_S4_lllllllllllllllliiii_param_27];
	add.s32 	%r181, %r2, 61;
	setp.ge.s32 	%p121, %r181, %r16527;
	mov.b32 	%r16984, -1;
	@%p121 bra 	$L__BB0_301;
	ld.param.u64 	%rd2347, [_Z17qk_sparse_forwardPK13__nv_bfloat16S1_S1_PKiS3_fPfS4_S4_lllllllllllllllliiii_param_22];
	cvt.s64.s32 	%rd660, %r181;
	mad.lo.s64 	%rd661, %rd2347, %rd660, %rd5;
	shl.b64 	%rd662, %rd661, 2;
	add.s64 	%rd663, %rd2, %rd662;
	ld.global.nc.u32 	%r16984, [%rd663];
$L__BB0_301:
	ld.param.u32 	%r16528, [_Z17qk_sparse_forwardPK13__nv_bfloat16S1_S1_PKiS3_fPfS4_S4_lllllllllllllllliiii_param_27];
	setp.lt.s32 	%p122, %r181, %r16528;
	st.local.u32 	[%rd3+244], %r16984;
	@%p122 bra 	$L__BB0_303;
	mov.b32 	%r532, 0;
	st.local.u32 	[%rd4+244], %r532;
	bra.uni 	$L__BB0_304;
$L__BB0_303:
	ld.param.u64 	%rd2210, [_Z17qk_sparse_forwardPK13__nv_bfloat16S1_S1_PKiS3_fPfS4_S4_lllllllllllllllliiii_param_10];
	cvt.s64.s32 	%rd664, %r181;
	mad.lo.s64 	%rd665, %rd2210, %rd664, %rd6;
	shl.b64 	%rd666, %rd665, 1;
	add.s64 	%rd667, %rd1, %rd666;
	ld.global.nc.u16 	%rs82, [%rd667];
	// begin inline asm
	{ cvt.f32.bf16 %f1344, %rs82;}

	// end inline asm
	st.local.f32 	[%rd4+244], %f1344;
$L__BB0_304:
	ld.param.u32 	%r16529, [_Z17qk_sparse_forwardPK13__nv_bfloat16S1_S1_PKiS3_fPfS4_S4_lllllllllllllllliiii_param_27];
	add.s32 	%r184, %r2, 62;
	setp.ge.s32 	%p123, %r184, %r16529;
	mov.b32 	%r16985, -1;
	@%p123 bra 	$L__BB0_306;
	ld.param.u64 	%rd2348, [_Z17qk_sparse_forwardPK13__nv_bfloat16S1_S1_PKiS3_fPfS4_S4_lllllllllllllllliiii_param_22];
	cvt.s64.s32 	%rd668, %r184;
	mad.lo.s64 	%rd669, %rd2348, %rd668, %rd5;
	shl.b64 	%rd670, %rd669, 2;
	add.s64 	%rd671, %rd2, %rd670;
	ld.global.nc.u32 	%r16985, [%rd671];
$L__BB0_306:
	ld.param.u32 	%r16530, [_Z17qk_sparse_forwardPK13__nv_bfloat16S1_S1_PKiS3_fPfS4_S4_lllllllllllllllliiii_param_27];
	setp.lt.s32 	%p124, %r184, %r16530;
	st.local.u32 	[%rd3+248], %r16985;
	@%p124 bra 	$L__BB0_308;
	mov.b32 	%r534, 0;
	st.local.u32 	[%rd4+248], %r534;
	bra.uni 	$L__BB0_309;
$L__BB0_308:
	ld.param.u64 	%rd2211, [_Z17qk_sparse_forwardPK13__nv_bfloat16S1_S1_PKiS3_fPfS4_S4_lllllllllllllllliiii_param_10];
	cvt.s64.s32 	%rd672, %r184;
	mad.lo.s64 	%rd673, %rd2211, %rd672, %rd6;
	shl.b64 	%rd674, %rd673, 1;
	add.s64 	%rd675, %rd1, %rd674;
	ld.global.nc.u16 	%rs83, [%rd675];
	// begin inline asm
	{ cvt.f32.bf16 %f1345, %rs83;}

	// end inline asm
	st.local.f32 	[%rd4+248], %f1345;
$L__BB0_309:
	ld.param.u32 	%r16531, [_Z17qk_sparse_forwardPK13__nv_bfloat16S1_S1_PKiS3_fPfS4_S4_lllllllllllllllliiii_param_27];
	add.s32 	%r187, %r2, 63;
	setp.ge.s32 	%p125, %r187, %r16531;
	mov.b32 	%r16986, -1;
	@%p125 bra 	$L__BB0_311;
	ld.param.u64 	%rd2349, [_Z17qk_sparse_forwardPK13__nv_bfloat16S1_S1_PKiS3_fPfS4_S4_lllllllllllllllliiii_param_22];
	cvt.s64.s32 	%rd676, %r187;
	mad.lo.s64 	%rd677, %rd2349, %rd676, %rd5;
	shl.b64 	%rd678, %rd677, 2;
	add.s64 	%rd679, %rd2, %rd678;
	ld.global.nc.u32 	%r16986, [%rd679];
$L__BB0_311:
	ld.param.u32 	%r16532, [_Z17qk_sparse_forwardPK13__nv_bfloat16S1_S1_PKiS3_fPfS4_S4_lllllllllllllllliiii_param_27];
	setp.lt.s32 	%p126, %r187, %r16532;
	st.local.u32 	[%rd3+252], %r16986;
	@%p126 bra 	$L__BB0_313;
	mov.b32 	%r536, 0;
	st.local.u32 	[%rd4+252], %r536;
	bra.uni 	$L__BB0_314;
$L__BB0_313:
	ld.param.u64 	%rd2212, [_Z17qk_sparse_forwardPK13__nv_bfloat16S1_S1_PKiS3_fPfS4_S4_lllllllllllllllliiii_param_10];
	cvt.s64.s32 	%rd680, %r187;
	mad.lo.s64 	%rd681, %rd2212, %rd680, %rd6;
	shl.b64 	%rd682, %rd681, 1;
	add.s64 	%rd683, %rd1, %rd682;
	ld.global.nc.u16 	%rs84, [%rd683];
	// begin inline asm
	{ cvt.f32.bf16 %f1346, %rs84;}

	// end inline asm
	st.local.f32 	[%rd4+252], %f1346;
$L__BB0_314:
	ld.param.u32 	%r16533, [_Z17qk_sparse_forwardPK13__nv_bfloat16S1_S1_PKiS3_fPfS4_S4_lllllllllllllllliiii_param_27];
	add.s32 	%r190, %r2, 64;
	setp.ge.s32 	%p127, %r190, %r16533;
	mov.b32 	%r16987, -1;
	@%p127 bra 	$L__BB0_316;
	ld.param.u64 	%rd2350, [_Z17qk_sparse_forwardPK13__nv_bfloat16S1_S1_PKiS3_fPfS4_S4_lllllllllllllllliiii_param_22];
	cvt.s64.s32 	%rd684, %r190;
	mad.lo.s64 	%rd685, %rd2350, %rd684, %rd5;
	shl.b64 	%rd686, %rd685, 2;
	add.s64 	%rd687, %rd2, %rd686;
	ld.global.nc.u32 	%r16987, [%rd687];
$L__BB0_316:
	ld.param.u32 	%r16534, [_Z17qk_sparse_forwardPK13__nv_bfloat16S1_S1_PKiS3_fPfS4_S4_lllllllllllllllliiii_param_27];
	setp.lt.s32 	%p128, %r190, %r16534;
	st.local.u32 	[%rd3+256], %r16987;
	@%p128 bra 	$L__BB0_318;
	mov.b32 	%r538, 0;
	st.local.u32 	[%rd4+256], %r538;
	bra.uni 	$L__BB0_319;
$L__BB0_318:
	ld.param.u64 	%rd2213, [_Z17qk_sparse_forwardPK13__nv_bfloat16S1_S1_PKiS3_fPfS4_S4_lllllllllllllllliiii_param_10];
	cvt.s64.s32 	%rd688, %r190;
	mad.lo.s64 	%rd689, %rd2213, %rd688, %rd6;
	shl.b64 	%rd690, %rd689, 1;
	add.s64 	%rd691, %rd1, %rd690;
	ld.global.nc.u16 	%rs85, [%rd691];
	// begin inline asm
	{ cvt.f32.bf16 %f1347, %rs85;}

	// end inline asm
	st.local.f32 	[%rd4+256], %f1347;
$L__BB0_319:
	ld.param.u32 	%r16535, [_Z17qk_sparse_forwardPK13__nv_bfloat16S1_S1_PKiS3_fPfS4_S4_lllllllllllllllliiii_param_27];
	add.s32 	%r193, %r2, 65;
	setp.ge.s32 	%p129, %r193, %r16535;
	mov.b32 	%r16988, -1;
	@%p129 bra 	$L__BB0_321;
	ld.param.u64 	%rd2351, [_Z17qk_sparse_forwardPK13__nv_bfloat16S1_S1_PKiS3_fPfS4_S4_lllllllllllllllliiii_param_22];
	cvt.s64.s32 	%rd692, %r193;
	mad.lo.s64 	%rd693, %rd2351, %rd692, %rd5;
	shl.b64 	%rd694, %rd693, 2;
	add.s64 	%rd695, %rd2, %rd694;
	ld.global.nc.u32 	%r16988, [%rd695];
$L__BB0_321:
	ld.param.u32 	%r16536, [_Z17qk_sparse_forwardPK13__nv_bfloat16S1_S1_PKiS3_fPfS4_S4_lllllllllllllllliiii_param_27];
	setp.lt.s32 	%p130, %r193, %r16536;
	st.local.u32 	[%rd3+260], %r16988;
	@%p130 bra 	$L__BB0_323;
	mov.b32 	%r540, 0;
	st.local.u32 	[%rd4+260], %r540;
	bra.uni 	$L__BB0_324;
$L__BB0_323:
	ld.param.u64 	%rd2214, [_Z17qk_sparse_forwardPK13__nv_bfloat16S1_S1_PKiS3_fPfS4_S4_lllllllllllllllliiii_param_10];
	cvt.s64.s32 	%rd696, %r193;
	mad.lo.s64 	%rd697, %rd2214, %rd696, %rd6;
	shl.b64 	%rd698, %rd697, 1;
	add.s64 	%rd699, %rd1, %rd698;
	ld.global.nc.u16 	%rs86, [%rd699];
	// begin inline asm
	{ cvt.f32.bf16 %f1348, %rs86;}

	// end inline asm
	st.local.f32 	[%rd4+260], %f1348;
$L__BB0_324:
	ld.param.u32 	%r16537, [_Z17qk_sparse_forwardPK13__nv_bfloat16S1_S1_PKiS3_fPfS4_S4_lllllllllllllllliiii_param_27];
	add.s32 	%r196, %r2, 66;
	setp.ge.s32 	%p131, %r196, %r16537;
	mov.b32 	%r16989, -1;
	@%p131 bra 	$L__BB0_326;
	ld.param.u64 	%rd2352, [_Z17qk_sparse_forwardPK13__nv_bfloat16S1_S1_PKiS3_fPfS4_S4_lllllllllllllllliiii_param_22];
	cvt.s64.s32 	%rd700, %r196;
	mad.lo.s64 	%rd701, %rd2352, %rd700, %rd5;
	shl.b64 	%rd702, %rd701, 2;
	add.s64 	%rd703, %rd2, %rd702;
	ld.global.nc.u32 	%r16989, [%rd703];
$L__BB0_326:
	ld.param.u32 	%r16538, [_Z17qk_sparse_forwardPK13__nv_bfloat16S1_S1_PKiS3_fPfS4_S4_lllllllllllllllliiii_param_27];
	setp.lt.s32 	%p132, %r196, %r16538;
	st.local.u32 	[%rd3+264], %r16989;
	@%p132 bra 	$L__BB0_328;
	mov.b32 	%r542, 0;
	st.local.u32 	[%rd4+264], %r542;
	bra.uni 	$L__BB0_329;
$L__BB0_328:
	ld.param.u64 	%rd2215, [_Z17qk_sparse_forwardPK13__nv_bfloat16S1_S1_PKiS3_fPfS4_S4_lllllllllllllllliiii_param_10];
	cvt.s64.s32 	%rd704, %r196;
	mad.lo.s64 	%rd705, %rd2215, %rd704, %rd6;
	shl.b64 	%rd706, %rd705, 1;
	add.s64 	%rd707, %rd1, %rd706;
	ld.global.nc.u16 	%rs87, [%rd707];
	// begin inline asm
	{ cvt.f32.bf16 %f1349, %rs87;}

	// end inline asm
	st.local.f32 	[%rd4+264], %f1349;
$L__BB0_329:
	ld.param.u32 	%r16539, [_Z17qk_sparse_forwardPK13__nv_bfloat16S1_S1_PKiS3_fPfS4_S4_lllllllllllllllliiii_param_27];
	add.s32 	%r199, %r2, 67;
	setp.ge.s32 	%p133, %r199, %r16539;
	mov.b32 	%r16990, -1;
	@%p133 bra 	$L__BB0_331;
	ld.param.u64 	%rd2353, [_Z17qk_sparse_forwardPK13__nv_bfloat16S1_S1_PKiS3_fPfS4_S4_lllllllllllllllliiii_param_22];
	cvt.s64.s32 	%rd708, %r199;
	mad.lo.s64 	%rd709, %rd2353, %rd708, %rd5;
	shl.b64 	%rd710, %rd709, 2;
	add.s64 	%rd711, %rd2, %rd710;
	ld.global.nc.u32 	%r16990, [%rd711];
$L__BB0_331:
	ld.param.u32 	%r16540, [_Z17qk_sparse_forwardPK13__nv_bfloat16S1_S1_PKiS3_fPfS4_S4_lllllllllllllllliiii_param_27];
	setp.lt.s32 	%p134, %r199, %r16540;
	st.local.u32 	[%rd3+268], %r16990;
	@%p134 bra 	$L__BB0_333;
	mov.b32 	%r544, 0;
	st.local.u32 	[%rd4+268], %r544;
	bra.uni 	$L__BB0_334;
$L__BB0_333:
	ld.param.u64 	%rd2216, [_Z17qk_sparse_forwardPK13__nv_bfloat16S1_S1_PKiS3_fPfS4_S4_lllllllllllllllliiii_param_10];
	cvt.s64.s32 	%rd712, %r199;
	mad.lo.s64 	%rd713, %rd2216, %rd712, %rd6;
	shl.b64 	%rd714, %rd713, 1;
	add.s64 	%rd715, %rd1, %rd714;
	ld.global.nc.u16 	%rs88, [%rd715];
	// begin inline asm
	{ cvt.f32.bf16 %f1350, %rs88;}

	// end inline asm
	st.local.f32 	[%rd4+268], %f1350;
$L__BB0_334:
	ld.param.u32 	%r16541, [_Z17qk_sparse_forwardPK13__nv_bfloat16S1_S1_PKiS3_fPfS4_S4_lllllllllllllllliiii_param_27];
	add.s32 	%r202, %r2, 68;
	setp.ge.s32 	%p135, %r202, %r16541;
	mov.b32 	%r16991, -1;
	@%p135 bra 	$L__BB0_336;
	ld.param.u64 	%rd2354, [_Z17qk_sparse_forwardPK13__nv_bfloat16S1_S1_PKiS3_fPfS4_S4_lllllllllllllllliiii_param_22];
	cvt.s64.s32 	%rd716, %r202;
	mad.lo.s64 	%rd717, %rd2354, %rd716, %rd5;
	shl.b64 	%rd718, %rd717, 2;
	add.s64 	%rd719, %rd2, %rd718;
	ld.global.nc.u32 	%r16991, [%rd719];
$L__BB0_336:
	ld.param.u32 	%r16542, [_Z17qk_sparse_forwardPK13__nv_bfloat16S1_S1_PKiS3_fPfS4_S4_lllllllllllllllliiii_param_27];
	setp.lt.s32 	%p136, %r202, %r16542;
	st.local.u32 	[%rd3+272], %r16991;
	@%p136 bra 	$L__BB0_338;
	mov.b32 	%r546, 0;
	st.local.u32 	[%rd4+272], %r546;
	bra.uni 	$L__BB0_339;
$L__BB0_338:
	ld.param.u64 	%rd2217, [_Z17qk_sparse_forwardPK13__nv_bfloat16S1_S1_PKiS3_fPfS4_S4_lllllllllllllllliiii_param_10];
	cvt.s64.s32 	%rd720, %r202;
	mad.lo.s64 	%rd721, %rd2217, %rd720, %rd6;
	shl.b64 	%rd722, %rd721, 1;
	add.s64 	%rd723, %rd1, %rd722;
	ld.global.nc.u16 	%rs89, [%rd723];
	// begin inline asm
	{ cvt.f32.bf16 %f1351, %rs89;}

	// end inline asm
	st.local.f32 	[%rd4+272], %f1351;
$L__BB0_339:
	ld.param.u32 	%r16543, [_Z17qk_sparse_forwardPK13__nv_bfloat16S1_S1_PKiS3_fPfS4_S4_lllllllllllllllliiii_param_27];
	add.s32 	%r205, %r2, 69;
	setp.ge.s32 	%p137, %r205, %r16543;
	mov.b32 	%r16992, -1;
	@%p137 bra 	$L__BB0_341;
	ld.param.u64 	%rd2355, [_Z17qk_sparse_forwardPK13__nv_bfloat16S1_S1_PKiS3_fPfS4_S4_lllllllllllllllliiii_param_22];
	cvt.s64.s32 	%rd724, %r205;
	mad.lo.s64 	%rd725, %rd2355, %rd724, %rd5;
	shl.b64 	%rd726, %rd725, 2;
	add.s64 	%rd727, %rd2, %rd726;
	ld.global.nc.u32 	%r16992, [%rd727];
$L__BB0_341:
	ld.param.u32 	%r16544, [_Z17qk_sparse_forwardPK13__nv_bfloat16S1_S1_PKiS3_fPfS4_S4_lllllllllllllllliiii_param_27];
	setp.lt.s32 	%p138, %r205, %r16544;
	st.local.u32 	[%rd3+276], %r16992;
	@%p138 bra 	$L__BB0_343;
	mov.b32 	%r548, 0;
	st.local.u32 	[%rd4+276], %r548;
	bra.uni 	$L__BB0_344;
$L__BB0_343:
	ld.param.u64 	%rd2218, [_Z17qk_sparse_forwardPK13__nv_bfloat16S1_S1_PKiS3_fPfS4_S4_lllllllllllllllliiii_param_10];
	cvt.s64.s32 	%rd728, %r205;
	mad.lo.s64 	%rd729, %rd2218, %rd728, %rd6;
	shl.b64 	%rd730, %rd729, 1;
	add.s64 	%rd731, %rd1, %rd730;
	ld.global.nc.u16 	%rs90, [%rd731];
	// begin inline asm
	{ cvt.f32.bf16 %f1352, %rs90;}

	// end inline asm
	st.local.f32 	[%rd4+276], %f1352;
$L__BB0_344:
	ld.param.u32 	%r16545, [_Z17qk_sparse_forwardPK13__nv_bfloat16S1_S1_PKiS3_fPfS4_S4_lllllllllllllllliiii_param_27];
	add.s32 	%r208, %r2, 70;
	setp.ge.s32 	%p139, %r208, %r16545;
	mov.b32 	%r16993, -1;
	@%p139 bra 	$L__BB0_346;
	ld.param.u64 	%rd2356, [_Z17qk_sparse_forwardPK13__nv_bfloat16S1_S1_PKiS3_fPfS4_S4_lllllllllllllllliiii_param_22];
	cvt.s64.s32 	%rd732, %r208;
	mad.lo.s64 	%rd733, %rd2356, %rd732, %rd5;
	shl.b64 	%rd734, %rd733, 2;
	add.s64 	%rd735, %rd2, %rd734;
	ld.global.nc.u32 	%r16993, [%rd735];
$L__BB0_346:
	ld.param.u32 	%r16546, [_Z17qk_sparse_forwardPK13__nv_bfloat16S1_S1_PKiS3_fPfS4_S4_lllllllllllllllliiii_param_27];
	setp.lt.s32 	%p140, %r208, %r16546;
	st.local.u32 	[%rd3+280], %r16993;
	@%p140 bra 	$L__BB0_348;
	mov.b32 	%r550, 0;
	st.local.u32 	[%rd4+280], %r550;
	bra.uni 	$L__BB0_349;
$L__BB0_348:
	ld.param.u64 	%rd2219, [_Z17qk_sparse_forwardPK13__nv_bfloat16S1_S1_PKiS3_fPfS4_S4_lllllllllllllllliiii_param_10];
	cvt.s64.s32 	%rd736, %r208;
	mad.lo.s64 	%rd737, %rd2219, %rd736, %rd6;
	shl.b64 	%rd738, %rd737, 1;
	add.s64 	%rd739, %rd1, %rd738;
	ld.global.nc.u16 	%rs91, [%rd739];
	// begin inline asm
	{ cvt.f32.bf16 %f1353, %rs91;}

	// end inline asm
	st.local.f32 	[%rd4+280], %f1353;
$L__BB0_349:
	ld.param.u32 	%r16547, [_Z17qk_sparse_forwardPK13__nv_bfloat16S1_S1_PKiS3_fPfS4_S4_lllllllllllllllliiii_param_27];
	add.s32 	%r211, %r2, 71;
	setp.ge.s32 	%p141, %r211, %r16547;
	mov.b32 	%r16994, -1;
	@%p141 bra 	$L__BB0_351;
	ld.param.u64 	%rd2357, [_Z17qk_sparse_forwardPK13__nv_bfloat16S1_S1_PKiS3_fPfS4_S4_lllllllllllllllliiii_param_22];
	cvt.s64.s32 	%rd740, %r211;
	mad.lo.s64 	%rd741, %rd2357, %rd740, %rd5;
	shl.b64 	%rd742, %rd741, 2;
	add.s64 	%rd743, %rd2, %rd742;
	ld.global.nc.u32 	%r16994, [%rd743];
$L__BB0_351:
	ld.param.u32 	%r16548, [_Z17qk_sparse_forwardPK13__nv_bfloat16S1_S1_PKiS3_fPfS4_S4_lllllllllllllllliiii_param_27];
	setp.lt.s32 	%p142, %r211, %r16548;
	st.local.u32 	[%rd3+284], %r16994;
	@%p142 bra 	$L__BB0_353;
	mov.b32 	%r552, 0;
	st.local.u32 	[%rd4+284], %r552;
	bra.uni 	$L__BB0_354;
$L__BB0_353:
	ld.param.u64 	%rd2220, [_Z17qk_sparse_forwardPK13__nv_bfloat16S1_S1_PKiS3_fPfS4_S4_lllllllllllllllliiii_param_10];
	cvt.s64.s32 	%rd744, %r211;
	mad.lo.s64 	%rd745, %rd2220, %rd744, %rd6;
	shl.b64 	%rd746, %rd745, 1;
	add.s64 	%rd747, %rd1, %rd746;
	ld.global.nc.u16 	%rs92, [%rd747];
	// begin inline asm
	{ cvt.f32.bf16 %f1354, %rs92;}

	// end inline asm
	st.local.f32 	[%rd4+284], %f1354;
$L__BB0_354:
	ld.param.u32 	%r16549, [_Z17qk_sparse_forwardPK13__nv_bfloat16S1_S1_PKiS3_fPfS4_S4_lllllllllllllllliiii_param_27];
	add.s32 	%r214, %r2, 72;
	setp.ge.s32 	%p143, %r214, %r16549;
	mov.b32 	%r16995, -1;
	@%p143 bra 	$L__BB0_356;
	ld.param.u64 	%rd2358, [_Z17qk_sparse_forwardPK13__nv_bfloat16S1_S1_PKiS3_fPfS4_S4_lllllllllllllllliiii_param_22];
	cvt.s64.s32 	%rd748, %r214;
	mad.lo.s64 	%rd749, %rd2358, %rd748, %rd5;
	shl.b64 	%rd750, %rd749, 2;
	add.s64 	%rd751, %rd2, %rd750;
	ld.global.nc.u32 	%r16995, [%rd751];
$L__BB0_356:
	ld.param.u32 	%r16550, [_Z17qk_sparse_forwardPK13__nv_bfloat16S1_S1_PKiS3_fPfS4_S4_lllllllllllllllliiii_param_27];
	setp.lt.s32 	%p144, %r214, %r16550;
	st.local.u32 	[%rd3+288], %r16995;
	@%p144 bra 	$L__BB0_358;
	mov.b32 	%r554, 0;
	st.local.u32 	[%rd4+288], %r554;
	bra.uni 	$L__BB0_359;
$L__BB0_358:
	ld.param.u64 	%rd2221, [_Z17qk_sparse_forwardPK13__nv_bfloat16S1_S1_PKiS3_fPfS4_S4_lllllllllllllllliiii_param_10];
	cvt.s64.s32 	%rd752, %r214;
	mad.lo.s64 	%rd753, %rd2221, %rd752, %rd6;
	shl.b64 	%rd754, %rd753, 1;
	add.s64 	%rd755, %rd1, %rd754;
	ld.global.nc.u16 	%rs93, [%rd755];
	// begin inline asm
	{ cvt.f32.bf16 %f1355, %rs93;}

	// end inline asm
	st.local.f32 	[%rd4+288], %f1355;
$L__BB0_359:
	ld.param.u32 	%r16551, [_Z17qk_sparse_forwardPK13__nv_bfloat16S1_S1_PKiS3_fPfS4_S4_lllllllllllllllliiii_param_27];
	add.s32 	%r217, %r2, 73;
	setp.ge.s32 	%p145, %r217, %r16551;
	mov.b32 	%r16996, -1;
	@%p145 bra 	$L__BB0_361;
	ld.param.u64 	%rd2359, [_Z17qk_sparse_forwardPK13__nv_bfloat16S1_S1_PKiS3_fPfS4_S4_lllllllllllllllliiii_param_22];
	cvt.s64.s32 	%rd756, %r217;
	mad.lo.s64 	%rd757, %rd2359, %rd756, %rd5;
	shl.b64 	%rd758, %rd757, 2;
	add.s64 	%rd759, %rd2, %rd758;
	ld.global.nc.u32 	%r16996, [%rd759];
$L__BB0_361:
	ld.param.u32 	%r16552, [_Z17qk_sparse_forwardPK13__nv_bfloat16S1_S1_PKiS3_fPfS4_S4_lllllllllllllllliiii_param_27];
	setp.lt.s32 	%p146, %r217, %r16552;
	st.local.u32 	[%rd3+292], %r16996;
	@%p146 bra 	$L__BB0_363;
	mov.b32 	%r556, 0;
	st.local.u32 	[%rd4+292], %r556;
	bra.uni 	$L__BB0_364;
$L__BB0_363:
	ld.param.u64 	%rd2222, [_Z17qk_sparse_forwardPK13__nv_bfloat16S1_S1_PKiS3_fPfS4_S4_lllllllllllllllliiii_param_10];
	cvt.s64.s32 	%rd760, %r217;
	mad.lo.s64 	%rd761, %rd2222, %rd760, %rd6;
	shl.b64 	%rd762, %rd761, 1;
	add.s64 	%rd763, %rd1, %rd762;
	ld.global.nc.u16 	%rs94, [%rd763];
	// begin inline asm
	{ cvt.f32.bf16 %f1356, %rs94;}

	// end inline asm
	st.local.f32 	[%rd4+292], %f1356;
$L__BB0_364:
	ld.param.u32 	%r16553, [_Z17qk_sparse_forwardPK13__nv_bfloat16S1_S1_PKiS3_fPfS4_S4_lllllllllllllllliiii_param_27];
	add.s32 	%r220, %r2, 74;
	setp.ge.s32 	%p147, %r220, %r16553;
	mov.b32 	%r16997, -1;
	@%p147 bra 	$L__BB0_366;
	ld.param.u64 	%rd2360, [_Z17qk_sparse_forwardPK13__nv_bfloat16S1_S1_PKiS3_fPfS4_S4_lllllllllllllllliiii_param_22];
	cvt.s64.s32 	%rd764, %r220;
	mad.lo.s64 	%rd765, %rd2360, %rd764, %rd5;
	shl.b64 	%rd766, %rd765, 2;
	add.s64 	%rd767, %rd2, %rd766;
	ld.global.nc.u32 	%r16997, [%rd767];
$L__BB0_366:
	ld.param.u32 	%r16554, [_Z17qk_sparse_forwardPK13__nv_bfloat16S1_S1_PKiS3_fPfS4_S4_lllllllllllllllliiii_param_27];
	setp.lt.s32 	%p148, %r220, %r16554;
	st.local.u32 	[%rd3+296], %r16997;
	@%p148 bra 	$L__BB0_368;
	mov.b32 	%r558, 0;
	st.local.u32 	[%rd4+296], %r558;
	bra.uni 	$L__BB0_369;
$L__BB0_368:
	ld.param.u64 	%rd2223, [_Z17qk_sparse_forwardPK13__nv_bfloat16S1_S1_PKiS3_fPfS4_S4_lllllllllllllllliiii_param_10];
	cvt.s64.s32 	%rd768, %r220;
	mad.lo.s64 	%rd769, %rd2223, %rd768, %rd6;
	shl.b64 	%rd770, %rd769, 1;
	add.s64 	%rd771, %rd1, %rd770;
	ld.global.nc.u16 	%rs95, [%rd771];
	// begin inline asm
	{ cvt.f32.bf16 %f1357, %rs95;}

	// end inline asm
	st.local.f32 	[%rd4+296], %f1357;
$L__BB0_369:
	ld.param.u32 	%r16555, [_Z17qk_sparse_forwardPK13__nv_bfloat16S1_S1_PKiS3_fPfS4_S4_lllllllllllllllliiii_param_27];
	add.s32 	%r223, %r2, 75;
	setp.ge.s32 	%p149, %r223, %r16555;
	mov.b32 	%r16998, -1;
	@%p149 bra 	$L__BB0_371;
	ld.param.u64 	%rd2361, [_Z17qk_sparse_forwardPK13__nv_bfloat16S1_S1_PKiS3_fPfS4_S4_lllllllllllllllliiii_param_22];
	cvt.s64.s32 	%rd772, %r223;
	mad.lo.s64 	%rd773, %rd2361, %rd772, %rd5;
	shl.b64 	%rd774, %rd773, 2;
	add.s64 	%rd775, %rd2, %rd774;
	ld.global.nc.u32 	%r16998, [%rd775];
$L__BB0_371:
	ld.param.u32 	%r16556, [_Z17qk_sparse_forwardPK13__nv_bfloat16S1_S1_PKiS3_fPfS4_S4_lllllllllllllllliiii_param_27];
	setp.lt.s32 	%p150, %r223, %r16556;
	st.local.u32 	[%rd3+300], %r16998;
	@%p150 bra 	$L__BB0_373;
	mov.b32 	%r560, 0;
	st.local.u32 	[%rd4+300], %r560;
	bra.uni 	$L__BB0_374;
$L__BB0_373:
	ld.param.u64 	%rd2224, [_Z17qk_sparse_forwardPK13__nv_bfloat16S1_S1_PKiS3_fPfS4_S4_lllllllllllllllliiii_param_10];
	cvt.s64.s32 	%rd776, %r223;
	mad.lo.s64 	%rd777, %rd2224, %rd776, %rd6;
	shl.b64 	%rd778, %rd777, 1;
	add.s64 	%rd779, %rd1, %rd778;
	ld.global.nc.u16 	%rs96, [%rd779];
	// begin inline asm
	{ cvt.f32.bf16 %f1358, %rs96;}

	// end inline asm
	st.local.f32 	[%rd4+300], %f1358;
$L__BB0_374:
	ld.param.u32 	%r16557, [_Z17qk_sparse_forwardPK13__nv_bfloat16S1_S1_PKiS3_fPfS4_S4_lllllllllllllllliiii_param_27];
	add.s32 	%r226, %r2, 76;
	setp.ge.s32 	%p151, %r226, %r16557;
	mov.b32 	%r16999, -1;
	@%p151 bra 	$L__BB0_376;
	ld.param.u64 	%rd2362, [_Z17qk_sparse_forwardPK13__nv_bfloat16S1_S1_PKiS3_fPfS4_S4_lllllllllllllllliiii_param_22];
	cvt.s64.s32 	%rd780, %r226;
	mad.lo.s64 	%rd781, %rd2362, %rd780, %rd5;
	shl.b64 	%rd782, %rd781, 2;
	add.s64 	%rd783, %rd2, %rd782;
	ld.global.nc.u32 	%r16999, [%rd783];
$L__BB0_376:
	ld.param.u32 	%r16558, [_Z17qk_sparse_forwardPK13__nv_bfloat16S1_S1_PKiS3_fPfS4_S4_lllllllllllllllliiii_param_27];
	setp.lt.s32 	%p152, %r226, %r16558;
	st.local.u32 	[%rd3+304], %r16999;
	@%p152 bra 	$L__BB0_378;
	mov.b32 	%r562, 0;
	st.local.u32 	[%rd4+304], %r562;
	bra.uni 	$L__BB0_379;
$L__BB0_378:
	ld.param.u64 	%rd2225, [_Z17qk_sparse_forwardPK13__nv_bfloat16S1_S1_PKiS3_fPfS4_S4_lllllllllllllllliiii_param_10];
	cvt.s64.s32 	%rd784, %r226;
	mad.lo.s64 	%rd785, %rd2225, %rd784, %rd6;
	shl.b64 	%rd786, %rd785, 1;
	add.s64 	%rd787, %rd1, %rd786;
	ld.global.nc.u16 	%rs97, [%rd787];
	// begin inline asm
	{ cvt.f32.bf16 %f1359, %rs97;}

	// end inline asm
	st.local.f32 	[%rd4+304], %f1359;
$L__BB0_379:
	ld.param.u32 	%r16559, [_Z17qk_sparse_forwardPK13__nv_bfloat16S1_S1_PKiS3_fPfS4_S4_lllllllllllllllliiii_param_27];
	add.s32 	%r229, %r2, 77;
	setp.ge.s32 	%p153, %r229, %r16559;
	mov.b32 	%r17000, -1;
	@%p153 bra 	$L__BB0_381;
	ld.param.u64 	%rd2363, [_Z17qk_sparse_forwardPK13__nv_bfloat16S1_S1_PKiS3_fPfS4_S4_lllllllllllllllliiii_param_22];
	cvt.s64.s32 	%rd788, %r229;
	mad.lo.s64 	%rd789, %rd2363, %rd788, %rd5;
	shl.b64 	%rd790, %rd789, 2;
	add.s64 	%rd791, %rd2, %rd790;
	ld.global.nc.u32 	%r17000, [%rd791];
$L__BB0_381:
	ld.param.u32 	%r16560, [_Z17qk_sparse_forwardPK13__nv_bfloat16S1_S1_PKiS3_fPfS4_S4_lllllllllllllllliiii_param_27];
	setp.lt.s32 	%p154, %r229, %r16560;
	st.local.u32 	[%rd3+308], %r17000;
	@%p154 bra 	$L__BB0_383;
	mov.b32 	%r564, 0;
	st.local.u32 	[%rd4+308], %r564;
	bra.uni 	$L__BB0_384;
$L__BB0_383:
	ld.param.u64 	%rd2226, [_Z17qk_sparse_forwardPK13__nv_bfloat16S1_S1_PKiS3_fPfS4_S4_lllllllllllllllliiii_param_10];
	cvt.s64.s32 	%rd792, %r229;
	mad.lo.s64 	%rd793, %rd2226, %rd792, %rd6;
	shl.b64 	%rd794, %rd793, 1;
	add.s64 	%rd795, %rd1, %rd794;
	ld.global.nc.u16 	%rs98, [%rd795];
	// begin inline asm
	{ cvt.f32.bf16 %f1360, %rs98;}

	// end inline asm
	st.local.f32 	[%rd4+308], %f1360;
$L__BB0_384:
	ld.param.u32 	%r16561, [_Z17qk_sparse_forwardPK13__nv_bfloat16S1_S1_PKiS3_fPfS4_S4_lllllllllllllllliiii_param_27];
	add.s32 	%r232, %r2, 78;
	setp.ge.s32 	%p155, %r232, %r16561;
	mov.b32 	%r17001, -1;
	@%p155 bra 	$L__BB0_386;
	ld.param.u64 	%rd2364, [_Z17qk_sparse_forwardPK13__nv_bfloat16S1_S1_PKiS3_fPfS4_S4_lllllllllllllllliiii_param_22];
	cvt.s64.s32 	%rd796, %r232;
	mad.lo.s64 	%rd797, %rd2364, %rd796, %rd5;
	shl.b64 	%rd798, %rd797, 2;
	add.s64 	%rd799, %rd2, %rd798;
	ld.global.nc.u32 	%r17001, [%rd799];
$L__BB0_386:
	ld.param.u32 	%r16562, [_Z17qk_sparse_forwardPK13__nv_bfloat16S1_S1_PKiS3_fPfS4_S4_lllllllllllllllliiii_param_27];
	setp.lt.s32 	%p156, %r232, %r16562;
	st.local.u32 	[%rd3+312], %r17001;
	@%p156 bra 	$L__BB0_388;
	mov.b32 	%r566, 0;
	st.local.u32 	[%rd4+312], %r566;
	bra.uni 	$L__BB0_389;
$L__BB0_388:
	ld.param.u64 	%rd2227, [_Z17qk_sparse_forwardPK13__nv_bfloat16S1_S1_PKiS3_fPfS4_S4_lllllllllllllllliiii_param_10];
	cvt.s64.s32 	%rd800, %r232;
	mad.lo.s64 	%rd801, %rd2227, %rd800, %rd6;
	shl.b64 	%rd802, %rd801, 1;
	add.s64 	%rd803, %rd1, %rd802;
	ld.global.nc.u16 	%rs99, [%rd803];
	// begin inline asm
	{ cvt.f32.bf16 %f1361, %rs99;}

	// end inline asm
	st.local.f32 	[%rd4+312], %f1361;
$L__BB0_389:
	ld.param.u32 	%r16563, [_Z17qk_sparse_forwardPK13__nv_bfloat16S1_S1_PKiS3_fPfS4_S4_lllllllllllllllliiii_param_27];
	add.s32 	%r235, %r2, 79;
	setp.ge.s32 	%p157, %r235, %r16563;
	mov.b32 	%r17002, -1;
	@%p157 bra 	$L__BB0_391;
	ld.param.u64 	%rd2365, [_Z17qk_sparse_forwardPK13__nv_bfloat16S1_S1_PKiS3_fPfS4_S4_lllllllllllllllliiii_param_22];
	cvt.s64.s32 	%rd804, %r235;
	mad.lo.s64 	%rd805, %rd2365, %rd804, %rd5;
	shl.b64 	%rd806, %rd805, 2;
	add.s64 	%rd807, %rd2, %rd806;
	ld.global.nc.u32 	%r17002, [%rd807];
$L__BB0_391:
	ld.param.u32 	%r16564, [_Z17qk_sparse_forwardPK13__nv_bfloat16S1_S1_PKiS3_fPfS4_S4_lllllllllllllllliiii_param_27];
	setp.lt.s32 	%p158, %r235, %r16564;
	st.local.u32 	[%rd3+316], %r17002;
	@%p158 bra 	$L__BB0_393;
	mov.b32 	%r568, 0;
	st.local.u32 	[%rd4+316], %r568;
	bra.uni 	$L__BB0_394;
$L__BB0_393:
	ld.param.u64 	%rd2228, [_Z17qk_sparse_forwardPK13__nv_bfloat16S1_S1_PKiS3_fPfS4_S4_lllllllllllllllliiii_param_10];
	cvt.s64.s32 	%rd808, %r235;
	mad.lo.s64 	%rd809, %rd2228, %rd808, %rd6;
	shl.b64 	%rd810, %rd809, 1;
	add.s64 	%rd811, %rd1, %rd810;
	ld.global.nc.u16 	%rs100, [%rd811];
	// begin inline asm
	{ cvt.f32.bf16 %f1362, %rs100;}

	// end inline asm
	st.local.f32 	[%rd4+316], %f1362;
$L__BB0_394:
	ld.param.u32 	%r16565, [_Z17qk_sparse_forwardPK13__nv_bfloat16S1_S1_PKiS3_fPfS4_S4_lllllllllllllllliiii_param_27];
	add.s32 	%r238, %r2, 80;
	setp.ge.s32 	%p159, %r238, %r16565;
	mov.b32 	%r17003, -1;
	@%p159 bra 	$L__BB0_396;
	ld.param.u64 	%rd2366, [_Z17qk_sparse_forwardPK13__nv_bfloat16S1_S1_PKiS3_fPfS4_S4_lllllllllllllllliiii_param_22];
	cvt.s64.s32 	%rd812, %r238;
	mad.lo.s64 	%rd813, %rd2366, %rd812, %rd5;
	shl.b64 	%rd814, %rd813, 2;
	add.s64 	%rd815, %rd2, %rd814;
	ld.global.nc.u32 	%r17003, [%rd815];
$L__BB0_396:
	ld.param.u32 	%r16566, [_Z17qk_sparse_forwardPK13__nv_bfloat16S1_S1_PKiS3_fPfS4_S4_lllllllllllllllliiii_param_27];
	setp.lt.s32 	%p160, %r238, %r16566;
	st.local.u32 	[%rd3+320], %r17003;
	@%p160 bra 	$L__BB0_398;
	mov.b32 	%r570, 0;
	st.local.u32 	[%rd4+320], %r570;
	bra.uni 	$L__BB0_399;
$L__BB0_398:
	ld.param.u64 	%rd2229, [_Z17qk_sparse_forwardPK13__nv_bfloat16S1_S1_PKiS3_fPfS4_S4_lllllllllllllllliiii_param_10];
	cvt.s64.s32 	%rd816, %r238;
	mad.lo.s64 	%rd817, %rd2229, %rd816, %rd6;
	shl.b64 	%rd818, %rd817, 1;
	add.s64 	%rd819, %rd1, %rd818;
	ld.global.nc.u16 	%rs101, [%rd819];
	// begin inline asm
	{ cvt.f32.bf16 %f1363, %rs101;}

	// end inline asm
	st.local.f32 	[%rd4+320], %f1363;
$L__BB0_399:
	ld.param.u32 	%r16567, [_Z17qk_sparse_forwardPK13__nv_bfloat16S1_S1_PKiS3_fPfS4_S4_lllllllllllllllliiii_param_27];
	add.s32 	%r241, %r2, 81;
	setp.ge.s32 	%p161, %r241, %r16567;
	mov.b32 	%r17004, -1;
	@%p161 bra 	$L__BB0_401;
	ld.param.u64 	%rd2367, [_Z17qk_sparse_forwardPK13__nv_bfloat16S1_S1_PKiS3_fPfS4_S4_lllllllllllllllliiii_param_22];
	cvt.s64.s32 	%rd820, %r241;
	mad.lo.s64 	%rd821, %rd2367, %rd820, %rd5;
	shl.b64 	%rd822, %rd821, 2;
	add.s64 	%rd823, %rd2, %rd822;
	ld.global.nc.u32 	%r17004, [%rd823];
$L__BB0_401:
	ld.param.u32 	%r16568, [_Z17qk_sparse_forwardPK13__nv_bfloat16S1_S1_PKiS3_fPfS4_S4_lllllllllllllllliiii_param_27];
	setp.lt.s32 	%p162, %r241, %r16568;
	st.local.u32 	[%rd3+324], %r17004;
	@%p162 bra 	$L__BB0_403;
	mov.b32 	%r572, 0;
	st.local.u32 	[%rd4+324], %r572;
	bra.uni 	$L__BB0_404;
$L__BB0_403:
	ld.param.u64 	%rd2230, [_Z17qk_sparse_forwardPK13__nv_bfloat16S1_S1_PKiS3_fPfS4_S4_lllllllllllllllliiii_param_10];
	cvt.s64.s32 	%rd824, %r241;
	mad.lo.s64 	%rd825, %rd2230, %rd824, %rd6;
	shl.b64 	%rd826, %rd825, 1;
	add.s64 	%rd827, %rd1, %rd826;
	ld.global.nc.u16 	%rs102, [%rd827];
	// begin inline asm
	{ cvt.f32.bf16 %f1364, %rs102;}

	// end inline asm
	st.local.f32 	[%rd4+324], %f1364;
$L__BB0_404:
	ld.param.u32 	%r16569, [_Z17qk_sparse_forwardPK13__nv_bfloat16S1_S1_PKiS3_fPfS4_S4_lllllllllllllllliiii_param_27];
	add.s32 	%r244, %r2, 82;
	setp.ge.s32 	%p163, %r244, %r16569;
	mov.b32 	%r17005, -1;
	@%p163 bra 	$L__BB0_406;
	ld.param.u64 	%rd2368, [_Z17qk_sparse_forwardPK13__nv_bfloat16S1_S1_PKiS3_fPfS4_S4_lllllllllllllllliiii_param_22];
	cvt.s64.s32 	%rd828, %r244;
	mad.lo.s64 	%rd829, %rd2368, %rd828, %rd5;
	shl.b64 	%rd830, %rd829, 2;
	add.s64 	%rd831, %rd2, %rd830;
	ld.global.nc.u32 	%r17005, [%rd831];
$L__BB0_406:
	ld.param.u32 	%r16570, [_Z17qk_sparse_forwardPK13__nv_bfloat16S1_S1_PKiS3_fPfS4_S4_lllllllllllllllliiii_param_27];
	setp.lt.s32 	%p164, %r244, %r16570;
	st.local.u32 	[%rd3+328], %r17005;
	@%p164 bra 	$L__BB0_408;
	mov.b32 	%r574, 0;
	st.local.u32 	[%rd4+328], %r574;
	bra.uni 	$L__BB0_409;
$L__BB0_408:
	ld.param.u64 	%rd2231, [_Z17qk_sparse_forwardPK13__nv_bfloat16S1_S1_PKiS3_fPfS4_S4_lllllllllllllllliiii_param_10];
	cvt.s64.s32 	%rd832, %r244;
	mad.lo.s64 	%rd833, %rd2231, %rd832, %rd6;
	shl.b64 	%rd834, %rd833, 1;
	add.s64 	%rd835, %rd1, %rd834;
	ld.global.nc.u16 	%rs103, [%rd835];
	// begin inline asm
	{ cvt.f32.bf16 %f1365, %rs103;}

	// end inline asm
	st.local.f32 	[%rd4+328], %f1365;
$L__BB0_409:
	ld.param.u32 	%r16571, [_Z17qk_sparse_forwardPK13__nv_bfloat16S1_S1_PKiS3_fPfS4_S4_lllllllllllllllliiii_param_27];
	add.s32 	%r247, %r2, 83;
	setp.ge.s32 	%p165, %r247, %r16571;
	mov.b32 	%r17006, -1;
	@%p165 bra 	$L__BB0_411;
	ld.param.u64 	%rd2369, [_Z17qk_sparse_forwardPK13__nv_bfloat16S1_S1_PKiS3_fPfS4_S4_lllllllllllllllliiii_param_22];
	cvt.s64.s32 	%rd836, %r247;
	mad.lo.s64 	%rd837, %rd2369, %rd836, %rd5;
	shl.b64 	%rd838, %rd837, 2;
	add.s64 	%rd839, %rd2, %rd838;
	ld.global.nc.u32 	%r17006, [%rd839];
$L__BB0_411:
	ld.param.u32 	%r16572, [_Z17qk_sparse_forwardPK13__nv_bfloat16S1_S1_PKiS3_fPfS4_S4_lllllllllllllllliiii_param_27];
	setp.lt.s32 	%p166, %r247, %r16572;
	st.local.u32 	[%rd3+332], %r17006;
	@%p166 bra 	$L__BB0_413;
	mov.b32 	%r576, 0;
	st.local.u32 	[%rd4+332], %r576;
	bra.uni 	$L__BB0_414;
$L__BB0_413:
	ld.param.u64 	%rd2232, [_Z17qk_sparse_forwardPK13__nv_bfloat16S1_S1_PKiS3_fPfS4_S4_lllllllllllllllliiii_param_10];
	cvt.s64.s32 	%rd840, %r247;
	mad.lo.s64 	%rd841, %rd2232, %rd840, %rd6;
	shl.b64 	%rd842, %rd841, 1;
	add.s64 	%rd843, %rd1, %rd842;
	ld.global.nc.u16 	%rs104, [%rd843];
	// begin inline asm
	{ cvt.f32.bf16 %f1366, %rs104;}

	// end inline asm
	st.local.f32 	[%rd4+332], %f1366;
$L__BB0_414:
	ld.param.u32 	%r16573, [_Z17qk_sparse_forwardPK13__nv_bfloat16S1_S1_PKiS3_fPfS4_S4_lllllllllllllllliiii_param_27];
	add.s32 	%r250, %r2, 84;
	setp.ge.s32 	%p167, %r250, %r16573;
	mov.b32 	%r17007, -1;
	@%p167 bra 	$L__BB0_416;
	ld.param.u64 	%rd2370, [_Z17qk_sparse_forwardPK13__nv_bfloat16S1_S1_PKiS3_fPfS4_S4_lllllllllllllllliiii_param_22];
	cvt.s64.s32 	%rd844, %r250;
	mad.lo.s64 	%rd845, %rd2370, %rd844, %rd5;
	shl.b64 	%rd846, %rd845, 2;
	add.s64 	%rd847, %rd2, %rd846;
	ld.global.nc.u32 	%r17007, [%rd847];
$L__BB0_416:
	ld.param.u32 	%r16574, [_Z17qk_sparse_forwardPK13__nv_bfloat16S1_S1_PKiS3_fPfS4_S4_lllllllllllllllliiii_param_27];
	setp.lt.s32 	%p168, %r250, %r16574;
	st.local.u32 	[%rd3+336], %r17007;
	@%p168 bra 	$L__BB0_418;
	mov.b32 	%r578, 0;
	st.local.u32 	[%rd4+336], %r578;
	bra.uni 	$L__BB0_419;
$L__BB0_418:
	ld.param.u64 	%rd2233, [_Z17qk_sparse_forwardPK13__nv_bfloat16S1_S1_PKiS3_fPfS4_S4_lllllllllllllllliiii_param_10];
	cvt.s64.s32 	%rd848, %r250;
	mad.lo.s64 	%rd849, %rd2233, %rd848, %rd6;
	shl.b64 	%rd850, %rd849, 1;
	add.s64 	%rd851, %rd1, %rd850;
	ld.global.nc.u16 	%rs105, [%rd851];
	// begin inline asm
	{ cvt.f32.bf16 %f1367, %rs105;}

	// end inline asm
	st.local.f32 	[%rd4+336], %f1367;
$L__BB0_419:
	ld.param.u32 	%r16575, [_Z17qk_sparse_forwardPK13__nv_bfloat16S1_S1_PKiS3_fPfS4_S4_lllllllllllllllliiii_param_27];
	add.s32 	%r253, %r2, 85;
	setp.ge.s32 	%p169, %r253, %r16575;
	mov.b32 	%r17008, -1;
	@%p169 bra 	$L__BB0_421;
	ld.param.u64 	%rd2371, [_Z17qk_sparse_forwardPK13__nv_bfloat16S1_S1_PKiS3_fPfS4_S4_lllllllllllllllliiii_param_22];
	cvt.s64.s32 	%rd852, %r253;
	mad.lo.s64 	%rd853, %rd2371, %rd852, %rd5;
	shl.b64 	%rd854, %rd853, 2;
	add.s64 	%rd855, %rd2, %rd854;
	ld.global.nc.u32 	%r17008, [%rd855];
$L__BB0_421:
	ld.param.u32 	%r16576, [_Z17qk_sparse_forwardPK13__nv_bfloat16S1_S1_PKiS3_fPfS4_S4_lllllllllllllllliiii_param_27];
	setp.lt.s32 	%p170, %r253, %r16576;
	st.local.u32 	[%rd3+340], %r17008;
	@%p170 bra 	$L__BB0_423;
	mov.b32 	%r580, 0;
	st.local.u32 	[%rd4+340], %r580;
	bra.uni 	$L__BB0_424;
$L__BB0_423:
	ld.param.u64 	%rd2234, [_Z17qk_sparse_forwardPK13__nv_bfloat16S1_S1_PKiS3_fPfS4_S4_lllllllllllllllliiii_param_10];
	cvt.s64.s32 	%rd856, %r253;
	mad.lo.s64 	%rd857, %rd2234, %rd856, %rd6;
	shl.b64 	%rd858, %rd857, 1;
	add.s64 	%rd859, %rd1, %rd858;
	ld.global.nc.u16 	%rs106, [%rd859];
	// begin inline asm
	{ cvt.f32.bf16 %f1368, %rs106;}

	// end inline asm
	st.local.f32 	[%rd4+340], %f1368;
$L__BB0_424:
	ld.param.u32 	%r16577, [_Z17qk_sparse_forwardPK13__nv_bfloat16S1_S1_PKiS3_fPfS4_S4_lllllllllllllllliiii_param_27];
	add.s32 	%r256, %r2, 86;
	setp.ge.s32 	%p171, %r256, %r16577;
	mov.b32 	%r17009, -1;
	@%p171 bra 	$L__BB0_426;
	ld.param.u64 	%rd2372, [_Z17qk_sparse_forwardPK13__nv_bfloat16S1_S1_PKiS3_fPfS4_S4_lllllllllllllllliiii_param_22];
	cvt.s64.s32 	%rd860, %r256;
	mad.lo.s64 	%rd861, %rd2372, %rd860, %rd5;
	shl.b64 	%rd862, %rd861, 2;
	add.s64 	%rd863, %rd2, %rd862;
	ld.global.nc.u32 	%r17009, [%rd863];
$L__BB0_426:
	ld.param.u32 	%r16578, [_Z17qk_sparse_forwardPK13__nv_bfloat16S1_S1_PKiS3_fPfS4_S4_lllllllllllllllliiii_param_27];
	setp.lt.s32 	%p172, %r256, %r16578;
	st.local.u32 	[%rd3+344], %r17009;
	@%p172 bra 	$L__BB0_428;
	mov.b32 	%r582, 0;
	st.local.u32 	[%rd4+344], %r582;
	bra.uni 	$L__BB0_429;
$L__BB0_428:
	ld.param.u64 	%rd2235, [_Z17qk_sparse_forwardPK13__nv_bfloat16S1_S1_PKiS3_fPfS4_S4_lllllllllllllllliiii_param_10];
	cvt.s64.s32 	%rd864, %r256;
	mad.lo.s64 	%rd865, %rd2235, %rd864, %rd6;
	shl.b64 	%rd866, %rd865, 1;
	add.s64 	%rd867, %rd1, %rd866;
	ld.global.nc.u16 	%rs107, [%rd867];
	// begin inline asm
	{ cvt.f32.bf16 %f1369, %rs107;}

	// end inline asm
	st.local.f32 	[%rd4+344], %f1369;
$L__BB0_429:
	ld.param.u32 	%r16579, [_Z17qk_sparse_forwardPK13__nv_bfloat16S1_S1_PKiS3_fPfS4_S4_lllllllllllllllliiii_param_27];
	add.s32 	%r259, %r2, 87;
	setp.ge.s32 	%p173, %r259, %r16579;
	mov.b32 	%r17010, -1;
	@%p173 bra 	$L__BB0_431;
	ld.param.u64 	%rd2373, [_Z17qk_sparse_forwardPK13__nv_bfloat16S1_S1_PKiS3_fPfS4_S4_lllllllllllllllliiii_param_22];
	cvt.s64.s32 	%rd868, %r259;
	mad.lo.s64 	%rd869, %rd2373, %rd868, %rd5;
	shl.b64 	%rd870, %rd869, 2;
	add.s64 	%rd871, %rd2, %rd870;
	ld.global.nc.u32 	%r17010, [%rd871];
$L__BB0_431:
	ld.param.u32 	%r16580, [_Z17qk_sparse_forwardPK13__nv_bfloat16S1_S1_PKiS3_fPfS4_S4_lllllllllllllllliiii_param_27];
	setp.lt.s32 	%p174, %r259, %r16580;
	st.local.u32 	[%rd3+348], %r17010;
	@%p174 bra 	$L__BB0_433;
	mov.b32 	%r584, 0;
	st.local.u32 	[%rd4+348], %r584;
	bra.uni 	$L__BB0_434;
$L__BB0_433:
	ld.param.u64 	%rd2236, [_Z17qk_sparse_forwardPK13__nv_bfloat16S1_S1_PKiS3_fPfS4_S4_lllllllllllllllliiii_param_10];
	cvt.s64.s32 	%rd872, %r259;
	mad.lo.s64 	%rd873, %rd2236, %rd872, %rd6;
	shl.b64 	%rd874, %rd873, 1;
	add.s64 	%rd875, %rd1, %rd874;
	ld.global.nc.u16 	%rs108, [%rd875];
	// begin inline asm
	{ cvt.f32.bf16 %f1370, %rs108;}

	// end inline asm
	st.local.f32 	[%rd4+348], %f1370;
$L__BB0_434:
	ld.param.u32 	%r16581, [_Z17qk_sparse_forwardPK13__nv_bfloat16S1_S1_PKiS3_fPfS4_S4_lllllllllllllllliiii_param_27];
	add.s32 	%r262, %r2, 88;
	setp.ge.s32 	%p175, %r262, %r16581;
	mov.b32 	%r17011, -1;
	@%p175 bra 	$L__BB0_436;
	ld.param.u64 	%rd2374, [_Z17qk_sparse_forwardPK13__nv_bfloat16S1_S1_PKiS3_fPfS4_S4_lllllllllllllllliiii_param_22];
	cvt.s64.s32 	%rd876, %r262;
	mad.lo.s64 	%rd877, %rd2374, %rd876, %rd5;
	shl.b64 	%rd878, %rd877, 2;
	add.s64 	%rd879, %rd2, %rd878;
	ld.global.nc.u32 	%r17011, [%rd879];
$L__BB0_436:
	ld.param.u32 	%r16582, [_Z17qk_sparse_forwardPK13__nv_bfloat16S1_S1_PKiS3_fPfS4_S4_lllllllllllllllliiii_param_27];
	setp.lt.s32 	%p176, %r262, %r16582;
	st.local.u32 	[%rd3+352], %r17011;
	@%p176 bra 	$L__BB0_438;
	mov.b32 	%r586, 0;
	st.local.u32 	[%rd4+352], %r586;
	bra.uni 	$L__BB0_439;
$L__BB0_438:
	ld.param.u64 	%rd2237, [_Z17qk_sparse_forwardPK13__nv_bfloat16S1_S1_PKiS3_fPfS4_S4_lllllllllllllllliiii_param_10];
	cvt.s64.s32 	%rd880, %r262;
	mad.lo.s64 	%rd881, %rd2237, %rd880, %rd6;
	shl.b64 	%rd882, %rd881, 1;
	add.s64 	%rd883, %rd1, %rd882;
	ld.global.nc.u16 	%rs109, [%rd883];
	// begin inline asm
	{ cvt.f32.bf16 %f1371, %rs109;}

	// end inline asm
	st.local.f32 	[%rd4+352], %f1371;
$L__BB0_439:
	ld.param.u32 	%r16583, [_Z17qk_sparse_forwardPK13__nv_bfloat16S1_S1_PKiS3_fPfS4_S4_lllllllllllllllliiii_param_27];
	add.s32 	%r265, %r2, 89;
	setp.ge.s32 	%p177, %r265, %r16583;
	mov.b32 	%r17012, -1;
	@%p177 bra 	$L__BB0_441;
	ld.param.u64 	%rd2375, [_Z17qk_sparse_forwardPK13__nv_bfloat16S1_S1_PKiS3_fPfS4_S4_lllllllllllllllliiii_param_22];
	cvt.s64.s32 	%rd884, %r265;
	mad.lo.s64 	%rd885, %rd2375, %rd884, %rd5;
	shl.b64 	%rd886, %rd885, 2;
	add.s64 	%rd887, %rd2, %rd886;
	ld.global.nc.u32 	%r17012, [%rd887];
$L__BB0_441:
	ld.param.u32 	%r16584, [_Z17qk_sparse_forwardPK13__nv_bfloat16S1_S1_PKiS3_fPfS4_S4_lllllllllllllllliiii_param_27];
	setp.lt.s32 	%p178, %r265, %r16584;
	st.local.u32 	[%rd3+356], %r17012;
	@%p178 bra 	$L__BB0_443;
	mov.b32 	%r588, 0;
	st.local.u32 	[%rd4+356], %r588;
	bra.uni 	$L__BB0_444;
$L__BB0_443:
	ld.param.u64 	%rd2238, [_Z17qk_sparse_forwardPK13__nv_bfloat16S1_S1_PKiS3_fPfS4_S4_lllllllllllllllliiii_param_10];
	cvt.s64.s32 	%rd888, %r265;
	mad.lo.s64 	%rd889, %rd2238, %rd888, %rd6;
	shl.b64 	%rd890, %rd889, 1;
	add.s64 	%rd891, %rd1, %rd890;
	ld.global.nc.u16 	%rs110, [%rd891];
	// begin inline asm
	{ cvt.f32.bf16 %f1372, %rs110;}

	// end inline asm
	st.local.f32 	[%rd4+356], %f1372;
$L__BB0_444:
	ld.param.u32 	%r16585, [_Z17qk_sparse_forwardPK13__nv_bfloat16S1_S1_PKiS3_fPfS4_S4_lllllllllllllllliiii_param_27];
	add.s32 	%r268, %r2, 90;
	setp.ge.s32 	%p179, %r268, %r16585;
	mov.b32 	%r17013, -1;
	@%p179 bra 	$L__BB0_446;
	ld.param.u64 	%rd2376, [_Z17qk_sparse_forwardPK13__nv_bfloat16S1_S1_PKiS3_fPfS4_S4_lllllllllllllllliiii_param_22];
	cvt.s64.s32 	%rd892, %r268;
	mad.lo.s64 	%rd893, %rd2376, %rd892, %rd5;
	shl.b64 	%rd894, %rd893, 2;
	add.s64 	%rd895, %rd2, %rd894;
	ld.global.nc.u32 	%r17013, [%rd895];
$L__BB0_446:
	ld.param.u32 	%r16586, [_Z17qk_sparse_forwardPK13__nv_bfloat16S1_S1_PKiS3_fPfS4_S4_lllllllllllllllliiii_param_27];
	setp.lt.s32 	%p180, %r268, %r16586;
	st.local.u32 	[%rd3+360], %r17013;
	@%p180 bra 	$L__BB0_448;
	mov.b32 	%r590, 0;
	st.local.u32 	[%rd4+360], %r590;
	bra.uni 	$L__BB0_449;
$L__BB0_448:
	ld.param.u64 	%rd2239, [_Z17qk_sparse_forwardPK13__nv_bfloat16S1_S1_PKiS3_fPfS4_S4_lllllllllllllllliiii_param_10];
	cvt.s64.s32 	%rd896, %r268;
	mad.lo.s64 	%rd897, %rd2239, %rd896, %rd6;
	shl.b64 	%rd898, %rd897, 1;
	add.s64 	%rd899, %rd1, %rd898;
	ld.global.nc.u16 	%rs111, [%rd899];
	// begin inline asm
	{ cvt.f32.bf16 %f1373, %rs111;}

	// end inline asm
	st.local.f32 	[%rd4+360], %f1373;
$L__BB0_449:
	ld.param.u32 	%r16587, [_Z17qk_sparse_forwardPK13__nv_bfloat16S1_S1_PKiS3_fPfS4_S4_lllllllllllllllliiii_param_27];
	add.s32 	%r271, %r2, 91;
	setp.ge.s32 	%p181, %r271, %r16587;
	mov.b32 	%r17014, -1;
	@%p181 bra 	$L__BB0_451;
	ld.param.u64 	%rd2377, [_Z17qk_sparse_forwardPK13__nv_bfloat16S1_S1_PKiS3_fPfS4_S4_lllllllllllllllliiii_param_22];
	cvt.s64.s32 	%rd900, %r271;
	mad.lo.s64 	%rd901, %rd2377, %rd900, %rd5;
	shl.b64 	%rd902, %rd901, 2;
	add.s64 	%rd903, %rd2, %rd902;
	ld.global.nc.u32 	%r17014, [%rd903];
$L__BB0_451:
	ld.param.u32 	%r16588, [_Z17qk_sparse_forwardPK13__nv_bfloat16S1_S1_PKiS3_fPfS4_S4_lllllllllllllllliiii_param_27];
	setp.lt.s32 	%p182, %r271, %r16588;
	st.local.u32 	[%rd3+364], %r17014;
	@%p182 bra 	$L__BB0_453;
	mov.b32 	%r592, 0;
	st.local.u32 	[%rd4+364], %r592;
	bra.uni 	$L__BB0_454;
$L__BB0_453:
	ld.param.u64 	%rd2240, [_Z17qk_sparse_forwardPK13__nv_bfloat16S1_S1_PKiS3_fPfS4_S4_lllllllllllllllliiii_param_10];
	cvt.s64.s32 	%rd904, %r271;
	mad.lo.s64 	%rd905, %rd2240, %rd904, %rd6;
	shl.b64 	%rd906, %rd905, 1;
	add.s64 	%rd907, %rd1, %rd906;
	ld.global.nc.u16 	%rs112, [%rd907];
	// begin inline asm
	{ cvt.f32.bf16 %f1374, %rs112;}

	// end inline asm
	st.local.f32 	[%rd4+364], %f1374;
$L__BB0_454:
	ld.param.u32 	%r16589, [_Z17qk_sparse_forwardPK13__nv_bfloat16S1_S1_PKiS3_fPfS4_S4_lllllllllllllllliiii_param_27];
	add.s32 	%r274, %r2, 92;
	setp.ge.s32 	%p183, %r274, %r16589;
	mov.b32 	%r17015, -1;
	@%p183 bra 	$L__BB0_456;
	ld.param.u64 	%rd2378, [_Z17qk_sparse_forwardPK13__nv_bfloat16S1_S1_PKiS3_fPfS4_S4_lllllllllllllllliiii_param_22];
	cvt.s64.s32 	%rd908, %r274;
	mad.lo.s64 	%rd909, %rd2378, %rd908, %rd5;
	shl.b64 	%rd910, %rd909, 2;
	add.s64 	%rd911, %rd2, %rd910;
	ld.global.nc.u32 	%r17015, [%rd911];
$L__BB0_456:
	ld.param.u32 	%r16590, [_Z17qk_sparse_forwardPK13__nv_bfloat16S1_S1_PKiS3_fPfS4_S4_lllllllllllllllliiii_param_27];
	setp.lt.s32 	%p184, %r274, %r16590;
	st.local.u32 	[%rd3+368], %r17015;
	@%p184 bra 	$L__BB0_458;
	mov.b32 	%r594, 0;
	st.local.u32 	[%rd4+368], %r594;
	bra.uni 	$L__BB0_459;
$L__BB0_458:
	ld.param.u64 	%rd2241, [_Z17qk_sparse_forwardPK13__nv_bfloat16S1_S1_PKiS3_fPfS4_S4_lllllllllllllllliiii_param_10];
	cvt.s64.s32 	%rd912, %r274;
	mad.lo.s64 	%rd913, %rd2241, %rd912, %rd6;
	shl.b64 	%rd914, %rd913, 1;
	add.s64 	%rd915, %rd1, %rd914;
	ld.global.nc.u16 	%rs113, [%rd915];
	// begin inline asm
	{ cvt.f32.bf16 %f1375, %rs113;}

	// end inline asm
	st.local.f32 	[%rd4+368], %f1375;
$L__BB0_459:
	ld.param.u32 	%r16591, [_Z17qk_sparse_forwardPK13__nv_bfloat16S1_S1_PKiS3_fPfS4_S4_lllllllllllllllliiii_param_27];
	add.s32 	%r277, %r2, 93;
	setp.ge.s32 	%p185, %r277, %r16591;
	mov.b32 	%r17016, -1;
	@%p185 bra 	$L__BB0_461;
	ld.param.u64 	%rd2379, [_Z17qk_sparse_forwardPK13__nv_bfloat16S1_S1_PKiS3_fPfS4_S4_lllllllllllllllliiii_param_22];
	cvt.s64.s32 	%rd916, %r277;
	mad.lo.s64 	%rd917, %rd2379, %rd916, %rd5;
	shl.b64 	%rd918, %rd917, 2;
	add.s64 	%rd919, %rd2, %rd918;
	ld.global.nc.u32 	%r17016, [%rd919];
$L__BB0_461:
	ld.param.u32 	%r16592, [_Z17qk_sparse_forwardPK13__nv_bfloat16S1_S1_PKiS3_fPfS4_S4_lllllllllllllllliiii_param_27];
	setp.lt.s32 	%p186, %r277, %r16592;
	st.local.u32 	[%rd3+372], %r17016;
	@%p186 bra 	$L__BB0_463;
	mov.b32 	%r596, 0;
	st.local.u32 	[%rd4+372], %r596;
	bra.uni 	$L__BB0_464;
$L__BB0_463:
	ld.param.u64 	%rd2242, [_Z17qk_sparse_forwardPK13__nv_bfloat16S1_S1_PKiS3_fPfS4_S4_lllllllllllllllliiii_param_10];
	cvt.s64.s32 	%rd920, %r277;
	mad.lo.s64 	%rd921, %rd2242, %rd920, %rd6;
	shl.b64 	%rd922, %rd921, 1;
	add.s64 	%rd923, %rd1, %rd922;
	ld.global.nc.u16 	%rs114, [%rd923];
	// begin inline asm
	{ cvt.f32.bf16 %f1376, %rs114;}

	// end inline asm
	st.local.f32 	[%rd4+372], %f1376;
$L__BB0_464:
	ld.param.u32 	%r16593, [_Z17qk_sparse_forwardPK13__nv_bfloat16S1_S1_PKiS3_fPfS4_S4_lllllllllllllllliiii_param_27];
	add.s32 	%r280, %r2, 94;
	setp.ge.s32 	%p187, %r280, %r16593;
	mov.b32 	%r17017, -1;
	@%p187 bra 	$L__BB0_466;
	ld.param.u64 	%rd2380, [_Z17qk_sparse_forwardPK13__nv_bfloat16S1_S1_PKiS3_fPfS4_S4_lllllllllllllllliiii_param_22];
	cvt.s64.s32 	%rd924, %r280;
	mad.lo.s64 	%rd925, %rd2380, %rd924, %rd5;
	shl.b64 	%rd926, %rd925, 2;
	add.s64 	%rd927, %rd2, %rd926;
	ld.global.nc.u32 	%r17017, [%rd927];
$L__BB0_466:
	ld.param.u32 	%r16594, [_Z17qk_sparse_forwardPK13__nv_bfloat16S1_S1_PKiS3_fPfS4_S4_lllllllllllllllliiii_param_27];
	setp.lt.s32 	%p188, %r280, %r16594;
	st.local.u32 	[%rd3+376], %r17017;
	@%p188 bra 	$L__BB0_468;
	mov.b32 	%r598, 0;
	st.local.u32 	[%rd4+376], %r598;
	bra.uni 	$L__BB0_469;
$L__BB0_468:
	ld.param.u64 	%rd2243, [_Z17qk_sparse_forwardPK13__nv_bfloat16S1_S1_PKiS3_fPfS4_S4_lllllllllllllllliiii_param_10];
	cvt.s64.s32 	%rd928, %r280;
	mad.lo.s64 	%rd929, %rd2243, %rd928, %rd6;
	shl.b64 	%rd930, %rd929, 1;
	add.s64 	%rd931, %rd1, %rd930;
	ld.global.nc.u16 	%rs115, [%rd931];
	// begin inline asm
	{ cvt.f32.bf16 %f1377, %rs115;}

	// end inline asm
	st.local.f32 	[%rd4+376], %f1377;
$L__BB0_469:
	ld.param.u32 	%r16595, [_Z17qk_sparse_forwardPK13__nv_bfloat16S1_S1_PKiS3_fPfS4_S4_lllllllllllllllliiii_param_27];
	add.s32 	%r283, %r2, 95;
	setp.ge.s32 	%p189, %r283, %r16595;
	mov.b32 	%r17018, -1;
	@%p189 bra 	$L__BB0_471;
	ld.param.u64 	%rd2381, [_Z17qk_sparse_forwardPK13__nv_bfloat16S1_S1_PKiS3_fPfS4_S4_lllllllllllllllliiii_param_22];
	cvt.s64.s32 	%rd932, %r283;
	mad.lo.s64 	%rd933, %rd2381, %rd932, %rd5;
	shl.b64 	%rd934, %rd933, 2;
	add.s64 	%rd935, %rd2, %rd934;
	ld.global.nc.u32 	%r17018, [%rd935];
$L__BB0_471:
	ld.param.u32 	%r16596, [_Z17qk_sparse_forwardPK13__nv_bfloat16S1_S1_PKiS3_fPfS4_S4_lllllllllllllllliiii_param_27];
	setp.lt.s32 	%p190, %r283, %r16596;
	st.local.u32 	[%rd3+380], %r17018;
	@%p190 bra 	$L__BB0_473;
	mov.b32 	%r600, 0;
	st.local.u32 	[%rd4+380], %r600;
	bra.uni 	$L__BB0_474;
$L__BB0_473:
	ld.param.u64 	%rd2244, [_Z17qk_sparse_forwardPK13__nv_bfloat16S1_S1_PKiS3_fPfS4_S4_lllllllllllllllliiii_param_10];
	cvt.s64.s32 	%rd936, %r283;
	mad.lo.s64 	%rd937, %rd2244, %rd936, %rd6;
	shl.b64 	%rd938, %rd937, 1;
	add.s64 	%rd939, %rd1, %rd938;
	ld.global.nc.u16 	%rs116, [%rd939];
	// begin inline asm
	{ cvt.f32.bf16 %f1378, %rs116;}

	// end inline asm
	st.local.f32 	[%rd4+380], %f1378;
$L__BB0_474:
	ld.param.u32 	%r16597, [_Z17qk_sparse_forwardPK13__nv_bfloat16S1_S1_PKiS3_fPfS4_S4_lllllllllllllllliiii_param_27];
	add.s32 	%r286, %r2, 96;
	setp.ge.s32 	%p191, %r286, %r16597;
	mov.b32 	%r17019, -1;
	@%p191 bra 	$L__BB0_476;
	ld.param.u64 	%rd2382, [_Z17qk_sparse_forwardPK13__nv_bfloat16S1_S1_PKiS3_fPfS4_S4_lllllllllllllllliiii_param_22];
	cvt.s64.s32 	%rd940, %r286;
	mad.lo.s64 	%rd941, %rd2382, %rd940, %rd5;
	shl.b64 	%rd942, %rd941, 2;
	add.s64 	%rd943, %rd2, %rd942;
	ld.global.nc.u32 	%r17019, [%rd943];
$L__BB0_476:
	ld.param.u32 	%r16598, [_Z17qk_sparse_forwardPK13__nv_bfloat16S1_S1_PKiS3_fPfS4_S4_lllllllllllllllliiii_param_27];
	setp.lt.s32 	%p192, %r286, %r16598;
	st.local.u32 	[%rd3+384], %r17019;
	@%p192 bra 	$L__BB0_478;
	mov.b32 	%r602, 0;
	st.local.u32 	[%rd4+384], %r602;
	bra.uni 	$L__BB0_479;
$L__BB0_478:
	ld.param.u64 	%rd2245, [_Z17qk_sparse_forwardPK13__nv_bfloat16S1_S1_PKiS3_fPfS4_S4_lllllllllllllllliiii_param_10];
	cvt.s64.s32 	%rd944, %r286;
	mad.lo.s64 	%rd945, %rd2245, %rd944, %rd6;
	shl.b64 	%rd946, %rd945, 1;
	add.s64 	%rd947, %rd1, %rd946;
	ld.global.nc.u16 	%rs117, [%rd947];
	// begin inline asm
	{ cvt.f32.bf16 %f1379, %rs117;}

	// end inline asm
	st.local.f32 	[%rd4+384], %f1379;
$L__BB0_479:
	ld.param.u32 	%r16599, [_Z17qk_sparse_forwardPK13__nv_bfloat16S1_S1_PKiS3_fPfS4_S4_lllllllllllllllliiii_param_27];
	add.s32 	%r289, %r2, 97;
	setp.ge.s32 	%p193, %r289, %r16599;
	mov.b32 	%r17020, -1;
	@%p193 bra 	$L__BB0_481;
	ld.param.u64 	%rd2383, [_Z17qk_sparse_forwardPK13__nv_bfloat16S1_S1_PKiS3_fPfS4_S4_lllllllllllllllliiii_param_22];
	cvt.s64.s32 	%rd948, %r289;
	mad.lo.s64 	%rd949, %rd2383, %rd948, %rd5;
	shl.b64 	%rd950, %rd949, 2;
	add.s64 	%rd951, %rd2, %rd950;
	ld.global.nc.u32 	%r17020, [%rd951];
$L__BB0_481:
	ld.param.u32 	%r16600, [_Z17qk_sparse_forwardPK13__nv_bfloat16S1_S1_PKiS3_fPfS4_S4_lllllllllllllllliiii_param_27];
	setp.lt.s32 	%p194, %r289, %r16600;
	st.local.u32 	[%rd3+388], %r17020;
	@%p194 bra 	$L__BB0_483;
	mov.b32 	%r604, 0;
	st.local.u32 	[%rd4+388], %r604;
	bra.uni 	$L__BB0_484;
$L__BB0_483:
	ld.param.u64 	%rd2246, [_Z17qk_sparse_forwardPK13__nv_bfloat16S1_S1_PKiS3_fPfS4_S4_lllllllllllllllliiii_param_10];
	cvt.s64.s32 	%rd952, %r289;
	mad.lo.s64 	%rd953, %rd2246, %rd952, %rd6;
	shl.b64 	%rd954, %rd953, 1;
	add.s64 	%rd955, %rd1, %rd954;
	ld.global.nc.u16 	%rs118, [%rd955];
	// begin inline asm
	{ cvt.f32.bf16 %f1380, %rs118;}

	// end inline asm
	st.local.f32 	[%rd4+388], %f1380;
$L__BB0_484:
	ld.param.u32 	%r16601, [_Z17qk_sparse_forwardPK13__nv_bfloat16S1_S1_PKiS3_fPfS4_S4_lllllllllllllllliiii_param_27];
	add.s32 	%r292, %r2, 98;
	setp.ge.s32 	%p195, %r292, %r16601;
	mov.b32 	%r17021, -1;
	@%p195 bra 	$L__BB0_486;
	ld.param.u64 	%rd2384, [_Z17qk_sparse_forwardPK13__nv_bfloat16S1_S1_PKiS3_fPfS4_S4_lllllllllllllllliiii_param_22];
	cvt.s64.s32 	%rd956, %r292;
	mad.lo.s64 	%rd957, %rd2384, %rd956, %rd5;
	shl.b64 	%rd958, %rd957, 2;
	add.s64 	%rd959, %rd2, %rd958;
	ld.global.nc.u32 	%r17021, [%rd959];
$L__BB0_486:
	ld.param.u32 	%r16602, [_Z17qk_sparse_forwardPK13__nv_bfloat16S1_S1_PKiS3_fPfS4_S4_lllllllllllllllliiii_param_27];
	setp.lt.s32 	%p196, %r292, %r16602;
	st.local.u32 	[%rd3+392], %r17021;
	@%p196 bra 	$L__BB0_488;
	mov.b32 	%r606, 0;
	st.local.u32 	[%rd4+392], %r606;
	bra.uni 	$L__BB0_489;
$L__BB0_488:
	ld.param.u64 	%rd2247, [_Z17qk_sparse_forwardPK13__nv_bfloat16S1_S1_PKiS3_fPfS4_S4_lllllllllllllllliiii_param_10];
	cvt.s64.s32 	%rd960, %r292;
	mad.lo.s64 	%rd961, %rd2247, %rd960, %rd6;
	shl.b64 	%rd962, %rd961, 1;
	add.s64 	%rd963, %rd1, %rd962;
	ld.global.nc.u16 	%rs119, [%rd963];
	// begin inline asm
	{ cvt.f32.bf16 %f1381, %rs119;}

	// end inline asm
	st.local.f32 	[%rd4+392], %f1381;
$L__BB0_489:
	ld.param.u32 	%r16603, [_Z17qk_sparse_forwardPK13__nv_bfloat16S1_S1_PKiS3_fPfS4_S4_lllllllllllllllliiii_param_27];
	add.s32 	%r295, %r2, 99;
	setp.ge.s32 	%p197, %r295, %r16603;
	mov.b32 	%r17022, -1;
	@%p197 bra 	$L__BB0_491;
	ld.param.u64 	%rd2385, [_Z17qk_sparse_forwardPK13__nv_bfloat16S1_S1_PKiS3_fPfS4_S4_lllllllllllllllliiii_param_22];
	cvt.s64.s32 	%rd964, %r295;
	mad.lo.s64 	%rd965, %rd2385, %rd964, %rd5;
	shl.b64 	%rd966, %rd965, 2;
	add.s64 	%rd967, %rd2, %rd966;
	ld.global.nc.u32 	%r17022, [%rd967];
$L__BB0_491:
	ld.param.u32 	%r16604, [_Z17qk_sparse_forwardPK13__nv_bfloat16S1_S1_PKiS3_fPfS4_S4_lllllllllllllllliiii_param_27];
	setp.lt.s32 	%p198, %r295, %r16604;
	st.local.u32 	[%rd3+396], %r17022;
	@%p198 bra 	$L__BB0_493;
	mov.b32 	%r608, 0;
	st.local.u32 	[%rd4+396], %r608;
	bra.uni 	$L__BB0_494;
$L__BB0_493:
	ld.param.u64 	%rd2248, [_Z17qk_sparse_forwardPK13__nv_bfloat16S1_S1_PKiS3_fPfS4_S4_lllllllllllllllliiii_param_10];
	cvt.s64.s32 	%rd968, %r295;
	mad.lo.s64 	%rd969, %rd2248, %rd968, %rd6;
	shl.b64 	%rd970, %rd969, 1;
	add.s64 	%rd971, %rd1, %rd970;
	ld.global.nc.u16 	%rs120, [%rd971];
	// begin inline asm
	{ cvt.f32.bf16 %f1382, %rs120;}

	// end inline asm
	st.local.f32 	[%rd4+396], %f1382;
$L__BB0_494:
	ld.param.u32 	%r16605, [_Z17qk_sparse_forwardPK13__nv_bfloat16S1_S1_PKiS3_fPfS4_S4_lllllllllllllllliiii_param_27];
	add.s32 	%r298, %r2, 100;
	setp.ge.s32 	%p199, %r298, %r16605;
	mov.b32 	%r17023, -1;
	@%p199 bra 	$L__BB0_496;
	ld.param.u64 	%rd2386, [_Z17qk_sparse_forwardPK13__nv_bfloat16S1_S1_PKiS3_fPfS4_S4_lllllllllllllllliiii_param_22];
	cvt.s64.s32 	%rd972, %r298;
	mad.lo.s64 	%rd973, %rd2386, %rd972, %rd5;
	shl.b64 	%rd974, %rd973, 2;
	add.s64 	%rd975, %rd2, %rd974;
	ld.global.nc.u32 	%r17023, [%rd975];
$L__BB0_496:
	ld.param.u32 	%r16606, [_Z17qk_sparse_forwardPK13__nv_bfloat16S1_S1_PKiS3_fPfS4_S4_lllllllllllllllliiii_param_27];
	setp.lt.s32 	%p200, %r298, %r16606;
	st.local.u32 	[%rd3+400], %r17023;
	@%p200 bra 	$L__BB0_498;
	mov.b32 	%r610, 0;
	st.local.u32 	[%rd4+400], %r610;
	bra.uni 	$L__BB0_499;
$L__BB0_498:
	ld.param.u64 	%rd2249, [_Z17qk_sparse_forwardPK13__nv_bfloat16S1_S1_PKiS3_fPfS4_S4_lllllllllllllllliiii_param_10];
	cvt.s64.s32 	%rd976, %r298;
	mad.lo.s64 	%rd977, %rd2249, %rd976, %rd6;
	shl.b64 	%rd978, %rd977, 1;
	add.s64 	%rd979, %rd1, %rd978;
	ld.global.nc.u16 	%rs121, [%rd979];
	// begin inline asm
	{ cvt.f32.bf16 %f1383, %rs121;}

	// end inline asm
	st.local.f32 	[%rd4+400], %f1383;
$L__BB0_499:
	ld.param.u32 	%r16607, [_Z17qk_sparse_forwardPK13__nv_bfloat16S1_S1_PKiS3_fPfS4_S4_lllllllllllllllliiii_param_27];
	add.s32 	%r301, %r2, 101;
	setp.ge.s32 	%p201, %r301, %r16607;
	mov.b32 	%r17024, -1;
	@%p201 bra 	$L__BB0_501;
	ld.param.u64 	%rd2387, [_Z17qk_sparse_forwardPK13__nv_bfloat16S1_S1_PKiS3_fPfS4_S4_lllllllllllllllliiii_param_22];
	cvt.s64.s32 	%rd980, %r301;
	mad.lo.s64 	%rd981, %rd2387, %rd980, %rd5;
	shl.b64 	%rd982, %rd981, 2;
	add.s64 	%rd983, %rd2, %rd982;
	ld.global.nc.u32 	%r17024, [%rd983];
$L__BB0_501:
	ld.param.u32 	%r16608, [_Z17qk_sparse_forwardPK13__nv_bfloat16S1_S1_PKiS3_fPfS4_S4_lllllllllllllllliiii_param_27];
	setp.lt.s32 	%p202, %r301, %r16608;
	st.local.u32 	[%rd3+404], %r17024;
	@%p202 bra 	$L__BB0_503;
	mov.b32 	%r612, 0;
	st.local.u32 	[%rd4+404], %r612;
	bra.uni 	$L__BB0_504;
$L__BB0_503:
	ld.param.u64 	%rd2250, [_Z17qk_sparse_forwardPK13__nv_bfloat16S1_S1_PKiS3_fPfS4_S4_lllllllllllllllliiii_param_10];
	cvt.s64.s32 	%rd984, %r301;
	mad.lo.s64 	%rd985, %rd2250, %rd984, %rd6;
	shl.b64 	%rd986, %rd985, 1;
	add.s64 	%rd987, %rd1, %rd986;
	ld.global.nc.u16 	%rs122, [%rd987];
	// begin inline asm
	{ cvt.f32.bf16 %f1384, %rs122;}

	// end inline asm
	st.local.f32 	[%rd4+404], %f1384;
$L__BB0_504:
	ld.param.u32 	%r16609, [_Z17qk_sparse_forwardPK13__nv_bfloat16S1_S1_PKiS3_fPfS4_S4_lllllllllllllllliiii_param_27];
	add.s32 	%r304, %r2, 102;
	setp.ge.s32 	%p203, %r304, %r16609;
	mov.b32 	%r17025, -1;
	@%p203 bra 	$L__BB0_506;
	ld.param.u64 	%rd2388, [_Z17qk_sparse_forwardPK13__nv_bfloat16S1_S1_PKiS3_fPfS4_S4_lllllllllllllllliiii_param_22];
	cvt.s64.s32 	%rd988, %r304;
	mad.lo.s64 	%rd989, %rd2388, %rd988, %rd5;
	shl.b64 	%rd990, %rd989, 2;
	add.s64 	%rd991, %rd2, %rd990;
	ld.global.nc.u32 	%r17025, [%rd991];
$L__BB0_506:
	ld.param.u32 	%r16610, [_Z17qk_sparse_forwardPK13__nv_bfloat16S1_S1_PKiS3_fPfS4_S4_lllllllllllllllliiii_param_27];
	setp.lt.s32 	%p204, %r304, %r16610;
	st.local.u32 	[%rd3+408], %r17025;
	@%p204 bra 	$L__BB0_508;
	mov.b32 	%r614, 0;
	st.local.u32 	[%rd4+408], %r614;
	bra.uni 	$L__BB0_509;
$L__BB0_508:
	ld.param.u64 	%rd2251, [_Z17qk_sparse_forwardPK13__nv_bfloat16S1_S1_PKiS3_fPfS4_S4_lllllllllllllllliiii_param_10];
	cvt.s64.s32 	%rd992, %r304;
	mad.lo.s64 	%rd993, %rd2251, %rd992, %rd6;
	shl.b64 	%rd994, %rd993, 1;
	add.s64 	%rd995, %rd1, %rd994;
	ld.global.nc.u16 	%rs123, [%rd995];
	// begin inline asm
	{ cvt.f32.bf16 %f1385, %rs123;}

	// end inline asm
	st.local.f32 	[%rd4+408], %f1385;
$L__BB0_509:
	ld.param.u32 	%r16611, [_Z17qk_sparse_forwardPK13__nv_bfloat16S1_S1_PKiS3_fPfS4_S4_lllllllllllllllliiii_param_27];
	add.s32 	%r307, %r2, 103;
	setp.ge.s32 	%p205, %r307, %r16611;
	mov.b32 	%r17026, -1;
	@%p205 bra 	$L__BB0_511;
	ld.param.u64 	%rd2389, [_Z17qk_sparse_forwardPK13__nv_bfloat16S1_S1_PKiS3_fPfS4_S4_lllllllllllllllliiii_param_22];
	cvt.s64.s32 	%rd996, %r307;
	mad.lo.s64 	%rd997, %rd2389, %rd996, %rd5;
	shl.b64 	%rd998, %rd997, 2;
	add.s64 	%rd999, %rd2, %rd998;
	ld.global.nc.u32 	%r17026, [%rd999];
$L__BB0_511:
	ld.param.u32 	%r16612, [_Z17qk_sparse_forwardPK13__nv_bfloat16S1_S1_PKiS3_fPfS4_S4_lllllllllllllllliiii_param_27];
	setp.lt.s32 	%p206, %r307, %r16612;
	st.local.u32 	[%rd3+412], %r17026;
	@%p206 bra 	$L__BB0_513;
	mov.b32 	%r616, 0;
	st.local.u32 	[%rd4+412], %r616;
	bra.uni 	$L__BB0_514;
$L__BB0_513:
	ld.param.u64 	%rd2252, [_Z17qk_sparse_forwardPK13__nv_bfloat16S1_S1_PKiS3_fPfS4_S4_lllllllllllllllliiii_param_10];
	cvt.s64.s32 	%rd1000, %r307;
	mad.lo.s64 	%rd1001, %rd2252, %rd1000, %rd6;
	shl.b64 	%rd1002, %rd1001, 1;
	add.s64 	%rd1003, %rd1, %rd1002;
	ld.global.nc.u16 	%rs124, [%rd1003];
	// begin inline asm
	{ cvt.f32.bf16 %f1386, %rs124;}

	// end inline asm
	st.local.f32 	[%rd4+412], %f1386;
$L__BB0_514:
	ld.param.u32 	%r16613, [_Z17qk_sparse_forwardPK13__nv_bfloat16S1_S1_PKiS3_fPfS4_S4_lllllllllllllllliiii_param_27];
	add.s32 	%r310, %r2, 104;
	setp.ge.s32 	%p207, %r310, %r16613;
	mov.b32 	%r17027, -1;
	@%p207 bra 	$L__BB0_516;
	ld.param.u64 	%rd2390, [_Z17qk_sparse_forwardPK13__nv_bfloat16S1_S1_PKiS3_fPfS4_S4_lllllllllllllllliiii_param_22];
	cvt.s64.s32 	%rd1004, %r310;
	mad.lo.s64 	%rd1005, %rd2390, %rd1004, %rd5;
	shl.b64 	%rd1006, %rd1005, 2;
	add.s64 	%rd1007, %rd2, %rd1006;
	ld.global.nc.u32 	%r17027, [%rd1007];
$L__BB0_516:
	ld.param.u32 	%r16614, [_Z17qk_sparse_forwardPK13__nv_bfloat16S1_S1_PKiS3_fPfS4_S4_lllllllllllllllliiii_param_27];
	setp.lt.s32 	%p208, %r310, %r16614;
	st.local.u32 	[%rd3+416], %r17027;
	@%p208 bra 	$L__BB0_518;
	mov.b32 	%r618, 0;
	st.local.u32 	[%rd4+416], %r618;
	bra.uni 	$L__BB0_519;
$L__BB0_518:
	ld.param.u64 	%rd2253, [_Z17qk_sparse_forwardPK13__nv_bfloat16S1_S1_PKiS3_fPfS4_S4_lllllllllllllllliiii_param_10];
	cvt.s64.s32 	%rd1008, %r310;
	mad.lo.s64 	%rd1009, %rd2253, %rd1008, %rd6;
	shl.b64 	%rd1010, %rd1009, 1;
	add.s64 	%rd1011, %rd1, %rd1010;
	ld.global.nc.u16 	%rs125, [%rd1011];
	// begin inline asm
	{ cvt.f32.bf16 %f1387, %rs125;}

	// end inline asm
	st.local.f32 	[%rd4+416], %f1387;
$L__BB0_519:
	ld.param.u32 	%r16615, [_Z17qk_sparse_forwardPK13__nv_bfloat16S1_S1_PKiS3_fPfS4_S4_lllllllllllllllliiii_param_27];
	add.s32 	%r313, %r2, 105;
	setp.ge.s32 	%p209, %r313, %r16615;
	mov.b32 	%r17028, -1;
	@%p209 bra 	$L__BB0_521;
	ld.param.u64 	%rd2391, [_Z17qk_sparse_forwardPK13__nv_bfloat16S1_S1_PKiS3_fPfS4_S4_lllllllllllllllliiii_param_22];
	cvt.s64.s32 	%rd1012, %r313;
	mad.lo.s64 	%rd1013, %rd2391, %rd1012, %rd5;
	shl.b64 	%rd1014, %rd1013, 2;
	add.s64 	%rd1015, %rd2, %rd1014;
	ld.global.nc.u32 	%r17028, [%rd1015];
$L__BB0_521:
	ld.param.u32 	%r16616, [_Z17qk_sparse_forwardPK13__nv_bfloat16S1_S1_PKiS3_fPfS4_S4_lllllllllllllllliiii_param_27];
	setp.lt.s32 	%p210, %r313, %r16616;
	st.local.u32 	[%rd3+420], %r17028;
	@%p210 bra 	$L__BB0_523;
	mov.b32 	%r620, 0;
	st.local.u32 	[%rd4+420], %r620;
	bra.uni 	$L__BB0_524;
$L__BB0_523:
	ld.param.u64 	%rd2254, [_Z17qk_sparse_forwardPK13__nv_bfloat16S1_S1_PKiS3_fPfS4_S4_lllllllllllllllliiii_param_10];
	cvt.s64.s32 	%rd1016, %r313;
	mad.lo.s64 	%rd1017, %rd2254, %rd1016, %rd6;
	shl.b64 	%rd1018, %rd1017, 1;
	add.s64 	%rd1019, %rd1, %rd1018;
	ld.global.nc.u16 	%rs126, [%rd1019];
	// begin inline asm
	{ cvt.f32.bf16 %f1388, %rs126;}

	// end inline asm
	st.local.f32 	[%rd4+420], %f1388;
$L__BB0_524:
	ld.param.u32 	%r16617, [_Z17qk_sparse_forwardPK13__nv_bfloat16S1_S1_PKiS3_fPfS4_S4_lllllllllllllllliiii_param_27];
	add.s32 	%r316, %r2, 106;
	setp.ge.s32 	%p211, %r316, %r16617;
	mov.b32 	%r17029, -1;
	@%p211 bra 	$L__BB0_526;
	ld.param.u64 	%rd2392, [_Z17qk_sparse_forwardPK13__nv_bfloat16S1_S1_PKiS3_fPfS4_S4_lllllllllllllllliiii_param_22];
	cvt.s64.s32 	%rd1020, %r316;
	mad.lo.s64 	%rd1021, %rd2392, %rd1020, %rd5;
	shl.b64 	%rd1022, %rd1021, 2;
	add.s64 	%rd1023, %rd2, %rd1022;
	ld.global.nc.u32 	%r17029, [%rd1023];
$L__BB0_526:
	ld.param.u32 	%r16618, [_Z17qk_sparse_forwardPK13__nv_bfloat16S1_S1_PKiS3_fPfS4_S4_lllllllllllllllliiii_param_27];
	setp.lt.s32 	%p212, %r316, %r16618;
	st.local.u32 	[%rd3+424], %r17029;
	@%p212 bra 	$L__BB0_528;
	mov.b32 	%r622, 0;
	st.local.u32 	[%rd4+424], %r622;
	bra.uni 	$L__BB0_529;
$L__BB0_528:
	ld.param.u64 	%rd2255, [_Z17qk_sparse_forwardPK13__nv_bfloat16S1_S1_PKiS3_fPfS4_S4_lllllllllllllllliiii_param_10];
	cvt.s64.s32 	%rd1024, %r316;
	mad.lo.s64 	%rd1025, %rd2255, %rd1024, %rd6;
	shl.b64 	%rd1026, %rd1025, 1;
	add.s64 	%rd1027, %rd1, %rd1026;
	ld.global.nc.u16 	%rs127, [%rd1027];
	// begin inline asm
	{ cvt.f32.bf16 %f1389, %rs127;}

	// end inline asm
	st.local.f32 	[%rd4+424], %f1389;
$L__BB0_529:
	ld.param.u32 	%r16619, [_Z17qk_sparse_forwardPK13__nv_bfloat16S1_S1_PKiS3_fPfS4_S4_lllllllllllllllliiii_param_27];
	add.s32 	%r319, %r2, 107;
	setp.ge.s32 	%p213, %r319, %r16619;
	mov.b32 	%r17030, -1;
	@%p213 bra 	$L__BB0_531;
	ld.param.u64 	%rd2393, [_Z17qk_sparse_forwardPK13__nv_bfloat16S1_S1_PKiS3_fPfS4_S4_lllllllllllllllliiii_param_22];
	cvt.s64.s32 	%rd1028, %r319;
	mad.lo.s64 	%rd1029, %rd2393, %rd1028, %rd5;
	shl.b64 	%rd1030, %rd1029, 2;
	add.s64 	%rd1031, %rd2, %rd1030;
	ld.global.nc.u32 	%r17030, [%rd1031];
$L__BB0_531:
	ld.param.u32 	%r16620, [_Z17qk_sparse_forwardPK13__nv_bfloat16S1_S1_PKiS3_fPfS4_S4_lllllllllllllllliiii_param_27];
	setp.lt.s32 	%p214, %r319, %r16620;
	st.local.u32 	[%rd3+428], %r17030;
	@%p214 bra 	$L__BB0_533;
	mov.b32 	%r624, 0;
	st.local.u32 	[%rd4+428], %r624;
	bra.uni 	$L__BB0_534;
$L__BB0_533:
	ld.param.u64 	%rd2256, [_Z17qk_sparse_forwardPK13__nv_bfloat16S1_S1_PKiS3_fPfS4_S4_lllllllllllllllliiii_param_10];
	cvt.s64.s32 	%rd1032, %r319;
	mad.lo.s64 	%rd1033, %rd2256, %rd1032, %rd6;
	shl.b64 	%rd1034, %rd1033, 1;
	add.s64 	%rd1035, %rd1, %rd1034;
	ld.global.nc.u16 	%rs128, [%rd1035];
	// begin inline asm
	{ cvt.f32.bf16 %f1390, %rs128;}

	// end inline asm
	st.local.f32 	[%rd4+428], %f1390;
$L__BB0_534:
	ld.param.u32 	%r16621, [_Z17qk_sparse_forwardPK13__nv_bfloat16S1_S1_PKiS3_fPfS4_S4_lllllllllllllllliiii_param_27];
	add.s32 	%r322, %r2, 108;
	setp.ge.s32 	%p215, %r322, %r16621;
	mov.b32 	%r17031, -1;
	@%p215 bra 	$L__BB0_536;
	ld.param.u64 	%rd2394, [_Z17qk_sparse_forwardPK13__nv_bfloat16S1_S1_PKiS3_fPfS4_S4_lllllllllllllllliiii_param_22];
	cvt.s64.s32 	%rd1036, %r322;
	mad.lo.s64 	%rd1037, %rd2394, %rd1036, %rd5;
	shl.b64 	%rd1038, %rd1037, 2;
	add.s64 	%rd1039, %rd2, %rd1038;
	ld.global.nc.u32 	%r17031, [%rd1039];
$L__BB0_536:
	ld.param.u32 	%r16622, [_Z17qk_sparse_forwardPK13__nv_bfloat16S1_S1_PKiS3_fPfS4_S4_lllllllllllllllliiii_param_27];
	setp.lt.s32 	%p216, %r322, %r16622;
	st.local.u32 	[%rd3+432], %r17031;
	@%p216 bra 	$L__BB0_538;
	mov.b32 	%r626, 0;
	st.local.u32 	[%rd4+432], %r626;
	bra.uni 	$L__BB0_539;
$L__BB0_538:
	ld.param.u64 	%rd2257, [_Z17qk_sparse_forwardPK13__nv_bfloat16S1_S1_PKiS3_fPfS4_S4_lllllllllllllllliiii_param_10];
	cvt.s64.s32 	%rd1040, %r322;
	mad.lo.s64 	%rd1041, %rd2257, %rd1040, %rd6;
	shl.b64 	%rd1042, %rd1041, 1;
	add.s64 	%rd1043, %rd1, %rd1042;
	ld.global.nc.u16 	%rs129, [%rd1043];
	// begin inline asm
	{ cvt.f32.bf16 %f1391, %rs129;}

	// end inline asm
	st.local.f32 	[%rd4+432], %f1391;
$L__BB0_539:
	ld.param.u32 	%r16623, [_Z17qk_sparse_forwardPK13__nv_bfloat16S1_S1_PKiS3_fPfS4_S4_lllllllllllllllliiii_param_27];
	add.s32 	%r325, %r2, 109;
	setp.ge.s32 	%p217, %r325, %r16623;
	mov.b32 	%r17032, -1;
	@%p217 bra 	$L__BB0_541;
	ld.param.u64 	%rd2395, [_Z17qk_sparse_forwardPK13__nv_bfloat16S1_S1_PKiS3_fPfS4_S4_lllllllllllllllliiii_param_22];
	cvt.s64.s32 	%rd1044, %r325;
	mad.lo.s64 	%rd1045, %rd2395, %rd1044, %rd5;
	shl.b64 	%rd1046, %rd1045, 2;
	add.s64 	%rd1047, %rd2, %rd1046;
	ld.global.nc.u32 	%r17032, [%rd1047];
$L__BB0_541:
	ld.param.u32 	%r16624, [_Z17qk_sparse_forwardPK13__nv_bfloat16S1_S1_PKiS3_fPfS4_S4_lllllllllllllllliiii_param_27];
	setp.lt.s32 	%p218, %r325, %r16624;
	st.local.u32 	[%rd3+436], %r17032;
	@%p218 bra 	$L__BB0_543;
	mov.b32 	%r628, 0;
	st.local.u32 	[%rd4+436], %r628;
	bra.uni 	$L__BB0_544;
$L__BB0_543:
	ld.param.u64 	%rd2258, [_Z17qk_sparse_forwardPK13__nv_bfloat16S1_S1_PKiS3_fPfS4_S4_lllllllllllllllliiii_param_10];
	cvt.s64.s32 	%rd1048, %r325;
	mad.lo.s64 	%rd1049, %rd2258, %rd1048, %rd6;
	shl.b64 	%rd1050, %rd1049, 1;
	add.s64 	%rd1051, %rd1, %rd1050;
	ld.global.nc.u16 	%rs130, [%rd1051];
	// begin inline asm
	{ cvt.f32.bf16 %f1392, %rs130;}

	// end inline asm
	st.local.f32 	[%rd4+436], %f1392;
$L__BB0_544:
	ld.param.u32 	%r16625, [_Z17qk_sparse_forwardPK13__nv_bfloat16S1_S1_PKiS3_fPfS4_S4_lllllllllllllllliiii_param_27];
	add.s32 	%r328, %r2, 110;
	setp.ge.s32 	%p219, %r328, %r16625;
	mov.b32 	%r17033, -1;
	@%p219 bra 	$L__BB0_546;
	ld.param.u64 	%rd2396, [_Z17qk_sparse_forwardPK13__nv_bfloat16S1_S1_PKiS3_fPfS4_S4_lllllllllllllllliiii_param_22];
	cvt.s64.s32 	%rd1052, %r328;
	mad.lo.s64 	%rd1053, %rd2396, %rd1052, %rd5;
	shl.b64 	%rd1054, %rd1053, 2;
	add.s64 	%rd1055, %rd2, %rd1054;
	ld.global.nc.u32 	%r17033, [%rd1055];
$L__BB0_546:
	ld.param.u32 	%r16626, [_Z17qk_sparse_forwardPK13__nv_bfloat16S1_S1_PKiS3_fPfS4_S4_lllllllllllllllliiii_param_27];
	setp.lt.s32 	%p220, %r328, %r16626;
	st.local.u32 	[%rd3+440], %r17033;
	@%p220 bra 	$L__BB0_548;
	mov.b32 	%r630, 0;
	st.local.u32 	[%rd4+440], %r630;
	bra.uni 	$L__BB0_549;
$L__BB0_548:
	ld.param.u64 	%rd2259, [_Z17qk_sparse_forwardPK13__nv_bfloat16S1_S1_PKiS3_fPfS4_S4_lllllllllllllllliiii_param_10];
	cvt.s64.s32 	%rd1056, %r328;
	mad.lo.s64 	%rd1057, %rd2259, %rd1056, %rd6;
	shl.b64 	%rd1058, %rd1057, 1;
	add.s64 	%rd1059, %rd1, %rd1058;
	ld.global.nc.u16 	%rs131, [%rd1059];
	// begin inline asm
	{ cvt.f32.bf16 %f1393, %rs131;}

	// end inline asm
	st.local.f32 	[%rd4+440], %f1393;
$L__BB0_549:
	ld.param.u32 	%r16627, [_Z17qk_sparse_forwardPK13__nv_bfloat16S1_S1_PKiS3_fPfS4_S4_lllllllllllllllliiii_param_27];
	add.s32 	%r331, %r2, 111;
	setp.ge.s32 	%p221, %r331, %r16627;
	mov.b32 	%r17034, -1;
	@%p221 bra 	$L__BB0_551;
	ld.param.u64 	%rd2397, [_Z17qk_sparse_forwardPK13__nv_bfloat16S1_S1_PKiS3_fPfS4_S4_lllllllllllllllliiii_param_22];
	cvt.s64.s32 	%rd1060, %r331;
	mad.lo.s64 	%rd1061, %rd2397, %rd1060, %rd5;
	shl.b64 	%rd1062, %rd1061, 2;
	add.s64 	%rd1063, %rd2, %rd1062;
	ld.global.nc.u32 	%r17034, [%rd1063];
$L__BB0_551:
	ld.param.u32 	%r16628, [_Z17qk_sparse_forwardPK13__nv_bfloat16S1_S1_PKiS3_fPfS4_S4_lllllllllllllllliiii_param_27];
	setp.lt.s32 	%p222, %r331, %r16628;
	st.local.u32 	[%rd3+444], %r17034;
	@%p222 bra 	$L__BB0_553;
	mov.b32 	%r632, 0;
	st.local.u32 	[%rd4+444], %r632;
	bra.uni 	$L__BB0_554;
$L__BB0_553:
	ld.param.u64 	%rd2260, [_Z17qk_sparse_forwardPK13__nv_bfloat16S1_S1_PKiS3_fPfS4_S4_lllllllllllllllliiii_param_10];
	cvt.s64.s32 	%rd1064, %r331;
	mad.lo.s64 	%rd1065, %rd2260, %rd1064, %rd6;
	shl.b64 	%rd1066, %rd1065, 1;
	add.s64 	%rd1067, %rd1, %rd1066;
	ld.global.nc.u16 	%rs132, [%rd1067];
	// begin inline asm
	{ cvt.f32.bf16 %f1394, %rs132;}

	// end inline asm
	st.local.f32 	[%rd4+444], %f1394;
$L__BB0_554:
	ld.param.u32 	%r16629, [_Z17qk_sparse_forwardPK13__nv_bfloat16S1_S1_PKiS3_fPfS4_S4_lllllllllllllllliiii_param_27];
	add.s32 	%r334, %r2, 112;
	setp.ge.s32 	%p223, %r334, %r16629;
	mov.b32 	%r17035, -1;
	@%p223 bra 	$L__BB0_556;
	ld.param.u64 	%rd2398, [_Z17qk_sparse_forwardPK13__nv_bfloat16S1_S1_PKiS3_fPfS4_S4_lllllllllllllllliiii_param_22];
	cvt.s64.s32 	%rd1068, %r334;
	mad.lo.s64 	%rd1069, %rd2398, %rd1068, %rd5;
	shl.b64 	%rd1070, %rd1069, 2;
	add.s64 	%rd1071, %rd2, %rd1070;
	ld.global.nc.u32 	%r17035, [%rd1071];
$L__BB0_556:
	ld.param.u32 	%r16630, [_Z17qk_sparse_forwardPK13__nv_bfloat16S1_S1_PKiS3_fPfS4_S4_lllllllllllllllliiii_param_27];
	setp.lt.s32 	%p224, %r334, %r16630;
	st.local.u32 	[%rd3+448], %r17035;
	@%p224 bra 	$L__BB0_558;
	mov.b32 	%r634, 0;
	st.local.u32 	[%rd4+448], %r634;
	bra.uni 	$L__BB0_559;
$L__BB0_558:
	ld.param.u64 	%rd2261, [_Z17qk_sparse_forwardPK13__nv_bfloat16S1_S1_PKiS3_fPfS4_S4_lllllllllllllllliiii_param_10];
	cvt.s64.s32 	%rd1072, %r334;
	mad.lo.s64 	%rd1073, %rd2261, %rd1072, %rd6;
	shl.b64 	%rd1074, %rd1073, 1;
	add.s64 	%rd1075, %rd1, %rd1074;
	ld.global.nc.u16 	%rs133, [%rd1075];
	// begin inline asm
	{ cvt.f32.bf16 %f1395, %rs133;}

	// end inline asm
	st.local.f32 	[%rd4+448], %f1395;
$L__BB0_559:
	ld.param.u32 	%r16631, [_Z17qk_sparse_forwardPK13__nv_bfloat16S1_S1_PKiS3_fPfS4_S4_lllllllllllllllliiii_param_27];
	add.s32 	%r337, %r2, 113;
	setp.ge.s32 	%p225, %r337, %r16631;
	mov.b32 	%r17036, -1;
	@%p225 bra 	$L__BB0_561;
	ld.param.u64 	%rd2399, [_Z17qk_sparse_forwardPK13__nv_bfloat16S1_S1_PKiS3_fPfS4_S4_lllllllllllllllliiii_param_22];
	cvt.s64.s32 	%rd1076, %r337;
	mad.lo.s64 	%rd1077, %rd2399, %rd1076, %rd5;
	shl.b64 	%rd1078, %rd1077, 2;
	add.s64 	%rd1079, %rd2, %rd1078;
	ld.global.nc.u32 	%r17036, [%rd1079];
$L__BB0_561:
	ld.param.u32 	%r16632, [_Z17qk_sparse_forwardPK13__nv_bfloat16S1_S1_PKiS3_fPfS4_S4_lllllllllllllllliiii_param_27];
	setp.lt.s32 	%p226, %r337, %r16632;
	st.local.u32 	[%rd3+452], %r17036;
	@%p226 bra 	$L__BB0_563;
	mov.b32 	%r636, 0;
	st.local.u32 	[%rd4+452], %r636;
	bra.uni 	$L__BB0_564;
$L__BB0_563:
	ld.param.u64 	%rd2262, [_Z17qk_sparse_forwardPK13__nv_bfloat16S1_S1_PKiS3_fPfS4_S4_lllllllllllllllliiii_param_10];
	cvt.s64.s32 	%rd1080, %r337;
	mad.lo.s64 	%rd1081, %rd2262, %rd1080, %rd6;
	shl.b64 	%rd1082, %rd1081, 1;
	add.s64 	%rd1083, %rd1, %rd1082;
	ld.global.nc.u16 	%rs134, [%rd1083];
	// begin inline asm
	{ cvt.f32.bf16 %f1396, %rs134;}

	// end inline asm
	st.local.f32 	[%rd4+452], %f1396;
$L__BB0_564:
	ld.param.u32 	%r16633, [_Z17qk_sparse_forwardPK13__nv_bfloat16S1_S1_PKiS3_fPfS4_S4_lllllllllllllllliiii_param_27];
	add.s32 	%r340, %r2, 114;
	setp.ge.s32 	%p227, %r340, %r16633;
	mov.b32 	%r17037, -1;
	@%p227 bra 	$L__BB0_566;
	ld.param.u64 	%rd2400, [_Z17qk_sparse_forwardPK13__nv_bfloat16S1_S1_PKiS3_fPfS4_S4_lllllllllllllllliiii_param_22];
	cvt.s64.s32 	%rd1084, %r340;
	mad.lo.s64 	%rd1085, %rd2400, %rd1084, %rd5;
	shl.b64 	%rd1086, %rd1085, 2;
	add.s64 	%rd1087, %rd2, %rd1086;
	ld.global.nc.u32 	%r17037, [%rd1087];
$L__BB0_566:
	ld.param.u32 	%r16634, [_Z17qk_sparse_forwardPK13__nv_bfloat16S1_S1_PKiS3_fPfS4_S4_lllllllllllllllliiii_param_27];
	setp.lt.s32 	%p228, %r340, %r16634;
	st.local.u32 	[%rd3+456], %r17037;
	@%p228 bra 	$L__BB0_568;
	mov.b32 	%r638, 0;
	st.local.u32 	[%rd4+456], %r638;
	bra.uni 	$L__BB0_569;
$L__BB0_568:
	ld.param.u64 	%rd2263, [_Z17qk_sparse_forwardPK13__nv_bfloat16S1_S1_PKiS3_fPfS4_S4_lllllllllllllllliiii_param_10];
	cvt.s64.s32 	%rd1088, %r340;
	mad.lo.s64 	%rd1089, %rd2263, %rd1088, %rd6;
	shl.b64 	%rd1090, %rd1089, 1;
	add.s64 	%rd1091, %rd1, %rd1090;
	ld.global.nc.u16 	%rs135, [%rd1091];
	// begin inline asm
	{ cvt.f32.bf16 %f1397, %rs135;}

	// end inline asm
	st.local.f32 	[%rd4+456], %f1397;
$L__BB0_569:
	ld.param.u32 	%r16635, [_Z17qk_sparse_forwardPK13__nv_bfloat16S1_S1_PKiS3_fPfS4_S4_lllllllllllllllliiii_param_27];
	add.s32 	%r343, %r2, 115;
	setp.ge.s32 	%p229, %r343, %r16635;
	mov.b32 	%r17038, -1;
	@%p229 bra 	$L__BB0_571;
	ld.param.u64 	%rd2401, [_Z17qk_sparse_forwardPK13__nv_bfloat16S1_S1_PKiS3_fPfS4_S4_lllllllllllllllliiii_param_22];
	cvt.s64.s32 	%rd1092, %r343;
	mad.lo.s64 	%rd1093, %rd2401, %rd1092, %rd5;
	shl.b64 	%rd1094, %rd1093, 2;
	add.s64 	%rd1095, %rd2, %rd1094;
	ld.global.nc.u32 	%r17038, [%rd1095];
$L__BB0_571:
	ld.param.u32 	%r16636, [_Z17qk_sparse_forwardPK13__nv_bfloat16S1_S1_PKiS3_fPfS4_S4_lllllllllllllllliiii_param_27];
	setp.lt.s32 	%p230, %r343, %r16636;
	st.local.u32 	[%rd3+460], %r17038;
	@%p230 bra 	$L__BB0_573;
	mov.b32 	%r640, 0;
	st.local.u32 	[%rd4+460], %r640;
	bra.uni 	$L__BB0_574;
$L__BB0_573:
	ld.param.u64 	%rd2264, [_Z17qk_sparse_forwardPK13__nv_bfloat16S1_S1_PKiS3_fPfS4_S4_lllllllllllllllliiii_param_10];
	cvt.s64.s32 	%rd1096, %r343;
	mad.lo.s64 	%rd1097, %rd2264, %rd1096, %rd6;
	shl.b64 	%rd1098, %rd1097, 1;
	add.s64 	%rd1099, %rd1, %rd1098;
	ld.global.nc.u16 	%rs136, [%rd1099];
	// begin inline asm
	{ cvt.f32.bf16 %f1398, %rs136;}

	// end inline asm
	st.local.f32 	[%rd4+460], %f1398;
$L__BB0_574:
	ld.param.u32 	%r16637, [_Z17qk_sparse_forwardPK13__nv_bfloat16S1_S1_PKiS3_fPfS4_S4_lllllllllllllllliiii_param_27];
	add.s32 	%r346, %r2, 116;
	setp.ge.s32 	%p231, %r346, %r16637;
	mov.b32 	%r17039, -1;
	@%p231 bra 	$L__BB0_576;
	ld.param.u64 	%rd2402, [_Z17qk_sparse_forwardPK13__nv_bfloat16S1_S1_PKiS3_fPfS4_S4_lllllllllllllllliiii_param_22];
	cvt.s64.s32 	%rd1100, %r346;
	mad.lo.s64 	%rd1101, %rd2402, %rd1100, %rd5;
	shl.b64 	%rd1102, %rd1101, 2;
	add.s64 	%rd1103, %rd2, %rd1102;
	ld.global.nc.u32 	%r17039, [%rd1103];
$L__BB0_576:
	ld.param.u32 	%r16638, [_Z17qk_sparse_forwardPK13__nv_bfloat16S1_S1_PKiS3_fPfS4_S4_lllllllllllllllliiii_param_27];
	setp.lt.s32 	%p232, %r346, %r16638;
	st.local.u32 	[%rd3+464], %r17039;
	@%p232 bra 	$L__BB0_578;
	mov.b32 	%r642, 0;
	st.local.u32 	[%rd4+464], %r642;
	bra.uni 	$L__BB0_579;
$L__BB0_578:
	ld.param.u64 	%rd2265, [_Z17qk_sparse_forwardPK13__nv_bfloat16S1_S1_PKiS3_fPfS4_S4_lllllllllllllllliiii_param_10];
	cvt.s64.s32 	%rd1104, %r346;
	mad.lo.s64 	%rd1105, %rd2265, %rd1104, %rd6;
	shl.b64 	%rd1106, %rd1105, 1;
	add.s64 	%rd1107, %rd1, %rd1106;
	ld.global.nc.u16 	%rs137, [%rd1107];
	// begin inline asm
	{ cvt.f32.bf16 %f1399, %rs137;}

	// end inline asm
	st.local.f32 	[%rd4+464], %f1399;
$L__BB0_579:
	ld.param.u32 	%r16639, [_Z17qk_sparse_forwardPK13__nv_bfloat16S1_S1_PKiS3_fPfS4_S4_lllllllllllllllliiii_param_27];
	add.s32 	%r349, %r2, 117;
	setp.ge.s32 	%p233, %r349, %r16639;
	mov.b32 	%r17040, -1;
	@%p233 bra 	$L__BB0_581;
	ld.param.u64 	%rd2403, [_Z17qk_sparse_forwardPK13__nv_bfloat16S1_S1_PKiS3_fPfS4_S4_lllllllllllllllliiii_param_22];
	cvt.s64.s32 	%rd1108, %r349;
	mad.lo.s64 	%rd1109, %rd2403, %rd1108, %rd5;
	shl.b64 	%rd1110, %rd1109, 2;
	add.s64 	%rd1111, %rd2, %rd1110;
	ld.global.nc.u32 	%r17040, [%rd1111];
$L__BB0_581:
	ld.param.u32 	%r16640, [_Z17qk_sparse_forwardPK13__nv_bfloat16S1_S1_PKiS3_fPfS4_S4_lllllllllllllllliiii_param_27];
	setp.lt.s32 	%p234, %r349, %r16640;
	st.local.u32 	[%rd3+468], %r17040;
	@%p234 bra 	$L__BB0_583;
	mov.b32 	%r644, 0;
	st.local.u32 	[%rd4+468], %r644;
	bra.uni 	$L__BB0_584;
$L__BB0_583:
	ld.param.u64 	%rd2266, [_Z17qk_sparse_forwardPK13__nv_bfloat16S1_S1_PKiS3_fPfS4_S4_lllllllllllllllliiii_param_10];
	cvt.s64.s32 	%rd1112, %r349;
	mad.lo.s64 	%rd1113, %rd2266, %rd1112, %rd6;
	shl.b64 	%rd1114, %rd1113, 1;
	add.s64 	%rd1115, %rd1, %rd1114;
	ld.global.nc.u16 	%rs138, [%rd1115];
	// begin inline asm
	{ cvt.f32.bf16 %f1400, %rs138;}

	// end inline asm
	st.local.f32 	[%rd4+468], %f1400;
$L__BB0_584:
	ld.param.u32 	%r16641, [_Z17qk_sparse_forwardPK13__nv_bfloat16S1_S1_PKiS3_fPfS4_S4_lllllllllllllllliiii_param_27];
	add.s32 	%r352, %r2, 118;
	setp.ge.s32 	%p235, %r352, %r16641;
	mov.b32 	%r17041, -1;
	@%p235 bra 	$L__BB0_586;
	ld.param.u64 	%rd2404, [_Z17qk_sparse_forwardPK13__nv_bfloat16S1_S1_PKiS3_fPfS4_S4_lllllllllllllllliiii_param_22];
	cvt.s64.s32 	%rd1116, %r352;
	mad.lo.s64 	%rd1117, %rd2404, %rd1116, %rd5;
	shl.b64 	%rd1118, %rd1117, 2;
	add.s64 	%rd1119, %rd2, %rd1118;
	ld.global.nc.u32 	%r17041, [%rd1119];
$L__BB0_586:
	ld.param.u32 	%r16642, [_Z17qk_sparse_forwardPK13__nv_bfloat16S1_S1_PKiS3_fPfS4_S4_lllllllllllllllliiii_param_27];
	setp.lt.s32 	%p236, %r352, %r16642;
	st.local.u32 	[%rd3+472], %r17041;
	@%p236 bra 	$L__BB0_588;
	mov.b32 	%r646, 0;
	st.local.u32 	[%rd4+472], %r646;
	bra.uni 	$L__BB0_589;
$L__BB0_588:
	ld.param.u64 	%rd2267, [_Z17qk_sparse_forwardPK13__nv_bfloat16S1_S1_PKiS3_fPfS4_S4_lllllllllllllllliiii_param_10];
	cvt.s64.s32 	%rd1120, %r352;
	mad.lo.s64 	%rd1121, %rd2267, %rd1120, %rd6;
	shl.b64 	%rd1122, %rd1121, 1;
	add.s64 	%rd1123, %rd1, %rd1122;
	ld.global.nc.u16 	%rs139, [%rd1123];
	// begin inline asm
	{ cvt.f32.bf16 %f1401, %rs139;}

	// end inline asm
	st.local.f32 	[%rd4+472], %f1401;
$L__BB0_589:
	ld.param.u32 	%r16643, [_Z17qk_sparse_forwardPK13__nv_bfloat16S1_S1_PKiS3_fPfS4_S4_lllllllllllllllliiii_param_27];
	add.s32 	%r355, %r2, 119;
	setp.ge.s32 	%p237, %r355, %r16643;
	mov.b32 	%r17042, -1;
	@%p237 bra 	$L__BB0_591;
	ld.param.u64 	%rd2405, [_Z17qk_sparse_forwardPK13__nv_bfloat16S1_S1_PKiS3_fPfS4_S4_lllllllllllllllliiii_param_22];
	cvt.s64.s32 	%rd1124, %r355;
	mad.lo.s64 	%rd1125, %rd2405, %rd1124, %rd5;
	shl.b64 	%rd1126, %rd1125, 2;
	add.s64 	%rd1127, %rd2, %rd1126;
	ld.global.nc.u32 	%r17042, [%rd1127];
$L__BB0_591:
	ld.param.u32 	%r16644, [_Z17qk_sparse_forwardPK13__nv_bfloat16S1_S1_PKiS3_fPfS4_S4_lllllllllllllllliiii_param_27];
	setp.lt.s32 	%p238, %r355, %r16644;
	st.local.u32 	[%rd3+476], %r17042;
	@%p238 bra 	$L__BB0_593;
	mov.b32 	%r648, 0;
	st.local.u32 	[%rd4+476], %r648;
	bra.uni 	$L__BB0_594;
$L__BB0_593:
	ld.param.u64 	%rd2268, [_Z17qk_sparse_forwardPK13__nv_bfloat16S1_S1_PKiS3_fPfS4_S4_lllllllllllllllliiii_param_10];
	cvt.s64.s32 	%rd1128, %r355;
	mad.lo.s64 	%rd1129, %rd2268, %rd1128, %rd6;
	shl.b64 	%rd1130, %rd1129, 1;
	add.s64 	%rd1131, %rd1, %rd1130;
	ld.global.nc.u16 	%rs140, [%rd1131];
	// begin inline asm
	{ cvt.f32.bf16 %f1402, %rs140;}

	// end inline asm
	st.local.f32 	[%rd4+476], %f1402;
$L__BB0_594:
	ld.param.u32 	%r16645, [_Z17qk_sparse_forwardPK13__nv_bfloat16S1_S1_PKiS3_fPfS4_S4_lllllllllllllllliiii_param_27];
	add.s32 	%r358, %r2, 120;
	setp.ge.s32 	%p239, %r358, %r16645;
	mov.b32 	%r17043, -1;
	@%p239 bra 	$L__BB0_596;
	ld.param.u64 	%rd2406, [_Z17qk_sparse_forwardPK13__nv_bfloat16S1_S1_PKiS3_fPfS4_S4_lllllllllllllllliiii_param_22];
	cvt.s64.s32 	%rd1132, %r358;
	mad.lo.s64 	%rd1133, %rd2406, %rd1132, %rd5;
	shl.b64 	%rd1134, %rd1133, 2;
	add.s64 	%rd1135, %rd2, %rd1134;
	ld.global.nc.u32 	%r17043, [%rd1135];
$L__BB0_596:
	ld.param.u32 	%r16646, [_Z17qk_sparse_forwardPK13__nv_bfloat16S1_S1_PKiS3_fPfS4_S4_lllllllllllllllliiii_param_27];
	setp.lt.s32 	%p240, %r358, %r16646;
	st.local.u32 	[%rd3+480], %r17043;
	@%p240 bra 	$L__BB0_598;
	mov.b32 	%r650, 0;
	st.local.u32 	[%rd4+480], %r650;
	bra.uni 	$L__BB0_599;
$L__BB0_598:
	ld.param.u64 	%rd2269, [_Z17qk_sparse_forwardPK13__nv_bfloat16S1_S1_PKiS3_fPfS4_S4_lllllllllllllllliiii_param_10];
	cvt.s64.s32 	%rd1136, %r358;
	mad.lo.s64 	%rd1137, %rd2269, %rd1136, %rd6;
	shl.b64 	%rd1138, %rd1137, 1;
	add.s64 	%rd1139, %rd1, %rd1138;
	ld.global.nc.u16 	%rs141, [%rd1139];
	// begin inline asm
	{ cvt.f32.bf16 %f1403, %rs141;}

	// end inline asm
	st.local.f32 	[%rd4+480], %f1403;
$L__BB0_599:
	ld.param.u32 	%r16647, [_Z17qk_sparse_forwardPK13__nv_bfloat16S1_S1_PKiS3_fPfS4_S4_lllllllllllllllliiii_param_27];
	add.s32 	%r361, %r2, 121;
	setp.ge.s32 	%p241, %r361, %r16647;
	mov.b32 	%r17044, -1;
	@%p241 bra 	$L__BB0_601;
	ld.param.u64 	%rd2407, [_Z17qk_sparse_forwardPK13__nv_bfloat16S1_S1_PKiS3_fPfS4_S4_lllllllllllllllliiii_param_22];
	cvt.s64.s32 	%rd1140, %r361;
	mad.lo.s64 	%rd1141, %rd2407, %rd1140, %rd5;
	shl.b64 	%rd1142, %rd1141, 2;
	add.s64 	%rd1143, %rd2, %rd1142;
	ld.global.nc.u32 	%r17044, [%rd1143];
$L__BB0_601:
	ld.param.u32 	%r16648, [_Z17qk_sparse_forwardPK13__nv_bfloat16S1_S1_PKiS3_fPfS4_S4_lllllllllllllllliiii_param_27];
	setp.lt.s32 	%p242, %r361, %r16648;
	st.local.u32 	[%rd3+484], %r17044;
	@%p242 bra 	$L__BB0_603;
	mov.b32 	%r652, 0;
	st.local.u32 	[%rd4+484], %r652;
	bra.uni 	$L__BB0_604;
$L__BB0_603:
	ld.param.u64 	%rd2270, [_Z17qk_sparse_forwardPK13__nv_bfloat16S1_S1_PKiS3_fPfS4_S4_lllllllllllllllliiii_param_10];
	cvt.s64.s32 	%rd1144, %r361;
	mad.lo.s64 	%rd1145, %rd2270, %rd1144, %rd6;
	shl.b64 	%rd1146, %rd1145, 1;
	add.s64 	%rd1147, %rd1, %rd1146;
	ld.global.nc.u16 	%rs142, [%rd1147];
	// begin inline asm
	{ cvt.f32.bf16 %f1404, %rs142;}

	// end inline asm
	st.local.f32 	[%rd4+484], %f1404;
$L__BB0_604:
	ld.param.u32 	%r16649, [_Z17qk_sparse_forwardPK13__nv_bfloat16S1_S1_PKiS3_fPfS4_S4_lllllllllllllllliiii_param_27];
	add.s32 	%r364, %r2, 122;
	setp.ge.s32 	%p243, %r364, %r16649;
	mov.b32 	%r17045, -1;
	@%p243 bra 	$L__BB0_606;
	ld.param.u64 	%rd2408, [_Z17qk_sparse_forwardPK13__nv_bfloat16S1_S1_PKiS3_fPfS4_S4_lllllllllllllllliiii_param_22];
	cvt.s64.s32 	%rd1148, %r364;
	mad.lo.s64 	%rd1149, %rd2408, %rd1148, %rd5;
	shl.b64 	%rd1150, %rd1149, 2;
	add.s64 	%rd1151, %rd2, %rd1150;
	ld.global.nc.u32 	%r17045, [%rd1151];
$L__BB0_606:
	ld.param.u32 	%r16650, [_Z17qk_sparse_forwardPK13__nv_bfloat16S1_S1_PKiS3_fPfS4_S4_lllllllllllllllliiii_param_27];
	setp.lt.s32 	%p244, %r364, %r16650;
	st.local.u32 	[%rd3+488], %r17045;
	@%p244 bra 	$L__BB0_608;
	mov.b32 	%r654, 0;
	st.local.u32 	[%rd4+488], %r654;
	bra.uni 	$L__BB0_609;
$L__BB0_608:
	ld.param.u64 	%rd2271, [_Z17qk_sparse_forwardPK13__nv_bfloat16S1_S1_PKiS3_fPfS4_S4_lllllllllllllllliiii_param_10];
	cvt.s64.s32 	%rd1152, %r364;
	mad.lo.s64 	%rd1153, %rd2271, %rd1152, %rd6;
	shl.b64 	%rd1154, %rd1153, 1;
	add.s64 	%rd1155, %rd1, %rd1154;
	ld.global.nc.u16 	%rs143, [%rd1155];
	// begin inline asm
	{ cvt.f32.bf16 %f1405, %rs143;}

	// end inline asm
	st.local.f32 	[%rd4+488], %f1405;
$L__BB0_609:
	ld.param.u32 	%r16651, [_Z17qk_sparse_forwardPK13__nv_bfloat16S1_S1_PKiS3_fPfS4_S4_lllllllllllllllliiii_param_27];
	add.s32 	%r367, %r2, 123;
	setp.ge.s32 	%p245, %r367, %r16651;
	mov.b32 	%r17046, -1;
	@%p245 bra 	$L__BB0_611;
	ld.param.u64 	%rd2409, [_Z17qk_sparse_forwardPK13__nv_bfloat16S1_S1_PKiS3_fPfS4_S4_lllllllllllllllliiii_param_22];
	cvt.s64.s32 	%rd1156, %r367;
	mad.lo.s64 	%rd1157, %rd2409, %rd1156, %rd5;
	shl.b64 	%rd1158, %rd1157, 2;
	add.s64 	%rd1159, %rd2, %rd1158;
	ld.global.nc.u32 	%r17046, [%rd1159];
$L__BB0_611:
	ld.param.u32 	%r16652, [_Z17qk_sparse_forwardPK13__nv_bfloat16S1_S1_PKiS3_fPfS4_S4_lllllllllllllllliiii_param_27];
	setp.lt.s32 	%p246, %r367, %r16652;
	st.local.u32 	[%rd3+492], %r17046;
	@%p246 bra 	$L__BB0_613;
	mov.b32 	%r656, 0;
	st.local.u32 	[%rd4+492], %r656;
	bra.uni 	$L__BB0_614;
$L__BB0_613:
	ld.param.u64 	%rd2272, [_Z17qk_sparse_forwardPK13__nv_bfloat16S1_S1_PKiS3_fPfS4_S4_lllllllllllllllliiii_param_10];
	cvt.s64.s32 	%rd1160, %r367;
	mad.lo.s64 	%rd1161, %rd2272, %rd1160, %rd6;
	shl.b64 	%rd1162, %rd1161, 1;
	add.s64 	%rd1163, %rd1, %rd1162;
	ld.global.nc.u16 	%rs144, [%rd1163];
	// begin inline asm
	{ cvt.f32.bf16 %f1406, %rs144;}

	// end inline asm
	st.local.f32 	[%rd4+492], %f1406;
$L__BB0_614:
	ld.param.u32 	%r16653, [_Z17qk_sparse_forwardPK13__nv_bfloat16S1_S1_PKiS3_fPfS4_S4_lllllllllllllllliiii_param_27];
	add.s32 	%r370, %r2, 124;
	setp.ge.s32 	%p247, %r370, %r16653;
	mov.b32 	%r17047, -1;
	@%p247 bra 	$L__BB0_616;
	ld.param.u64 	%rd2410, [_Z17qk_sparse_forwardPK13__nv_bfloat16S1_S1_PKiS3_fPfS4_S4_lllllllllllllllliiii_param_22];
	cvt.s64.s32 	%rd1164, %r370;
	mad.lo.s64 	%rd1165, %rd2410, %rd1164, %rd5;
	shl.b64 	%rd1166, %rd1165, 2;
	add.s64 	%rd1167, %rd2, %rd1166;
	ld.global.nc.u32 	%r17047, [%rd1167];
$L__BB0_616:
	ld.param.u32 	%r16654, [_Z17qk_sparse_forwardPK13__nv_bfloat16S1_S1_PKiS3_fPfS4_S4_lllllllllllllllliiii_param_27];
	setp.lt.s32 	%p248, %r370, %r16654;
	st.local.u32 	[%rd3+496], %r17047;
	@%p248 bra 	$L__BB0_618;
	mov.b32 	%r658, 0;
	st.local.u32 	[%rd4+496], %r658;
	bra.uni 	$L__BB0_619;
$L__BB0_618:
	ld.param.u64 	%rd2273, [_Z17qk_sparse_forwardPK13__nv_bfloat16S1_S1_PKiS3_fPfS4_S4_lllllllllllllllliiii_param_10];
	cvt.s64.s32 	%rd1168, %r370;
	mad.lo.s64 	%rd1169, %rd2273, %rd1168, %rd6;
	shl.b64 	%rd1170, %rd1169, 1;
	add.s64 	%rd1171, %rd1, %rd1170;
	ld.global.nc.u16 	%rs145, [%rd1171];
	// begin inline asm
	{ cvt.f32.bf16 %f1407, %rs145;}

	// end inline asm
	st.local.f32 	[%rd4+496], %f1407;
$L__BB0_619:
	ld.param.u32 	%r16655, [_Z17qk_sparse_forwardPK13__nv_bfloat16S1_S1_PKiS3_fPfS4_S4_lllllllllllllllliiii_param_27];
	add.s32 	%r373, %r2, 125;
	setp.ge.s32 	%p249, %r373, %r16655;
	mov.b32 	%r17048, -1;
	@%p249 bra 	$L__BB0_621;
	ld.param.u64 	%rd2411, [_Z17qk_sparse_forwardPK13__nv_bfloat16S1_S1_PKiS3_fPfS4_S4_lllllllllllllllliiii_param_22];
	cvt.s64.s32 	%rd1172, %r373;
	mad.lo.s64 	%rd1173, %rd2411, %rd1172, %rd5;
	shl.b64 	%rd1174, %rd1173, 2;
	add.s64 	%rd1175, %rd2, %rd1174;
	ld.global.nc.u32 	%r17048, [%rd1175];
$L__BB0_621:
	ld.param.u32 	%r16656, [_Z17qk_sparse_forwardPK13__nv_bfloat16S1_S1_PKiS3_fPfS4_S4_lllllllllllllllliiii_param_27];
	setp.lt.s32 	%p250, %r373, %r16656;
	st.local.u32 	[%rd3+500], %r17048;
	@%p250 bra 	$L__BB0_623;
	mov.b32 	%r660, 0;
	st.local.u32 	[%rd4+500], %r660;
	bra.uni 	$L__BB0_624;
$L__BB0_623:
	ld.param.u64 	%rd2274, [_Z17qk_sparse_forwardPK13__nv_bfloat16S1_S1_PKiS3_fPfS4_S4_lllllllllllllllliiii_param_10];
	cvt.s64.s32 	%rd1176, %r373;
	mad.lo.s64 	%rd1177, %rd2274, %rd1176, %rd6;
	shl.b64 	%rd1178, %rd1177, 1;
	add.s64 	%rd1179, %rd1, %rd1178;
	ld.global.nc.u16 	%rs146, [%rd1179];
	// begin inline asm
	{ cvt.f32.bf16 %f1408, %rs146;}

	// end inline asm
	st.local.f32 	[%rd4+500], %f1408;
$L__BB0_624:
	ld.param.u32 	%r16657, [_Z17qk_sparse_forwardPK13__nv_bfloat16S1_S1_PKiS3_fPfS4_S4_lllllllllllllllliiii_param_27];
	add.s32 	%r376, %r2, 126;
	setp.ge.s32 	%p251, %r376, %r16657;
	mov.b32 	%r17049, -1;
	@%p251 bra 	$L__BB0_626;
	ld.param.u64 	%rd2412, [_Z17qk_sparse_forwardPK13__nv_bfloat16S1_S1_PKiS3_fPfS4_S4_lllllllllllllllliiii_param_22];
	cvt.s64.s32 	%rd1180, %r376;
	mad.lo.s64 	%rd1181, %rd2412, %rd1180, %rd5;
	shl.b64 	%rd1182, %rd1181, 2;
	add.s64 	%rd1183, %rd2, %rd1182;
	ld.global.nc.u32 	%r17049, [%rd1183];
$L__BB0_626:
	ld.param.u32 	%r16658, [_Z17qk_sparse_forwardPK13__nv_bfloat16S1_S1_PKiS3_fPfS4_S4_lllllllllllllllliiii_param_27];
	setp.lt.s32 	%p252, %r376, %r16658;
	st.local.u32 	[%rd3+504], %r17049;
	@%p252 bra 	$L__BB0_628;
	mov.b32 	%r662, 0;
	st.local.u32 	[%rd4+504], %r662;
	bra.uni 	$L__BB0_629;
$L__BB0_628:
	ld.param.u64 	%rd2275, [_Z17qk_sparse_forwardPK13__nv_bfloat16S1_S1_PKiS3_fPfS4_S4_lllllllllllllllliiii_param_10];
	cvt.s64.s32 	%rd1184, %r376;
	mad.lo.s64 	%rd1185, %rd2275, %rd1184, %rd6;
	shl.b64 	%rd1186, %rd1185, 1;
	add.s64 	%rd1187, %rd1, %rd1186;
	ld.global.nc.u16 	%rs147, [%rd1187];
	// begin inline asm
	{ cvt.f32.bf16 %f1409, %rs147;}

	// end inline asm
	st.local.f32 	[%rd4+504], %f1409;
$L__BB0_629:
	ld.param.u32 	%r16659, [_Z17qk_sparse_forwardPK13__nv_bfloat16S1_S1_PKiS3_fPfS4_S4_lllllllllllllllliiii_param_27];
	add.s32 	%r379, %r2, 127;
	setp.ge.s32 	%p253, %r379, %r16659;
	mov.b32 	%r17050, -1;
	@%p253 bra 	$L__BB0_631;
	ld.param.u64 	%rd2413, [_Z17qk_sparse_forwardPK13__nv_bfloat16S1_S1_PKiS3_fPfS4_S4_lllllllllllllllliiii_param_22];
	cvt.s64.s32 	%rd1188, %r379;
	mad.lo.s64 	%rd1189, %rd2413, %rd1188, %rd5;
	shl.b64 	%rd1190, %rd1189, 2;
	add.s64 	%rd1191, %rd2, %rd1190;
	ld.global.nc.u32 	%r17050, [%rd1191];
$L__BB0_631:
	ld.param.u32 	%r16660, [_Z17qk_sparse_forwardPK13__nv_bfloat16S1_S1_PKiS3_fPfS4_S4_lllllllllllllllliiii_param_27];
	setp.lt.s32 	%p254, %r379, %r16660;
	st.local.u32 	[%rd3+508], %r17050;
	@%p254 bra 	$L__BB0_633;
	mov.b32 	%r664, 0;
	st.local.u32 	[%rd4+508], %r664;
	bra.uni 	$L__BB0_634;
$L__BB0_633:
	ld.param.u64 	%rd2276, [_Z17qk_sparse_forwardPK13__nv_bfloat16S1_S1_PKiS3_fPfS4_S4_lllllllllllllllliiii_param_10];
	cvt.s64.s32 	%rd1192, %r379;
	mad.lo.s64 	%rd1193, %rd2276, %rd1192, %rd6;
	shl.b64 	%rd1194, %rd1193, 1;
	add.s64 	%rd1195, %rd1, %rd1194;
	ld.global.nc.u16 	%rs148, [%rd1195];
	// begin inline asm
	{ cvt.f32.bf16 %f1410, %rs148;}

	// end inline asm
	st.local.f32 	[%rd4+508], %f1410;
$L__BB0_634:
	ld.param.u32 	%r16918, [_Z17qk_sparse_forwardPK13__nv_bfloat16S1_S1_PKiS3_fPfS4_S4_lllllllllllllllliiii_param_28];
	ld.local.v4.u32 	{%r665, %r666, %r667, %r668}, [%rd3];
	max.s32 	%r669, %r665, %r666;
	max.s32 	%r670, %r669, %r667;
	max.s32 	%r671, %r670, %r668;
	ld.local.v4.u32 	{%r672, %r673, %r674, %r675}, [%rd3+16];
	max.s32 	%r676, %r671, %r672;
	max.s32 	%r677, %r676, %r673;
	max.s32 	%r678, %r677, %r674;
	max.s32 	%r679, %r678, %r675;
	ld.local.v4.u32 	{%r680, %r681, %r682, %r683}, [%rd3+32];
	max.s32 	%r684, %r679, %r680;
	max.s32 	%r685, %r684, %r681;
	max.s32 	%r686, %r685, %r682;
	max.s32 	%r687, %r686, %r683;
	ld.local.v4.u32 	{%r688, %r689, %r690, %r691}, [%rd3+48];
	max.s32 	%r692, %r687, %r688;
	max.s32 	%r693, %r692, %r689;
	max.s32 	%r694, %r693, %r690;
	max.s32 	%r695, %r694, %r691;
	ld.local.v4.u32 	{%r696, %r697, %r698, %r699}, [%rd3+64];
	max.s32 	%r700, %r695, %r696;
	max.s32 	%r701, %r700, %r697;
	max.s32 	%r702, %r701, %r698;
	max.s32 	%r703, %r702, %r699;
	ld.local.v4.u32 	{%r704, %r705, %r706, %r707}, [%rd3+80];
	max.s32 	%r708, %r703, %r704;
	max.s32 	%r709, %r708, %r705;
	max.s32 	%r710, %r709, %r706;
	max.s32 	%r711, %r710, %r707;
	ld.local.v4.u32 	{%r712, %r713, %r714, %r715}, [%rd3+96];
	max.s32 	%r716, %r711, %r712;
	max.s32 	%r717, %r716, %r713;
	max.s32 	%r718, %r717, %r714;
	max.s32 	%r719, %r718, %r715;
	ld.local.v4.u32 	{%r720, %r721, %r722, %r723}, [%rd3+112];
	max.s32 	%r724, %r719, %r720;
	max.s32 	%r725, %r724, %r721;
	max.s32 	%r726, %r725, %r722;
	max.s32 	%r727, %r726, %r723;
	ld.local.v4.u32 	{%r728, %r729, %r730, %r731}, [%rd3+128];
	max.s32 	%r732, %r727, %r728;
	max.s32 	%r733, %r732, %r729;
	max.s32 	%r734, %r733, %r730;
	max.s32 	%r735, %r734, %r731;
	ld.local.v4.u32 	{%r736, %r737, %r738, %r739}, [%rd3+144];
	max.s32 	%r740, %r735, %r736;
	max.s32 	%r741, %r740, %r737;
	max.s32 	%r742, %r741, %r738;
	max.s32 	%r743, %r742, %r739;
	ld.local.v4.u32 	{%r744, %r745, %r746, %r747}, [%rd3+160];
	max.s32 	%r748, %r743, %r744;
	max.s32 	%r749, %r748, %r745;
	max.s32 	%r750, %r749, %r746;
	max.s32 	%r751, %r750, %r747;
	ld.local.v4.u32 	{%r752, %r753, %r754, %r755}, [%rd3+176];
	max.s32 	%r756, %r751, %r752;
	max.s32 	%r757, %r756, %r753;
	max.s32 	%r758, %r757, %r754;
	max.s32 	%r759, %r758, %r755;
	max.s32 	%r760, %r759, %r16971;
	max.s32 	%r761, %r760, %r16972;
	max.s32 	%r762, %r761, %r16973;
	max.s32 	%r763, %r762, %r16974;
	max.s32 	%r764, %r763, %r16975;
	max.s32 	%r765, %r764, %r16976;
	max.s32 	%r766, %r765, %r16977;
	max.s32 	%r767, %r766, %r16978;
	max.s32 	%r768, %r767, %r16979;
	max.s32 	%r769, %r768, %r16980;
	max.s32 	%r770, %r769, %r16981;
	max.s32 	%r771, %r770, %r16982;
	max.s32 	%r772, %r771, %r16983;
	max.s32 	%r773, %r772, %r16984;
	max.s32 	%r774, %r773, %r16985;
	max.s32 	%r775, %r774, %r16986;
	max.s32 	%r776, %r775, %r16987;
	max.s32 	%r777, %r776, %r16988;
	max.s32 	%r778, %r777, %r16989;
	max.s32 	%r779, %r778, %r16990;
	max.s32 	%r780, %r779, %r16991;
	max.s32 	%r781, %r780, %r16992;
	max.s32 	%r782, %r781, %r16993;
	max.s32 	%r783, %r782, %r16994;
	max.s32 	%r784, %r783, %r16995;
	max.s32 	%r785, %r784, %r16996;
	max.s32 	%r786, %r785, %r16997;
	max.s32 	%r787, %r786, %r16998;
	max.s32 	%r788, %r787, %r16999;
	max.s32 	%r789, %r788, %r17000;
	max.s32 	%r790, %r789, %r17001;
	max.s32 	%r791, %r790, %r17002;
	max.s32 	%r792, %r791, %r17003;
	max.s32 	%r793, %r792, %r17004;
	max.s32 	%r794, %r793, %r17005;
	max.s32 	%r795, %r794, %r17006;
	max.s32 	%r796, %r795, %r17007;
	max.s32 	%r797, %r796, %r17008;
	max.s32 	%r798, %r797, %r17009;
	max.s32 	%r799, %r798, %r17010;
	max.s32 	%r800, %r799, %r17011;
	max.s32 	%r801, %r800, %r17012;
	max.s32 	%r802, %r801, %r17013;
	max.s32 	%r803, %r802, %r17014;
	max.s32 	%r804, %r803, %r17015;
	max.s32 	%r805, %r804, %r17016;
	max.s32 	%r806, %r805, %r17017;
	max.s32 	%r807, %r806, %r17018;
	max.s32 	%r808, %r807, %r17019;
	max.s32 	%r809, %r808, %r17020;
	max.s32 	%r810, %r809, %r17021;
	max.s32 	%r811, %r810, %r17022;
	max.s32 	%r812, %r811, %r17023;
	max.s32 	%r813, %r812, %r17024;
	max.s32 	%r814, %r813, %r17025;
	max.s32 	%r815, %r814, %r17026;
	max.s32 	%r816, %r815, %r17027;
	max.s32 	%r817, %r816, %r17028;
	max.s32 	%r818, %r817, %r17029;
	max.s32 	%r819, %r818, %r17030;
	max.s32 	%r820, %r819, %r17031;
	max.s32 	%r821, %r820, %r17032;
	max.s32 	%r822, %r821, %r17033;
	max.s32 	%r823, %r822, %r17034;
	max.s32 	%r824, %r823, %r17035;
	max.s32 	%r825, %r824, %r17036;
	max.s32 	%r826, %r825, %r17037;
	max.s32 	%r827, %r826, %r17038;
	max.s32 	%r828, %r827, %r17039;
	max.s32 	%r829, %r828, %r17040;
	max.s32 	%r830, %r829, %r17041;
	max.s32 	%r831, %r830, %r17042;
	max.s32 	%r832, %r831, %r17043;
	max.s32 	%r833, %r832, %r17044;
	max.s32 	%r834, %r833, %r17045;
	max.s32 	%r835, %r834, %r17046;
	max.s32 	%r836, %r835, %r17047;
	max.s32 	%r837, %r836, %r17048;
	max.s32 	%r838, %r837, %r17049;
	max.s32 	%r839, %r838, %r17050;
	max.s32 	%r840, %r839, -1;
	cvt.rn.f32.s32 	%f1411, %r840;
	mov.b32 	%r841, %f1411;
	shfl.sync.down.b32	%r842|%p255, %r841, 16, 31, -1;
	mov.b32 	%f1412, %r842;
	max.f32 	%f1413, %f1411, %f1412;
	mov.b32 	%r843, %f1413;
	shfl.sync.down.b32	%r844|%p256, %r843, 8, 31, -1;
	mov.b32 	%f1414, %r844;
	max.f32 	%f1415, %f1413, %f1414;
	mov.b32 	%r845, %f1415;
	shfl.sync.down.b32	%r846|%p257, %r845, 4, 31, -1;
	mov.b32 	%f1416, %r846;
	max.f32 	%f1417, %f1415, %f1416;
	mov.b32 	%r847, %f1417;
	shfl.sync.down.b32	%r848|%p258, %r847, 2, 31, -1;
	mov.b32 	%f1418, %r848;
	max.f32 	%f1419, %f1417, %f1418;
	mov.b32 	%r849, %f1419;
	shfl.sync.down.b32	%r850|%p259, %r849, 1, 31, -1;
	mov.b32 	%f1420, %r850;
	max.f32 	%f1, %f1419, %f1420;
	setp.lt.s32 	%p260, %r16918, 1;
	@%p260 bra 	$L__BB0_1938;
	ld.param.u32 	%r16661, [_Z17qk_sparse_forwardPK13__nv_bfloat16S1_S1_PKiS3_fPfS4_S4_lllllllllllllllliiii_param_27];
	ld.param.u64 	%rd2285, [_Z17qk_sparse_forwardPK13__nv_bfloat16S1_S1_PKiS3_fPfS4_S4_lllllllllllllllliiii_param_20];
	ld.param.u64 	%rd2284, [_Z17qk_sparse_forwardPK13__nv_bfloat16S1_S1_PKiS3_fPfS4_S4_lllllllllllllllliiii_param_19];
	ld.param.u64 	%rd2283, [_Z17qk_sparse_forwardPK13__nv_bfloat16S1_S1_PKiS3_fPfS4_S4_lllllllllllllllliiii_param_18];
	ld.param.u64 	%rd2148, [_Z17qk_sparse_forwardPK13__nv_bfloat16S1_S1_PKiS3_fPfS4_S4_lllllllllllllllliiii_param_8];
	ld.param.u64 	%rd2147, [_Z17qk_sparse_forwardPK13__nv_bfloat16S1_S1_PKiS3_fPfS4_S4_lllllllllllllllliiii_param_7];
	ld.param.u64 	%rd2146, [_Z17qk_sparse_forwardPK13__nv_bfloat16S1_S1_PKiS3_fPfS4_S4_lllllllllllllllliiii_param_6];
	cvta.to.global.u64 	%rd1196, %rd2146;
	add.s64 	%rd1197, %rd2285, %rd2283;
	mov.u32 	%r852, %ctaid.y;
	cvt.u64.u32 	%rd1198, %r852;
	mul.lo.s64 	%rd1199, %rd1197, %rd1198;
	mov.u32 	%r853, %ctaid.x;
	shl.b32 	%r854, %r853, 7;
	cvt.s64.s32 	%rd1200, %r854;
	mad.lo.s64 	%rd1201, %rd2284, %rd1200, %rd1199;
	shl.b64 	%rd1202, %rd1201, 2;
	add.s64 	%rd7, %rd1196, %rd1202;
	mul.lo.s32 	%r855, %r16661, %r852;
	cvt.s64.s32 	%rd1203, %r855;
	add.s64 	%rd1204, %rd1200, %rd1203;
	cvta.to.global.u64 	%rd1205, %rd2147;
	shl.b64 	%rd1206, %rd1204, 2;
	add.s64 	%rd8, %rd1205, %rd1206;
	cvta.to.global.u64 	%rd1207, %rd2148;
	add.s64 	%rd9, %rd1207, %rd1206;
	or.b32  	%r856, %r854, 1;
	cvt.s64.s32 	%rd1208, %r856;
	mad.lo.s64 	%rd1209, %rd2284, %rd1208, %rd1199;
	shl.b64 	%rd1210, %rd1209, 2;
	add.s64 	%rd10, %rd1196, %rd1210;
	or.b32  	%r857, %r854, 2;
	cvt.s64.s32 	%rd1211, %r857;
	mad.lo.s64 	%rd1212, %rd2284, %rd1211, %rd1199;
	shl.b64 	%rd1213, %rd1212, 2;
	add.s64 	%rd11, %rd1196, %rd1213;
	or.b32  	%r858, %r854, 3;
	cvt.s64.s32 	%rd1214, %r858;
	mad.lo.s64 	%rd1215, %rd2284, %rd1214, %rd1199;
	shl.b64 	%rd1216, %rd1215, 2;
	add.s64 	%rd12, %rd1196, %rd1216;
	or.b32  	%r859, %r854, 4;
	cvt.s64.s32 	%rd1217, %r859;
	mad.lo.s64 	%rd1218, %rd2284, %rd1217, %rd1199;
	shl.b64 	%rd1219, %rd1218, 2;
	add.s64 	%rd13, %rd1196, %rd1219;
	or.b32  	%r860, %r854, 5;
	cvt.s64.s32 	%rd1220, %r860;
	mad.lo.s64 	%rd1221, %rd2284, %rd1220, %rd1199;
	shl.b64 	%rd1222, %rd1221, 2;
	add.s64 	%rd14, %rd1196, %rd1222;
	or.b32  	%r861, %r854, 6;
	cvt.s64.s32 	%rd1223, %r861;
	mad.lo.s64 	%rd1224, %rd2284, %rd1223, %rd1199;
	shl.b64 	%rd1225, %rd1224, 2;
	add.s64 	%rd15, %rd1196, %rd1225;
	or.b32  	%r862, %r854, 7;
	cvt.s64.s32 	%rd1226, %r862;
	mad.lo.s64 	%rd1227, %rd2284, %rd1226, %rd1199;
	shl.b64 	%rd1228, %rd1227, 2;
	add.s64 	%rd16, %rd1196, %rd1228;
	or.b32  	%r863, %r854, 8;
	cvt.s64.s32 	%rd1229, %r863;
	mad.lo.s64 	%rd1230, %rd2284, %rd1229, %rd1199;
	shl.b64 	%rd1231, %rd1230, 2;
	add.s64 	%rd17, %rd1196, %rd1231;
	or.b32  	%r864, %r854, 9;
	cvt.s64.s32 	%rd1232, %r864;
	mad.lo.s64 	%rd1233, %rd2284, %rd1232, %rd1199;
	shl.b64 	%rd1234, %rd1233, 2;
	add.s64 	%rd18, %rd1196, %rd1234;
	or.b32  	%r865, %r854, 10;
	cvt.s64.s32 	%rd1235, %r865;
	mad.lo.s64 	%rd1236, %rd2284, %rd1235, %rd1199;
	shl.b64 	%rd1237, %rd1236, 2;
	add.s64 	%rd19, %rd1196, %rd1237;
	or.b32  	%r866, %r854, 11;
	cvt.s64.s32 	%rd1238, %r866;
	mad.lo.s64 	%rd1239, %rd2284, %rd1238, %rd1199;
	shl.b64 	%rd1240, %rd1239, 2;
	add.s64 	%rd20, %rd1196, %rd1240;
	or.b32  	%r867, %r854, 12;
	cvt.s64.s32 	%rd1241, %r867;
	mad.lo.s64 	%rd1242, %rd2284, %rd1241, %rd1199;
	shl.b64 	%rd1243, %rd1242, 2;
	add.s64 	%rd21, %rd1196, %rd1243;
	or.b32  	%r868, %r854, 13;
	cvt.s64.s32 	%rd1244, %r868;
	mad.lo.s64 	%rd1245, %rd2284, %rd1244, %rd1199;
	shl.b64 	%rd1246, %rd1245, 2;
	add.s64 	%rd22, %rd1196, %rd1246;
	or.b32  	%r869, %r854, 14;
	cvt.s64.s32 	%rd1247, %r869;
	mad.lo.s64 	%rd1248, %rd2284, %rd1247, %rd1199;
	shl.b64 	%rd1249, %rd1248, 2;
	add.s64 	%rd23, %rd1196, %rd1249;
	or.b32  	%r870, %r854, 15;
	cvt.s64.s32 	%rd1250, %r870;
	mad.lo.s64 	%rd1251, %rd2284, %rd1250, %rd1199;
	shl.b64 	%rd1252, %rd1251, 2;
	add.s64 	%rd24, %rd1196, %rd1252;
	or.b32  	%r871, %r854, 16;
	cvt.s64.s32 	%rd1253, %r871;
	mad.lo.s64 	%rd1254, %rd2284, %rd1253, %rd1199;
	shl.b64 	%rd1255, %rd1254, 2;
	add.s64 	%rd25, %rd1196, %rd1255;
	or.b32  	%r872, %r854, 17;
	cvt.s64.s32 	%rd1256, %r872;
	mad.lo.s64 	%rd1257, %rd2284, %rd1256, %rd1199;
	shl.b64 	%rd1258, %rd1257, 2;
	add.s64 	%rd26, %rd1196, %rd1258;
	or.b32  	%r873, %r854, 18;
	cvt.s64.s32 	%rd1259, %r873;
	mad.lo.s64 	%rd1260, %rd2284, %rd1259, %rd1199;
	shl.b64 	%rd1261, %rd1260, 2;
	add.s64 	%rd27, %rd1196, %rd1261;
	or.b32  	%r874, %r854, 19;
	cvt.s64.s32 	%rd1262, %r874;
	mad.lo.s64 	%rd1263, %rd2284, %rd1262, %rd1199;
	shl.b64 	%rd1264, %rd1263, 2;
	add.s64 	%rd28, %rd1196, %rd1264;
	or.b32  	%r875, %r854, 20;
	cvt.s64.s32 	%rd1265, %r875;
	mad.lo.s64 	%rd1266, %rd2284, %rd1265, %rd1199;
	shl.b64 	%rd1267, %rd1266, 2;
	add.s64 	%rd29, %rd1196, %rd1267;
	or.b32  	%r876, %r854, 21;
	cvt.s64.s32 	%rd1268, %r876;
	mad.lo.s64 	%rd1269, %rd2284, %rd1268, %rd1199;
	shl.b64 	%rd1270, %rd1269, 2;
	add.s64 	%rd30, %rd1196, %rd1270;
	or.b32  	%r877, %r854, 22;
	cvt.s64.s32 	%rd1271, %r877;
	mad.lo.s64 	%rd1272, %rd2284, %rd1271, %rd1199;
	shl.b64 	%rd1273, %rd1272, 2;
	add.s64 	%rd31, %rd1196, %rd1273;
	or.b32  	%r878, %r854, 23;
	cvt.s64.s32 	%rd1274, %r878;
	mad.lo.s64 	%rd1275, %rd2284, %rd1274, %rd1199;
	shl.b64 	%rd1276, %rd1275, 2;
	add.s64 	%rd32, %rd1196, %rd1276;
	or.b32  	%r879, %r854, 24;
	cvt.s64.s32 	%rd1277, %r879;
	mad.lo.s64 	%rd1278, %rd2284, %rd1277, %rd1199;
	shl.b64 	%rd1279, %rd1278, 2;
	add.s64 	%rd33, %rd1196, %rd1279;
	or.b32  	%r880, %r854, 25;
	cvt.s64.s32 	%rd1280, %r880;
	mad.lo.s64 	%rd1281, %rd2284, %rd1280, %rd1199;
	shl.b64 	%rd1282, %rd1281, 2;
	add.s64 	%rd34, %rd1196, %rd1282;
	or.b32  	%r881, %r854, 26;
	cvt.s64.s32 	%rd1283, %r881;
	mad.lo.s64 	%rd1284, %rd2284, %rd1283, %rd1199;
	shl.b64 	%rd1285, %rd1284, 2;
	add.s64 	%rd35, %rd1196, %rd1285;
	or.b32  	%r882, %r854, 27;
	cvt.s64.s32 	%rd1286, %r882;
	mad.lo.s64 	%rd1287, %rd2284, %rd1286, %rd1199;
	shl.b64 	%rd1288, %rd1287, 2;
	add.s64 	%rd36, %rd1196, %rd1288;
	or.b32  	%r883, %r854, 28;
	cvt.s64.s32 	%rd1289, %r883;
	mad.lo.s64 	%rd1290, %rd2284, %rd1289, %rd1199;
	shl.b64 	%rd1291, %rd1290, 2;
	add.s64 	%rd37, %rd1196, %rd1291;
	or.b32  	%r884, %r854, 29;
	cvt.s64.s32 	%rd1292, %r884;
	mad.lo.s64 	%rd1293, %rd2284, %rd1292, %rd1199;
	shl.b64 	%rd1294, %rd1293, 2;
	add.s64 	%rd38, %rd1196, %rd1294;
	or.b32  	%r885, %r854, 30;
	cvt.s64.s32 	%rd1295, %r885;
	mad.lo.s64 	%rd1296, %rd2284, %rd1295, %rd1199;
	shl.b64 	%rd1297, %rd1296, 2;
	add.s64 	%rd39, %rd1196, %rd1297;
	or.b32  	%r886, %r854, 31;
	cvt.s64.s32 	%rd1298, %r886;
	mad.lo.s64 	%rd1299, %rd2284, %rd1298, %rd1199;
	shl.b64 	%rd1300, %rd1299, 2;
	add.s64 	%rd40, %rd1196, %rd1300;
	or.b32  	%r887, %r854, 32;
	cvt.s64.s32 	%rd1301, %r887;
	mad.lo.s64 	%rd1302, %rd2284, %rd1301, %rd1199;
	shl.b64 	%rd1303, %rd1302, 2;
	add.s64 	%rd41, %rd1196, %rd1303;
	or.b32  	%r888, %r854, 33;
	cvt.s64.s32 	%rd1304, %r888;
	mad.lo.s64 	%rd1305, %rd2284, %rd1304, %rd1199;
	shl.b64 	%rd1306, %rd1305, 2;
	add.s64 	%rd42, %rd1196, %rd1306;
	or.b32  	%r889, %r854, 34;
	cvt.s64.s32 	%rd1307, %r889;
	mad.lo.s64 	%rd1308, %rd2284, %rd1307, %rd1199;
	shl.b64 	%rd1309, %rd1308, 2;
	add.s64 	%rd43, %rd1196, %rd1309;
	or.b32  	%r890, %r854, 35;
	cvt.s64.s32 	%rd1310, %r890;
	mad.lo.s64 	%rd1311, %rd2284, %rd1310, %rd1199;
	shl.b64 	%rd1312, %rd1311, 2;
	add.s64 	%rd44, %rd1196, %rd1312;
	or.b32  	%r891, %r854, 36;
	cvt.s64.s32 	%rd1313, %r891;
	mad.lo.s64 	%rd1314, %rd2284, %rd1313, %rd1199;
	shl.b64 	%rd1315, %rd1314, 2;
	add.s64 	%rd45, %rd1196, %rd1315;
	or.b32  	%r892, %r854, 37;
	cvt.s64.s32 	%rd1316, %r892;
	mad.lo.s64 	%rd1317, %rd2284, %rd1316, %rd1199;
	shl.b64 	%rd1318, %rd1317, 2;
	add.s64 	%rd46, %rd1196, %rd1318;
	or.b32  	%r893, %r854, 38;
	cvt.s64.s32 	%rd1319, %r893;
	mad.lo.s64 	%rd1320, %rd2284, %rd1319, %rd1199;
	shl.b64 	%rd1321, %rd1320, 2;
	add.s64 	%rd47, %rd1196, %rd1321;
	or.b32  	%r894, %r854, 39;
	cvt.s64.s32 	%rd1322, %r894;
	mad.lo.s64 	%rd1323, %rd2284, %rd1322, %rd1199;
	shl.b64 	%rd1324, %rd1323, 2;
	add.s64 	%rd48, %rd1196, %rd1324;
	or.b32  	%r895, %r854, 40;
	cvt.s64.s32 	%rd1325, %r895;
	mad.lo.s64 	%rd1326, %rd2284, %rd1325, %rd1199;
	shl.b64 	%rd1327, %rd1326, 2;
	add.s64 	%rd49, %rd1196, %rd1327;
	or.b32  	%r896, %r854, 41;
	cvt.s64.s32 	%rd1328, %r896;
	mad.lo.s64 	%rd1329, %rd2284, %rd1328, %rd1199;
	shl.b64 	%rd1330, %rd1329, 2;
	add.s64 	%rd50, %rd1196, %rd1330;
	or.b32  	%r897, %r854, 42;
	cvt.s64.s32 	%rd1331, %r897;
	mad.lo.s64 	%rd1332, %rd2284, %rd1331, %rd1199;
	shl.b64 	%rd1333, %rd1332, 2;
	add.s64 	%rd51, %rd1196, %rd1333;
	or.b32  	%r898, %r854, 43;
	cvt.s64.s32 	%rd1334, %r898;
	mad.lo.s64 	%rd1335, %rd2284, %rd1334, %rd1199;
	shl.b64 	%rd1336, %rd1335, 2;
	add.s64 	%rd52, %rd1196, %rd1336;
	or.b32  	%r899, %r854, 44;
	cvt.s64.s32 	%rd1337, %r899;
	mad.lo.s64 	%rd1338, %rd2284, %rd1337, %rd1199;
	shl.b64 	%rd1339, %rd1338, 2;
	add.s64 	%rd53, %rd1196, %rd1339;
	or.b32  	%r900, %r854, 45;
	cvt.s64.s32 	%rd1340, %r900;
	mad.lo.s64 	%rd1341, %rd2284, %rd1340, %rd1199;
	shl.b64 	%rd1342, %rd1341, 2;
	add.s64 	%rd54, %rd1196, %rd1342;
	or.b32  	%r901, %r854, 46;
	cvt.s64.s32 	%rd1343, %r901;
	mad.lo.s64 	%rd1344, %rd2284, %rd1343, %rd1199;
	shl.b64 	%rd1345, %rd1344, 2;
	add.s64 	%rd55, %rd1196, %rd1345;
	or.b32  	%r902, %r854, 47;
	cvt.s64.s32 	%rd1346, %r902;
	mad.lo.s64 	%rd1347, %rd2284, %rd1346, %rd1199;
	shl.b64 	%rd1348, %rd1347, 2;
	add.s64 	%rd56, %rd1196, %rd1348;
	or.b32  	%r903, %r854, 48;
	cvt.s64.s32 	%rd1349, %r903;
	mad.lo.s64 	%rd1350, %rd2284, %rd1349, %rd1199;
	shl.b64 	%rd1351, %rd1350, 2;
	add.s64 	%rd57, %rd1196, %rd1351;
	or.b32  	%r904, %r854, 49;
	cvt.s64.s32 	%rd1352, %r904;
	mad.lo.s64 	%rd1353, %rd2284, %rd1352, %rd1199;
	shl.b64 	%rd1354, %rd1353, 2;
	add.s64 	%rd58, %rd1196, %rd1354;
	or.b32  	%r905, %r854, 50;
	cvt.s64.s32 	%rd1355, %r905;
	mad.lo.s64 	%rd1356, %rd2284, %rd1355, %rd1199;
	shl.b64 	%rd1357, %rd1356, 2;
	add.s64 	%rd59, %rd1196, %rd1357;
	or.b32  	%r906, %r854, 51;
	cvt.s64.s32 	%rd1358, %r906;
	mad.lo.s64 	%rd1359, %rd2284, %rd1358, %rd1199;
	shl.b64 	%rd1360, %rd1359, 2;
	add.s64 	%rd60, %rd1196, %rd1360;
	or.b32  	%r907, %r854, 52;
	cvt.s64.s32 	%rd1361, %r907;
	mad.lo.s64 	%rd1362, %rd2284, %rd1361, %rd1199;
	shl.b64 	%rd1363, %rd1362, 2;
	add.s64 	%rd61, %rd1196, %rd1363;
	or.b32  	%r908, %r854, 53;
	cvt.s64.s32 	%rd1364, %r908;
	mad.lo.s64 	%rd1365, %rd2284, %rd1364, %rd1199;
	shl.b64 	%rd1366, %rd1365, 2;
	add.s64 	%rd62, %rd1196, %rd1366;
	or.b32  	%r909, %r854, 54;
	cvt.s64.s32 	%rd1367, %r909;
	mad.lo.s64 	%rd1368, %rd2284, %rd1367, %rd1199;
	shl.b64 	%rd1369, %rd1368, 2;
	add.s64 	%rd63, %rd1196, %rd1369;
	or.b32  	%r910, %r854, 55;
	cvt.s64.s32 	%rd1370, %r910;
	mad.lo.s64 	%rd1371, %rd2284, %rd1370, %rd1199;
	shl.b64 	%rd1372, %rd1371, 2;
	add.s64 	%rd64, %rd1196, %rd1372;
	or.b32  	%r911, %r854, 56;
	cvt.s64.s32 	%rd1373, %r911;
	mad.lo.s64 	%rd1374, %rd2284, %rd1373, %rd1199;
	shl.b64 	%rd1375, %rd1374, 2;
	add.s64 	%rd65, %rd1196, %rd1375;
	or.b32  	%r912, %r854, 57;
	cvt.s64.s32 	%rd1376, %r912;
	mad.lo.s64 	%rd1377, %rd2284, %rd1376, %rd1199;
	shl.b64 	%rd1378, %rd1377, 2;
	add.s64 	%rd66, %rd1196, %rd1378;
	or.b32  	%r913, %r854, 58;
	cvt.s64.s32 	%rd1379, %r913;
	mad.lo.s64 	%rd1380, %rd2284, %rd1379, %rd1199;
	shl.b64 	%rd1381, %rd1380, 2;
	add.s64 	%rd67, %rd1196, %rd1381;
	or.b32  	%r914, %r854, 59;
	cvt.s64.s32 	%rd1382, %r914;
	mad.lo.s64 	%rd1383, %rd2284, %rd1382, %rd1199;
	shl.b64 	%rd1384, %rd1383, 2;
	add.s64 	%rd68, %rd1196, %rd1384;
	or.b32  	%r915, %r854, 60;
	cvt.s64.s32 	%rd1385, %r915;
	mad.lo.s64 	%rd1386, %rd2284, %rd1385, %rd1199;
	shl.b64 	%rd1387, %rd1386, 2;
	add.s64 	%rd69, %rd1196, %rd1387;
	or.b32  	%r916, %r854, 61;
	cvt.s64.s32 	%rd1388, %r916;
	mad.lo.s64 	%rd1389, %rd2284, %rd1388, %rd1199;
	shl.b64 	%rd1390, %rd1389, 2;
	add.s64 	%rd70, %rd1196, %rd1390;
	or.b32  	%r917, %r854, 62;
	cvt.s64.s32 	%rd1391, %r917;
	mad.lo.s64 	%rd1392, %rd2284, %rd1391, %rd1199;
	shl.b64 	%rd1393, %rd1392, 2;
	add.s64 	%rd71, %rd1196, %rd1393;
	or.b32  	%r918, %r854, 63;
	cvt.s64.s32 	%rd1394, %r918;
	mad.lo.s64 	%rd1395, %rd2284, %rd1394, %rd1199;
	shl.b64 	%rd1396, %rd1395, 2;
	add.s64 	%rd72, %rd1196, %rd1396;
	or.b32  	%r919, %r854, 64;
	cvt.s64.s32 	%rd1397, %r919;
	mad.lo.s64 	%rd1398, %rd2284, %rd1397, %rd1199;
	shl.b64 	%rd1399, %rd1398, 2;
	add.s64 	%rd73, %rd1196, %rd1399;
	or.b32  	%r920, %r854, 65;
	cvt.s64.s32 	%rd1400, %r920;
	mad.lo.s64 	%rd1401, %rd2284, %rd1400, %rd1199;
	shl.b64 	%rd1402, %rd1401, 2;
	add.s64 	%rd74, %rd1196, %rd1402;
	or.b32  	%r921, %r854, 66;
	cvt.s64.s32 	%rd1403, %r921;
	mad.lo.s64 	%rd1404, %rd2284, %rd1403, %rd1199;
	shl.b64 	%rd1405, %rd1404, 2;
	add.s64 	%rd75, %rd1196, %rd1405;
	or.b32  	%r922, %r854, 67;
	cvt.s64.s32 	%rd1406, %r922;
	mad.lo.s64 	%rd1407, %rd2284, %rd1406, %rd1199;
	shl.b64 	%rd1408, %rd1407, 2;
	add.s64 	%rd76, %rd1196, %rd1408;
	or.b32  	%r923, %r854, 68;
	cvt.s64.s32 	%rd1409, %r923;
	mad.lo.s64 	%rd1410, %rd2284, %rd1409, %rd1199;
	shl.b64 	%rd1411, %rd1410, 2;
	add.s64 	%rd77, %rd1196, %rd1411;
	or.b32  	%r924, %r854, 69;
	cvt.s64.s32 	%rd1412, %r924;
	mad.lo.s64 	%rd1413, %rd2284, %rd1412, %rd1199;
	shl.b64 	%rd1414, %rd1413, 2;
	add.s64 	%rd78, %rd1196, %rd1414;
	or.b32  	%r925, %r854, 70;
	cvt.s64.s32 	%rd1415, %r925;
	mad.lo.s64 	%rd1416, %rd2284, %rd1415, %rd1199;
	shl.b64 	%rd1417, %rd1416, 2;
	add.s64 	%rd79, %rd1196, %rd1417;
	or.b32  	%r926, %r854, 71;
	cvt.s64.s32 	%rd1418, %r926;
	mad.lo.s64 	%rd1419, %rd2284, %rd1418, %rd1199;
	shl.b64 	%rd1420, %rd1419, 2;
	add.s64 	%rd80, %rd1196, %rd1420;
	or.b32  	%r927, %r854, 72;
	cvt.s64.s32 	%rd1421, %r927;
	mad.lo.s64 	%rd1422, %rd2284, %rd1421, %rd1199;
	shl.b64 	%rd1423, %rd1422, 2;
	add.s64 	%rd81, %rd1196, %rd1423;
	or.b32  	%r928, %r854, 73;
	cvt.s64.s32 	%rd1424, %r928;
	mad.lo.s64 	%rd1425, %rd2284, %rd1424, %rd1199;
	shl.b64 	%rd1426, %rd1425, 2;
	add.s64 	%rd82, %rd1196, %rd1426;
	or.b32  	%r929, %r854, 74;
	cvt.s64.s32 	%rd1427, %r929;
	mad.lo.s64 	%rd1428, %rd2284, %rd1427, %rd1199;
	shl.b64 	%rd1429, %rd1428, 2;
	add.s64 	%rd83, %rd1196, %rd1429;
	or.b32  	%r930, %r854, 75;
	cvt.s64.s32 	%rd1430, %r930;
	mad.lo.s64 	%rd1431, %rd2284, %rd1430, %rd1199;
	shl.b64 	%rd1432, %rd1431, 2;
	add.s64 	%rd84, %rd1196, %rd1432;
	or.b32  	%r931, %r854, 76;
	cvt.s64.s32 	%rd1433, %r931;
	mad.lo.s64 	%rd1434, %rd2284, %rd1433, %rd1199;
	shl.b64 	%rd1435, %rd1434, 2;
	add.s64 	%rd85, %rd1196, %rd1435;
	or.b32  	%r932, %r854, 77;
	cvt.s64.s32 	%rd1436, %r932;
	mad.lo.s64 	%rd1437, %rd2284, %rd1436, %rd1199;
	shl.b64 	%rd1438, %rd1437, 2;
	add.s64 	%rd86, %rd1196, %rd1438;
	or.b32  	%r933, %r854, 78;
	cvt.s64.s32 	%rd1439, %r933;
	mad.lo.s64 	%rd1440, %rd2284, %rd1439, %rd1199;
	shl.b64 	%rd1441, %rd1440, 2;
	add.s64 	%rd87, %rd1196, %rd1441;
	or.b32  	%r934, %r854, 79;
	cvt.s64.s32 	%rd1442, %r934;
	mad.lo.s64 	%rd1443, %rd2284, %rd1442, %rd1199;
	shl.b64 	%rd1444, %rd1443, 2;
	add.s64 	%rd88, %rd1196, %rd1444;
	or.b32  	%r935, %r854, 80;
	cvt.s64.s32 	%rd1445, %r935;
	mad.lo.s64 	%rd1446, %rd2284, %rd1445, %rd1199;
	shl.b64 	%rd1447, %rd1446, 2;
	add.s64 	%rd89, %rd1196, %rd1447;
	or.b32  	%r936, %r854, 81;
	cvt.s64.s32 	%rd1448, %r936;
	mad.lo.s64 	%rd1449, %rd2284, %rd1448, %rd1199;
	shl.b64 	%rd1450, %rd1449, 2;
	add.s64 	%rd90, %rd1196, %rd1450;
	or.b32  	%r937, %r854, 82;
	cvt.s64.s32 	%rd1451, %r937;
	mad.lo.s64 	%rd1452, %rd2284, %rd1451, %rd1199;
	shl.b64 	%rd1453, %rd1452, 2;
	add.s64 	%rd91, %rd1196, %rd1453;
	or.b32  	%r938, %r854, 83;
	cvt.s64.s32 	%rd1454, %r938;
	mad.lo.s64 	%rd1455, %rd2284, %rd1454, %rd1199;
	shl.b64 	%rd1456, %rd1455, 2;
	add.s64 	%rd92, %rd1196, %rd1456;
	or.b32  	%r939, %r854, 84;
	cvt.s64.s32 	%rd1457, %r939;
	mad.lo.s64 	%rd1458, %rd2284, %rd1457, %rd1199;
	shl.b64 	%rd1459, %rd1458, 2;
	add.s64 	%rd93, %rd1196, %rd1459;
	or.b32  	%r940, %r854, 85;
	cvt.s64.s32 	%rd1460, %r940;
	mad.lo.s64 	%rd1461, %rd2284, %rd1460, %rd1199;
	shl.b64 	%rd1462, %rd1461, 2;
	add.s64 	%rd94, %rd1196, %rd1462;
	or.b32  	%r941, %r854, 86;
	cvt.s64.s32 	%rd1463, %r941;
	mad.lo.s64 	%rd1464, %rd2284, %rd1463, %rd1199;
	shl.b64 	%rd1465, %rd1464, 2;
	add.s64 	%rd95, %rd1196, %rd1465;
	or.b32  	%r942, %r854, 87;
	cvt.s64.s32 	%rd1466, %r942;
	mad.lo.s64 	%rd1467, %rd2284, %rd1466, %rd1199;
	shl.b64 	%rd1468, %rd1467, 2;
	add.s64 	%rd96, %rd1196, %rd1468;
	or.b32  	%r943, %r854, 88;
	cvt.s64.s32 	%rd1469, %r943;
	mad.lo.s64 	%rd1470, %rd2284, %rd1469, %rd1199;
	shl.b64 	%rd1471, %rd1470, 2;
	add.s64 	%rd97, %rd1196, %rd1471;
	or.b32  	%r944, %r854, 89;
	cvt.s64.s32 	%rd1472, %r944;
	mad.lo.s64 	%rd1473, %rd2284, %rd1472, %rd1199;
	shl.b64 	%rd1474, %rd1473, 2;
	add.s64 	%rd98, %rd1196, %rd1474;
	or.b32  	%r945, %r854, 90;
	cvt.s64.s32 	%rd1475, %r945;
	mad.lo.s64 	%rd1476, %rd2284, %rd1475, %rd1199;
	shl.b64 	%rd1477, %rd1476, 2;
	add.s64 	%rd99, %rd1196, %rd1477;
	or.b32  	%r946, %r854, 91;
	cvt.s64.s32 	%rd1478, %r946;
	mad.lo.s64 	%rd1479, %rd2284, %rd1478, %rd1199;
	shl.b64 	%rd1480, %rd1479, 2;
	add.s64 	%rd100, %rd1196, %rd1480;
	or.b32  	%r947, %r854, 92;
	cvt.s64.s32 	%rd1481, %r947;
	mad.lo.s64 	%rd1482, %rd2284, %rd1481, %rd1199;
	shl.b64 	%rd1483, %rd1482, 2;
	add.s64 	%rd101, %rd1196, %rd1483;
	or.b32  	%r948, %r854, 93;
	cvt.s64.s32 	%rd1484, %r948;
	mad.lo.s64 	%rd1485, %rd2284, %rd1484, %rd1199;
	shl.b64 	%rd1486, %rd1485, 2;
	add.s64 	%rd102, %rd1196, %rd1486;
	or.b32  	%r949, %r854, 94;
	cvt.s64.s32 	%rd1487, %r949;
	mad.lo.s64 	%rd1488, %rd2284, %rd1487, %rd1199;
	shl.b64 	%rd1489, %rd1488, 2;
	add.s64 	%rd103, %rd1196, %rd1489;
	or.b32  	%r950, %r854, 95;
	cvt.s64.s32 	%rd1490, %r950;
	mad.lo.s64 	%rd1491, %rd2284, %rd1490, %rd1199;
	shl.b64 	%rd1492, %rd1491, 2;
	add.s64 	%rd104, %rd1196, %rd1492;
	or.b32  	%r951, %r854, 96;
	cvt.s64.s32 	%rd1493, %r951;
	mad.lo.s64 	%rd1494, %rd2284, %rd1493, %rd1199;
	shl.b64 	%rd1495, %rd1494, 2;
	add.s64 	%rd105, %rd1196, %rd1495;
	or.b32  	%r952, %r854, 97;
	cvt.s64.s32 	%rd1496, %r952;
	mad.lo.s64 	%rd1497, %rd2284, %rd1496, %rd1199;
	shl.b64 	%rd1498, %rd1497, 2;
	add.s64 	%rd106, %rd1196, %rd1498;
	or.b32  	%r953, %r854, 98;
	cvt.s64.s32 	%rd1499, %r953;
	mad.lo.s64 	%rd1500, %rd2284, %rd1499, %rd1199;
	shl.b64 	%rd1501, %rd1500, 2;
	add.s64 	%rd107, %rd1196, %rd1501;
	or.b32  	%r954, %r854, 99;
	cvt.s64.s32 	%rd1502, %r954;
	mad.lo.s64 	%rd1503, %rd2284, %rd1502, %rd1199;
	shl.b64 	%rd1504, %rd1503, 2;
	add.s64 	%rd108, %rd1196, %rd1504;
	or.b32  	%r955, %r854, 100;
	cvt.s64.s32 	%rd1505, %r955;
	mad.lo.s64 	%rd1506, %rd2284, %rd1505, %rd1199;
	shl.b64 	%rd1507, %rd1506, 2;
	add.s64 	%rd109, %rd1196, %rd1507;
	or.b32  	%r956, %r854, 101;
	cvt.s64.s32 	%rd1508, %r956;
	mad.lo.s64 	%rd1509, %rd2284, %rd1508, %rd1199;
	shl.b64 	%rd1510, %rd1509, 2;
	add.s64 	%rd110, %rd1196, %rd1510;
	or.b32  	%r957, %r854, 102;
	cvt.s64.s32 	%rd1511, %r957;
	mad.lo.s64 	%rd1512, %rd2284, %rd1511, %rd1199;
	shl.b64 	%rd1513, %rd1512, 2;
	add.s64 	%rd111, %rd1196, %rd1513;
	or.b32  	%r958, %r854, 103;
	cvt.s64.s32 	%rd1514, %r958;
	mad.lo.s64 	%rd1515, %rd2284, %rd1514, %rd1199;
	shl.b64 	%rd1516, %rd1515, 2;
	add.s64 	%rd112, %rd1196, %rd1516;
	or.b32  	%r959, %r854, 104;
	cvt.s64.s32 	%rd1517, %r959;
	mad.lo.s64 	%rd1518, %rd2284, %rd1517, %rd1199;
	shl.b64 	%rd1519, %rd1518, 2;
	add.s64 	%rd113, %rd1196, %rd1519;
	or.b32  	%r960, %r854, 105;
	cvt.s64.s32 	%rd1520, %r960;
	mad.lo.s64 	%rd1521, %rd2284, %rd1520, %rd1199;
	shl.b64 	%rd1522, %rd1521, 2;
	add.s64 	%rd114, %rd1196, %rd1522;
	or.b32  	%r961, %r854, 106;
	cvt.s64.s32 	%rd1523, %r961;
	mad.lo.s64 	%rd1524, %rd2284, %rd1523, %rd1199;
	shl.b64 	%rd1525, %rd1524, 2;
	add.s64 	%rd115, %rd1196, %rd1525;
	or.b32  	%r962, %r854, 107;
	cvt.s64.s32 	%rd1526, %r962;
	mad.lo.s64 	%rd1527, %rd2284, %rd1526, %rd1199;
	shl.b64 	%rd1528, %rd1527, 2;
	add.s64 	%rd116, %rd1196, %rd1528;
	or.b32  	%r963, %r854, 108;
	cvt.s64.s32 	%rd1529, %r963;
	mad.lo.s64 	%rd1530, %rd2284, %rd1529, %rd1199;
	shl.b64 	%rd1531, %rd1530, 2;
	add.s64 	%rd117, %rd1196, %rd1531;
	or.b32  	%r964, %r854, 109;
	cvt.s64.s32 	%rd1532, %r964;
	mad.lo.s64 	%rd1533, %rd2284, %rd1532, %rd1199;
	shl.b64 	%rd1534, %rd1533, 2;
	add.s64 	%rd118, %rd1196, %rd1534;
	or.b32  	%r965, %r854, 110;
	cvt.s64.s32 	%rd1535, %r965;
	mad.lo.s64 	%rd1536, %rd2284, %rd1535, %rd1199;
	shl.b64 	%rd1537, %rd1536, 2;
	add.s64 	%rd119, %rd1196, %rd1537;
	or.b32  	%r966, %r854, 111;
	cvt.s64.s32 	%rd1538, %r966;
	mad.lo.s64 	%rd1539, %rd2284, %rd1538, %rd1199;
	shl.b64 	%rd1540, %rd1539, 2;
	add.s64 	%rd120, %rd1196, %rd1540;
	or.b32  	%r967, %r854, 112;
	cvt.s64.s32 	%rd1541, %r967;
	mad.lo.s64 	%rd1542, %rd2284, %rd1541, %rd1199;
	shl.b64 	%rd1543, %rd1542, 2;
	add.s64 	%rd121, %rd1196, %rd1543;
	or.b32  	%r968, %r854, 113;
	cvt.s64.s32 	%rd1544, %r968;
	mad.lo.s64 	%rd1545, %rd2284, %rd1544, %rd1199;
	shl.b64 	%rd1546, %rd1545, 2;
	add.s64 	%rd122, %rd1196, %rd1546;
	or.b32  	%r969, %r854, 114;
	cvt.s64.s32 	%rd1547, %r969;
	mad.lo.s64 	%rd1548, %rd2284, %rd1547, %rd1199;
	shl.b64 	%rd1549, %rd1548, 2;
	add.s64 	%rd123, %rd1196, %rd1549;
	or.b32  	%r970, %r854, 115;
	cvt.s64.s32 	%rd1550, %r970;
	mad.lo.s64 	%rd1551, %rd2284, %rd1550, %rd1199;
	shl.b64 	%rd1552, %rd1551, 2;
	add.s64 	%rd124, %rd1196, %rd1552;
	or.b32  	%r971, %r854, 116;
	cvt.s64.s32 	%rd1553, %r971;
	mad.lo.s64 	%rd1554, %rd2284, %rd1553, %rd1199;
	shl.b64 	%rd1555, %rd1554, 2;
	add.s64 	%rd125, %rd1196, %rd1555;
	or.b32  	%r972, %r854, 117;
	cvt.s64.s32 	%rd1556, %r972;
	mad.lo.s64 	%rd1557, %rd2284, %rd1556, %rd1199;
	shl.b64 	%rd1558, %rd1557, 2;
	add.s64 	%rd126, %rd1196, %rd1558;
	or.b32  	%r973, %r854, 118;
	cvt.s64.s32 	%rd1559, %r973;
	mad.lo.s64 	%rd1560, %rd2284, %rd1559, %rd1199;
	shl.b64 	%rd1561, %rd1560, 2;
	add.s64 	%rd127, %rd1196, %rd1561;
	or.b32  	%r974, %r854, 119;
	cvt.s64.s32 	%rd1562, %r974;
	mad.lo.s64 	%rd1563, %rd2284, %rd1562, %rd1199;
	shl.b64 	%rd1564, %rd1563, 2;
	add.s64 	%rd128, %rd1196, %rd1564;
	or.b32  	%r975, %r854, 120;
	cvt.s64.s32 	%rd1565, %r975;
	mad.lo.s64 	%rd1566, %rd2284, %rd1565, %rd1199;
	shl.b64 	%rd1567, %rd1566, 2;
	add.s64 	%rd129, %rd1196, %rd1567;
	or.b32  	%r976, %r854, 121;
	cvt.s64.s32 	%rd1568, %r976;
	mad.lo.s64 	%rd1569, %rd2284, %rd1568, %rd1199;
	shl.b64 	%rd1570, %rd1569, 2;
	add.s64 	%rd130, %rd1196, %rd1570;
	or.b32  	%r977, %r854, 122;
	cvt.s64.s32 	%rd1571, %r977;
	mad.lo.s64 	%rd1572, %rd2284, %rd1571, %rd1199;
	shl.b64 	%rd1573, %rd1572, 2;
	add.s64 	%rd131, %rd1196, %rd1573;
	or.b32  	%r978, %r854, 123;
	cvt.s64.s32 	%rd1574, %r978;
	mad.lo.s64 	%rd1575, %rd2284, %rd1574, %rd1199;
	shl.b64 	%rd1576, %rd1575, 2;
	add.s64 	%rd132, %rd1196, %rd1576;
	or.b32  	%r979, %r854, 124;
	cvt.s64.s32 	%rd1577, %r979;
	mad.lo.s64 	%rd1578, %rd2284, %rd1577, %rd1199;
	shl.b64 	%rd1579, %rd1578, 2;
	add.s64 	%rd133, %rd1196, %rd1579;
	or.b32  	%r980, %r854, 125;
	cvt.s64.s32 	%rd1580, %r980;
	mad.lo.s64 	%rd1581, %rd2284, %rd1580, %rd1199;
	shl.b64 	%rd1582, %rd1581, 2;
	add.s64 	%rd134, %rd1196, %rd1582;
	or.b32  	%r981, %r854, 126;
	cvt.s64.s32 	%rd1583, %r981;
	mad.lo.s64 	%rd1584, %rd2284, %rd1583, %rd1199;
	shl.b64 	%rd1585, %rd1584, 2;
	add.s64 	%rd135, %rd1196, %rd1585;
	or.b32  	%r982, %r854, 127;
	cvt.s64.s32 	%rd1586, %r982;
	mad.lo.s64 	%rd1587, %rd2284, %rd1586, %rd1199;
	shl.b64 	%rd1588, %rd1587, 2;
	add.s64 	%rd136, %rd1196, %rd1588;
	cvt.rzi.s32.f32 	%r382, %f1;
	mov.b32 	%r17051, 0;
$L__BB0_636:
	ld.param.u32 	%r16919, [_Z17qk_sparse_forwardPK13__nv_bfloat16S1_S1_PKiS3_fPfS4_S4_lllllllllllllllliiii_param_28];
	shl.b32 	%r983, %r17051, 7;
	mov.u32 	%r984, %tid.x;
	and.b32  	%r985, %r984, 31;
	or.b32  	%r986, %r983, %r985;
	setp.ge.s32 	%p261, %r986, %r16919;
	mov.f64 	%fd4, 0d41CDCD6500000000;
	@%p261 bra 	$L__BB0_638;
	ld.param.u64 	%rd2415, [_Z17qk_sparse_forwardPK13__nv_bfloat16S1_S1_PKiS3_fPfS4_S4_lllllllllllllllliiii_param_24];
	ld.param.u64 	%rd2414, [_Z17qk_sparse_forwardPK13__nv_bfloat16S1_S1_PKiS3_fPfS4_S4_lllllllllllllllliiii_param_23];
	ld.param.u64 	%rd2145, [_Z17qk_sparse_forwardPK13__nv_bfloat16S1_S1_PKiS3_fPfS4_S4_lllllllllllllllliiii_param_4];
	shl.b32 	%r987, %r17051, 7;
	mov.u32 	%r988, %tid.x;
	and.b32  	%r989, %r988, 31;
	or.b32  	%r990, %r987, %r989;
	cvt.u64.u32 	%rd1589, %r990;
	mov.u32 	%r991, %ctaid.y;
	cvt.u64.u32 	%rd1590, %r991;
	mul.lo.s64 	%rd1591, %rd2414, %rd1590;
	mad.lo.s64 	%rd1592, %rd2415, %rd1589, %rd1591;
	cvta.to.global.u64 	%rd1593, %rd2145;
	shl.b64 	%rd1594, %rd1592, 2;
	add.s64 	%rd1595, %rd1593, %rd1594;
	ld.global.nc.u32 	%r992, [%rd1595];
	cvt.rn.f64.s32 	%fd4, %r992;
$L__BB0_638:
	cvt.rzi.s32.f64 	%r993, %fd4;
	mov.u32 	%r994, %tid.x;
	shl.b32 	%r995, %r994, 2;
	and.b32  	%r996, %r995, 124;
	mov.u32 	%r997, shmem;
	add.s32 	%r998, %r997, %r996;
	st.shared.u32 	[%r998+32768], %r993;
	cvt.rn.f32.s32 	%f1421, %r993;
	mov.b32 	%r999, %f1421;
	shfl.sync.down.b32	%r1000|%p262, %r999, 16, 31, -1;
	mov.b32 	%f1422, %r1000;
	min.f32 	%f1423, %f1421, %f1422;
	mov.b32 	%r1001, %f1423;
	shfl.sync.down.b32	%r1002|%p263, %r1001, 8, 31, -1;
	mov.b32 	%f1424, %r1002;
	min.f32 	%f1425, %f1423, %f1424;
	mov.b32 	%r1003, %f1425;
	shfl.sync.down.b32	%r1004|%p264, %r1003, 4, 31, -1;
	mov.b32 	%f1426, %r1004;
	min.f32 	%f1427, %f1425, %f1426;
	mov.b32 	%r1005, %f1427;
	shfl.sync.down.b32	%r1006|%p265, %r1005, 2, 31, -1;
	mov.b32 	%f1428, %r1006;
	min.f32 	%f1429, %f1427, %f1428;
	mov.b32 	%r1007, %f1429;
	shfl.sync.down.b32	%r1008|%p266, %r1007, 1, 31, -1;
	mov.b32 	%f1430, %r1008;
	min.f32 	%f1431, %f1429, %f1430;
	cvt.rzi.s32.f32 	%r1009, %f1431;
	bar.sync 	0;
	setp.gt.s32 	%p267, %r1009, %r382;
	@%p267 bra 	$L__BB0_1937;
	mov.u32 	%r1011, %tid.x;
	and.b32  	%r17057, %r1011, 31;
	shl.b32 	%r17052, %r17051, 7;
	or.b32  	%r17053, %r17052, 1;
	mov.u32 	%r17055, shmem;
	mov.u32 	%r17054, %r17053;
	mov.u32 	%r17056, %r17052;
$L__BB0_640:
	ld.param.u32 	%r16920, [_Z17qk_sparse_forwardPK13__nv_bfloat16S1_S1_PKiS3_fPfS4_S4_lllllllllllllllliiii_param_28];
	ld.param.u64 	%rd2282, [_Z17qk_sparse_forwardPK13__nv_bfloat16S1_S1_PKiS3_fPfS4_S4_lllllllllllllllliiii_param_17];
	ld.param.u64 	%rd2281, [_Z17qk_sparse_forwardPK13__nv_bfloat16S1_S1_PKiS3_fPfS4_S4_lllllllllllllllliiii_param_16];
	ld.param.u64 	%rd2280, [_Z17qk_sparse_forwardPK13__nv_bfloat16S1_S1_PKiS3_fPfS4_S4_lllllllllllllllliiii_param_15];
	ld.param.u64 	%rd2279, [_Z17qk_sparse_forwardPK13__nv_bfloat16S1_S1_PKiS3_fPfS4_S4_lllllllllllllllliiii_param_14];
	ld.param.u64 	%rd2278, [_Z17qk_sparse_forwardPK13__nv_bfloat16S1_S1_PKiS3_fPfS4_S4_lllllllllllllllliiii_param_13];
	ld.param.u64 	%rd2277, [_Z17qk_sparse_forwardPK13__nv_bfloat16S1_S1_PKiS3_fPfS4_S4_lllllllllllllllliiii_param_12];
	ld.param.u64 	%rd2144, [_Z17qk_sparse_forwardPK13__nv_bfloat16S1_S1_PKiS3_fPfS4_S4_lllllllllllllllliiii_param_2];
	ld.param.u64 	%rd2143, [_Z17qk_sparse_forwardPK13__nv_bfloat16S1_S1_PKiS3_fPfS4_S4_lllllllllllllllliiii_param_1];
	cvt.u64.u32 	%rd1596, %r17054;
	mov.u32 	%r1012, %tid.x;
	and.b32  	%r1013, %r1012, 31;
	or.b32  	%r1014, %r1013, 32;
	cvt.u64.u32 	%rd1597, %r1014;
	mov.u32 	%r1015, %ctaid.y;
	cvt.u64.u32 	%rd1598, %r1015;
	mul.lo.s64 	%rd1599, %rd2280, %rd1598;
	mad.lo.s64 	%rd1600, %rd2282, %rd1597, %rd1599;
	mad.lo.s64 	%rd1601, %rd2281, %rd1596, %rd1600;
	shl.b64 	%rd1602, %rd1601, 1;
	cvta.to.global.u64 	%rd1603, %rd2144;
	add.s64 	%rd137, %rd1603, %rd1602;
	mul.lo.s64 	%rd1604, %rd2277, %rd1598;
	mad.lo.s64 	%rd1605, %rd2279, %rd1597, %rd1604;
	mad.lo.s64 	%rd1606, %rd2278, %rd1596, %rd1605;
	shl.b64 	%rd1607, %rd1606, 1;
	cvta.to.global.u64 	%rd1608, %rd2143;
	add.s64 	%rd138, %rd1608, %rd1607;
	cvt.u64.u32 	%rd1609, %r17056;
	cvt.u64.u32 	%rd1610, %r1013;
	mad.lo.s64 	%rd1611, %rd2279, %rd1610, %rd1604;
	mad.lo.s64 	%rd1612, %rd2278, %rd1609, %rd1611;
	shl.b64 	%rd1613, %rd1612, 1;
	add.s64 	%rd139, %rd1608, %rd1613;
	cvt.u64.u32 	%rd1614, %r17053;
	mad.lo.s64 	%rd1615, %rd2282, %rd1610, %rd1599;
	mad.lo.s64 	%rd1616, %rd2281, %rd1614, %rd1615;
	shl.b64 	%rd1617, %rd1616, 1;
	add.s64 	%rd140, %rd1603, %rd1617;
	mad.lo.s64 	%rd1618, %rd2278, %rd1614, %rd1611;
	shl.b64 	%rd1619, %rd1618, 1;
	add.s64 	%rd141, %rd1608, %rd1619;
	mad.lo.s64 	%rd1620, %rd2281, %rd1609, %rd1615;
	shl.b64 	%rd1621, %rd1620, 1;
	add.s64 	%rd142, %rd1603, %rd1621;
	cvt.u64.u32 	%rd1622, %r17052;
	mad.lo.s64 	%rd1623, %rd2281, %rd1622, %rd1600;
	shl.b64 	%rd1624, %rd1623, 1;
	add.s64 	%rd143, %rd1603, %rd1624;
	mad.lo.s64 	%rd1625, %rd2278, %rd1622, %rd1605;
	shl.b64 	%rd1626, %rd1625, 1;
	add.s64 	%rd144, %rd1608, %rd1626;
	setp.ge.s32 	%p268, %r17056, %r16920;
	@%p268 bra 	$L__BB0_642;
	ld.global.nc.u16 	%rs411, [%rd139];
	ld.global.nc.u16 	%rs412, [%rd142];
	bra.uni 	$L__BB0_643;
$L__BB0_642:
	mov.f32 	%f1432, 0f00000000;
	// begin inline asm
	{  cvt.rn.bf16.f32 %rs411, %f1432;}

	// end inline asm
	mov.u16 	%rs412, %rs411;
$L__BB0_643:
	ld.param.u32 	%r16921, [_Z17qk_sparse_forwardPK13__nv_bfloat16S1_S1_PKiS3_fPfS4_S4_lllllllllllllllliiii_param_28];
	mov.u32 	%r1016, %tid.x;
	shl.b32 	%r1017, %r1016, 1;
	and.b32  	%r1018, %r1017, 62;
	add.s32 	%r1019, %r17055, %r1018;
	st.shared.u16 	[%r1019], %rs411;
	st.shared.u16 	[%r1019+16384], %rs412;
	setp.lt.s32 	%p269, %r17052, %r16921;
	@%p269 bra 	$L__BB0_645;
	mov.f32 	%f1433, 0f00000000;
	// begin inline asm
	{  cvt.rn.bf16.f32 %rs413, %f1433;}

	// end inline asm
	mov.u16 	%rs414, %rs413;
	bra.uni 	$L__BB0_646;
$L__BB0_645:
	ld.global.nc.u16 	%rs413, [%rd144];
	ld.global.nc.u16 	%rs414, [%rd143];
$L__BB0_646:
	ld.param.u32 	%r16922, [_Z17qk_sparse_forwardPK13__nv_bfloat16S1_S1_PKiS3_fPfS4_S4_lllllllllllllllliiii_param_28];
	mov.u32 	%r1020, %tid.x;
	shl.b32 	%r1021, %r1020, 1;
	and.b32  	%r1022, %r1021, 62;
	add.s32 	%r1023, %r17055, %r1022;
	st.shared.u16 	[%r1023+64], %rs413;
	st.shared.u16 	[%r1023+16448], %rs414;
	setp.lt.s32 	%p270, %r17053, %r16922;
	@%p270 bra 	$L__BB0_648;
	mov.f32 	%f1434, 0f00000000;
	// begin inline asm
	{  cvt.rn.bf16.f32 %rs415, %f1434;}

	// end inline asm
	mov.u16 	%rs416, %rs415;
	bra.uni 	$L__BB0_649;
$L__BB0_648:
	ld.global.nc.u16 	%rs415, [%rd141];
	ld.global.nc.u16 	%rs416, [%rd140];
$L__BB0_649:
	ld.param.u32 	%r16923, [_Z17qk_sparse_forwardPK13__nv_bfloat16S1_S1_PKiS3_fPfS4_S4_lllllllllllllllliiii_param_28];
	mov.u32 	%r1024, %tid.x;
	shl.b32 	%r1025, %r1024, 1;
	and.b32  	%r1026, %r1025, 62;
	add.s32 	%r1027, %r17055, %r1026;
	st.shared.u16 	[%r1027+128], %rs415;
	st.shared.u16 	[%r1027+16512], %rs416;
	setp.lt.s32 	%p271, %r17054, %r16923;
	@%p271 bra 	$L__BB0_651;
	mov.f32 	%f1435, 0f00000000;
	// begin inline asm
	{  cvt.rn.bf16.f32 %rs417, %f1435;}

	// end inline asm
	mov.u16 	%rs418, %rs417;
	bra.uni 	$L__BB0_652;
$L__BB0_651:
	ld.global.nc.u16 	%rs417, [%rd138];
	ld.global.nc.u16 	%rs418, [%rd137];
$L__BB0_652:
	mov.u32 	%r1028, %tid.x;
	shl.b32 	%r1029, %r1028, 1;
	and.b32  	%r1030, %r1029, 62;
	add.s32 	%r1031, %r17055, %r1030;
	st.shared.u16 	[%r1031+192], %rs417;
	st.shared.u16 	[%r1031+16576], %rs418;
	add.s32 	%r395, %r17057, 128;
	add.s32 	%r17056, %r17056, 2;
	add.s32 	%r17055, %r17055, 256;
	add.s32 	%r17054, %r17054, 2;
	add.s32 	%r17053, %r17053, 2;
	add.s32 	%r17052, %r17052, 2;
	setp.lt.u32 	%p272, %r17057, 8064;
	mov.u32 	%r17057, %r395;
	@%p272 bra 	$L__BB0_640;
	bar.sync 	0;
	mov.b32 	%r17058, 0;
$L__BB0_654:
	.pragma "nounroll";
	ld.param.u32 	%r16662, [_Z17qk_sparse_forwardPK13__nv_bfloat16S1_S1_PKiS3_fPfS4_S4_lllllllllllllllliiii_param_27];
	mov.u32 	%r1033, %ctaid.x;
	shl.b32 	%r1034, %r1033, 7;
	add.s32 	%r1035, %r1034, %r17058;
	setp.ge.s32 	%p273, %r1035, %r16662;
	@%p273 bra 	$L__BB0_1295;
	mov.u32 	%r1036, %tid.x;
	and.b32  	%r1037, %r1036, 31;
	setp.ne.s32 	%p274, %r1037, 0;
	mul.wide.u32 	%rd1627, %r17058, 4;
	add.s64 	%rd1628, %rd4, %rd1627;
	ld.local.f32 	%f1564, [%rd1628];
	shl.b32 	%r1038, %r1036, 1;
	and.b32  	%r1039, %r1038, 62;
	mov.u32 	%r1040, shmem;
	add.s32 	%r1041, %r1040, %r1039;
	ld.shared.u16 	%rs153, [%r1041];
	// begin inline asm
	{ cvt.f32.bf16 %f1436, %rs153;}

	// end inline asm
	mul.f32 	%f1565, %f1564, %f1436;
	ld.shared.u16 	%rs154, [%r1041+128];
	// begin inline asm
	{ cvt.f32.bf16 %f1437, %rs154;}

	// end inline asm
	mul.f32 	%f2, %f1564, %f1437;
	ld.shared.u16 	%rs155, [%r1041+256];
	// begin inline asm
	{ cvt.f32.bf16 %f1438, %rs155;}

	// end inline asm
	mul.f32 	%f3, %f1564, %f1438;
	ld.shared.u16 	%rs156, [%r1041+384];
	// begin inline asm
	{ cvt.f32.bf16 %f1439, %rs156;}

	// end inline asm
	mul.f32 	%f4, %f1564, %f1439;
	ld.shared.u16 	%rs157, [%r1041+512];
	// begin inline asm
	{ cvt.f32.bf16 %f1440, %rs157;}

	// end inline asm
	mul.f32 	%f5, %f1564, %f1440;
	ld.shared.u16 	%rs158, [%r1041+640];
	// begin inline asm
	{ cvt.f32.bf16 %f1441, %rs158;}

	// end inline asm
	mul.f32 	%f6, %f1564, %f1441;
	ld.shared.u16 	%rs159, [%r1041+768];
	// begin inline asm
	{ cvt.f32.bf16 %f1442, %rs159;}

	// end inline asm
	mul.f32 	%f7, %f1564, %f1442;
	ld.shared.u16 	%rs160, [%r1041+896];
	// begin inline asm
	{ cvt.f32.bf16 %f1443, %rs160;}

	// end inline asm
	mul.f32 	%f8, %f1564, %f1443;
	ld.shared.u16 	%rs161, [%r1041+1024];
	// begin inline asm
	{ cvt.f32.bf16 %f1444, %rs161;}

	// end inline asm
	mul.f32 	%f9, %f1564, %f1444;
	ld.shared.u16 	%rs162, [%r1041+1152];
	// begin inline asm
	{ cvt.f32.bf16 %f1445, %rs162;}

	// end inline asm
	mul.f32 	%f10, %f1564, %f1445;
	ld.shared.u16 	%rs163, [%r1041+1280];
	// begin inline asm
	{ cvt.f32.bf16 %f1446, %rs163;}

	// end inline asm
	mul.f32 	%f11, %f1564, %f1446;
	ld.shared.u16 	%rs164, [%r1041+1408];
	// begin inline asm
	{ cvt.f32.bf16 %f1447, %rs164;}

	// end inline asm
	mul.f32 	%f12, %f1564, %f1447;
	ld.shared.u16 	%rs165, [%r1041+1536];
	// begin inline asm
	{ cvt.f32.bf16 %f1448, %rs165;}

	// end inline asm
	mul.f32 	%f13, %f1564, %f1448;
	ld.shared.u16 	%rs166, [%r1041+1664];
	// begin inline asm
	{ cvt.f32.bf16 %f1449, %rs166;}

	// end inline asm
	mul.f32 	%f14, %f1564, %f1449;
	ld.shared.u16 	%rs167, [%r1041+1792];
	// begin inline asm
	{ cvt.f32.bf16 %f1450, %rs167;}

	// end inline asm
	mul.f32 	%f15, %f1564, %f1450;
	ld.shared.u16 	%rs168, [%r1041+1920];
	// begin inline asm
	{ cvt.f32.bf16 %f1451, %rs168;}

	// end inline asm
	mul.f32 	%f16, %f1564, %f1451;
	ld.shared.u16 	%rs169, [%r1041+2048];
	// begin inline asm
	{ cvt.f32.bf16 %f1452, %rs169;}

	// end inline asm
	mul.f32 	%f17, %f1564, %f1452;
	ld.shared.u16 	%rs170, [%r1041+2176];
	// begin inline asm
	{ cvt.f32.bf16 %f1453, %rs170;}

	// end inline asm
	mul.f32 	%f18, %f1564, %f1453;
	ld.shared.u16 	%rs171, [%r1041+2304];
	// begin inline asm
	{ cvt.f32.bf16 %f1454, %rs171;}

	// end inline asm
	mul.f32 	%f19, %f1564, %f1454;
	ld.shared.u16 	%rs172, [%r1041+2432];
	// begin inline asm
	{ cvt.f32.bf16 %f1455, %rs172;}

	// end inline asm
	mul.f32 	%f20, %f1564, %f1455;
	ld.shared.u16 	%rs173, [%r1041+2560];
	// begin inline asm
	{ cvt.f32.bf16 %f1456, %rs173;}

	// end inline asm
	mul.f32 	%f21, %f1564, %f1456;
	ld.shared.u16 	%rs174, [%r1041+2688];
	// begin inline asm
	{ cvt.f32.bf16 %f1457, %rs174;}

	// end inline asm
	mul.f32 	%f22, %f1564, %f1457;
	ld.shared.u16 	%rs175, [%r1041+2816];
	// begin inline asm
	{ cvt.f32.bf16 %f1458, %rs175;}

	// end inline asm
	mul.f32 	%f23, %f1564, %f1458;
	ld.shared.u16 	%rs176, [%r1041+2944];
	// begin inline asm
	{ cvt.f32.bf16 %f1459, %rs176;}

	// end inline asm
	mul.f32 	%f24, %f1564, %f1459;
	ld.shared.u16 	%rs177, [%r1041+3072];
	// begin inline asm
	{ cvt.f32.bf16 %f1460, %rs177;}

	// end inline asm
	mul.f32 	%f25, %f1564, %f1460;
	ld.shared.u16 	%rs178, [%r1041+3200];
	// begin inline asm
	{ cvt.f32.bf16 %f1461, %rs178;}

	// end inline asm
	mul.f32 	%f26, %f1564, %f1461;
	ld.shared.u16 	%rs179, [%r1041+3328];
	// begin inline asm
	{ cvt.f32.bf16 %f1462, %rs179;}

	// end inline asm
	mul.f32 	%f27, %f1564, %f1462;
	ld.shared.u16 	%rs180, [%r1041+3456];
	// begin inline asm
	{ cvt.f32.bf16 %f1463, %rs180;}

	// end inline asm
	mul.f32 	%f28, %f1564, %f1463;
	ld.shared.u16 	%rs181, [%r1041+3584];
	// begin inline asm
	{ cvt.f32.bf16 %f1464, %rs181;}

	// end inline asm
	mul.f32 	%f29, %f1564, %f1464;
	ld.shared.u16 	%rs182, [%r1041+3712];
	// begin inline asm
	{ cvt.f32.bf16 %f1465, %rs182;}

	// end inline asm
	mul.f32 	%f30, %f1564, %f1465;
	ld.shared.u16 	%rs183, [%r1041+3840];
	// begin inline asm
	{ cvt.f32.bf16 %f1466, %rs183;}

	// end inline asm
	mul.f32 	%f31, %f1564, %f1466;
	ld.shared.u16 	%rs184, [%r1041+3968];
	// begin inline asm
	{ cvt.f32.bf16 %f1467, %rs184;}

	// end inline asm
	mul.f32 	%f32, %f1564, %f1467;
	ld.shared.u16 	%rs185, [%r1041+4096];
	// begin inline asm
	{ cvt.f32.bf16 %f1468, %rs185;}

	// end inline asm
	mul.f32 	%f33, %f1564, %f1468;
	ld.shared.u16 	%rs186, [%r1041+4224];
	// begin inline asm
	{ cvt.f32.bf16 %f1469, %rs186;}

	// end inline asm
	mul.f32 	%f34, %f1564, %f1469;
	ld.shared.u16 	%rs187, [%r1041+4352];
	// begin inline asm
	{ cvt.f32.bf16 %f1470, %rs187;}

	// end inline asm
	mul.f32 	%f35, %f1564, %f1470;
	ld.shared.u16 	%rs188, [%r1041+4480];
	// begin inline asm
	{ cvt.f32.bf16 %f1471, %rs188;}

	// end inline asm
	mul.f32 	%f36, %f1564, %f1471;
	ld.shared.u16 	%rs189, [%r1041+4608];
	// begin inline asm
	{ cvt.f32.bf16 %f1472, %rs189;}

	// end inline asm
	mul.f32 	%f37, %f1564, %f1472;
	ld.shared.u16 	%rs190, [%r1041+4736];
	// begin inline asm
	{ cvt.f32.bf16 %f1473, %rs190;}

	// end inline asm
	mul.f32 	%f38, %f1564, %f1473;
	ld.shared.u16 	%rs191, [%r1041+4864];
	// begin inline asm
	{ cvt.f32.bf16 %f1474, %rs191;}

	// end inline asm
	mul.f32 	%f39, %f1564, %f1474;
	ld.shared.u16 	%rs192, [%r1041+4992];
	// begin inline asm
	{ cvt.f32.bf16 %f1475, %rs192;}

	// end inline asm
	mul.f32 	%f40, %f1564, %f1475;
	ld.shared.u16 	%rs193, [%r1041+5120];
	// begin inline asm
	{ cvt.f32.bf16 %f1476, %rs193;}

	// end inline asm
	mul.f32 	%f41, %f1564, %f1476;
	ld.shared.u16 	%rs194, [%r1041+5248];
	// begin inline asm
	{ cvt.f32.bf16 %f1477, %rs194;}

	// end inline asm
	mul.f32 	%f42, %f1564, %f1477;
	ld.shared.u16 	%rs195, [%r1041+5376];
	// begin inline asm
	{ cvt.f32.bf16 %f1478, %rs195;}

	// end inline asm
	mul.f32 	%f43, %f1564, %f1478;
	ld.shared.u16 	%rs196, [%r1041+5504];
	// begin inline asm
	{ cvt.f32.bf16 %f1479, %rs196;}

	// end inline asm
	mul.f32 	%f44, %f1564, %f1479;
	ld.shared.u16 	%rs197, [%r1041+5632];
	// begin inline asm
	{ cvt.f32.bf16 %f1480, %rs197;}

	// end inline asm
	mul.f32 	%f45, %f1564, %f1480;
	ld.shared.u16 	%rs198, [%r1041+5760];
	// begin inline asm
	{ cvt.f32.bf16 %f1481, %rs198;}

	// end inline asm
	mul.f32 	%f46, %f1564, %f1481;
	ld.shared.u16 	%rs199, [%r1041+5888];
	// begin inline asm
	{ cvt.f32.bf16 %f1482, %rs199;}

	// end inline asm
	mul.f32 	%f47, %f1564, %f1482;
	ld.shared.u16 	%rs200, [%r1041+6016];
	// begin inline asm
	{ cvt.f32.bf16 %f1483, %rs200;}

	// end inline asm
	mul.f32 	%f48, %f1564, %f1483;
	ld.shared.u16 	%rs201, [%r1041+6144];
	// begin inline asm
	{ cvt.f32.bf16 %f1484, %rs201;}

	// end inline asm
	mul.f32 	%f49, %f1564, %f1484;
	ld.shared.u16 	%rs202, [%r1041+6272];
	// begin inline asm
	{ cvt.f32.bf16 %f1485, %rs202;}

	// end inline asm
	mul.f32 	%f50, %f1564, %f1485;
	ld.shared.u16 	%rs203, [%r1041+6400];
	// begin inline asm
	{ cvt.f32.bf16 %f1486, %rs203;}

	// end inline asm
	mul.f32 	%f51, %f1564, %f1486;
	ld.shared.u16 	%rs204, [%r1041+6528];
	// begin inline asm
	{ cvt.f32.bf16 %f1487, %rs204;}

	// end inline asm
	mul.f32 	%f52, %f1564, %f1487;
	ld.shared.u16 	%rs205, [%r1041+6656];
	// begin inline asm
	{ cvt.f32.bf16 %f1488, %rs205;}

	// end inline asm
	mul.f32 	%f53, %f1564, %f1488;
	ld.shared.u16 	%rs206, [%r1041+6784];
	// begin inline asm
	{ cvt.f32.bf16 %f1489, %rs206;}

	// end inline asm
	mul.f32 	%f54, %f1564, %f1489;
	ld.shared.u16 	%rs207, [%r1041+6912];
	// begin inline asm
	{ cvt.f32.bf16 %f1490, %rs207;}

	// end inline asm
	mul.f32 	%f55, %f1564, %f1490;
	ld.shared.u16 	%rs208, [%r1041+7040];
	// begin inline asm
	{ cvt.f32.bf16 %f1491, %rs208;}

	// end inline asm
	mul.f32 	%f56, %f1564, %f1491;
	ld.shared.u16 	%rs209, [%r1041+7168];
	// begin inline asm
	{ cvt.f32.bf16 %f1492, %rs209;}

	// end inline asm
	mul.f32 	%f57, %f1564, %f1492;
	ld.shared.u16 	%rs210, [%r1041+7296];
	// begin inline asm
	{ cvt.f32.bf16 %f1493, %rs210;}

	// end inline asm
	mul.f32 	%f58, %f1564, %f1493;
	ld.shared.u16 	%rs211, [%r1041+7424];
	// begin inline asm
	{ cvt.f32.bf16 %f1494, %rs211;}

	// end inline asm
	mul.f32 	%f59, %f1564, %f1494;
	ld.shared.u16 	%rs212, [%r1041+7552];
	// begin inline asm
	{ cvt.f32.bf16 %f1495, %rs212;}

	// end inline asm
	mul.f32 	%f60, %f1564, %f1495;
	ld.shared.u16 	%rs213, [%r1041+7680];
	// begin inline asm
	{ cvt.f32.bf16 %f1496, %rs213;}

	// end inline asm
	mul.f32 	%f61, %f1564, %f1496;
	ld.shared.u16 	%rs214, [%r1041+7808];
	// begin inline asm
	{ cvt.f32.bf16 %f1497, %rs214;}

	// end inline asm
	mul.f32 	%f62, %f1564, %f1497;
	ld.shared.u16 	%rs215, [%r1041+7936];
	// begin inline asm
	{ cvt.f32.bf16 %f1498, %rs215;}

	// end inline asm
	mul.f32 	%f63, %f1564, %f1498;
	ld.shared.u16 	%rs216, [%r1041+8064];
	// begin inline asm
	{ cvt.f32.bf16 %f1499, %rs216;}

	// end inline asm
	mul.f32 	%f64, %f1564, %f1499;
	ld.shared.u16 	%rs217, [%r1041+8192];
	// begin inline asm
	{ cvt.f32.bf16 %f1500, %rs217;}

	// end inline asm
	mul.f32 	%f65, %f1564, %f1500;
	ld.shared.u16 	%rs218, [%r1041+8320];
	// begin inline asm
	{ cvt.f32.bf16 %f1501, %rs218;}

	// end inline asm
	mul.f32 	%f66, %f1564, %f1501;
	ld.shared.u16 	%rs219, [%r1041+8448];
	// begin inline asm
	{ cvt.f32.bf16 %f1502, %rs219;}

	// end inline asm
	mul.f32 	%f67, %f1564, %f1502;
	ld.shared.u16 	%rs220, [%r1041+8576];
	// begin inline asm
	{ cvt.f32.bf16 %f1503, %rs220;}

	// end inline asm
	mul.f32 	%f68, %f1564, %f1503;
	ld.shared.u16 	%rs221, [%r1041+8704];
	// begin inline asm
	{ cvt.f32.bf16 %f1504, %rs221;}

	// end inline asm
	mul.f32 	%f69, %f1564, %f1504;
	ld.shared.u16 	%rs222, [%r1041+8832];
	// begin inline asm
	{ cvt.f32.bf16 %f1505, %rs222;}

	// end inline asm
	mul.f32 	%f70, %f1564, %f1505;
	ld.shared.u16 	%rs223, [%r1041+8960];
	// begin inline asm
	{ cvt.f32.bf16 %f1506, %rs223;}

	// end inline asm
	mul.f32 	%f71, %f1564, %f1506;
	ld.shared.u16 	%rs224, [%r1041+9088];
	// begin inline asm
	{ cvt.f32.bf16 %f1507, %rs224;}

	// end inline asm
	mul.f32 	%f72, %f1564, %f1507;
	ld.shared.u16 	%rs225, [%r1041+9216];
	// begin inline asm
	{ cvt.f32.bf16 %f1508, %rs225;}

	// end inline asm
	mul.f32 	%f73, %f1564, %f1508;
	ld.shared.u16 	%rs226, [%r1041+9344];
	// begin inline asm
	{ cvt.f32.bf16 %f1509, %rs226;}

	// end inline asm
	mul.f32 	%f74, %f1564, %f1509;
	ld.shared.u16 	%rs227, [%r1041+9472];
	// begin inline asm
	{ cvt.f32.bf16 %f1510, %rs227;}

	// end inline asm
	mul.f32 	%f75, %f1564, %f1510;
	ld.shared.u16 	%rs228, [%r1041+9600];
	// begin inline asm
	{ cvt.f32.bf16 %f1511, %rs228;}

	// end inline asm
	mul.f32 	%f76, %f1564, %f1511;
	ld.shared.u16 	%rs229, [%r1041+9728];
	// begin inline asm
	{ cvt.f32.bf16 %f1512, %rs229;}

	// end inline asm
	mul.f32 	%f77, %f1564, %f1512;
	ld.shared.u16 	%rs230, [%r1041+9856];
	// begin inline asm
	{ cvt.f32.bf16 %f1513, %rs230;}

	// end inline asm
	mul.f32 	%f78, %f1564, %f1513;
	ld.shared.u16 	%rs231, [%r1041+9984];
	// begin inline asm
	{ cvt.f32.bf16 %f1514, %rs231;}

	// end inline asm
	mul.f32 	%f79, %f1564, %f1514;
	ld.shared.u16 	%rs232, [%r1041+10112];
	// begin inline asm
	{ cvt.f32.bf16 %f1515, %rs232;}

	// end inline asm
	mul.f32 	%f80, %f1564, %f1515;
	ld.shared.u16 	%rs233, [%r1041+10240];
	// begin inline asm
	{ cvt.f32.bf16 %f1516, %rs233;}

	// end inline asm
	mul.f32 	%f81, %f1564, %f1516;
	ld.shared.u16 	%rs234, [%r1041+10368];
	// begin inline asm
	{ cvt.f32.bf16 %f1517, %rs234;}

	// end inline asm
	mul.f32 	%f82, %f1564, %f1517;
	ld.shared.u16 	%rs235, [%r1041+10496];
	// begin inline asm
	{ cvt.f32.bf16 %f1518, %rs235;}

	// end inline asm
	mul.f32 	%f83, %f1564, %f1518;
	ld.shared.u16 	%rs236, [%r1041+10624];
	// begin inline asm
	{ cvt.f32.bf16 %f1519, %rs236;}

	// end inline asm
	mul.f32 	%f84, %f1564, %f1519;
	ld.shared.u16 	%rs237, [%r1041+10752];
	// begin inline asm
	{ cvt.f32.bf16 %f1520, %rs237;}

	// end inline asm
	mul.f32 	%f85, %f1564, %f1520;
	ld.shared.u16 	%rs238, [%r1041+10880];
	// begin inline asm
	{ cvt.f32.bf16 %f1521, %rs238;}

	// end inline asm
	mul.f32 	%f86, %f1564, %f1521;
	ld.shared.u16 	%rs239, [%r1041+11008];
	// begin inline asm
	{ cvt.f32.bf16 %f1522, %rs239;}

	// end inline asm
	mul.f32 	%f87, %f1564, %f1522;
	ld.shared.u16 	%rs240, [%r1041+11136];
	// begin inline asm
	{ cvt.f32.bf16 %f1523, %rs240;}

	// end inline asm
	mul.f32 	%f88, %f1564, %f1523;
	ld.shared.u16 	%rs241, [%r1041+11264];
	// begin inline asm
	{ cvt.f32.bf16 %f1524, %rs241;}

	// end inline asm
	mul.f32 	%f89, %f1564, %f1524;
	ld.shared.u16 	%rs242, [%r1041+11392];
	// begin inline asm
	{ cvt.f32.bf16 %f1525, %rs242;}

	// end inline asm
	mul.f32 	%f90, %f1564, %f1525;
	ld.shared.u16 	%rs243, [%r1041+11520];
	// begin inline asm
	{ cvt.f32.bf16 %f1526, %rs243;}

	// end inline asm
	mul.f32 	%f91, %f1564, %f1526;
	ld.shared.u16 	%rs244, [%r1041+11648];
	// begin inline asm
	{ cvt.f32.bf16 %f1527, %rs244;}

	// end inline asm
	mul.f32 	%f92, %f1564, %f1527;
	ld.shared.u16 	%rs245, [%r1041+11776];
	// begin inline asm
	{ cvt.f32.bf16 %f1528, %rs245;}

	// end inline asm
	mul.f32 	%f93, %f1564, %f1528;
	ld.shared.u16 	%rs246, [%r1041+11904];
	// begin inline asm
	{ cvt.f32.bf16 %f1529, %rs246;}

	// end inline asm
	mul.f32 	%f94, %f1564, %f1529;
	ld.shared.u16 	%rs247, [%r1041+12032];
	// begin inline asm
	{ cvt.f32.bf16 %f1530, %rs247;}

	// end inline asm
	mul.f32 	%f95, %f1564, %f1530;
	ld.shared.u16 	%rs248, [%r1041+12160];
	// begin inline asm
	{ cvt.f32.bf16 %f1531, %rs248;}

	// end inline asm
	mul.f32 	%f96, %f1564, %f1531;
	ld.shared.u16 	%rs249, [%r1041+12288];
	// begin inline asm
	{ cvt.f32.bf16 %f1532, %rs249;}

	// end inline asm
	mul.f32 	%f97, %f1564, %f1532;
	ld.shared.u16 	%rs250, [%r1041+12416];
	// begin inline asm
	{ cvt.f32.bf16 %f1533, %rs250;}

	// end inline asm
	mul.f32 	%f98, %f1564, %f1533;
	ld.shared.u16 	%rs251, [%r1041+12544];
	// begin inline asm
	{ cvt.f32.bf16 %f1534, %rs251;}

	// end inline asm
	mul.f32 	%f99, %f1564, %f1534;
	ld.shared.u16 	%rs252, [%r1041+12672];
	// begin inline asm
	{ cvt.f32.bf16 %f1535, %rs252;}

	// end inline asm
	mul.f32 	%f100, %f1564, %f1535;
	ld.shared.u16 	%rs253, [%r1041+12800];
	// begin inline asm
	{ cvt.f32.bf16 %f1536, %rs253;}

	// end inline asm
	mul.f32 	%f101, %f1564, %f1536;
	ld.shared.u16 	%rs254, [%r1041+12928];
	// begin inline asm
	{ cvt.f32.bf16 %f1537, %rs254;}

	// end inline asm
	mul.f32 	%f102, %f1564, %f1537;
	ld.shared.u16 	%rs255, [%r1041+13056];
	// begin inline asm
	{ cvt.f32.bf16 %f1538, %rs255;}

	// end inline asm
	mul.f32 	%f103, %f1564, %f1538;
	ld.shared.u16 	%rs256, [%r1041+13184];
	// begin inline asm
	{ cvt.f32.bf16 %f1539, %rs256;}

	// end inline asm
	mul.f32 	%f104, %f1564, %f1539;
	ld.shared.u16 	%rs257, [%r1041+13312];
	// begin inline asm
	{ cvt.f32.bf16 %f1540, %rs257;}

	// end inline asm
	mul.f32 	%f105, %f1564, %f1540;
	ld.shared.u16 	%rs258, [%r1041+13440];
	// begin inline asm
	{ cvt.f32.bf16 %f1541, %rs258;}

	// end inline asm
	mul.f32 	%f106, %f1564, %f1541;
	ld.shared.u16 	%rs259, [%r1041+13568];
	// begin inline asm
	{ cvt.f32.bf16 %f1542, %rs259;}

	// end inline asm
	mul.f32 	%f107, %f1564, %f1542;
	ld.shared.u16 	%rs260, [%r1041+13696];
	// begin inline asm
	{ cvt.f32.bf16 %f1543, %rs260;}

	// end inline asm
	mul.f32 	%f108, %f1564, %f1543;
	ld.shared.u16 	%rs261, [%r1041+13824];
	// begin inline asm
	{ cvt.f32.bf16 %f1544, %rs261;}

	// end inline asm
	mul.f32 	%f109, %f1564, %f1544;
	ld.shared.u16 	%rs262, [%r1041+13952];
	// begin inline asm
	{ cvt.f32.bf16 %f1545, %rs262;}

	// end inline asm
	mul.f32 	%f110, %f1564, %f1545;
	ld.shared.u16 	%rs263, [%r1041+14080];
	// begin inline asm
	{ cvt.f32.bf16 %f1546, %rs263;}

	// end inline asm
	mul.f32 	%f111, %f1564, %f1546;
	ld.shared.u16 	%rs264, [%r1041+14208];
	// begin inline asm
	{ cvt.f32.bf16 %f1547, %rs264;}

	// end inline asm
	mul.f32 	%f112, %f1564, %f1547;
	ld.shared.u16 	%rs265, [%r1041+14336];
	// begin inline asm
	{ cvt.f32.bf16 %f1548, %rs265;}

	// end inline asm
	mul.f32 	%f113, %f1564, %f1548;
	ld.shared.u16 	%rs266, [%r1041+14464];
	// begin inline asm
	{ cvt.f32.bf16 %f1549, %rs266;}

	// end inline asm
	mul.f32 	%f114, %f1564, %f1549;
	ld.shared.u16 	%rs267, [%r1041+14592];
	// begin inline asm
	{ cvt.f32.bf16 %f1550, %rs267;}

	// end inline asm
	mul.f32 	%f115, %f1564, %f1550;
	ld.shared.u16 	%rs268, [%r1041+14720];
	// begin inline asm
	{ cvt.f32.bf16 %f1551, %rs268;}

	// end inline asm
	mul.f32 	%f116, %f1564, %f1551;
	ld.shared.u16 	%rs269, [%r1041+14848];
	// begin inline asm
	{ cvt.f32.bf16 %f1552, %rs269;}

	// end inline asm
	mul.f32 	%f117, %f1564, %f1552;
	ld.shared.u16 	%rs270, [%r1041+14976];
	// begin inline asm
	{ cvt.f32.bf16 %f1553, %rs270;}

	// end inline asm
	mul.f32 	%f118, %f1564, %f1553;
	ld.shared.u16 	%rs271, [%r1041+15104];
	// begin inline asm
	{ cvt.f32.bf16 %f1554, %rs271;}

	// end inline asm
	mul.f32 	%f119, %f1564, %f1554;
	ld.shared.u16 	%rs272, [%r1041+15232];
	// begin inline asm
	{ cvt.f32.bf16 %f1555, %rs272;}

	// end inline asm
	mul.f32 	%f120, %f1564, %f1555;
	ld.shared.u16 	%rs273, [%r1041+15360];
	// begin inline asm
	{ cvt.f32.bf16 %f1556, %rs273;}

	// end inline asm
	mul.f32 	%f121, %f1564, %f1556;
	ld.shared.u16 	%rs274, [%r1041+15488];
	// begin inline asm
	{ cvt.f32.bf16 %f1557, %rs274;}

	// end inline asm
	mul.f32 	%f122, %f1564, %f1557;
	ld.shared.u16 	%rs275, [%r1041+15616];
	// begin inline asm
	{ cvt.f32.bf16 %f1558, %rs275;}

	// end inline asm
	mul.f32 	%f123, %f1564, %f1558;
	ld.shared.u16 	%rs276, [%r1041+15744];
	// begin inline asm
	{ cvt.f32.bf16 %f1559, %rs276;}

	// end inline asm
	mul.f32 	%f124, %f1564, %f1559;
	ld.shared.u16 	%rs277, [%r1041+15872];
	// begin inline asm
	{ cvt.f32.bf16 %f1560, %rs277;}

	// end inline asm
	mul.f32 	%f125, %f1564, %f1560;
	ld.shared.u16 	%rs278, [%r1041+16000];
	// begin inline asm
	{ cvt.f32.bf16 %f1561, %rs278;}

	// end inline asm
	mul.f32 	%f126, %f1564, %f1561;
	ld.shared.u16 	%rs279, [%r1041+16128];
	// begin inline asm
	{ cvt.f32.bf16 %f1562, %rs279;}

	// end inline asm
	mul.f32 	%f127, %f1564, %f1562;
	ld.shared.u16 	%rs280, [%r1041+16256];
	// begin inline asm
	{ cvt.f32.bf16 %f1563, %rs280;}

	// end inline asm
	mul.f32 	%f128, %f1564, %f1563;
	mov.b32 	%r1042, %f1565;
	shfl.sync.down.b32	%r1043|%p275, %r1042, 16, 31, -1;
	mov.b32 	%f1566, %r1043;
	add.f32 	%f1567, %f1565, %f1566;
	mov.b32 	%r1044, %f1567;
	shfl.sync.down.b32	%r1045|%p276, %r1044, 8, 31, -1;
	mov.b32 	%f1568, %r1045;
	add.f32 	%f1569, %f1567, %f1568;
	mov.b32 	%r1046, %f1569;
	shfl.sync.down.b32	%r1047|%p277, %r1046, 4, 31, -1;
	mov.b32 	%f1570, %r1047;
	add.f32 	%f1571, %f1569, %f1570;
	mov.b32 	%r1048, %f1571;
	shfl.sync.down.b32	%r1049|%p278, %r1048, 2, 31, -1;
	mov.b32 	%f1572, %r1049;
	add.f32 	%f1573, %f1571, %f1572;
	mov.b32 	%r1050, %f1573;
	shfl.sync.down.b32	%r1051|%p279, %r1050, 1, 31, -1;
	mov.b32 	%f1574, %r1051;
	add.f32 	%f129, %f1573, %f1574;
	@%p274 bra 	$L__BB0_657;
	ld.param.f32 	%f13474, [_Z17qk_sparse_forwardPK13__nv_bfloat16S1_S1_PKiS3_fPfS4_S4_lllllllllllllllliiii_param_5];
	mov.u32 	%r1052, shmem;
	ld.shared.u32 	%r1053, [shmem+32768];
	mul.wide.u32 	%rd1629, %r17058, 4;
	add.s64 	%rd1630, %rd3, %rd1629;
	ld.local.u32 	%r1054, [%rd1630];
	setp.lt.s32 	%p280, %r1054, %r1053;
	mul.f32 	%f1575, %f13474, %f129;
	selp.f32 	%f1576, %f1575, 0fCE6E6B28, %p280;
	shl.b32 	%r1055, %r17058, 9;
	add.s32 	%r1056, %r1052, %r1055;
	st.shared.f32 	[%r1056+16384], %f1576;
$L__BB0_657:
	mov.u32 	%r1057, %tid.x;
	and.b32  	%r1058, %r1057, 31;
	setp.ne.s32 	%p281, %r1058, 0;
	mov.b32 	%r1059, %f2;
	shfl.sync.down.b32	%r1060|%p282, %r1059, 16, 31, -1;
	mov.b32 	%f1577, %r1060;
	add.f32 	%f1578, %f2, %f1577;
	mov.b32 	%r1061, %f1578;
	shfl.sync.down.b32	%r1062|%p283, %r1061, 8, 31, -1;
	mov.b32 	%f1579, %r1062;
	add.f32 	%f1580, %f1578, %f1579;
	mov.b32 	%r1063, %f1580;
	shfl.sync.down.b32	%r1064|%p284, %r1063, 4, 31, -1;
	mov.b32 	%f1581, %r1064;
	add.f32 	%f1582, %f1580, %f1581;
	mov.b32 	%r1065, %f1582;
	shfl.sync.down.b32	%r1066|%p285, %r1065, 2, 31, -1;
	mov.b32 	%f1583, %r1066;
	add.f32 	%f1584, %f1582, %f1583;
	mov.b32 	%r1067, %f1584;
	shfl.sync.down.b32	%r1068|%p286, %r1067, 1, 31, -1;
	mov.b32 	%f1585, %r1068;
	add.f32 	%f130, %f1584, %f1585;
	@%p281 bra 	$L__BB0_659;
	ld.param.f32 	%f13475, [_Z17qk_sparse_forwardPK13__nv_bfloat16S1_S1_PKiS3_fPfS4_S4_lllllllllllllllliiii_param_5];
	mov.u32 	%r1069, shmem;
	ld.shared.u32 	%r1070, [shmem+32772];
	mul.wide.u32 	%rd1631, %r17058, 4;
	add.s64 	%rd1632, %rd3, %rd1631;
	ld.local.u32 	%r1071, [%rd1632];
	setp.lt.s32 	%p287, %r1071, %r1070;
	mul.f32 	%f1586, %f13475, %f130;
	selp.f32 	%f1587, %f1586, 0fCE6E6B28, %p287;
	shl.b32 	%r1072, %r17058, 9;
	add.s32 	%r1073, %r1069, %r1072;
	st.shared.f32 	[%r1073+16388], %f1587;
$L__BB0_659:
	mov.u32 	%r1074, %tid.x;
	and.b32  	%r1075, %r1074, 31;
	setp.ne.s32 	%p288, %r1075, 0;
	mov.b32 	%r1076, %f3;
	shfl.sync.down.b32	%r1077|%p289, %r1076, 16, 31, -1;
	mov.b32 	%f1588, %r1077;
	add.f32 	%f1589, %f3, %f1588;
	mov.b32 	%r1078, %f1589;
	shfl.sync.down.b32	%r1079|%p290, %r1078, 8, 31, -1;
	mov.b32 	%f1590, %r1079;
	add.f32 	%f1591, %f1589, %f1590;
	mov.b32 	%r1080, %f1591;
	shfl.sync.down.b32	%r1081|%p291, %r1080, 4, 31, -1;
	mov.b32 	%f1592, %r1081;
	add.f32 	%f1593, %f1591, %f1592;
	mov.b32 	%r1082, %f1593;
	shfl.sync.down.b32	%r1083|%p292, %r1082, 2, 31, -1;
	mov.b32 	%f1594, %r1083;
	add.f32 	%f1595, %f1593, %f1594;
	mov.b32 	%r1084, %f1595;
	shfl.sync.down.b32	%r1085|%p293, %r1084, 1, 31, -1;
	mov.b32 	%f1596, %r1085;
	add.f32 	%f131, %f1595, %f1596;
	@%p288 bra 	$L__BB0_661;
	ld.param.f32 	%f13476, [_Z17qk_sparse_forwardPK13__nv_bfloat16S1_S1_PKiS3_fPfS4_S4_lllllllllllllllliiii_param_5];
	mov.u32 	%r1086, shmem;
	ld.shared.u32 	%r1087, [shmem+32776];
	mul.wide.u32 	%rd1633, %r17058, 4;
	add.s64 	%rd1634, %rd3, %rd1633;
	ld.local.u32 	%r1088, [%rd1634];
	setp.lt.s32 	%p294, %r1088, %r1087;
	mul.f32 	%f1597, %f13476, %f131;
	selp.f32 	%f1598, %f1597, 0fCE6E6B28, %p294;
	shl.b32 	%r1089, %r17058, 9;
	add.s32 	%r1090, %r1086, %r1089;
	st.shared.f32 	[%r1090+16392], %f1598;
$L__BB0_661:
	mov.u32 	%r1091, %tid.x;
	and.b32  	%r1092, %r1091, 31;
	setp.ne.s32 	%p295, %r1092, 0;
	mov.b32 	%r1093, %f4;
	shfl.sync.down.b32	%r1094|%p296, %r1093, 16, 31, -1;
	mov.b32 	%f1599, %r1094;
	add.f32 	%f1600, %f4, %f1599;
	mov.b32 	%r1095, %f1600;
	shfl.sync.down.b32	%r1096|%p297, %r1095, 8, 31, -1;
	mov.b32 	%f1601, %r1096;
	add.f32 	%f1602, %f1600, %f1601;
	mov.b32 	%r1097, %f1602;
	shfl.sync.down.b32	%r1098|%p298, %r1097, 4, 31, -1;
	mov.b32 	%f1603, %r1098;
	add.f32 	%f1604, %f1602, %f1603;
	mov.b32 	%r1099, %f1604;
	shfl.sync.down.b32	%r1100|%p299, %r1099, 2, 31, -1;
	mov.b32 	%f1605, %r1100;
	add.f32 	%f1606, %f1604, %f1605;
	mov.b32 	%r1101, %f1606;
	shfl.sync.down.b32	%r1102|%p300, %r1101, 1, 31, -1;
	mov.b32 	%f1607, %r1102;
	add.f32 	%f132, %f1606, %f1607;
	@%p295 bra 	$L__BB0_663;
	ld.param.f32 	%f13477, [_Z17qk_sparse_forwardPK13__nv_bfloat16S1_S1_PKiS3_fPfS4_S4_lllllllllllllllliiii_param_5];
	mov.u32 	%r1103, shmem;
	ld.shared.u32 	%r1104, [shmem+32780];
	mul.wide.u32 	%rd1635, %r17058, 4;
	add.s64 	%rd1636, %rd3, %rd1635;
	ld.local.u32 	%r1105, [%rd1636];
	setp.lt.s32 	%p301, %r1105, %r1104;
	mul.f32 	%f1608, %f13477, %f132;
	selp.f32 	%f1609, %f1608, 0fCE6E6B28, %p301;
	shl.b32 	%r1106, %r17058, 9;
	add.s32 	%r1107, %r1103, %r1106;
	st.shared.f32 	[%r1107+16396], %f1609;
$L__BB0_663:
	mov.u32 	%r1108, %tid.x;
	and.b32  	%r1109, %r1108, 31;
	setp.ne.s32 	%p302, %r1109, 0;
	mov.b32 	%r1110, %f5;
	shfl.sync.down.b32	%r1111|%p303, %r1110, 16, 31, -1;
	mov.b32 	%f1610, %r1111;
	add.f32 	%f1611, %f5, %f1610;
	mov.b32 	%r1112, %f1611;
	shfl.sync.down.b32	%r1113|%p304, %r1112, 8, 31, -1;
	mov.b32 	%f1612, %r1113;
	add.f32 	%f1613, %f1611, %f1612;
	mov.b32 	%r1114, %f1613;
	shfl.sync.down.b32	%r1115|%p305, %r1114, 4, 31, -1;
	mov.b32 	%f1614, %r1115;
	add.f32 	%f1615, %f1613, %f1614;
	mov.b32 	%r1116, %f1615;
	shfl.sync.down.b32	%r1117|%p306, %r1116, 2, 31, -1;
	mov.b32 	%f1616, %r1117;
	add.f32 	%f1617, %f1615, %f1616;
	mov.b32 	%r1118, %f1617;
	shfl.sync.down.b32	%r1119|%p307, %r1118, 1, 31, -1;
	mov.b32 	%f1618, %r1119;
	add.f32 	%f133, %f1617, %f1618;
	@%p302 bra 	$L__BB0_665;
	ld.param.f32 	%f13478, [_Z17qk_sparse_forwardPK13__nv_bfloat16S1_S1_PKiS3_fPfS4_S4_lllllllllllllllliiii_param_5];
	mov.u32 	%r1120, shmem;
	ld.shared.u32 	%r1121, [shmem+32784];
	mul.wide.u32 	%rd1637, %r17058, 4;
	add.s64 	%rd1638, %rd3, %rd1637;
	ld.local.u32 	%r1122, [%rd1638];
	setp.lt.s32 	%p308, %r1122, %r1121;
	mul.f32 	%f1619, %f13478, %f133;
	selp.f32 	%f1620, %f1619, 0fCE6E6B28, %p308;
	shl.b32 	%r1123, %r17058, 9;
	add.s32 	%r1124, %r1120, %r1123;
	st.shared.f32 	[%r1124+16400], %f1620;
$L__BB0_665:
	mov.u32 	%r1125, %tid.x;
	and.b32  	%r1126, %r1125, 31;
	setp.ne.s32 	%p309, %r1126, 0;
	mov.b32 	%r1127, %f6;
	shfl.sync.down.b32	%r1128|%p310, %r1127, 16, 31, -1;
	mov.b32 	%f1621, %r1128;
	add.f32 	%f1622, %f6, %f1621;
	mov.b32 	%r1129, %f1622;
	shfl.sync.down.b32	%r1130|%p311, %r1129, 8, 31, -1;
	mov.b32 	%f1623, %r1130;
	add.f32 	%f1624, %f1622, %f1623;
	mov.b32 	%r1131, %f1624;
	shfl.sync.down.b32	%r1132|%p312, %r1131, 4, 31, -1;
	mov.b32 	%f1625, %r1132;
	add.f32 	%f1626, %f1624, %f1625;
	mov.b32 	%r1133, %f1626;
	shfl.sync.down.b32	%r1134|%p313, %r1133, 2, 31, -1;
	mov.b32 	%f1627, %r1134;
	add.f32 	%f1628, %f1626, %f1627;
	mov.b32 	%r1135, %f1628;
	shfl.sync.down.b32	%r1136|%p314, %r1135, 1, 31, -1;
	mov.b32 	%f1629, %r1136;
	add.f32 	%f134, %f1628, %f1629;
	@%p309 bra 	$L__BB0_667;
	ld.param.f32 	%f13479, [_Z17qk_sparse_forwardPK13__nv_bfloat16S1_S1_PKiS3_fPfS4_S4_lllllllllllllllliiii_param_5];
	mov.u32 	%r1137, shmem;
	ld.shared.u32 	%r1138, [shmem+32788];
	mul.wide.u32 	%rd1639, %r17058, 4;
	add.s64 	%rd1640, %rd3, %rd1639;
	ld.local.u32 	%r1139, [%rd1640];
	setp.lt.s32 	%p315, %r1139, %r1138;
	mul.f32 	%f1630, %f13479, %f134;
	selp.f32 	%f1631, %f1630, 0fCE6E6B28, %p315;
	shl.b32 	%r1140, %r17058, 9;
	add.s32 	%r1141, %r1137, %r1140;
	st.shared.f32 	[%r1141+16404], %f1631;
$L__BB0_667:
	mov.u32 	%r1142, %tid.x;
	and.b32  	%r1143, %r1142, 31;
	setp.ne.s32 	%p316, %r1143, 0;
	mov.b32 	%r1144, %f7;
	shfl.sync.down.b32	%r1145|%p317, %r1144, 16, 31, -1;
	mov.b32 	%f1632, %r1145;
	add.f32 	%f1633, %f7, %f1632;
	mov.b32 	%r1146, %f1633;
	shfl.sync.down.b32	%r1147|%p318, %r1146, 8, 31, -1;
	mov.b32 	%f1634, %r1147;
	add.f32 	%f1635, %f1633, %f1634;
	mov.b32 	%r1148, %f1635;
	shfl.sync.down.b32	%r1149|%p319, %r1148, 4, 31, -1;
	mov.b32 	%f1636, %r1149;
	add.f32 	%f1637, %f1635, %f1636;
	mov.b32 	%r1150, %f1637;
	shfl.sync.down.b32	%r1151|%p320, %r1150, 2, 31, -1;
	mov.b32 	%f1638, %r1151;
	add.f32 	%f1639, %f1637, %f1638;
	mov.b32 	%r1152, %f1639;
	shfl.sync.down.b32	%r1153|%p321, %r1152, 1, 31, -1;
	mov.b32 	%f1640, %r1153;
	add.f32 	%f135, %f1639, %f1640;
	@%p316 bra 	$L__BB0_669;
	ld.param.f32 	%f13480, [_Z17qk_sparse_forwardPK13__nv_bfloat16S1_S1_PKiS3_fPfS4_S4_lllllllllllllllliiii_param_5];
	mov.u32 	%r1154, shmem;
	ld.shared.u32 	%r1155, [shmem+32792];
	mul.wide.u32 	%rd1641, %r17058, 4;
	add.s64 	%rd1642, %rd3, %rd1641;
	ld.local.u32 	%r1156, [%rd1642];
	setp.lt.s32 	%p322, %r1156, %r1155;
	mul.f32 	%f1641, %f13480, %f135;
	selp.f32 	%f1642, %f1641, 0fCE6E6B28, %p322;
	shl.b32 	%r1157, %r17058, 9;
	add.s32 	%r1158, %r1154, %r1157;
	st.shared.f32 	[%r1158+16408], %f1642;
$L__BB0_669:
	mov.u32 	%r1159, %tid.x;
	and.b32  	%r1160, %r1159, 31;
	setp.ne.s32 	%p323, %r1160, 0;
	mov.b32 	%r1161, %f8;
	shfl.sync.down.b32	%r1162|%p324, %r1161, 16, 31, -1;
	mov.b32 	%f1643, %r1162;
	add.f32 	%f1644, %f8, %f1643;
	mov.b32 	%r1163, %f1644;
	shfl.sync.down.b32	%r1164|%p325, %r1163, 8, 31, -1;
	mov.b32 	%f1645, %r1164;
	add.f32 	%f1646, %f1644, %f1645;
	mov.b32 	%r1165, %f1646;
	shfl.sync.down.b32	%r1166|%p326, %r1165, 4, 31, -1;
	mov.b32 	%f1647, %r1166;
	add.f32 	%f1648, %f1646, %f1647;
	mov.b32 	%r1167, %f1648;
	shfl.sync.down.b32	%r1168|%p327, %r1167, 2, 31, -1;
	mov.b32 	%f1649, %r1168;
	add.f32 	%f1650, %f1648, %f1649;
	mov.b32 	%r1169, %f1650;
	shfl.sync.down.b32	%r1170|%p328, %r1169, 1, 31, -1;
	mov.b32 	%f1651, %r1170;
	add.f32 	%f136, %f1650, %f1651;
	@%p323 bra 	$L__BB0_671;
	ld.param.f32 	%f13481, [_Z17qk_sparse_forwardPK13__nv_bfloat16S1_S1_PKiS3_fPfS4_S4_lllllllllllllllliiii_param_5];
	mov.u32 	%r1171, shmem;
	ld.shared.u32 	%r1172, [shmem+32796];
	mul.wide.u32 	%rd1643, %r17058, 4;
	add.s64 	%rd1644, %rd3, %rd1643;
	ld.local.u32 	%r1173, [%rd1644];
	setp.lt.s32 	%p329, %r1173, %r1172;
	mul.f32 	%f1652, %f13481, %f136;
	selp.f32 	%f1653, %f1652, 0fCE6E6B28, %p329;
	shl.b32 	%r1174, %r17058, 9;
	add.s32 	%r1175, %r1171, %r1174;
	st.shared.f32 	[%r1175+16412], %f1653;
$L__BB0_671:
	mov.u32 	%r1176, %tid.x;
	and.b32  	%r1177, %r1176, 31;
	setp.ne.s32 	%p330, %r1177, 0;
	mov.b32 	%r1178, %f9;
	shfl.sync.down.b32	%r1179|%p331, %r1178, 16, 31, -1;
	mov.b32 	%f1654, %r1179;
	add.f32 	%f1655, %f9, %f1654;
	mov.b32 	%r1180, %f1655;
	shfl.sync.down.b32	%r1181|%p332, %r1180, 8, 31, -1;
	mov.b32 	%f1656, %r1181;
	add.f32 	%f1657, %f1655, %f1656;
	mov.b32 	%r1182, %f1657;
	shfl.sync.down.b32	%r1183|%p333, %r1182, 4, 31, -1;
	mov.b32 	%f1658, %r1183;
	add.f32 	%f1659, %f1657, %f1658;
	mov.b32 	%r1184, %f1659;
	shfl.sync.down.b32	%r1185|%p334, %r1184, 2, 31, -1;
	mov.b32 	%f1660, %r1185;
	add.f32 	%f1661, %f1659, %f1660;
	mov.b32 	%r1186, %f1661;
	shfl.sync.down.b32	%r1187|%p335, %r1186, 1, 31, -1;
	mov.b32 	%f1662, %r1187;
	add.f32 	%f137, %f1661, %f1662;
	@%p330 bra 	$L__BB0_673;
	ld.param.f32 	%f13482, [_Z17qk_sparse_forwardPK13__nv_bfloat16S1_S1_PKiS3_fPfS4_S4_lllllllllllllllliiii_param_5];
	mov.u32 	%r1188, shmem;
	ld.shared.u32 	%r1189, [shmem+32800];
	mul.wide.u32 	%rd1645, %r17058, 4;
	add.s64 	%rd1646, %rd3, %rd1645;
	ld.local.u32 	%r1190, [%rd1646];
	setp.lt.s32 	%p336, %r1190, %r1189;
	mul.f32 	%f1663, %f13482, %f137;
	selp.f32 	%f1664, %f1663, 0fCE6E6B28, %p336;
	shl.b32 	%r1191, %r17058, 9;
	add.s32 	%r1192, %r1188, %r1191;
	st.shared.f32 	[%r1192+16416], %f1664;
$L__BB0_673:
	mov.u32 	%r1193, %tid.x;
	and.b32  	%r1194, %r1193, 31;
	setp.ne.s32 	%p337, %r1194, 0;
	mov.b32 	%r1195, %f10;
	shfl.sync.down.b32	%r1196|%p338, %r1195, 16, 31, -1;
	mov.b32 	%f1665, %r1196;
	add.f32 	%f1666, %f10, %f1665;
	mov.b32 	%r1197, %f1666;
	shfl.sync.down.b32	%r1198|%p339, %r1197, 8, 31, -1;
	mov.b32 	%f1667, %r1198;
	add.f32 	%f1668, %f1666, %f1667;
	mov.b32 	%r1199, %f1668;
	shfl.sync.down.b32	%r1200|%p340, %r1199, 4, 31, -1;
	mov.b32 	%f1669, %r1200;
	add.f32 	%f1670, %f1668, %f1669;
	mov.b32 	%r1201, %f1670;
	shfl.sync.down.b32	%r1202|%p341, %r1201, 2, 31, -1;
	mov.b32 	%f1671, %r1202;
	add.f32 	%f1672, %f1670, %f1671;
	mov.b32 	%r1203, %f1672;
	shfl.sync.down.b32	%r1204|%p342, %r1203, 1, 31, -1;
	mov.b32 	%f1673, %r1204;
	add.f32 	%f138, %f1672, %f1673;
	@%p337 bra 	$L__BB0_675;
	ld.param.f32 	%f13483, [_Z17qk_sparse_forwardPK13__nv_bfloat16S1_S1_PKiS3_fPfS4_S4_lllllllllllllllliiii_param_5];
	mov.u32 	%r1205, shmem;
	ld.shared.u32 	%r1206, [shmem+32804];
	mul.wide.u32 	%rd1647, %r17058, 4;
	add.s64 	%rd1648, %rd3, %rd1647;
	ld.local.u32 	%r1207, [%rd1648];
	setp.lt.s32 	%p343, %r1207, %r1206;
	mul.f32 	%f1674, %f13483, %f138;
	selp.f32 	%f1675, %f1674, 0fCE6E6B28, %p343;
	shl.b32 	%r1208, %r17058, 9;
	add.s32 	%r1209, %r1205, %r1208;
	st.shared.f32 	[%r1209+16420], %f1675;
$L__BB0_675:
	mov.u32 	%r1210, %tid.x;
	and.b32  	%r1211, %r1210, 31;
	setp.ne.s32 	%p344, %r1211, 0;
	mov.b32 	%r1212, %f11;
	shfl.sync.down.b32	%r1213|%p345, %r1212, 16, 31, -1;
	mov.b32 	%f1676, %r1213;
	add.f32 	%f1677, %f11, %f1676;
	mov.b32 	%r1214, %f1677;
	shfl.sync.down.b32	%r1215|%p346, %r1214, 8, 31, -1;
	mov.b32 	%f1678, %r1215;
	add.f32 	%f1679, %f1677, %f1678;
	mov.b32 	%r1216, %f1679;
	shfl.sync.down.b32	%r1217|%p347, %r1216, 4, 31, -1;
	mov.b32 	%f1680, %r1217;
	add.f32 	%f1681, %f1679, %f1680;
	mov.b32 	%r1218, %f1681;
	shfl.sync.down.b32	%r1219|%p348, %r1218, 2, 31, -1;
	mov.b32 	%f1682, %r1219;
	add.f32 	%f1683, %f1681, %f1682;
	mov.b32 	%r1220, %f1683;
	shfl.sync.down.b32	%r1221|%p349, %r1220, 1, 31, -1;
	mov.b32 	%f1684, %r1221;
	add.f32 	%f139, %f1683, %f1684;
	@%p344 bra 	$L__BB0_677;
	ld.param.f32 	%f13484, [_Z17qk_sparse_forwardPK13__nv_bfloat16S1_S1_PKiS3_fPfS4_S4_lllllllllllllllliiii_param_5];
	mov.u32 	%r1222, shmem;
	ld.shared.u32 	%r1223, [shmem+32808];
	mul.wide.u32 	%rd1649, %r17058, 4;
	add.s64 	%rd1650, %rd3, %rd1649;
	ld.local.u32 	%r1224, [%rd1650];
	setp.lt.s32 	%p350, %r1224, %r1223;
	mul.f32 	%f1685, %f13484, %f139;
	selp.f32 	%f1686, %f1685, 0fCE6E6B28, %p350;
	shl.b32 	%r1225, %r17058, 9;
	add.s32 	%r1226, %r1222, %r1225;
	st.shared.f32 	[%r1226+16424], %f1686;
$L__BB0_677:
	mov.u32 	%r1227, %tid.x;
	and.b32  	%r1228, %r1227, 31;
	setp.ne.s32 	%p351, %r1228, 0;
	mov.b32 	%r1229, %f12;
	shfl.sync.down.b32	%r1230|%p352, %r1229, 16, 31, -1;
	mov.b32 	%f1687, %r1230;
	add.f32 	%f1688, %f12, %f1687;
	mov.b32 	%r1231, %f1688;
	shfl.sync.down.b32	%r1232|%p353, %r1231, 8, 31, -1;
	mov.b32 	%f1689, %r1232;
	add.f32 	%f1690, %f1688, %f1689;
	mov.b32 	%r1233, %f1690;
	shfl.sync.down.b32	%r1234|%p354, %r1233, 4, 31, -1;
	mov.b32 	%f1691, %r1234;
	add.f32 	%f1692, %f1690, %f1691;
	mov.b32 	%r1235, %f1692;
	shfl.sync.down.b32	%r1236|%p355, %r1235, 2, 31, -1;
	mov.b32 	%f1693, %r1236;
	add.f32 	%f1694, %f1692, %f1693;
	mov.b32 	%r1237, %f1694;
	shfl.sync.down.b32	%r1238|%p356, %r1237, 1, 31, -1;
	mov.b32 	%f1695, %r1238;
	add.f32 	%f140, %f1694, %f1695;
	@%p351 bra 	$L__BB0_679;
	ld.param.f32 	%f13485, [_Z17qk_sparse_forwardPK13__nv_bfloat16S1_S1_PKiS3_fPfS4_S4_lllllllllllllllliiii_param_5];
	mov.u32 	%r1239, shmem;
	ld.shared.u32 	%r1240, [shmem+32812];
	mul.wide.u32 	%rd1651, %r17058, 4;
	add.s64 	%rd1652, %rd3, %rd1651;
	ld.local.u32 	%r1241, [%rd1652];
	setp.lt.s32 	%p357, %r1241, %r1240;
	mul.f32 	%f1696, %f13485, %f140;
	selp.f32 	%f1697, %f1696, 0fCE6E6B28, %p357;
	shl.b32 	%r1242, %r17058, 9;
	add.s32 	%r1243, %r1239, %r1242;
	st.shared.f32 	[%r1243+16428], %f1697;
$L__BB0_679:
	mov.u32 	%r1244, %tid.x;
	and.b32  	%r1245, %r1244, 31;
	setp.ne.s32 	%p358, %r1245, 0;
	mov.b32 	%r1246, %f13;
	shfl.sync.down.b32	%r1247|%p359, %r1246, 16, 31, -1;
	mov.b32 	%f1698, %r1247;
	add.f32 	%f1699, %f13, %f1698;
	mov.b32 	%r1248, %f1699;
	shfl.sync.down.b32	%r1249|%p360, %r1248, 8, 31, -1;
	mov.b32 	%f1700, %r1249;
	add.f32 	%f1701, %f1699, %f1700;
	mov.b32 	%r1250, %f1701;
	shfl.sync.down.b32	%r1251|%p361, %r1250, 4, 31, -1;
	mov.b32 	%f1702, %r1251;
	add.f32 	%f1703, %f1701, %f1702;
	mov.b32 	%r1252, %f1703;
	shfl.sync.down.b32	%r1253|%p362, %r1252, 2, 31, -1;
	mov.b32 	%f1704, %r1253;
	add.f32 	%f1705, %f1703, %f1704;
	mov.b32 	%r1254, %f1705;
	shfl.sync.down.b32	%r1255|%p363, %r1254, 1, 31, -1;
	mov.b32 	%f1706, %r1255;
	add.f32 	%f141, %f1705, %f1706;
	@%p358 bra 	$L__BB0_681;
	ld.param.f32 	%f13486, [_Z17qk_sparse_forwardPK13__nv_bfloat16S1_S1_PKiS3_fPfS4_S4_lllllllllllllllliiii_param_5];
	mov.u32 	%r1256, shmem;
	ld.shared.u32 	%r1257, [shmem+32816];
	mul.wide.u32 	%rd1653, %r17058, 4;
	add.s64 	%rd1654, %rd3, %rd1653;
	ld.local.u32 	%r1258, [%rd1654];
	setp.lt.s32 	%p364, %r1258, %r1257;
	mul.f32 	%f1707, %f13486, %f141;
	selp.f32 	%f1708, %f1707, 0fCE6E6B28, %p364;
	shl.b32 	%r1259, %r17058, 9;
	add.s32 	%r1260, %r1256, %r1259;
	st.shared.f32 	[%r1260+16432], %f1708;
$L__BB0_681:
	mov.u32 	%r1261, %tid.x;
	and.b32  	%r1262, %r1261, 31;
	setp.ne.s32 	%p365, %r1262, 0;
	mov.b32 	%r1263, %f14;
	shfl.sync.down.b32	%r1264|%p366, %r1263, 16, 31, -1;
	mov.b32 	%f1709, %r1264;
	add.f32 	%f1710, %f14, %f1709;
	mov.b32 	%r1265, %f1710;
	shfl.sync.down.b32	%r1266|%p367, %r1265, 8, 31, -1;
	mov.b32 	%f1711, %r1266;
	add.f32 	%f1712, %f1710, %f1711;
	mov.b32 	%r1267, %f1712;
	shfl.sync.down.b32	%r1268|%p368, %r1267, 4, 31, -1;
	mov.b32 	%f1713, %r1268;
	add.f32 	%f1714, %f1712, %f1713;
	mov.b32 	%r1269, %f1714;
	shfl.sync.down.b32	%r1270|%p369, %r1269, 2, 31, -1;
	mov.b32 	%f1715, %r1270;
	add.f32 	%f1716, %f1714, %f1715;
	mov.b32 	%r1271, %f1716;
	shfl.sync.down.b32	%r1272|%p370, %r1271, 1, 31, -1;
	mov.b32 	%f1717, %r1272;
	add.f32 	%f142, %f1716, %f1717;
	@%p365 bra 	$L__BB0_683;
	ld.param.f32 	%f13487, [_Z17qk_sparse_forwardPK13__nv_bfloat16S1_S1_PKiS3_fPfS4_S4_lllllllllllllllliiii_param_5];
	mov.u32 	%r1273, shmem;
	ld.shared.u32 	%r1274, [shmem+32820];
	mul.wide.u32 	%rd1655, %r17058, 4;
	add.s64 	%rd1656, %rd3, %rd1655;
	ld.local.u32 	%r1275, [%rd1656];
	setp.lt.s32 	%p371, %r1275, %r1274;
	mul.f32 	%f1718, %f13487, %f142;
	selp.f32 	%f1719, %f1718, 0fCE6E6B28, %p371;
	shl.b32 	%r1276, %r17058, 9;
	add.s32 	%r1277, %r1273, %r1276;
	st.shared.f32 	[%r1277+16436], %f1719;
$L__BB0_683:
	mov.u32 	%r1278, %tid.x;
	and.b32  	%r1279, %r1278, 31;
	setp.ne.s32 	%p372, %r1279, 0;
	mov.b32 	%r1280, %f15;
	shfl.sync.down.b32	%r1281|%p373, %r1280, 16, 31, -1;
	mov.b32 	%f1720, %r1281;
	add.f32 	%f1721, %f15, %f1720;
	mov.b32 	%r1282, %f1721;
	shfl.sync.down.b32	%r1283|%p374, %r1282, 8, 31, -1;
	mov.b32 	%f1722, %r1283;
	add.f32 	%f1723, %f1721, %f1722;
	mov.b32 	%r1284, %f1723;
	shfl.sync.down.b32	%r1285|%p375, %r1284, 4, 31, -1;
	mov.b32 	%f1724, %r1285;
	add.f32 	%f1725, %f1723, %f1724;
	mov.b32 	%r1286, %f1725;
	shfl.sync.down.b32	%r1287|%p376, %r1286, 2, 31, -1;
	mov.b32 	%f1726, %r1287;
	add.f32 	%f1727, %f1725, %f1726;
	mov.b32 	%r1288, %f1727;
	shfl.sync.down.b32	%r1289|%p377, %r1288, 1, 31, -1;
	mov.b32 	%f1728, %r1289;
	add.f32 	%f143, %f1727, %f1728;
	@%p372 bra 	$L__BB0_685;
	ld.param.f32 	%f13488, [_Z17qk_sparse_forwardPK13__nv_bfloat16S1_S1_PKiS3_fPfS4_S4_lllllllllllllllliiii_param_5];
	mov.u32 	%r1290, shmem;
	ld.shared.u32 	%r1291, [shmem+32824];
	mul.wide.u32 	%rd1657, %r17058, 4;
	add.s64 	%rd1658, %rd3, %rd1657;
	ld.local.u32 	%r1292, [%rd1658];
	setp.lt.s32 	%p378, %r1292, %r1291;
	mul.f32 	%f1729, %f13488, %f143;
	selp.f32 	%f1730, %f1729, 0fCE6E6B28, %p378;
	shl.b32 	%r1293, %r17058, 9;
	add.s32 	%r1294, %r1290, %r1293;
	st.shared.f32 	[%r1294+16440], %f1730;
$L__BB0_685:
	mov.u32 	%r1295, %tid.x;
	and.b32  	%r1296, %r1295, 31;
	setp.ne.s32 	%p379, %r1296, 0;
	mov.b32 	%r1297, %f16;
	shfl.sync.down.b32	%r1298|%p380, %r1297, 16, 31, -1;
	mov.b32 	%f1731, %r1298;
	add.f32 	%f1732, %f16, %f1731;
	mov.b32 	%r1299, %f1732;
	shfl.sync.down.b32	%r1300|%p381, %r1299, 8, 31, -1;
	mov.b32 	%f1733, %r1300;
	add.f32 	%f1734, %f1732, %f1733;
	mov.b32 	%r1301, %f1734;
	shfl.sync.down.b32	%r1302|%p382, %r1301, 4, 31, -1;
	mov.b32 	%f1735, %r1302;
	add.f32 	%f1736, %f1734, %f1735;
	mov.b32 	%r1303, %f1736;
	shfl.sync.down.b32	%r1304|%p383, %r1303, 2, 31, -1;
	mov.b32 	%f1737, %r1304;
	add.f32 	%f1738, %f1736, %f1737;
	mov.b32 	%r1305, %f1738;
	shfl.sync.down.b32	%r1306|%p384, %r1305, 1, 31, -1;
	mov.b32 	%f1739, %r1306;
	add.f32 	%f144, %f1738, %f1739;
	@%p379 bra 	$L__BB0_687;
	ld.param.f32 	%f13489, [_Z17qk_sparse_forwardPK13__nv_bfloat16S1_S1_PKiS3_fPfS4_S4_lllllllllllllllliiii_param_5];
	mov.u32 	%r1307, shmem;
	ld.shared.u32 	%r1308, [shmem+32828];
	mul.wide.u32 	%rd1659, %r17058, 4;
	add.s64 	%rd1660, %rd3, %rd1659;
	ld.local.u32 	%r1309, [%rd1660];
	setp.lt.s32 	%p385, %r1309, %r1308;
	mul.f32 	%f1740, %f13489, %f144;
	selp.f32 	%f1741, %f1740, 0fCE6E6B28, %p385;
	shl.b32 	%r1310, %r17058, 9;
	add.s32 	%r1311, %r1307, %r1310;
	st.shared.f32 	[%r1311+16444], %f1741;
$L__BB0_687:
	mov.u32 	%r1312, %tid.x;
	and.b32  	%r1313, %r1312, 31;
	setp.ne.s32 	%p386, %r1313, 0;
	mov.b32 	%r1314, %f17;
	shfl.sync.down.b32	%r1315|%p387, %r1314, 16, 31, -1;
	mov.b32 	%f1742, %r1315;
	add.f32 	%f1743, %f17, %f1742;
	mov.b32 	%r1316, %f1743;
	shfl.sync.down.b32	%r1317|%p388, %r1316, 8, 31, -1;
	mov.b32 	%f1744, %r1317;
	add.f32 	%f1745, %f1743, %f1744;
	mov.b32 	%r1318, %f1745;
	shfl.sync.down.b32	%r1319|%p389, %r1318, 4, 31, -1;
	mov.b32 	%f1746, %r1319;
	add.f32 	%f1747, %f1745, %f1746;
	mov.b32 	%r1320, %f1747;
	shfl.sync.down.b32	%r1321|%p390, %r1320, 2, 31, -1;
	mov.b32 	%f1748, %r1321;
	add.f32 	%f1749, %f1747, %f1748;
	mov.b32 	%r1322, %f1749;
	shfl.sync.down.b32	%r1323|%p391, %r1322, 1, 31, -1;
	mov.b32 	%f1750, %r1323;
	add.f32 	%f145, %f1749, %f1750;
	@%p386 bra 	$L__BB0_689;
	ld.param.f32 	%f13490, [_Z17qk_sparse_forwardPK13__nv_bfloat16S1_S1_PKiS3_fPfS4_S4_lllllllllllllllliiii_param_5];
	mov.u32 	%r1324, shmem;
	ld.shared.u32 	%r1325, [shmem+32832];
	mul.wide.u32 	%rd1661, %r17058, 4;
	add.s64 	%rd1662, %rd3, %rd1661;
	ld.local.u32 	%r1326, [%rd1662];
	setp.lt.s32 	%p392, %r1326, %r1325;
	mul.f32 	%f1751, %f13490, %f145;
	selp.f32 	%f1752, %f1751, 0fCE6E6B28, %p392;
	shl.b32 	%r1327, %r17058, 9;
	add.s32 	%r1328, %r1324, %r1327;
	st.shared.f32 	[%r1328+16448], %f1752;
$L__BB0_689:
	mov.u32 	%r1329, %tid.x;
	and.b32  	%r1330, %r1329, 31;
	setp.ne.s32 	%p393, %r1330, 0;
	mov.b32 	%r1331, %f18;
	shfl.sync.down.b32	%r1332|%p394, %r1331, 16, 31, -1;
	mov.b32 	%f1753, %r1332;
	add.f32 	%f1754, %f18, %f1753;
	mov.b32 	%r1333, %f1754;
	shfl.sync.down.b32	%r1334|%p395, %r1333, 8, 31, -1;
	mov.b32 	%f1755, %r1334;
	add.f32 	%f1756, %f1754, %f1755;
	mov.b32 	%r1335, %f1756;
	shfl.sync.down.b32	%r1336|%p396, %r1335, 4, 31, -1;
	mov.b32 	%f1757, %r1336;
	add.f32 	%f1758, %f1756, %f1757;
	mov.b32 	%r1337, %f1758;
	shfl.sync.down.b32	%r1338|%p397, %r1337, 2, 31, -1;
	mov.b32 	%f1759, %r1338;
	add.f32 	%f1760, %f1758, %f1759;
	mov.b32 	%r1339, %f1760;
	shfl.sync.down.b32	%r1340|%p398, %r1339, 1, 31, -1;
	mov.b32 	%f1761, %r1340;
	add.f32 	%f146, %f1760, %f1761;
	@%p393 bra 	$L__BB0_691;
	ld.param.f32 	%f13491, [_Z17qk_sparse_forwardPK13__nv_bfloat16S1_S1_PKiS3_fPfS4_S4_lllllllllllllllliiii_param_5];
	mov.u32 	%r1341, shmem;
	ld.shared.u32 	%r1342, [shmem+32836];
	mul.wide.u32 	%rd1663, %r17058, 4;
	add.s64 	%rd1664, %rd3, %rd1663;
	ld.local.u32 	%r1343, [%rd1664];
	setp.lt.s32 	%p399, %r1343, %r1342;
	mul.f32 	%f1762, %f13491, %f146;
	selp.f32 	%f1763, %f1762, 0fCE6E6B28, %p399;
	shl.b32 	%r1344, %r17058, 9;
	add.s32 	%r1345, %r1341, %r1344;
	st.shared.f32 	[%r1345+16452], %f1763;
$L__BB0_691:
	mov.u32 	%r1346, %tid.x;
	and.b32  	%r1347, %r1346, 31;
	setp.ne.s32 	%p400, %r1347, 0;
	mov.b32 	%r1348, %f19;
	shfl.sync.down.b32	%r1349|%p401, %r1348, 16, 31, -1;
	mov.b32 	%f1764, %r1349;
	add.f32 	%f1765, %f19, %f1764;
	mov.b32 	%r1350, %f1765;
	shfl.sync.down.b32	%r1351|%p402, %r1350, 8, 31, -1;
	mov.b32 	%f1766, %r1351;
	add.f32 	%f1767, %f1765, %f1766;
	mov.b32 	%r1352, %f1767;
	shfl.sync.down.b32	%r1353|%p403, %r1352, 4, 31, -1;
	mov.b32 	%f1768, %r1353;
	add.f32 	%f1769, %f1767, %f1768;
	mov.b32 	%r1354, %f1769;
	shfl.sync.down.b32	%r1355|%p404, %r1354, 2, 31, -1;
	mov.b32 	%f1770, %r1355;
	add.f32 	%f1771, %f1769, %f1770;
	mov.b32 	%r1356, %f1771;
	shfl.sync.down.b32	%r1357|%p405, %r1356, 1, 31, -1;
	mov.b32 	%f1772, %r1357;
	add.f32 	%f147, %f1771, %f1772;
	@%p400 bra 	$L__BB0_693;
	ld.param.f32 	%f13492, [_Z17qk_sparse_forwardPK13__nv_bfloat16S1_S1_PKiS3_fPfS4_S4_lllllllllllllllliiii_param_5];
	mov.u32 	%r1358, shmem;
	ld.shared.u32 	%r1359, [shmem+32840];
	mul.wide.u32 	%rd1665, %r17058, 4;
	add.s64 	%rd1666, %rd3, %rd1665;
	ld.local.u32 	%r1360, [%rd1666];
	setp.lt.s32 	%p406, %r1360, %r1359;
	mul.f32 	%f1773, %f13492, %f147;
	selp.f32 	%f1774, %f1773, 0fCE6E6B28, %p406;
	shl.b32 	%r1361, %r17058, 9;
	add.s32 	%r1362, %r1358, %r1361;
	st.shared.f32 	[%r1362+16456], %f1774;
$L__BB0_693:
	mov.u32 	%r1363, %tid.x;
	and.b32  	%r1364, %r1363, 31;
	setp.ne.s32 	%p407, %r1364, 0;
	mov.b32 	%r1365, %f20;
	shfl.sync.down.b32	%r1366|%p408, %r1365, 16, 31, -1;
	mov.b32 	%f1775, %r1366;
	add.f32 	%f1776, %f20, %f1775;
	mov.b32 	%r1367, %f1776;
	shfl.sync.down.b32	%r1368|%p409, %r1367, 8, 31, -1;
	mov.b32 	%f1777, %r1368;
	add.f32 	%f1778, %f1776, %f1777;
	mov.b32 	%r1369, %f1778;
	shfl.sync.down.b32	%r1370|%p410, %r1369, 4, 31, -1;
	mov.b32 	%f1779, %r1370;
	add.f32 	%f1780, %f1778, %f1779;
	mov.b32 	%r1371, %f1780;
	shfl.sync.down.b32	%r1372|%p411, %r1371, 2, 31, -1;
	mov.b32 	%f1781, %r1372;
	add.f32 	%f1782, %f1780, %f1781;
	mov.b32 	%r1373, %f1782;
	shfl.sync.down.b32	%r1374|%p412, %r1373, 1, 31, -1;
	mov.b32 	%f1783, %r1374;
	add.f32 	%f148, %f1782, %f1783;
	@%p407 bra 	$L__BB0_695;
	ld.param.f32 	%f13493, [_Z17qk_sparse_forwardPK13__nv_bfloat16S1_S1_PKiS3_fPfS4_S4_lllllllllllllllliiii_param_5];
	mov.u32 	%r1375, shmem;
	ld.shared.u32 	%r1376, [shmem+32844];
	mul.wide.u32 	%rd1667, %r17058, 4;
	add.s64 	%rd1668, %rd3, %rd1667;
	ld.local.u32 	%r1377, [%rd1668];
	setp.lt.s32 	%p413, %r1377, %r1376;
	mul.f32 	%f1784, %f13493, %f148;
	selp.f32 	%f1785, %f1784, 0fCE6E6B28, %p413;
	shl.b32 	%r1378, %r17058, 9;
	add.s32 	%r1379, %r1375, %r1378;
	st.shared.f32 	[%r1379+16460], %f1785;
$L__BB0_695:
	mov.u32 	%r1380, %tid.x;
	and.b32  	%r1381, %r1380, 31;
	setp.ne.s32 	%p414, %r1381, 0;
	mov.b32 	%r1382, %f21;
	shfl.sync.down.b32	%r1383|%p415, %r1382, 16, 31, -1;
	mov.b32 	%f1786, %r1383;
	add.f32 	%f1787, %f21, %f1786;
	mov.b32 	%r1384, %f1787;
	shfl.sync.down.b32	%r1385|%p416, %r1384, 8, 31, -1;
	mov.b32 	%f1788, %r1385;
	add.f32 	%f1789, %f1787, %f1788;
	mov.b32 	%r1386, %f1789;
	shfl.sync.down.b32	%r1387|%p417, %r1386, 4, 31, -1;
	mov.b32 	%f1790, %r1387;
	add.f32 	%f1791, %f1789, %f1790;
	mov.b32 	%r1388, %f1791;
	shfl.sync.down.b32	%r1389|%p418, %r1388, 2, 31, -1;
	mov.b32 	%f1792, %r1389;
	add.f32 	%f1793, %f1791, %f1792;
	mov.b32 	%r1390, %f1793;
	shfl.sync.down.b32	%r1391|%p419, %r1390, 1, 31, -1;
	mov.b32 	%f1794, %r1391;
	add.f32 	%f149, %f1793, %f1794;
	@%p414 bra 	$L__BB0_697;
	ld.param.f32 	%f13494, [_Z17qk_sparse_forwardPK13__nv_bfloat16S1_S1_PKiS3_fPfS4_S4_lllllllllllllllliiii_param_5];
	mov.u32 	%r1392, shmem;
	ld.shared.u32 	%r1393, [shmem+32848];
	mul.wide.u32 	%rd1669, %r17058, 4;
	add.s64 	%rd1670, %rd3, %rd1669;
	ld.local.u32 	%r1394, [%rd1670];
	setp.lt.s32 	%p420, %r1394, %r1393;
	mul.f32 	%f1795, %f13494, %f149;
	selp.f32 	%f1796, %f1795, 0fCE6E6B28, %p420;
	shl.b32 	%r1395, %r17058, 9;
	add.s32 	%r1396, %r1392, %r1395;
	st.shared.f32 	[%r1396+16464], %f1796;
$L__BB0_697:
	mov.u32 	%r1397, %tid.x;
	and.b32  	%r1398, %r1397, 31;
	setp.ne.s32 	%p421, %r1398, 0;
	mov.b32 	%r1399, %f22;
	shfl.sync.down.b32	%r1400|%p422, %r1399, 16, 31, -1;
	mov.b32 	%f1797, %r1400;
	add.f32 	%f1798, %f22, %f1797;
	mov.b32 	%r1401, %f1798;
	shfl.sync.down.b32	%r1402|%p423, %r1401, 8, 31, -1;
	mov.b32 	%f1799, %r1402;
	add.f32 	%f1800, %f1798, %f1799;
	mov.b32 	%r1403, %f1800;
	shfl.sync.down.b32	%r1404|%p424, %r1403, 4, 31, -1;
	mov.b32 	%f1801, %r1404;
	add.f32 	%f1802, %f1800, %f1801;
	mov.b32 	%r1405, %f1802;
	shfl.sync.down.b32	%r1406|%p425, %r1405, 2, 31, -1;
	mov.b32 	%f1803, %r1406;
	add.f32 	%f1804, %f1802, %f1803;
	mov.b32 	%r1407, %f1804;
	shfl.sync.down.b32	%r1408|%p426, %r1407, 1, 31, -1;
	mov.b32 	%f1805, %r1408;
	add.f32 	%f150, %f1804, %f1805;
	@%p421 bra 	$L__BB0_699;
	ld.param.f32 	%f13495, [_Z17qk_sparse_forwardPK13__nv_bfloat16S1_S1_PKiS3_fPfS4_S4_lllllllllllllllliiii_param_5];
	mov.u32 	%r1409, shmem;
	ld.shared.u32 	%r1410, [shmem+32852];
	mul.wide.u32 	%rd1671, %r17058, 4;
	add.s64 	%rd1672, %rd3, %rd1671;
	ld.local.u32 	%r1411, [%rd1672];
	setp.lt.s32 	%p427, %r1411, %r1410;
	mul.f32 	%f1806, %f13495, %f150;
	selp.f32 	%f1807, %f1806, 0fCE6E6B28, %p427;
	shl.b32 	%r1412, %r17058, 9;
	add.s32 	%r1413, %r1409, %r1412;
	st.shared.f32 	[%r1413+16468], %f1807;
$L__BB0_699:
	mov.u32 	%r1414, %tid.x;
	and.b32  	%r1415, %r1414, 31;
	setp.ne.s32 	%p428, %r1415, 0;
	mov.b32 	%r1416, %f23;
	shfl.sync.down.b32	%r1417|%p429, %r1416, 16, 31, -1;
	mov.b32 	%f1808, %r1417;
	add.f32 	%f1809, %f23, %f1808;
	mov.b32 	%r1418, %f1809;
	shfl.sync.down.b32	%r1419|%p430, %r1418, 8, 31, -1;
	mov.b32 	%f1810, %r1419;
	add.f32 	%f1811, %f1809, %f1810;
	mov.b32 	%r1420, %f1811;
	shfl.sync.down.b32	%r1421|%p431, %r1420, 4, 31, -1;
	mov.b32 	%f1812, %r1421;
	add.f32 	%f1813, %f1811, %f1812;
	mov.b32 	%r1422, %f1813;
	shfl.sync.down.b32	%r1423|%p432, %r1422, 2, 31, -1;
	mov.b32 	%f1814, %r1423;
	add.f32 	%f1815, %f1813, %f1814;
	mov.b32 	%r1424, %f1815;
	shfl.sync.down.b32	%r1425|%p433, %r1424, 1, 31, -1;
	mov.b32 	%f1816, %r1425;
	add.f32 	%f151, %f1815, %f1816;
	@%p428 bra 	$L__BB0_701;
	ld.param.f32 	%f13496, [_Z17qk_sparse_forwardPK13__nv_bfloat16S1_S1_PKiS3_fPfS4_S4_lllllllllllllllliiii_param_5];
	mov.u32 	%r1426, shmem;
	ld.shared.u32 	%r1427, [shmem+32856];
	mul.wide.u32 	%rd1673, %r17058, 4;
	add.s64 	%rd1674, %rd3, %rd1673;
	ld.local.u32 	%r1428, [%rd1674];
	setp.lt.s32 	%p434, %r1428, %r1427;
	mul.f32 	%f1817, %f13496, %f151;
	selp.f32 	%f1818, %f1817, 0fCE6E6B28, %p434;
	shl.b32 	%r1429, %r17058, 9;
	add.s32 	%r1430, %r1426, %r1429;
	st.shared.f32 	[%r1430+16472], %f1818;
$L__BB0_701:
	mov.u32 	%r1431, %tid.x;
	and.b32  	%r1432, %r1431, 31;
	setp.ne.s32 	%p435, %r1432, 0;
	mov.b32 	%r1433, %f24;
	shfl.sync.down.b32	%r1434|%p436, %r1433, 16, 31, -1;
	mov.b32 	%f1819, %r1434;
	add.f32 	%f1820, %f24, %f1819;
	mov.b32 	%r1435, %f1820;
	shfl.sync.down.b32	%r1436|%p437, %r1435, 8, 31, -1;
	mov.b32 	%f1821, %r1436;
	add.f32 	%f1822, %f1820, %f1821;
	mov.b32 	%r1437, %f1822;
	shfl.sync.down.b32	%r1438|%p438, %r1437, 4, 31, -1;
	mov.b32 	%f1823, %r1438;
	add.f32 	%f1824, %f1822, %f1823;
	mov.b32 	%r1439, %f1824;
	shfl.sync.down.b32	%r1440|%p439, %r1439, 2, 31, -1;
	mov.b32 	%f1825, %r1440;
	add.f32 	%f1826, %f1824, %f1825;
	mov.b32 	%r1441, %f1826;
	shfl.sync.down.b32	%r1442|%p440, %r1441, 1, 31, -1;
	mov.b32 	%f1827, %r1442;
	add.f32 	%f152, %f1826, %f1827;
	@%p435 bra 	$L__BB0_703;
	ld.param.f32 	%f13497, [_Z17qk_sparse_forwardPK13__nv_bfloat16S1_S1_PKiS3_fPfS4_S4_lllllllllllllllliiii_param_5];
	mov.u32 	%r1443, shmem;
	ld.shared.u32 	%r1444, [shmem+32860];
	mul.wide.u32 	%rd1675, %r17058, 4;
	add.s64 	%rd1676, %rd3, %rd1675;
	ld.local.u32 	%r1445, [%rd1676];
	setp.lt.s32 	%p441, %r1445, %r1444;
	mul.f32 	%f1828, %f13497, %f152;
	selp.f32 	%f1829, %f1828, 0fCE6E6B28, %p441;
	shl.b32 	%r1446, %r17058, 9;
	add.s32 	%r1447, %r1443, %r1446;
	st.shared.f32 	[%r1447+16476], %f1829;
$L__BB0_703:
	mov.u32 	%r1448, %tid.x;
	and.b32  	%r1449, %r1448, 31;
	setp.ne.s32 	%p442, %r1449, 0;
	mov.b32 	%r1450, %f25;
	shfl.sync.down.b32	%r1451|%p443, %r1450, 16, 31, -1;
	mov.b32 	%f1830, %r1451;
	add.f32 	%f1831, %f25, %f1830;
	mov.b32 	%r1452, %f1831;
	shfl.sync.down.b32	%r1453|%p444, %r1452, 8, 31, -1;
	mov.b32 	%f1832, %r1453;
	add.f32 	%f1833, %f1831, %f1832;
	mov.b32 	%r1454, %f1833;
	shfl.sync.down.b32	%r1455|%p445, %r1454, 4, 31, -1;
	mov.b32 	%f1834, %r1455;
	add.f32 	%f1835, %f1833, %f1834;
	mov.b32 	%r1456, %f1835;
	shfl.sync.down.b32	%r1457|%p446, %r1456, 2, 31, -1;
	mov.b32 	%f1836, %r1457;
	add.f32 	%f1837, %f1835, %f1836;
	mov.b32 	%r1458, %f1837;
	shfl.sync.down.b32	%r1459|%p447, %r1458, 1, 31, -1;
	mov.b32 	%f1838, %r1459;
	add.f32 	%f153, %f1837, %f1838;
	@%p442 bra 	$L__BB0_705;
	ld.param.f32 	%f13498, [_Z17qk_sparse_forwardPK13__nv_bfloat16S1_S1_PKiS3_fPfS4_S4_lllllllllllllllliiii_param_5];
	mov.u32 	%r1460, shmem;
	ld.shared.u32 	%r1461, [shmem+32864];
	mul.wide.u32 	%rd1677, %r17058, 4;
	add.s64 	%rd1678, %rd3, %rd1677;
	ld.local.u32 	%r1462, [%rd1678];
	setp.lt.s32 	%p448, %r1462, %r1461;
	mul.f32 	%f1839, %f13498, %f153;
	selp.f32 	%f1840, %f1839, 0fCE6E6B28, %p448;
	shl.b32 	%r1463, %r17058, 9;
	add.s32 	%r1464, %r1460, %r1463;
	st.shared.f32 	[%r1464+16480], %f1840;
$L__BB0_705:
	mov.u32 	%r1465, %tid.x;
	and.b32  	%r1466, %r1465, 31;
	setp.ne.s32 	%p449, %r1466, 0;
	mov.b32 	%r1467, %f26;
	shfl.sync.down.b32	%r1468|%p450, %r1467, 16, 31, -1;
	mov.b32 	%f1841, %r1468;
	add.f32 	%f1842, %f26, %f1841;
	mov.b32 	%r1469, %f1842;
	shfl.sync.down.b32	%r1470|%p451, %r1469, 8, 31, -1;
	mov.b32 	%f1843, %r1470;
	add.f32 	%f1844, %f1842, %f1843;
	mov.b32 	%r1471, %f1844;
	shfl.sync.down.b32	%r1472|%p452, %r1471, 4, 31, -1;
	mov.b32 	%f1845, %r1472;
	add.f32 	%f1846, %f1844, %f1845;
	mov.b32 	%r1473, %f1846;
	shfl.sync.down.b32	%r1474|%p453, %r1473, 2, 31, -1;
	mov.b32 	%f1847, %r1474;
	add.f32 	%f1848, %f1846, %f1847;
	mov.b32 	%r1475, %f1848;
	shfl.sync.down.b32	%r1476|%p454, %r1475, 1, 31, -1;
	mov.b32 	%f1849, %r1476;
	add.f32 	%f154, %f1848, %f1849;
	@%p449 bra 	$L__BB0_707;
	ld.param.f32 	%f13499, [_Z17qk_sparse_forwardPK13__nv_bfloat16S1_S1_PKiS3_fPfS4_S4_lllllllllllllllliiii_param_5];
	mov.u32 	%r1477, shmem;
	ld.shared.u32 	%r1478, [shmem+32868];
	mul.wide.u32 	%rd1679, %r17058, 4;
	add.s64 	%rd1680, %rd3, %rd1679;
	ld.local.u32 	%r1479, [%rd1680];
	setp.lt.s32 	%p455, %r1479, %r1478;
	mul.f32 	%f1850, %f13499, %f154;
	selp.f32 	%f1851, %f1850, 0fCE6E6B28, %p455;
	shl.b32 	%r1480, %r17058, 9;
	add.s32 	%r1481, %r1477, %r1480;
	st.shared.f32 	[%r1481+16484], %f1851;
$L__BB0_707:
	mov.u32 	%r1482, %tid.x;
	and.b32  	%r1483, %r1482, 31;
	setp.ne.s32 	%p456, %r1483, 0;
	mov.b32 	%r1484, %f27;
	shfl.sync.down.b32	%r1485|%p457, %r1484, 16, 31, -1;
	mov.b32 	%f1852, %r1485;
	add.f32 	%f1853, %f27, %f1852;
	mov.b32 	%r1486, %f1853;
	shfl.sync.down.b32	%r1487|%p458, %r1486, 8, 31, -1;
	mov.b32 	%f1854, %r1487;
	add.f32 	%f1855, %f1853, %f1854;
	mov.b32 	%r1488, %f1855;
	shfl.sync.down.b32	%r1489|%p459, %r1488, 4, 31, -1;
	mov.b32 	%f1856, %r1489;
	add.f32 	%f1857, %f1855, %f1856;
	mov.b32 	%r1490, %f1857;
	shfl.sync.down.b32	%r1491|%p460, %r1490, 2, 31, -1;
	mov.b32 	%f1858, %r1491;
	add.f32 	%f1859, %f1857, %f1858;
	mov.b32 	%r1492, %f1859;
	shfl.sync.down.b32	%r1493|%p461, %r1492, 1, 31, -1;
	mov.b32 	%f1860, %r1493;
	add.f32 	%f155, %f1859, %f1860;
	@%p456 bra 	$L__BB0_709;
	ld.param.f32 	%f13500, [_Z17qk_sparse_forwardPK13__nv_bfloat16S1_S1_PKiS3_fPfS4_S4_lllllllllllllllliiii_param_5];
	mov.u32 	%r1494, shmem;
	ld.shared.u32 	%r1495, [shmem+32872];
	mul.wide.u32 	%rd1681, %r17058, 4;
	add.s64 	%rd1682, %rd3, %rd1681;
	ld.local.u32 	%r1496, [%rd1682];
	setp.lt.s32 	%p462, %r1496, %r1495;
	mul.f32 	%f1861, %f13500, %f155;
	selp.f32 	%f1862, %f1861, 0fCE6E6B28, %p462;
	shl.b32 	%r1497, %r17058, 9;
	add.s32 	%r1498, %r1494, %r1497;
	st.shared.f32 	[%r1498+16488], %f1862;
$L__BB0_709:
	mov.u32 	%r1499, %tid.x;
	and.b32  	%r1500, %r1499, 31;
	setp.ne.s32 	%p463, %r1500, 0;
	mov.b32 	%r1501, %f28;
	shfl.sync.down.b32	%r1502|%p464, %r1501, 16, 31, -1;
	mov.b32 	%f1863, %r1502;
	add.f32 	%f1864, %f28, %f1863;
	mov.b32 	%r1503, %f1864;
	shfl.sync.down.b32	%r1504|%p465, %r1503, 8, 31, -1;
	mov.b32 	%f1865, %r1504;
	add.f32 	%f1866, %f1864, %f1865;
	mov.b32 	%r1505, %f1866;
	shfl.sync.down.b32	%r1506|%p466, %r1505, 4, 31, -1;
	mov.b32 	%f1867, %r1506;
	add.f32 	%f1868, %f1866, %f1867;
	mov.b32 	%r1507, %f1868;
	shfl.sync.down.b32	%r1508|%p467, %r1507, 2, 31, -1;
	mov.b32 	%f1869, %r1508;
	add.f32 	%f1870, %f1868, %f1869;
	mov.b32 	%r1509, %f1870;
	shfl.sync.down.b32	%r1510|%p468, %r1509, 1, 31, -1;
	mov.b32 	%f1871, %r1510;
	add.f32 	%f156, %f1870, %f1871;
	@%p463 bra 	$L__BB0_711;
	ld.param.f32 	%f13501, [_Z17qk_sparse_forwardPK13__nv_bfloat16S1_S1_PKiS3_fPfS4_S4_lllllllllllllllliiii_param_5];
	mov.u32 	%r1511, shmem;
	ld.shared.u32 	%r1512, [shmem+32876];
	mul.wide.u32 	%rd1683, %r17058, 4;
	add.s64 	%rd1684, %rd3, %rd1683;
	ld.local.u32 	%r1513, [%rd1684];
	setp.lt.s32 	%p469, %r1513, %r1512;
	mul.f32 	%f1872, %f13501, %f156;
	selp.f32 	%f1873, %f1872, 0fCE6E6B28, %p469;
	shl.b32 	%r1514, %r17058, 9;
	add.s32 	%r1515, %r1511, %r1514;
	st.shared.f32 	[%r1515+16492], %f1873;
$L__BB0_711:
	mov.u32 	%r1516, %tid.x;
	and.b32  	%r1517, %r1516, 31;
	setp.ne.s32 	%p470, %r1517, 0;
	mov.b32 	%r1518, %f29;
	shfl.sync.down.b32	%r1519|%p471, %r1518, 16, 31, -1;
	mov.b32 	%f1874, %r1519;
	add.f32 	%f1875, %f29, %f1874;
	mov.b32 	%r1520, %f1875;
	shfl.sync.down.b32	%r1521|%p472, %r1520, 8, 31, -1;
	mov.b32 	%f1876, %r1521;
	add.f32 	%f1877, %f1875, %f1876;
	mov.b32 	%r1522, %f1877;
	shfl.sync.down.b32	%r1523|%p473, %r1522, 4, 31, -1;
	mov.b32 	%f1878, %r1523;
	add.f32 	%f1879, %f1877, %f1878;
	mov.b32 	%r1524, %f1879;
	shfl.sync.down.b32	%r1525|%p474, %r1524, 2, 31, -1;
	mov.b32 	%f1880, %r1525;
	add.f32 	%f1881, %f1879, %f1880;
	mov.b32 	%r1526, %f1881;
	shfl.sync.down.b32	%r1527|%p475, %r1526, 1, 31, -1;
	mov.b32 	%f1882, %r1527;
	add.f32 	%f157, %f1881, %f1882;
	@%p470 bra 	$L__BB0_713;
	ld.param.f32 	%f13502, [_Z17qk_sparse_forwardPK13__nv_bfloat16S1_S1_PKiS3_fPfS4_S4_lllllllllllllllliiii_param_5];
	mov.u32 	%r1528, shmem;
	ld.shared.u32 	%r1529, [shmem+32880];
	mul.wide.u32 	%rd1685, %r17058, 4;
	add.s64 	%rd1686, %rd3, %rd1685;
	ld.local.u32 	%r1530, [%rd1686];
	setp.lt.s32 	%p476, %r1530, %r1529;
	mul.f32 	%f1883, %f13502, %f157;
	selp.f32 	%f1884, %f1883, 0fCE6E6B28, %p476;
	shl.b32 	%r1531, %r17058, 9;
	add.s32 	%r1532, %r1528, %r1531;
	st.shared.f32 	[%r1532+16496], %f1884;
$L__BB0_713:
	mov.u32 	%r1533, %tid.x;
	and.b32  	%r1534, %r1533, 31;
	setp.ne.s32 	%p477, %r1534, 0;
	mov.b32 	%r1535, %f30;
	shfl.sync.down.b32	%r1536|%p478, %r1535, 16, 31, -1;
	mov.b32 	%f1885, %r1536;
	add.f32 	%f1886, %f30, %f1885;
	mov.b32 	%r1537, %f1886;
	shfl.sync.down.b32	%r1538|%p479, %r1537, 8, 31, -1;
	mov.b32 	%f1887, %r1538;
	add.f32 	%f1888, %f1886, %f1887;
	mov.b32 	%r1539, %f1888;
	shfl.sync.down.b32	%r1540|%p480, %r1539, 4, 31, -1;
	mov.b32 	%f1889, %r1540;
	add.f32 	%f1890, %f1888, %f1889;
	mov.b32 	%r1541, %f1890;
	shfl.sync.down.b32	%r1542|%p481, %r1541, 2, 31, -1;
	mov.b32 	%f1891, %r1542;
	add.f32 	%f1892, %f1890, %f1891;
	mov.b32 	%r1543, %f1892;
	shfl.sync.down.b32	%r1544|%p482, %r1543, 1, 31, -1;
	mov.b32 	%f1893, %r1544;
	add.f32 	%f158, %f1892, %f1893;
	@%p477 bra 	$L__BB0_715;
	ld.param.f32 	%f13503, [_Z17qk_sparse_forwardPK13__nv_bfloat16S1_S1_PKiS3_fPfS4_S4_lllllllllllllllliiii_param_5];
	mov.u32 	%r1545, shmem;
	ld.shared.u32 	%r1546, [shmem+32884];
	mul.wide.u32 	%rd1687, %r17058, 4;
	add.s64 	%rd1688, %rd3, %rd1687;
	ld.local.u32 	%r1547, [%rd1688];
	setp.lt.s32 	%p483, %r1547, %r1546;
	mul.f32 	%f1894, %f13503, %f158;
	selp.f32 	%f1895, %f1894, 0fCE6E6B28, %p483;
	shl.b32 	%r1548, %r17058, 9;
	add.s32 	%r1549, %r1545, %r1548;
	st.shared.f32 	[%r1549+16500], %f1895;
$L__BB0_715:
	mov.u32 	%r1550, %tid.x;
	and.b32  	%r1551, %r1550, 31;
	setp.ne.s32 	%p484, %r1551, 0;
	mov.b32 	%r1552, %f31;
	shfl.sync.down.b32	%r1553|%p485, %r1552, 16, 31, -1;
	mov.b32 	%f1896, %r1553;
	add.f32 	%f1897, %f31, %f1896;
	mov.b32 	%r1554, %f1897;
	shfl.sync.down.b32	%r1555|%p486, %r1554, 8, 31, -1;
	mov.b32 	%f1898, %r1555;
	add.f32 	%f1899, %f1897, %f1898;
	mov.b32 	%r1556, %f1899;
	shfl.sync.down.b32	%r1557|%p487, %r1556, 4, 31, -1;
	mov.b32 	%f1900, %r1557;
	add.f32 	%f1901, %f1899, %f1900;
	mov.b32 	%r1558, %f1901;
	shfl.sync.down.b32	%r1559|%p488, %r1558, 2, 31, -1;
	mov.b32 	%f1902, %r1559;
	add.f32 	%f1903, %f1901, %f1902;
	mov.b32 	%r1560, %f1903;
	shfl.sync.down.b32	%r1561|%p489, %r1560, 1, 31, -1;
	mov.b32 	%f1904, %r1561;
	add.f32 	%f159, %f1903, %f1904;
	@%p484 bra 	$L__BB0_717;
	ld.param.f32 	%f13504, [_Z17qk_sparse_forwardPK13__nv_bfloat16S1_S1_PKiS3_fPfS4_S4_lllllllllllllllliiii_param_5];
	mov.u32 	%r1562, shmem;
	ld.shared.u32 	%r1563, [shmem+32888];
	mul.wide.u32 	%rd1689, %r17058, 4;
	add.s64 	%rd1690, %rd3, %rd1689;
	ld.local.u32 	%r1564, [%rd1690];
	setp.lt.s32 	%p490, %r1564, %r1563;
	mul.f32 	%f1905, %f13504, %f159;
	selp.f32 	%f1906, %f1905, 0fCE6E6B28, %p490;
	shl.b32 	%r1565, %r17058, 9;
	add.s32 	%r1566, %r1562, %r1565;
	st.shared.f32 	[%r1566+16504], %f1906;
$L__BB0_717:
	mov.u32 	%r1567, %tid.x;
	and.b32  	%r1568, %r1567, 31;
	setp.ne.s32 	%p491, %r1568, 0;
	mov.b32 	%r1569, %f32;
	shfl.sync.down.b32	%r1570|%p492, %r1569, 16, 31, -1;
	mov.b32 	%f1907, %r1570;
	add.f32 	%f1908, %f32, %f1907;
	mov.b32 	%r1571, %f1908;
	shfl.sync.down.b32	%r1572|%p493, %r1571, 8, 31, -1;
	mov.b32 	%f1909, %r1572;
	add.f32 	%f1910, %f1908, %f1909;
	mov.b32 	%r1573, %f1910;
	shfl.sync.down.b32	%r1574|%p494, %r1573, 4, 31, -1;
	mov.b32 	%f1911, %r1574;
	add.f32 	%f1912, %f1910, %f1911;
	mov.b32 	%r1575, %f1912;
	shfl.sync.down.b32	%r1576|%p495, %r1575, 2, 31, -1;
	mov.b32 	%f1913, %r1576;
	add.f32 	%f1914, %f1912, %f1913;
	mov.b32 	%r1577, %f1914;
	shfl.sync.down.b32	%r1578|%p496, %r1577, 1, 31, -1;
	mov.b32 	%f1915, %r1578;
	add.f32 	%f160, %f1914, %f1915;
	@%p491 bra 	$L__BB0_719;
	ld.param.f32 	%f13505, [_Z17qk_sparse_forwardPK13__nv_bfloat16S1_S1_PKiS3_fPfS4_S4_lllllllllllllllliiii_param_5];
	mov.u32 	%r1579, shmem;
	ld.shared.u32 	%r1580, [shmem+32892];
	mul.wide.u32 	%rd1691, %r17058, 4;
	add.s64 	%rd1692, %rd3, %rd1691;
	ld.local.u32 	%r1581, [%rd1692];
	setp.lt.s32 	%p497, %r1581, %r1580;
	mul.f32 	%f1916, %f13505, %f160;
	selp.f32 	%f1917, %f1916, 0fCE6E6B28, %p497;
	shl.b32 	%r1582, %r17058, 9;
	add.s32 	%r1583, %r1579, %r1582;
	st.shared.f32 	[%r1583+16508], %f1917;
$L__BB0_719:
	mov.u32 	%r1584, %tid.x;
	and.b32  	%r1585, %r1584, 31;
	setp.ne.s32 	%p498, %r1585, 0;
	mov.b32 	%r1586, %f33;
	shfl.sync.down.b32	%r1587|%p499, %r1586, 16, 31, -1;
	mov.b32 	%f1918, %r1587;
	add.f32 	%f1919, %f33, %f1918;
	mov.b32 	%r1588, %f1919;
	shfl.sync.down.b32	%r1589|%p500, %r1588, 8, 31, -1;
	mov.b32 	%f1920, %r1589;
	add.f32 	%f1921, %f1919, %f1920;
	mov.b32 	%r1590, %f1921;
	shfl.sync.down.b32	%r1591|%p501, %r1590, 4, 31, -1;
	mov.b32 	%f1922, %r1591;
	add.f32 	%f1923, %f1921, %f1922;
	mov.b32 	%r1592, %f1923;
	shfl.sync.down.b32	%r1593|%p502, %r1592, 2, 31, -1;
	mov.b32 	%f1924, %r1593;
	add.f32 	%f1925, %f1923, %f1924;
	mov.b32 	%r1594, %f1925;
	shfl.sync.down.b32	%r1595|%p503, %r1594, 1, 31, -1;
	mov.b32 	%f1926, %r1595;
	add.f32 	%f161, %f1925, %f1926;
	@%p498 bra 	$L__BB0_721;
	ld.param.f32 	%f13506, [_Z17qk_sparse_forwardPK13__nv_bfloat16S1_S1_PKiS3_fPfS4_S4_lllllllllllllllliiii_param_5];
	mov.u32 	%r1596, shmem;
	ld.shared.u32 	%r1597, [shmem+32896];
	mul.wide.u32 	%rd1693, %r17058, 4;
	add.s64 	%rd1694, %rd3, %rd1693;
	ld.local.u32 	%r1598, [%rd1694];
	setp.lt.s32 	%p504, %r1598, %r1597;
	mul.f32 	%f1927, %f13506, %f161;
	selp.f32 	%f1928, %f1927, 0fCE6E6B28, %p504;
	shl.b32 	%r1599, %r17058, 9;
	add.s32 	%r1600, %r1596, %r1599;
	st.shared.f32 	[%r1600+16512], %f1928;
$L__BB0_721:
	mov.u32 	%r1601, %tid.x;
	and.b32  	%r1602, %r1601, 31;
	setp.ne.s32 	%p505, %r1602, 0;
	mov.b32 	%r1603, %f34;
	shfl.sync.down.b32	%r1604|%p506, %r1603, 16, 31, -1;
	mov.b32 	%f1929, %r1604;
	add.f32 	%f1930, %f34, %f1929;
	mov.b32 	%r1605, %f1930;
	shfl.sync.down.b32	%r1606|%p507, %r1605, 8, 31, -1;
	mov.b32 	%f1931, %r1606;
	add.f32 	%f1932, %f1930, %f1931;
	mov.b32 	%r1607, %f1932;
	shfl.sync.down.b32	%r1608|%p508, %r1607, 4, 31, -1;
	mov.b32 	%f1933, %r1608;
	add.f32 	%f1934, %f1932, %f1933;
	mov.b32 	%r1609, %f1934;
	shfl.sync.down.b32	%r1610|%p509, %r1609, 2, 31, -1;
	mov.b32 	%f1935, %r1610;
	add.f32 	%f1936, %f1934, %f1935;
	mov.b32 	%r1611, %f1936;
	shfl.sync.down.b32	%r1612|%p510, %r1611, 1, 31, -1;
	mov.b32 	%f1937, %r1612;
	add.f32 	%f162, %f1936, %f1937;
	@%p505 bra 	$L__BB0_723;
	ld.param.f32 	%f13507, [_Z17qk_sparse_forwardPK13__nv_bfloat16S1_S1_PKiS3_fPfS4_S4_lllllllllllllllliiii_param_5];
	mov.u32 	%r1613, shmem;
	ld.shared.u32 	%r1614, [shmem+32900];
	mul.wide.u32 	%rd1695, %r17058, 4;
	add.s64 	%rd1696, %rd3, %rd1695;
	ld.local.u32 	%r1615, [%rd1696];
	setp.lt.s32 	%p511, %r1615, %r1614;
	mul.f32 	%f1938, %f13507, %f162;
	selp.f32 	%f1939, %f1938, 0fCE6E6B28, %p511;
	shl.b32 	%r1616, %r17058, 9;
	add.s32 	%r1617, %r1613, %r1616;
	st.shared.f32 	[%r1617+16516], %f1939;
$L__BB0_723:
	mov.u32 	%r1618, %tid.x;
	and.b32  	%r1619, %r1618, 31;
	setp.ne.s32 	%p512, %r1619, 0;
	mov.b32 	%r1620, %f35;
	shfl.sync.down.b32	%r1621|%p513, %r1620, 16, 31, -1;
	mov.b32 	%f1940, %r1621;
	add.f32 	%f1941, %f35, %f1940;
	mov.b32 	%r1622, %f1941;
	shfl.sync.down.b32	%r1623|%p514, %r1622, 8, 31, -1;
	mov.b32 	%f1942, %r1623;
	add.f32 	%f1943, %f1941, %f1942;
	mov.b32 	%r1624, %f1943;
	shfl.sync.down.b32	%r1625|%p515, %r1624, 4, 31, -1;
	mov.b32 	%f1944, %r1625;
	add.f32 	%f1945, %f1943, %f1944;
	mov.b32 	%r1626, %f1945;
	shfl.sync.down.b32	%r1627|%p516, %r1626, 2, 31, -1;
	mov.b32 	%f1946, %r1627;
	add.f32 	%f1947, %f1945, %f1946;
	mov.b32 	%r1628, %f1947;
	shfl.sync.down.b32	%r1629|%p517, %r1628, 1, 31, -1;
	mov.b32 	%f1948, %r1629;
	add.f32 	%f163, %f1947, %f1948;
	@%p512 bra 	$L__BB0_725;
	ld.param.f32 	%f13508, [_Z17qk_sparse_forwardPK13__nv_bfloat16S1_S1_PKiS3_fPfS4_S4_lllllllllllllllliiii_param_5];
	mov.u32 	%r1630, shmem;
	ld.shared.u32 	%r1631, [shmem+32904];
	mul.wide.u32 	%rd1697, %r17058, 4;
	add.s64 	%rd1698, %rd3, %rd1697;
	ld.local.u32 	%r1632, [%rd1698];
	setp.lt.s32 	%p518, %r1632, %r1631;
	mul.f32 	%f1949, %f13508, %f163;
	selp.f32 	%f1950, %f1949, 0fCE6E6B28, %p518;
	shl.b32 	%r1633, %r17058, 9;
	add.s32 	%r1634, %r1630, %r1633;
	st.shared.f32 	[%r1634+16520], %f1950;
$L__BB0_725:
	mov.u32 	%r1635, %tid.x;
	and.b32  	%r1636, %r1635, 31;
	setp.ne.s32 	%p519, %r1636, 0;
	mov.b32 	%r1637, %f36;
	shfl.sync.down.b32	%r1638|%p520, %r1637, 16, 31, -1;
	mov.b32 	%f1951, %r1638;
	add.f32 	%f1952, %f36, %f1951;
	mov.b32 	%r1639, %f1952;
	shfl.sync.down.b32	%r1640|%p521, %r1639, 8, 31, -1;
	mov.b32 	%f1953, %r1640;
	add.f32 	%f1954, %f1952, %f1953;
	mov.b32 	%r1641, %f1954;
	shfl.sync.down.b32	%r1642|%p522, %r1641, 4, 31, -1;
	mov.b32 	%f1955, %r1642;
	add.f32 	%f1956, %f1954, %f1955;
	mov.b32 	%r1643, %f1956;
	shfl.sync.down.b32	%r1644|%p523, %r1643, 2, 31, -1;
	mov.b32 	%f1957, %r1644;
	add.f32 	%f1958, %f1956, %f1957;
	mov.b32 	%r1645, %f1958;
	shfl.sync.down.b32	%r1646|%p524, %r1645, 1, 31, -1;
	mov.b32 	%f1959, %r1646;
	add.f32 	%f164, %f1958, %f1959;
	@%p519 bra 	$L__BB0_727;
	ld.param.f32 	%f13509, [_Z17qk_sparse_forwardPK13__nv_bfloat16S1_S1_PKiS3_fPfS4_S4_lllllllllllllllliiii_param_5];
	mov.u32 	%r1647, shmem;
	ld.shared.u32 	%r1648, [shmem+32908];
	mul.wide.u32 	%rd1699, %r17058, 4;
	add.s64 	%rd1700, %rd3, %rd1699;
	ld.local.u32 	%r1649, [%rd1700];
	setp.lt.s32 	%p525, %r1649, %r1648;
	mul.f32 	%f1960, %f13509, %f164;
	selp.f32 	%f1961, %f1960, 0fCE6E6B28, %p525;
	shl.b32 	%r1650, %r17058, 9;
	add.s32 	%r1651, %r1647, %r1650;
	st.shared.f32 	[%r1651+16524], %f1961;
$L__BB0_727:
	mov.u32 	%r1652, %tid.x;
	and.b32  	%r1653, %r1652, 31;
	setp.ne.s32 	%p526, %r1653, 0;
	mov.b32 	%r1654, %f37;
	shfl.sync.down.b32	%r1655|%p527, %r1654, 16, 31, -1;
	mov.b32 	%f1962, %r1655;
	add.f32 	%f1963, %f37, %f1962;
	mov.b32 	%r1656, %f1963;
	shfl.sync.down.b32	%r1657|%p528, %r1656, 8, 31, -1;
	mov.b32 	%f1964, %r1657;
	add.f32 	%f1965, %f1963, %f1964;
	mov.b32 	%r1658, %f1965;
	shfl.sync.down.b32	%r1659|%p529, %r1658, 4, 31, -1;
	mov.b32 	%f1966, %r1659;
	add.f32 	%f1967, %f1965, %f1966;
	mov.b32 	%r1660, %f1967;
	shfl.sync.down.b32	%r1661|%p530, %r1660, 2, 31, -1;
	mov.b32 	%f1968, %r1661;
	add.f32 	%f1969, %f1967, %f1968;
	mov.b32 	%r1662, %f1969;
	shfl.sync.down.b32	%r1663|%p531, %r1662, 1, 31, -1;
	mov.b32 	%f1970, %r1663;
	add.f32 	%f165, %f1969, %f1970;
	@%p526 bra 	$L__BB0_729;
	ld.param.f32 	%f13510, [_Z17qk_sparse_forwardPK13__nv_bfloat16S1_S1_PKiS3_fPfS4_S4_lllllllllllllllliiii_param_5];
	mov.u32 	%r1664, shmem;
	ld.shared.u32 	%r1665, [shmem+32912];
	mul.wide.u32 	%rd1701, %r17058, 4;
	add.s64 	%rd1702, %rd3, %rd1701;
	ld.local.u32 	%r1666, [%rd1702];
	setp.lt.s32 	%p532, %r1666, %r1665;
	mul.f32 	%f1971, %f13510, %f165;
	selp.f32 	%f1972, %f1971, 0fCE6E6B28, %p532;
	shl.b32 	%r1667, %r17058, 9;
	add.s32 	%r1668, %r1664, %r1667;
	st.shared.f32 	[%r1668+16528], %f1972;
$L__BB0_729:
	mov.u32 	%r1669, %tid.x;
	and.b32  	%r1670, %r1669, 31;
	setp.ne.s32 	%p533, %r1670, 0;
	mov.b32 	%r1671, %f38;
	shfl.sync.down.b32	%r1672|%p534, %r1671, 16, 31, -1;
	mov.b32 	%f1973, %r1672;
	add.f32 	%f1974, %f38, %f1973;
	mov.b32 	%r1673, %f1974;
	shfl.sync.down.b32	%r1674|%p535, %r1673, 8, 31, -1;
	mov.b32 	%f1975, %r1674;
	add.f32 	%f1976, %f1974, %f1975;
	mov.b32 	%r1675, %f1976;
	shfl.sync.down.b32	%r1676|%p536, %r1675, 4, 31, -1;
	mov.b32 	%f1977, %r1676;
	add.f32 	%f1978, %f1976, %f1977;
	mov.b32 	%r1677, %f1978;
	shfl.sync.down.b32	%r1678|%p537, %r1677, 2, 31, -1;
	mov.b32 	%f1979, %r1678;
	add.f32 	%f1980, %f1978, %f1979;
	mov.b32 	%r1679, %f1980;
	shfl.sync.down.b32	%r1680|%p538, %r1679, 1, 31, -1;
	mov.b32 	%f1981, %r1680;
	add.f32 	%f166, %f1980, %f1981;
	@%p533 bra 	$L__BB0_731;
	ld.param.f32 	%f13511, [_Z17qk_sparse_forwardPK13__nv_bfloat16S1_S1_PKiS3_fPfS4_S4_lllllllllllllllliiii_param_5];
	mov.u32 	%r1681, shmem;
	ld.shared.u32 	%r1682, [shmem+32916];
	mul.wide.u32 	%rd1703, %r17058, 4;
	add.s64 	%rd1704, %rd3, %rd1703;
	ld.local.u32 	%r1683, [%rd1704];
	setp.lt.s32 	%p539, %r1683, %r1682;
	mul.f32 	%f1982, %f13511, %f166;
	selp.f32 	%f1983, %f1982, 0fCE6E6B28, %p539;
	shl.b32 	%r1684, %r17058, 9;
	add.s32 	%r1685, %r1681, %r1684;
	st.shared.f32 	[%r1685+16532], %f1983;
$L__BB0_731:
	mov.u32 	%r1686, %tid.x;
	and.b32  	%r1687, %r1686, 31;
	setp.ne.s32 	%p540, %r1687, 0;
	mov.b32 	%r1688, %f39;
	shfl.sync.down.b32	%r1689|%p541, %r1688, 16, 31, -1;
	mov.b32 	%f1984, %r1689;
	add.f32 	%f1985, %f39, %f1984;
	mov.b32 	%r1690, %f1985;
	shfl.sync.down.b32	%r1691|%p542, %r1690, 8, 31, -1;
	mov.b32 	%f1986, %r1691;
	add.f32 	%f1987, %f1985, %f1986;
	mov.b32 	%r1692, %f1987;
	shfl.sync.down.b32	%r1693|%p543, %r1692, 4, 31, -1;
	mov.b32 	%f1988, %r1693;
	add.f32 	%f1989, %f1987, %f1988;
	mov.b32 	%r1694, %f1989;
	shfl.sync.down.b32	%r1695|%p544, %r1694, 2, 31, -1;
	mov.b32 	%f1990, %r1695;
	add.f32 	%f1991, %f1989, %f1990;
	mov.b32 	%r1696, %f1991;
	shfl.sync.down.b32	%r1697|%p545, %r1696, 1, 31, -1;
	mov.b32 	%f1992, %r1697;
	add.f32 	%f167, %f1991, %f1992;
	@%p540 bra 	$L__BB0_733;
	ld.param.f32 	%f13512, [_Z17qk_sparse_forwardPK13__nv_bfloat16S1_S1_PKiS3_fPfS4_S4_lllllllllllllllliiii_param_5];
	mov.u32 	%r1698, shmem;
	ld.shared.u32 	%r1699, [shmem+32920];
	mul.wide.u32 	%rd1705, %r17058, 4;
	add.s64 	%rd1706, %rd3, %rd1705;
	ld.local.u32 	%r1700, [%rd1706];
	setp.lt.s32 	%p546, %r1700, %r1699;
	mul.f32 	%f1993, %f13512, %f167;
	selp.f32 	%f1994, %f1993, 0fCE6E6B28, %p546;
	shl.b32 	%r1701, %r17058, 9;
	add.s32 	%r1702, %r1698, %r1701;
	st.shared.f32 	[%r1702+16536], %f1994;
$L__BB0_733:
	mov.u32 	%r1703, %tid.x;
	and.b32  	%r1704, %r1703, 31;
	setp.ne.s32 	%p547, %r1704, 0;
	mov.b32 	%r1705, %f40;
	shfl.sync.down.b32	%r1706|%p548, %r1705, 16, 31, -1;
	mov.b32 	%f1995, %r1706;
	add.f32 	%f1996, %f40, %f1995;
	mov.b32 	%r1707, %f1996;
	shfl.sync.down.b32	%r1708|%p549, %r1707, 8, 31, -1;
	mov.b32 	%f1997, %r1708;
	add.f32 	%f1998, %f1996, %f1997;
	mov.b32 	%r1709, %f1998;
	shfl.sync.down.b32	%r1710|%p550, %r1709, 4, 31, -1;
	mov.b32 	%f1999, %r1710;
	add.f32 	%f2000, %f1998, %f1999;
	mov.b32 	%r1711, %f2000;
	shfl.sync.down.b32	%r1712|%p551, %r1711, 2, 31, -1;
	mov.b32 	%f2001, %r1712;
	add.f32 	%f2002, %f2000, %f2001;
	mov.b32 	%r1713, %f2002;
	shfl.sync.down.b32	%r1714|%p552, %r1713, 1, 31, -1;
	mov.b32 	%f2003, %r1714;
	add.f32 	%f168, %f2002, %f2003;
	@%p547 bra 	$L__BB0_735;
	ld.param.f32 	%f13513, [_Z17qk_sparse_forwardPK13__nv_bfloat16S1_S1_PKiS3_fPfS4_S4_lllllllllllllllliiii_param_5];
	mov.u32 	%r1715, shmem;
	ld.shared.u32 	%r1716, [shmem+32924];
	mul.wide.u32 	%rd1707, %r17058, 4;
	add.s64 	%rd1708, %rd3, %rd1707;
	ld.local.u32 	%r1717, [%rd1708];
	setp.lt.s32 	%p553, %r1717, %r1716;
	mul.f32 	%f2004, %f13513, %f168;
	selp.f32 	%f2005, %f2004, 0fCE6E6B28, %p553;
	shl.b32 	%r1718, %r17058, 9;
	add.s32 	%r1719, %r1715, %r1718;
	st.shared.f32 	[%r1719+16540], %f2005;
$L__BB0_735:
	mov.u32 	%r1720, %tid.x;
	and.b32  	%r1721, %r1720, 31;
	setp.ne.s32 	%p554, %r1721, 0;
	mov.b32 	%r1722, %f41;
	shfl.sync.down.b32	%r1723|%p555, %r1722, 16, 31, -1;
	mov.b32 	%f2006, %r1723;
	add.f32 	%f2007, %f41, %f2006;
	mov.b32 	%r1724, %f2007;
	shfl.sync.down.b32	%r1725|%p556, %r1724, 8, 31, -1;
	mov.b32 	%f2008, %r1725;
	add.f32 	%f2009, %f2007, %f2008;
	mov.b32 	%r1726, %f2009;
	shfl.sync.down.b32	%r1727|%p557, %r1726, 4, 31, -1;
	mov.b32 	%f2010, %r1727;
	add.f32 	%f2011, %f2009, %f2010;
	mov.b32 	%r1728, %f2011;
	shfl.sync.down.b32	%r1729|%p558, %r1728, 2, 31, -1;
	mov.b32 	%f2012, %r1729;
	add.f32 	%f2013, %f2011, %f2012;
	mov.b32 	%r1730, %f2013;
	shfl.sync.down.b32	%r1731|%p559, %r1730, 1, 31, -1;
	mov.b32 	%f2014, %r1731;
	add.f32 	%f169, %f2013, %f2014;
	@%p554 bra 	$L__BB0_737;
	ld.param.f32 	%f13514, [_Z17qk_sparse_forwardPK13__nv_bfloat16S1_S1_PKiS3_fPfS4_S4_lllllllllllllllliiii_param_5];
	mov.u32 	%r1732, shmem;
	ld.shared.u32 	%r1733, [shmem+32928];
	mul.wide.u32 	%rd1709, %r17058, 4;
	add.s64 	%rd1710, %rd3, %rd1709;
	ld.local.u32 	%r1734, [%rd1710];
	setp.lt.s32 	%p560, %r1734, %r1733;
	mul.f32 	%f2015, %f13514, %f169;
	selp.f32 	%f2016, %f2015, 0fCE6E6B28, %p560;
	shl.b32 	%r1735, %r17058, 9;
	add.s32 	%r1736, %r1732, %r1735;
	st.shared.f32 	[%r1736+16544], %f2016;
$L__BB0_737:
	mov.u32 	%r1737, %tid.x;
	and.b32  	%r1738, %r1737, 31;
	setp.ne.s32 	%p561, %r1738, 0;
	mov.b32 	%r1739, %f42;
	shfl.sync.down.b32	%r1740|%p562, %r1739, 16, 31, -1;
	mov.b32 	%f2017, %r1740;
	add.f32 	%f2018, %f42, %f2017;
	mov.b32 	%r1741, %f2018;
	shfl.sync.down.b32	%r1742|%p563, %r1741, 8, 31, -1;
	mov.b32 	%f2019, %r1742;
	add.f32 	%f2020, %f2018, %f2019;
	mov.b32 	%r1743, %f2020;
	shfl.sync.down.b32	%r1744|%p564, %r1743, 4, 31, -1;
	mov.b32 	%f2021, %r1744;
	add.f32 	%f2022, %f2020, %f2021;
	mov.b32 	%r1745, %f2022;
	shfl.sync.down.b32	%r1746|%p565, %r1745, 2, 31, -1;
	mov.b32 	%f2023, %r1746;
	add.f32 	%f2024, %f2022, %f2023;
	mov.b32 	%r1747, %f2024;
	shfl.sync.down.b32	%r1748|%p566, %r1747, 1, 31, -1;
	mov.b32 	%f2025, %r1748;
	add.f32 	%f170, %f2024, %f2025;
	@%p561 bra 	$L__BB0_739;
	ld.param.f32 	%f13515, [_Z17qk_sparse_forwardPK13__nv_bfloat16S1_S1_PKiS3_fPfS4_S4_lllllllllllllllliiii_param_5];
	mov.u32 	%r1749, shmem;
	ld.shared.u32 	%r1750, [shmem+32932];
	mul.wide.u32 	%rd1711, %r17058, 4;
	add.s64 	%rd1712, %rd3, %rd1711;
	ld.local.u32 	%r1751, [%rd1712];
	setp.lt.s32 	%p567, %r1751, %r1750;
	mul.f32 	%f2026, %f13515, %f170;
	selp.f32 	%f2027, %f2026, 0fCE6E6B28, %p567;
	shl.b32 	%r1752, %r17058, 9;
	add.s32 	%r1753, %r1749, %r1752;
	st.shared.f32 	[%r1753+16548], %f2027;
$L__BB0_739:
	mov.u32 	%r1754, %tid.x;
	and.b32  	%r1755, %r1754, 31;
	setp.ne.s32 	%p568, %r1755, 0;
	mov.b32 	%r1756, %f43;
	shfl.sync.down.b32	%r1757|%p569, %r1756, 16, 31, -1;
	mov.b32 	%f2028, %r1757;
	add.f32 	%f2029, %f43, %f2028;
	mov.b32 	%r1758, %f2029;
	shfl.sync.down.b32	%r1759|%p570, %r1758, 8, 31, -1;
	mov.b32 	%f2030, %r1759;
	add.f32 	%f2031, %f2029, %f2030;
	mov.b32 	%r1760, %f2031;
	shfl.sync.down.b32	%r1761|%p571, %r1760, 4, 31, -1;
	mov.b32 	%f2032, %r1761;
	add.f32 	%f2033, %f2031, %f2032;
	mov.b32 	%r1762, %f2033;
	shfl.sync.down.b32	%r1763|%p572, %r1762, 2, 31, -1;
	mov.b32 	%f2034, %r1763;
	add.f32 	%f2035, %f2033, %f2034;
	mov.b32 	%r1764, %f2035;
	shfl.sync.down.b32	%r1765|%p573, %r1764, 1, 31, -1;
	mov.b32 	%f2036, %r1765;
	add.f32 	%f171, %f2035, %f2036;
	@%p568 bra 	$L__BB0_741;
	ld.param.f32 	%f13516, [_Z17qk_sparse_forwardPK13__nv_bfloat16S1_S1_PKiS3_fPfS4_S4_lllllllllllllllliiii_param_5];
	mov.u32 	%r1766, shmem;
	ld.shared.u32 	%r1767, [shmem+32936];
	mul.wide.u32 	%rd1713, %r17058, 4;
	add.s64 	%rd1714, %rd3, %rd1713;
	ld.local.u32 	%r1768, [%rd1714];
	setp.lt.s32 	%p574, %r1768, %r1767;
	mul.f32 	%f2037, %f13516, %f171;
	selp.f32 	%f2038, %f2037, 0fCE6E6B28, %p574;
	shl.b32 	%r1769, %r17058, 9;
	add.s32 	%r1770, %r1766, %r1769;
	st.shared.f32 	[%r1770+16552], %f2038;
$L__BB0_741:
	mov.u32 	%r1771, %tid.x;
	and.b32  	%r1772, %r1771, 31;
	setp.ne.s32 	%p575, %r1772, 0;
	mov.b32 	%r1773, %f44;
	shfl.sync.down.b32	%r1774|%p576, %r1773, 16, 31, -1;
	mov.b32 	%f2039, %r1774;
	add.f32 	%f2040, %f44, %f2039;
	mov.b32 	%r1775, %f2040;
	shfl.sync.down.b32	%r1776|%p577, %r1775, 8, 31, -1;
	mov.b32 	%f2041, %r1776;
	add.f32 	%f2042, %f2040, %f2041;
	mov.b32 	%r1777, %f2042;
	shfl.sync.down.b32	%r1778|%p578, %r1777, 4, 31, -1;
	mov.b32 	%f2043, %r1778;
	add.f32 	%f2044, %f2042, %f2043;
	mov.b32 	%r1779, %f2044;
	shfl.sync.down.b32	%r1780|%p579, %r1779, 2, 31, -1;
	mov.b32 	%f2045, %r1780;
	add.f32 	%f2046, %f2044, %f2045;
	mov.b32 	%r1781, %f2046;
	shfl.sync.down.b32	%r1782|%p580, %r1781, 1, 31, -1;
	mov.b32 	%f2047, %r1782;
	add.f32 	%f172, %f2046, %f2047;
	@%p575 bra 	$L__BB0_743;
	ld.param.f32 	%f13517, [_Z17qk_sparse_forwardPK13__nv_bfloat16S1_S1_PKiS3_fPfS4_S4_lllllllllllllllliiii_param_5];
	mov.u32 	%r1783, shmem;
	ld.shared.u32 	%r1784, [shmem+32940];
	mul.wide.u32 	%rd1715, %r17058, 4;
	add.s64 	%rd1716, %rd3, %rd1715;
	ld.local.u32 	%r1785, [%rd1716];
	setp.lt.s32 	%p581, %r1785, %r1784;
	mul.f32 	%f2048, %f13517, %f172;
	selp.f32 	%f2049, %f2048, 0fCE6E6B28, %p581;
	shl.b32 	%r1786, %r17058, 9;
	add.s32 	%r1787, %r1783, %r1786;
	st.shared.f32 	[%r1787+16556], %f2049;
$L__BB0_743:
	mov.u32 	%r1788, %tid.x;
	and.b32  	%r1789, %r1788, 31;
	setp.ne.s32 	%p582, %r1789, 0;
	mov.b32 	%r1790, %f45;
	shfl.sync.down.b32	%r1791|%p583, %r1790, 16, 31, -1;
	mov.b32 	%f2050, %r1791;
	add.f32 	%f2051, %f45, %f2050;
	mov.b32 	%r1792, %f2051;
	shfl.sync.down.b32	%r1793|%p584, %r1792, 8, 31, -1;
	mov.b32 	%f2052, %r1793;
	add.f32 	%f2053, %f2051, %f2052;
	mov.b32 	%r1794, %f2053;
	shfl.sync.down.b32	%r1795|%p585, %r1794, 4, 31, -1;
	mov.b32 	%f2054, %r1795;
	add.f32 	%f2055, %f2053, %f2054;
	mov.b32 	%r1796, %f2055;
	shfl.sync.down.b32	%r1797|%p586, %r1796, 2, 31, -1;
	mov.b32 	%f2056, %r1797;
	add.f32 	%f2057, %f2055, %f2056;
	mov.b32 	%r1798, %f2057;
	shfl.sync.down.b32	%r1799|%p587, %r1798, 1, 31, -1;
	mov.b32 	%f2058, %r1799;
	add.f32 	%f173, %f2057, %f2058;
	@%p582 bra 	$L__BB0_745;
	ld.param.f32 	%f13518, [_Z17qk_sparse_forwardPK13__nv_bfloat16S1_S1_PKiS3_fPfS4_S4_lllllllllllllllliiii_param_5];
	mov.u32 	%r1800, shmem;
	ld.shared.u32 	%r1801, [shmem+32944];
	mul.wide.u32 	%rd1717, %r17058, 4;
	add.s64 	%rd1718, %rd3, %rd1717;
	ld.local.u32 	%r1802, [%rd1718];
	setp.lt.s32 	%p588, %r1802, %r1801;
	mul.f32 	%f2059, %f13518, %f173;
	selp.f32 	%f2060, %f2059, 0fCE6E6B28, %p588;
	shl.b32 	%r1803, %r17058, 9;
	add.s32 	%r1804, %r1800, %r1803;
	st.shared.f32 	[%r1804+16560], %f2060;
$L__BB0_745:
	mov.u32 	%r1805, %tid.x;
	and.b32  	%r1806, %r1805, 31;
	setp.ne.s32 	%p589, %r1806, 0;
	mov.b32 	%r1807, %f46;
	shfl.sync.down.b32	%r1808|%p590, %r1807, 16, 31, -1;
	mov.b32 	%f2061, %r1808;
	add.f32 	%f2062, %f46, %f2061;
	mov.b32 	%r1809, %f2062;
	shfl.sync.down.b32	%r1810|%p591, %r1809, 8, 31, -1;
	mov.b32 	%f2063, %r1810;
	add.f32 	%f2064, %f2062, %f2063;
	mov.b32 	%r1811, %f2064;
	shfl.sync.down.b32	%r1812|%p592, %r1811, 4, 31, -1;
	mov.b32 	%f2065, %r1812;
	add.f32 	%f2066, %f2064, %f2065;
	mov.b32 	%r1813, %f2066;
	shfl.sync.down.b32	%r1814|%p593, %r1813, 2, 31, -1;
	mov.b32 	%f2067, %r1814;
	add.f32 	%f2068, %f2066, %f2067;
	mov.b32 	%r1815, %f2068;
	shfl.sync.down.b32	%r1816|%p594, %r1815, 1, 31, -1;
	mov.b32 	%f2069, %r1816;
	add.f32 	%f174, %f2068, %f2069;
	@%p589 bra 	$L__BB0_747;
	ld.param.f32 	%f13519, [_Z17qk_sparse_forwardPK13__nv_bfloat16S1_S1_PKiS3_fPfS4_S4_lllllllllllllllliiii_param_5];
	mov.u32 	%r1817, shmem;
	ld.shared.u32 	%r1818, [shmem+32948];
	mul.wide.u32 	%rd1719, %r17058, 4;
	add.s64 	%rd1720, %rd3, %rd1719;
	ld.local.u32 	%r1819, [%rd1720];
	setp.lt.s32 	%p595, %r1819, %r1818;
	mul.f32 	%f2070, %f13519, %f174;
	selp.f32 	%f2071, %f2070, 0fCE6E6B28, %p595;
	shl.b32 	%r1820, %r17058, 9;
	add.s32 	%r1821, %r1817, %r1820;
	st.shared.f32 	[%r1821+16564], %f2071;
$L__BB0_747:
	mov.u32 	%r1822, %tid.x;
	and.b32  	%r1823, %r1822, 31;
	setp.ne.s32 	%p596, %r1823, 0;
	mov.b32 	%r1824, %f47;
	shfl.sync.down.b32	%r1825|%p597, %r1824, 16, 31, -1;
	mov.b32 	%f2072, %r1825;
	add.f32 	%f2073, %f47, %f2072;
	mov.b32 	%r1826, %f2073;
	shfl.sync.down.b32	%r1827|%p598, %r1826, 8, 31, -1;
	mov.b32 	%f2074, %r1827;
	add.f32 	%f2075, %f2073, %f2074;
	mov.b32 	%r1828, %f2075;
	shfl.sync.down.b32	%r1829|%p599, %r1828, 4, 31, -1;
	mov.b32 	%f2076, %r1829;
	add.f32 	%f2077, %f2075, %f2076;
	mov.b32 	%r1830, %f2077;
	shfl.sync.down.b32	%r1831|%p600, %r1830, 2, 31, -1;
	mov.b32 	%f2078, %r1831;
	add.f32 	%f2079, %f2077, %f2078;
	mov.b32 	%r1832, %f2079;
	shfl.sync.down.b32	%r1833|%p601, %r1832, 1, 31, -1;
	mov.b32 	%f2080, %r1833;
	add.f32 	%f175, %f2079, %f2080;
	@%p596 bra 	$L__BB0_749;
	ld.param.f32 	%f13520, [_Z17qk_sparse_forwardPK13__nv_bfloat16S1_S1_PKiS3_fPfS4_S4_lllllllllllllllliiii_param_5];
	mov.u32 	%r1834, shmem;
	ld.shared.u32 	%r1835, [shmem+32952];
	mul.wide.u32 	%rd1721, %r17058, 4;
	add.s64 	%rd1722, %rd3, %rd1721;
	ld.local.u32 	%r1836, [%rd1722];
	setp.lt.s32 	%p602, %r1836, %r1835;
	mul.f32 	%f2081, %f13520, %f175;
	selp.f32 	%f2082, %f2081, 0fCE6E6B28, %p602;
	shl.b32 	%r1837, %r17058, 9;
	add.s32 	%r1838, %r1834, %r1837;
	st.shared.f32 	[%r1838+16568], %f2082;
$L__BB0_749:
	mov.u32 	%r1839, %tid.x;
	and.b32  	%r1840, %r1839, 31;
	setp.ne.s32 	%p603, %r1840, 0;
	mov.b32 	%r1841, %f48;
	shfl.sync.down.b32	%r1842|%p604, %r1841, 16, 31, -1;
	mov.b32 	%f2083, %r1842;
	add.f32 	%f2084, %f48, %f2083;
	mov.b32 	%r1843, %f2084;
	shfl.sync.down.b32	%r1844|%p605, %r1843, 8, 31, -1;
	mov.b32 	%f2085, %r1844;
	add.f32 	%f2086, %f2084, %f2085;
	mov.b32 	%r1845, %f2086;
	shfl.sync.down.b32	%r1846|%p606, %r1845, 4, 31, -1;
	mov.b32 	%f2087, %r1846;
	add.f32 	%f2088, %f2086, %f2087;
	mov.b32 	%r1847, %f2088;
	shfl.sync.down.b32	%r1848|%p607, %r1847, 2, 31, -1;
	mov.b32 	%f2089, %r1848;
	add.f32 	%f2090, %f2088, %f2089;
	mov.b32 	%r1849, %f2090;
	shfl.sync.down.b32	%r1850|%p608, %r1849, 1, 31, -1;
	mov.b32 	%f2091, %r1850;
	add.f32 	%f176, %f2090, %f2091;
	@%p603 bra 	$L__BB0_751;
	ld.param.f32 	%f13521, [_Z17qk_sparse_forwardPK13__nv_bfloat16S1_S1_PKiS3_fPfS4_S4_lllllllllllllllliiii_param_5];
	mov.u32 	%r1851, shmem;
	ld.shared.u32 	%r1852, [shmem+32956];
	mul.wide.u32 	%rd1723, %r17058, 4;
	add.s64 	%rd1724, %rd3, %rd1723;
	ld.local.u32 	%r1853, [%rd1724];
	setp.lt.s32 	%p609, %r1853, %r1852;
	mul.f32 	%f2092, %f13521, %f176;
	selp.f32 	%f2093, %f2092, 0fCE6E6B28, %p609;
	shl.b32 	%r1854, %r17058, 9;
	add.s32 	%r1855, %r1851, %r1854;
	st.shared.f32 	[%r1855+16572], %f2093;
$L__BB0_751:
	mov.u32 	%r1856, %tid.x;
	and.b32  	%r1857, %r1856, 31;
	setp.ne.s32 	%p610, %r1857, 0;
	mov.b32 	%r1858, %f49;
	shfl.sync.down.b32	%r1859|%p611, %r1858, 16, 31, -1;
	mov.b32 	%f2094, %r1859;
	add.f32 	%f2095, %f49, %f2094;
	mov.b32 	%r1860, %f2095;
	shfl.sync.down.b32	%r1861|%p612, %r1860, 8, 31, -1;
	mov.b32 	%f2096, %r1861;
	add.f32 	%f2097, %f2095, %f2096;
	mov.b32 	%r1862, %f2097;
	shfl.sync.down.b32	%r1863|%p613, %r1862, 4, 31, -1;
	mov.b32 	%f2098, %r1863;
	add.f32 	%f2099, %f2097, %f2098;
	mov.b32 	%r1864, %f2099;
	shfl.sync.down.b32	%r1865|%p614, %r1864, 2, 31, -1;
	mov.b32 	%f2100, %r1865;
	add.f32 	%f2101, %f2099, %f2100;
	mov.b32 	%r1866, %f2101;
	shfl.sync.down.b32	%r1867|%p615, %r1866, 1, 31, -1;
	mov.b32 	%f2102, %r1867;
	add.f32 	%f177, %f2101, %f2102;
	@%p610 bra 	$L__BB0_753;
	ld.param.f32 	%f13522, [_Z17qk_sparse_forwardPK13__nv_bfloat16S1_S1_PKiS3_fPfS4_S4_lllllllllllllllliiii_param_5];
	mov.u32 	%r1868, shmem;
	ld.shared.u32 	%r1869, [shmem+32960];
	mul.wide.u32 	%rd1725, %r17058, 4;
	add.s64 	%rd1726, %rd3, %rd1725;
	ld.local.u32 	%r1870, [%rd1726];
	setp.lt.s32 	%p616, %r1870, %r1869;
	mul.f32 	%f2103, %f13522, %f177;
	selp.f32 	%f2104, %f2103, 0fCE6E6B28, %p616;
	shl.b32 	%r1871, %r17058, 9;
	add.s32 	%r1872, %r1868, %r1871;
	st.shared.f32 	[%r1872+16576], %f2104;
$L__BB0_753:
	mov.u32 	%r1873, %tid.x;
	and.b32  	%r1874, %r1873, 31;
	setp.ne.s32 	%p617, %r1874, 0;
	mov.b32 	%r1875, %f50;
	shfl.sync.down.b32	%r1876|%p618, %r1875, 16, 31, -1;
	mov.b32 	%f2105, %r1876;
	add.f32 	%f2106, %f50, %f2105;
	mov.b32 	%r1877, %f2106;
	shfl.sync.down.b32	%r1878|%p619, %r1877, 8, 31, -1;
	mov.b32 	%f2107, %r1878;
	add.f32 	%f2108, %f2106, %f2107;
	mov.b32 	%r1879, %f2108;
	shfl.sync.down.b32	%r1880|%p620, %r1879, 4, 31, -1;
	mov.b32 	%f2109, %r1880;
	add.f32 	%f2110, %f2108, %f2109;
	mov.b32 	%r1881, %f2110;
	shfl.sync.down.b32	%r1882|%p621, %r1881, 2, 31, -1;
	mov.b32 	%f2111, %r1882;
	add.f32 	%f2112, %f2110, %f2111;
	mov.b32 	%r1883, %f2112;
	shfl.sync.down.b32	%r1884|%p622, %r1883, 1, 31, -1;
	mov.b32 	%f2113, %r1884;
	add.f32 	%f178, %f2112, %f2113;
	@%p617 bra 	$L__BB0_755;
	ld.param.f32 	%f13523, [_Z17qk_sparse_forwardPK13__nv_bfloat16S1_S1_PKiS3_fPfS4_S4_lllllllllllllllliiii_param_5];
	mov.u32 	%r1885, shmem;
	ld.shared.u32 	%r1886, [shmem+32964];
	mul.wide.u32 	%rd1727, %r17058, 4;
	add.s64 	%rd1728, %rd3, %rd1727;
	ld.local.u32 	%r1887, [%rd1728];
	setp.lt.s32 	%p623, %r1887, %r1886;
	mul.f32 	%f2114, %f13523, %f178;
	selp.f32 	%f2115, %f2114, 0fCE6E6B28, %p623;
	shl.b32 	%r1888, %r17058, 9;
	add.s32 	%r1889, %r1885, %r1888;
	st.shared.f32 	[%r1889+16580], %f2115;
$L__BB0_755:
	mov.u32 	%r1890, %tid.x;
	and.b32  	%r1891, %r1890, 31;
	setp.ne.s32 	%p624, %r1891, 0;
	mov.b32 	%r1892, %f51;
	shfl.sync.down.b32	%r1893|%p625, %r1892, 16, 31, -1;
	mov.b32 	%f2116, %r1893;
	add.f32 	%f2117, %f51, %f2116;
	mov.b32 	%r1894, %f2117;
	shfl.sync.down.b32	%r1895|%p626, %r1894, 8, 31, -1;
	mov.b32 	%f2118, %r1895;
	add.f32 	%f2119, %f2117, %f2118;
	mov.b32 	%r1896, %f2119;
	shfl.sync.down.b32	%r1897|%p627, %r1896, 4, 31, -1;
	mov.b32 	%f2120, %r1897;
	add.f32 	%f2121, %f2119, %f2120;
	mov.b32 	%r1898, %f2121;
	shfl.sync.down.b32	%r1899|%p628, %r1898, 2, 31, -1;
	mov.b32 	%f2122, %r1899;
	add.f32 	%f2123, %f2121, %f2122;
	mov.b32 	%r1900, %f2123;
	shfl.sync.down.b32	%r1901|%p629, %r1900, 1, 31, -1;
	mov.b32 	%f2124, %r1901;
	add.f32 	%f179, %f2123, %f2124;
	@%p624 bra 	$L__BB0_757;
	ld.param.f32 	%f13524, [_Z17qk_sparse_forwardPK13__nv_bfloat16S1_S1_PKiS3_fPfS4_S4_lllllllllllllllliiii_param_5];
	mov.u32 	%r1902, shmem;
	ld.shared.u32 	%r1903, [shmem+32968];
	mul.wide.u32 	%rd1729, %r17058, 4;
	add.s64 	%rd1730, %rd3, %rd1729;
	ld.local.u32 	%r1904, [%rd1730];
	setp.lt.s32 	%p630, %r1904, %r1903;
	mul.f32 	%f2125, %f13524, %f179;
	selp.f32 	%f2126, %f2125, 0fCE6E6B28, %p630;
	shl.b32 	%r1905, %r17058, 9;
	add.s32 	%r1906, %r1902, %r1905;
	st.shared.f32 	[%r1906+16584], %f2126;
$L__BB0_757:
	mov.u32 	%r1907, %tid.x;
	and.b32  	%r1908, %r1907, 31;
	setp.ne.s32 	%p631, %r1908, 0;
	mov.b32 	%r1909, %f52;
	shfl.sync.down.b32	%r1910|%p632, %r1909, 16, 31, -1;
	mov.b32 	%f2127, %r1910;
	add.f32 	%f2128, %f52, %f2127;
	mov.b32 	%r1911, %f2128;
	shfl.sync.down.b32	%r1912|%p633, %r1911, 8, 31, -1;
	mov.b32 	%f2129, %r1912;
	add.f32 	%f2130, %f2128, %f2129;
	mov.b32 	%r1913, %f2130;
	shfl.sync.down.b32	%r1914|%p634, %r1913, 4, 31, -1;
	mov.b32 	%f2131, %r1914;
	add.f32 	%f2132, %f2130, %f2131;
	mov.b32 	%r1915, %f2132;
	shfl.sync.down.b32	%r1916|%p635, %r1915, 2, 31, -1;
	mov.b32 	%f2133, %r1916;
	add.f32 	%f2134, %f2132, %f2133;
	mov.b32 	%r1917, %f2134;
	shfl.sync.down.b32	%r1918|%p636, %r1917, 1, 31, -1;
	mov.b32 	%f2135, %r1918;
	add.f32 	%f180, %f2134, %f2135;
	@%p631 bra 	$L__BB0_759;
	ld.param.f32 	%f13525, [_Z17qk_sparse_forwardPK13__nv_bfloat16S1_S1_PKiS3_fPfS4_S4_lllllllllllllllliiii_param_5];
	mov.u32 	%r1919, shmem;
	ld.shared.u32 	%r1920, [shmem+32972];
	mul.wide.u32 	%rd1731, %r17058, 4;
	add.s64 	%rd1732, %rd3, %rd1731;
	ld.local.u32 	%r1921, [%rd1732];
	setp.lt.s32 	%p637, %r1921, %r1920;
	mul.f32 	%f2136, %f13525, %f180;
	selp.f32 	%f2137, %f2136, 0fCE6E6B28, %p637;
	shl.b32 	%r1922, %r17058, 9;
	add.s32 	%r1923, %r1919, %r1922;
	st.shared.f32 	[%r1923+16588], %f2137;
$L__BB0_759:
	mov.u32 	%r1924, %tid.x;
	and.b32  	%r1925, %r1924, 31;
	setp.ne.s32 	%p638, %r1925, 0;
	mov.b32 	%r1926, %f53;
	shfl.sync.down.b32	%r1927|%p639, %r1926, 16, 31, -1;
	mov.b32 	%f2138, %r1927;
	add.f32 	%f2139, %f53, %f2138;
	mov.b32 	%r1928, %f2139;
	shfl.sync.down.b32	%r1929|%p640, %r1928, 8, 31, -1;
	mov.b32 	%f2140, %r1929;
	add.f32 	%f2141, %f2139, %f2140;
	mov.b32 	%r1930, %f2141;
	shfl.sync.down.b32	%r1931|%p641, %r1930, 4, 31, -1;
	mov.b32 	%f2142, %r1931;
	add.f32 	%f2143, %f2141, %f2142;
	mov.b32 	%r1932, %f2143;
	shfl.sync.down.b32	%r1933|%p642, %r1932, 2, 31, -1;
	mov.b32 	%f2144, %r1933;
	add.f32 	%f2145, %f2143, %f2144;
	mov.b32 	%r1934, %f2145;
	shfl.sync.down.b32	%r1935|%p643, %r1934, 1, 31, -1;
	mov.b32 	%f2146, %r1935;
	add.f32 	%f181, %f2145, %f2146;
	@%p638 bra 	$L__BB0_761;
	ld.param.f32 	%f13526, [_Z17qk_sparse_forwardPK13__nv_bfloat16S1_S1_PKiS3_fPfS4_S4_lllllllllllllllliiii_param_5];
	mov.u32 	%r1936, shmem;
	ld.shared.u32 	%r1937, [shmem+32976];
	mul.wide.u32 	%rd1733, %r17058, 4;
	add.s64 	%rd1734, %rd3, %rd1733;
	ld.local.u32 	%r1938, [%rd1734];
	setp.lt.s32 	%p644, %r1938, %r1937;
	mul.f32 	%f2147, %f13526, %f181;
	selp.f32 	%f2148, %f2147, 0fCE6E6B28, %p644;
	shl.b32 	%r1939, %r17058, 9;
	add.s32 	%r1940, %r1936, %r1939;
	st.shared.f32 	[%r1940+16592], %f2148;
$L__BB0_761:
	mov.u32 	%r1941, %tid.x;
	and.b32  	%r1942, %r1941, 31;
	setp.ne.s32 	%p645, %r1942, 0;
	mov.b32 	%r1943, %f54;
	shfl.sync.down.b32	%r1944|%p646, %r1943, 16, 31, -1;
	mov.b32 	%f2149, %r1944;
	add.f32 	%f2150, %f54, %f2149;
	mov.b32 	%r1945, %f2150;
	shfl.sync.down.b32	%r1946|%p647, %r1945, 8, 31, -1;
	mov.b32 	%f2151, %r1946;
	add.f32 	%f2152, %f2150, %f2151;
	mov.b32 	%r1947, %f2152;
	shfl.sync.down.b32	%r1948|%p648, %r1947, 4, 31, -1;
	mov.b32 	%f2153, %r1948;
	add.f32 	%f2154, %f2152, %f2153;
	mov.b32 	%r1949, %f2154;
	shfl.sync.down.b32	%r1950|%p649, %r1949, 2, 31, -1;
	mov.b32 	%f2155, %r1950;
	add.f32 	%f2156, %f2154, %f2155;
	mov.b32 	%r1951, %f2156;
	shfl.sync.down.b32	%r1952|%p650, %r1951, 1, 31, -1;
	mov.b32 	%f2157, %r1952;
	add.f32 	%f182, %f2156, %f2157;
	@%p645 bra 	$L__BB0_763;
	ld.param.f32 	%f13527, [_Z17qk_sparse_forwardPK13__nv_bfloat16S1_S1_PKiS3_fPfS4_S4_lllllllllllllllliiii_param_5];
	mov.u32 	%r1953, shmem;
	ld.shared.u32 	%r1954, [shmem+32980];
	mul.wide.u32 	%rd1735, %r17058, 4;
	add.s64 	%rd1736, %rd3, %rd1735;
	ld.local.u32 	%r1955, [%rd1736];
	setp.lt.s32 	%p651, %r1955, %r1954;
	mul.f32 	%f2158, %f13527, %f182;
	selp.f32 	%f2159, %f2158, 0fCE6E6B28, %p651;
	shl.b32 	%r1956, %r17058, 9;
	add.s32 	%r1957, %r1953, %r1956;
	st.shared.f32 	[%r1957+16596], %f2159;
$L__BB0_763:
	mov.u32 	%r1958, %tid.x;
	and.b32  	%r1959, %r1958, 31;
	setp.ne.s32 	%p652, %r1959, 0;
	mov.b32 	%r1960, %f55;
	shfl.sync.down.b32	%r1961|%p653, %r1960, 16, 31, -1;
	mov.b32 	%f2160, %r1961;
	add.f32 	%f2161, %f55, %f2160;
	mov.b32 	%r1962, %f2161;
	shfl.sync.down.b32	%r1963|%p654, %r1962, 8, 31, -1;
	mov.b32 	%f2162, %r1963;
	add.f32 	%f2163, %f2161, %f2162;
	mov.b32 	%r1964, %f2163;
	shfl.sync.down.b32	%r1965|%p655, %r1964, 4, 31, -1;
	mov.b32 	%f2164, %r1965;
	add.f32 	%f2165, %f2163, %f2164;
	mov.b32 	%r1966, %f2165;
	shfl.sync.down.b32	%r1967|%p656, %r1966, 2, 31, -1;
	mov.b32 	%f2166, %r1967;
	add.f32 	%f2167, %f2165, %f2166;
	mov.b32 	%r1968, %f2167;
	shfl.sync.down.b32	%r1969|%p657, %r1968, 1, 31, -1;
	mov.b32 	%f2168, %r1969;
	add.f32 	%f183, %f2167, %f2168;
	@%p652 bra 	$L__BB0_765;
	ld.param.f32 	%f13528, [_Z17qk_sparse_forwardPK13__nv_bfloat16S1_S1_PKiS3_fPfS4_S4_lllllllllllllllliiii_param_5];
	mov.u32 	%r1970, shmem;
	ld.shared.u32 	%r1971, [shmem+32984];
	mul.wide.u32 	%rd1737, %r17058, 4;
	add.s64 	%rd1738, %rd3, %rd1737;
	ld.local.u32 	%r1972, [%rd1738];
	setp.lt.s32 	%p658, %r1972, %r1971;
	mul.f32 	%f2169, %f13528, %f183;
	selp.f32 	%f2170, %f2169, 0fCE6E6B28, %p658;
	shl.b32 	%r1973, %r17058, 9;
	add.s32 	%r1974, %r1970, %r1973;
	st.shared.f32 	[%r1974+16600], %f2170;
$L__BB0_765:
	mov.u32 	%r1975, %tid.x;
	and.b32  	%r1976, %r1975, 31;
	setp.ne.s32 	%p659, %r1976, 0;
	mov.b32 	%r1977, %f56;
	shfl.sync.down.b32	%r1978|%p660, %r1977, 16, 31, -1;
	mov.b32 	%f2171, %r1978;
	add.f32 	%f2172, %f56, %f2171;
	mov.b32 	%r1979, %f2172;
	shfl.sync.down.b32	%r1980|%p661, %r1979, 8, 31, -1;
	mov.b32 	%f2173, %r1980;
	add.f32 	%f2174, %f2172, %f2173;
	mov.b32 	%r1981, %f2174;
	shfl.sync.down.b32	%r1982|%p662, %r1981, 4, 31, -1;
	mov.b32 	%f2175, %r1982;
	add.f32 	%f2176, %f2174, %f2175;
	mov.b32 	%r1983, %f2176;
	shfl.sync.down.b32	%r1984|%p663, %r1983, 2, 31, -1;
	mov.b32 	%f2177, %r1984;
	add.f32 	%f2178, %f2176, %f2177;
	mov.b32 	%r1985, %f2178;
	shfl.sync.down.b32	%r1986|%p664, %r1985, 1, 31, -1;
	mov.b32 	%f2179, %r1986;
	add.f32 	%f184, %f2178, %f2179;
	@%p659 bra 	$L__BB0_767;
	ld.param.f32 	%f13529, [_Z17qk_sparse_forwardPK13__nv_bfloat16S1_S1_PKiS3_fPfS4_S4_lllllllllllllllliiii_param_5];
	mov.u32 	%r1987, shmem;
	ld.shared.u32 	%r1988, [shmem+32988];
	mul.wide.u32 	%rd1739, %r17058, 4;
	add.s64 	%rd1740, %rd3, %rd1739;
	ld.local.u32 	%r1989, [%rd1740];
	setp.lt.s32 	%p665, %r1989, %r1988;
	mul.f32 	%f2180, %f13529, %f184;
	selp.f32 	%f2181, %f2180, 0fCE6E6B28, %p665;
	shl.b32 	%r1990, %r17058, 9;
	add.s32 	%r1991, %r1987, %r1990;
	st.shared.f32 	[%r1991+16604], %f2181;
$L__BB0_767:
	mov.u32 	%r1992, %tid.x;
	and.b32  	%r1993, %r1992, 31;
	setp.ne.s32 	%p666, %r1993, 0;
	mov.b32 	%r1994, %f57;
	shfl.sync.down.b32	%r1995|%p667, %r1994, 16, 31, -1;
	mov.b32 	%f2182, %r1995;
	add.f32 	%f2183, %f57, %f2182;
	mov.b32 	%r1996, %f2183;
	shfl.sync.down.b32	%r1997|%p668, %r1996, 8, 31, -1;
	mov.b32 	%f2184, %r1997;
	add.f32 	%f2185, %f2183, %f2184;
	mov.b32 	%r1998, %f2185;
	shfl.sync.down.b32	%r1999|%p669, %r1998, 4, 31, -1;
	mov.b32 	%f2186, %r1999;
	add.f32 	%f2187, %f2185, %f2186;
	mov.b32 	%r2000, %f2187;
	shfl.sync.down.b32	%r2001|%p670, %r2000, 2, 31, -1;
	mov.b32 	%f2188, %r2001;
	add.f32 	%f2189, %f2187, %f2188;
	mov.b32 	%r2002, %f2189;
	shfl.sync.down.b32	%r2003|%p671, %r2002, 1, 31, -1;
	mov.b32 	%f2190, %r2003;
	add.f32 	%f185, %f2189, %f2190;
	@%p666 bra 	$L__BB0_769;
	ld.param.f32 	%f13530, [_Z17qk_sparse_forwardPK13__nv_bfloat16S1_S1_PKiS3_fPfS4_S4_lllllllllllllllliiii_param_5];
	mov.u32 	%r2004, shmem;
	ld.shared.u32 	%r2005, [shmem+32992];
	mul.wide.u32 	%rd1741, %r17058, 4;
	add.s64 	%rd1742, %rd3, %rd1741;
	ld.local.u32 	%r2006, [%rd1742];
	setp.lt.s32 	%p672, %r2006, %r2005;
	mul.f32 	%f2191, %f13530, %f185;
	selp.f32 	%f2192, %f2191, 0fCE6E6B28, %p672;
	shl.b32 	%r2007, %r17058, 9;
	add.s32 	%r2008, %r2004, %r2007;
	st.shared.f32 	[%r2008+16608], %f2192;
$L__BB0_769:
	mov.u32 	%r2009, %tid.x;
	and.b32  	%r2010, %r2009, 31;
	setp.ne.s32 	%p673, %r2010, 0;
	mov.b32 	%r2011, %f58;
	shfl.sync.down.b32	%r2012|%p674, %r2011, 16, 31, -1;
	mov.b32 	%f2193, %r2012;
	add.f32 	%f2194, %f58, %f2193;
	mov.b32 	%r2013, %f2194;
	shfl.sync.down.b32	%r2014|%p675, %r2013, 8, 31, -1;
	mov.b32 	%f2195, %r2014;
	add.f32 	%f2196, %f2194, %f2195;
	mov.b32 	%r2015, %f2196;
	shfl.sync.down.b32	%r2016|%p676, %r2015, 4, 31, -1;
	mov.b32 	%f2197, %r2016;
	add.f32 	%f2198, %f2196, %f2197;
	mov.b32 	%r2017, %f2198;
	shfl.sync.down.b32	%r2018|%p677, %r2017, 2, 31, -1;
	mov.b32 	%f2199, %r2018;
	add.f32 	%f2200, %f2198, %f2199;
	mov.b32 	%r2019, %f2200;
	shfl.sync.down.b32	%r2020|%p678, %r2019, 1, 31, -1;
	mov.b32 	%f2201, %r2020;
	add.f32 	%f186, %f2200, %f2201;
	@%p673 bra 	$L__BB0_771;
	ld.param.f32 	%f13531, [_Z17qk_sparse_forwardPK13__nv_bfloat16S1_S1_PKiS3_fPfS4_S4_lllllllllllllllliiii_param_5];
	mov.u32 	%r2021, shmem;
	ld.shared.u32 	%r2022, [shmem+32996];
	mul.wide.u32 	%rd1743, %r17058, 4;
	add.s64 	%rd1744, %rd3, %rd1743;
	ld.local.u32 	%r2023, [%rd1744];
	setp.lt.s32 	%p679, %r2023, %r2022;
	mul.f32 	%f2202, %f13531, %f186;
	selp.f32 	%f2203, %f2202, 0fCE6E6B28, %p679;
	shl.b32 	%r2024, %r17058, 9;
	add.s32 	%r2025, %r2021, %r2024;
	st.shared.f32 	[%r2025+16612], %f2203;
$L__BB0_771:
	mov.u32 	%r2026, %tid.x;
	and.b32  	%r2027, %r2026, 31;
	setp.ne.s32 	%p680, %r2027, 0;
	mov.b32 	%r2028, %f59;
	shfl.sync.down.b32	%r2029|%p681, %r2028, 16, 31, -1;
	mov.b32 	%f2204, %r2029;
	add.f32 	%f2205, %f59, %f2204;
	mov.b32 	%r2030, %f2205;
	shfl.sync.down.b32	%r2031|%p682, %r2030, 8, 31, -1;
	mov.b32 	%f2206, %r2031;
	add.f32 	%f2207, %f2205, %f2206;
	mov.b32 	%r2032, %f2207;
	shfl.sync.down.b32	%r2033|%p683, %r2032, 4, 31, -1;
	mov.b32 	%f2208, %r2033;
	add.f32 	%f2209, %f2207, %f2208;
	mov.b32 	%r2034, %f2209;
	shfl.sync.down.b32	%r2035|%p684, %r2034, 2, 31, -1;
	mov.b32 	%f2210, %r2035;
	add.f32 	%f2211, %f2209, %f2210;
	mov.b32 	%r2036, %f2211;
	shfl.sync.down.b32	%r2037|%p685, %r2036, 1, 31, -1;
	mov.b32 	%f2212, %r2037;
	add.f32 	%f187, %f2211, %f2212;
	@%p680 bra 	$L__BB0_773;
	ld.param.f32 	%f13532, [_Z17qk_sparse_forwardPK13__nv_bfloat16S1_S1_PKiS3_fPfS4_S4_lllllllllllllllliiii_param_5];
	mov.u32 	%r2038, shmem;
	ld.shared.u32 	%r2039, [shmem+33000];
	mul.wide.u32 	%rd1745, %r17058, 4;
	add.s64 	%rd1746, %rd3, %rd1745;
	ld.local.u32 	%r2040, [%rd1746];
	setp.lt.s32 	%p686, %r2040, %r2039;
	mul.f32 	%f2213, %f13532, %f187;
	selp.f32 	%f2214, %f2213, 0fCE6E6B28, %p686;
	shl.b32 	%r2041, %r17058, 9;
	add.s32 	%r2042, %r2038, %r2041;
	st.shared.f32 	[%r2042+16616], %f2214;
$L__BB0_773:
	mov.u32 	%r2043, %tid.x;
	and.b32  	%r2044, %r2043, 31;
	setp.ne.s32 	%p687, %r2044, 0;
	mov.b32 	%r2045, %f60;
	shfl.sync.down.b32	%r2046|%p688, %r2045, 16, 31, -1;
	mov.b32 	%f2215, %r2046;
	add.f32 	%f2216, %f60, %f2215;
	mov.b32 	%r2047, %f2216;
	shfl.sync.down.b32	%r2048|%p689, %r2047, 8, 31, -1;
	mov.b32 	%f2217, %r2048;
	add.f32 	%f2218, %f2216, %f2217;
	mov.b32 	%r2049, %f2218;
	shfl.sync.down.b32	%r2050|%p690, %r2049, 4, 31, -1;
	mov.b32 	%f2219, %r2050;
	add.f32 	%f2220, %f2218, %f2219;
	mov.b32 	%r2051, %f2220;
	shfl.sync.down.b32	%r2052|%p691, %r2051, 2, 31, -1;
	mov.b32 	%f2221, %r2052;
	add.f32 	%f2222, %f2220, %f2221;
	mov.b32 	%r2053, %f2222;
	shfl.sync.down.b32	%r2054|%p692, %r2053, 1, 31, -1;
	mov.b32 	%f2223, %r2054;
	add.f32 	%f188, %f2222, %f2223;
	@%p687 bra 	$L__BB0_775;
	ld.param.f32 	%f13533, [_Z17qk_sparse_forwardPK13__nv_bfloat16S1_S1_PKiS3_fPfS4_S4_lllllllllllllllliiii_param_5];
	mov.u32 	%r2055, shmem;
	ld.shared.u32 	%r2056, [shmem+33004];
	mul.wide.u32 	%rd1747, %r17058, 4;
	add.s64 	%rd1748, %rd3, %rd1747;
	ld.local.u32 	%r2057, [%rd1748];
	setp.lt.s32 	%p693, %r2057, %r2056;
	mul.f32 	%f2224, %f13533, %f188;
	selp.f32 	%f2225, %f2224, 0fCE6E6B28, %p693;
	shl.b32 	%r2058, %r17058, 9;
	add.s32 	%r2059, %r2055, %r2058;
	st.shared.f32 	[%r2059+16620], %f2225;
$L__BB0_775:
	mov.u32 	%r2060, %tid.x;
	and.b32  	%r2061, %r2060, 31;
	setp.ne.s32 	%p694, %r2061, 0;
	mov.b32 	%r2062, %f61;
	shfl.sync.down.b32	%r2063|%p695, %r2062, 16, 31, -1;
	mov.b32 	%f2226, %r2063;
	add.f32 	%f2227, %f61, %f2226;
	mov.b32 	%r2064, %f2227;
	shfl.sync.down.b32	%r2065|%p696, %r2064, 8, 31, -1;
	mov.b32 	%f2228, %r2065;
	add.f32 	%f2229, %f2227, %f2228;
	mov.b32 	%r2066, %f2229;
	shfl.sync.down.b32	%r2067|%p697, %r2066, 4, 31, -1;
	mov.b32 	%f2230, %r2067;
	add.f32 	%f2231, %f2229, %f2230;
	mov.b32 	%r2068, %f2231;
	shfl.sync.down.b32	%r2069|%p698, %r2068, 2, 31, -1;
	mov.b32 	%f2232, %r2069;
	add.f32 	%f2233, %f2231, %f2232;
	mov.b32 	%r2070, %f2233;
	shfl.sync.down.b32	%r2071|%p699, %r2070, 1, 31, -1;
	mov.b32 	%f2234, %r2071;
	add.f32 	%f189, %f2233, %f2234;
	@%p694 bra 	$L__BB0_777;
	ld.param.f32 	%f13534, [_Z17qk_sparse_forwardPK13__nv_bfloat16S1_S1_PKiS3_fPfS4_S4_lllllllllllllllliiii_param_5];
	mov.u32 	%r2072, shmem;
	ld.shared.u32 	%r2073, [shmem+33008];
	mul.wide.u32 	%rd1749, %r17058, 4;
	add.s64 	%rd1750, %rd3, %rd1749;
	ld.local.u32 	%r2074, [%rd1750];
	setp.lt.s32 	%p700, %r2074, %r2073;
	mul.f32 	%f2235, %f13534, %f189;
	selp.f32 	%f2236, %f2235, 0fCE6E6B28, %p700;
	shl.b32 	%r2075, %r17058, 9;
	add.s32 	%r2076, %r2072, %r2075;
	st.shared.f32 	[%r2076+16624], %f2236;
$L__BB0_777:
	mov.u32 	%r2077, %tid.x;
	and.b32  	%r2078, %r2077, 31;
	setp.ne.s32 	%p701, %r2078, 0;
	mov.b32 	%r2079, %f62;
	shfl.sync.down.b32	%r2080|%p702, %r2079, 16, 31, -1;
	mov.b32 	%f2237, %r2080;
	add.f32 	%f2238, %f62, %f2237;
	mov.b32 	%r2081, %f2238;
	shfl.sync.down.b32	%r2082|%p703, %r2081, 8, 31, -1;
	mov.b32 	%f2239, %r2082;
	add.f32 	%f2240, %f2238, %f2239;
	mov.b32 	%r2083, %f2240;
	shfl.sync.down.b32	%r2084|%p704, %r2083, 4, 31, -1;
	mov.b32 	%f2241, %r2084;
	add.f32 	%f2242, %f2240, %f2241;
	mov.b32 	%r2085, %f2242;
	shfl.sync.down.b32	%r2086|%p705, %r2085, 2, 31, -1;
	mov.b32 	%f2243, %r2086;
	add.f32 	%f2244, %f2242, %f2243;
	mov.b32 	%r2087, %f2244;
	shfl.sync.down.b32	%r2088|%p706, %r2087, 1, 31, -1;
	mov.b32 	%f2245, %r2088;
	add.f32 	%f190, %f2244, %f2245;
	@%p701 bra 	$L__BB0_779;
	ld.param.f32 	%f13535, [_Z17qk_sparse_forwardPK13__nv_bfloat16S1_S1_PKiS3_fPfS4_S4_lllllllllllllllliiii_param_5];
	mov.u32 	%r2089, shmem;
	ld.shared.u32 	%r2090, [shmem+33012];
	mul.wide.u32 	%rd1751, %r17058, 4;
	add.s64 	%rd1752, %rd3, %rd1751;
	ld.local.u32 	%r2091, [%rd1752];
	setp.lt.s32 	%p707, %r2091, %r2090;
	mul.f32 	%f2246, %f13535, %f190;
	selp.f32 	%f2247, %f2246, 0fCE6E6B28, %p707;
	shl.b32 	%r2092, %r17058, 9;
	add.s32 	%r2093, %r2089, %r2092;
	st.shared.f32 	[%r2093+16628], %f2247;
$L__BB0_779:
	mov.u32 	%r2094, %tid.x;
	and.b32  	%r2095, %r2094, 31;
	setp.ne.s32 	%p708, %r2095, 0;
	mov.b32 	%r2096, %f63;
	shfl.sync.down.b32	%r2097|%p709, %r2096, 16, 31, -1;
	mov.b32 	%f2248, %r2097;
	add.f32 	%f2249, %f63, %f2248;
	mov.b32 	%r2098, %f2249;
	shfl.sync.down.b32	%r2099|%p710, %r2098, 8, 31, -1;
	mov.b32 	%f2250, %r2099;
	add.f32 	%f2251, %f2249, %f2250;
	mov.b32 	%r2100, %f2251;
	shfl.sync.down.b32	%r2101|%p711, %r2100, 4, 31, -1;
	mov.b32 	%f2252, %r2101;
	add.f32 	%f2253, %f2251, %f2252;
	mov.b32 	%r2102, %f2253;
	shfl.sync.down.b32	%r2103|%p712, %r2102, 2, 31, -1;
	mov.b32 	%f2254, %r2103;
	add.f32 	%f2255, %f2253, %f2254;
	mov.b32 	%r2104, %f2255;
	shfl.sync.down.b32	%r2105|%p713, %r2104, 1, 31, -1;
	mov.b32 	%f2256, %r2105;
	add.f32 	%f191, %f2255, %f2256;
	@%p708 bra 	$L__BB0_781;
	ld.param.f32 	%f13536, [_Z17qk_sparse_forwardPK13__nv_bfloat16S1_S1_PKiS3_fPfS4_S4_lllllllllllllllliiii_param_5];
	mov.u32 	%r2106, shmem;
	ld.shared.u32 	%r2107, [shmem+33016];
	mul.wide.u32 	%rd1753, %r17058, 4;
	add.s64 	%rd1754, %rd3, %rd1753;
	ld.local.u32 	%r2108, [%rd1754];
	setp.lt.s32 	%p714, %r2108, %r2107;
	mul.f32 	%f2257, %f13536, %f191;
	selp.f32 	%f2258, %f2257, 0fCE6E6B28, %p714;
	shl.b32 	%r2109, %r17058, 9;
	add.s32 	%r2110, %r2106, %r2109;
	st.shared.f32 	[%r2110+16632], %f2258;
$L__BB0_781:
	mov.u32 	%r2111, %tid.x;
	and.b32  	%r2112, %r2111, 31;
	setp.ne.s32 	%p715, %r2112, 0;
	mov.b32 	%r2113, %f64;
	shfl.sync.down.b32	%r2114|%p716, %r2113, 16, 31, -1;
	mov.b32 	%f2259, %r2114;
	add.f32 	%f2260, %f64, %f2259;
	mov.b32 	%r2115, %f2260;
	shfl.sync.down.b32	%r2116|%p717, %r2115, 8, 31, -1;
	mov.b32 	%f2261, %r2116;
	add.f32 	%f2262, %f2260, %f2261;
	mov.b32 	%r2117, %f2262;
	shfl.sync.down.b32	%r2118|%p718, %r2117, 4, 31, -1;
	mov.b32 	%f2263, %r2118;
	add.f32 	%f2264, %f2262, %f2263;
	mov.b32 	%r2119, %f2264;
	shfl.sync.down.b32	%r2120|%p719, %r2119, 2, 31, -1;
	mov.b32 	%f2265, %r2120;
	add.f32 	%f2266, %f2264, %f2265;
	mov.b32 	%r2121, %f2266;
	shfl.sync.down.b32	%r2122|%p720, %r2121, 1, 31, -1;
	mov.b32 	%f2267, %r2122;
	add.f32 	%f192, %f2266, %f2267;
	@%p715 bra 	$L__BB0_783;
	ld.param.f32 	%f13537, [_Z17qk_sparse_forwardPK13__nv_bfloat16S1_S1_PKiS3_fPfS4_S4_lllllllllllllllliiii_param_5];
	mov.u32 	%r2123, shmem;
	ld.shared.u32 	%r2124, [shmem+33020];
	mul.wide.u32 	%rd1755, %r17058, 4;
	add.s64 	%rd1756, %rd3, %rd1755;
	ld.local.u32 	%r2125, [%rd1756];
	setp.lt.s32 	%p721, %r2125, %r2124;
	mul.f32 	%f2268, %f13537, %f192;
	selp.f32 	%f2269, %f2268, 0fCE6E6B28, %p721;
	shl.b32 	%r2126, %r17058, 9;
	add.s32 	%r2127, %r2123, %r2126;
	st.shared.f32 	[%r2127+16636], %f2269;
$L__BB0_783:
	mov.u32 	%r2128, %tid.x;
	and.b32  	%r2129, %r2128, 31;
	setp.ne.s32 	%p722, %r2129, 0;
	mov.b32 	%r2130, %f65;
	shfl.sync.down.b32	%r2131|%p723, %r2130, 16, 31, -1;
	mov.b32 	%f2270, %r2131;
	add.f32 	%f2271, %f65, %f2270;
	mov.b32 	%r2132, %f2271;
	shfl.sync.down.b32	%r2133|%p724, %r2132, 8, 31, -1;
	mov.b32 	%f2272, %r2133;
	add.f32 	%f2273, %f2271, %f2272;
	mov.b32 	%r2134, %f2273;
	shfl.sync.down.b32	%r2135|%p725, %r2134, 4, 31, -1;
	mov.b32 	%f2274, %r2135;
	add.f32 	%f2275, %f2273, %f2274;
	mov.b32 	%r2136, %f2275;
	shfl.sync.down.b32	%r2137|%p726, %r2136, 2, 31, -1;
	mov.b32 	%f2276, %r2137;
	add.f32 	%f2277, %f2275, %f2276;
	mov.b32 	%r2138, %f2277;
	shfl.sync.down.b32	%r2139|%p727, %r2138, 1, 31, -1;
	mov.b32 	%f2278, %r2139;
	add.f32 	%f193, %f2277, %f2278;
	@%p722 bra 	$L__BB0_785;
	ld.param.f32 	%f13538, [_Z17qk_sparse_forwardPK13__nv_bfloat16S1_S1_PKiS3_fPfS4_S4_lllllllllllllllliiii_param_5];
	mov.u32 	%r2140, shmem;
	ld.shared.u32 	%r2141, [shmem+33024];
	mul.wide.u32 	%rd1757, %r17058, 4;
	add.s64 	%rd1758, %rd3, %rd1757;
	ld.local.u32 	%r2142, [%rd1758];
	setp.lt.s32 	%p728, %r2142, %r2141;
	mul.f32 	%f2279, %f13538, %f193;
	selp.f32 	%f2280, %f2279, 0fCE6E6B28, %p728;
	shl.b32 	%r2143, %r17058, 9;
	add.s32 	%r2144, %r2140, %r2143;
	st.shared.f32 	[%r2144+16640], %f2280;
$L__BB0_785:
	mov.u32 	%r2145, %tid.x;
	and.b32  	%r2146, %r2145, 31;
	setp.ne.s32 	%p729, %r2146, 0;
	mov.b32 	%r2147, %f66;
	shfl.sync.down.b32	%r2148|%p730, %r2147, 16, 31, -1;
	mov.b32 	%f2281, %r2148;
	add.f32 	%f2282, %f66, %f2281;
	mov.b32 	%r2149, %f2282;
	shfl.sync.down.b32	%r2150|%p731, %r2149, 8, 31, -1;
	mov.b32 	%f2283, %r2150;
	add.f32 	%f2284, %f2282, %f2283;
	mov.b32 	%r2151, %f2284;
	shfl.sync.down.b32	%r2152|%p732, %r2151, 4, 31, -1;
	mov.b32 	%f2285, %r2152;
	add.f32 	%f2286, %f2284, %f2285;
	mov.b32 	%r2153, %f2286;
	shfl.sync.down.b32	%r2154|%p733, %r2153, 2, 31, -1;
	mov.b32 	%f2287, %r2154;
	add.f32 	%f2288, %f2286, %f2287;
	mov.b32 	%r2155, %f2288;
	shfl.sync.down.b32	%r2156|%p734, %r2155, 1, 31, -1;
	mov.b32 	%f2289, %r2156;
	add.f32 	%f194, %f2288, %f2289;
	@%p729 bra 	$L__BB0_787;
	ld.param.f32 	%f13539, [_Z17qk_sparse_forwardPK13__nv_bfloat16S1_S1_PKiS3_fPfS4_S4_lllllllllllllllliiii_param_5];
	mov.u32 	%r2157, shmem;
	ld.shared.u32 	%r2158, [shmem+33028];
	mul.wide.u32 	%rd1759, %r17058, 4;
	add.s64 	%rd1760, %rd3, %rd1759;
	ld.local.u32 	%r2159, [%rd1760];
	setp.lt.s32 	%p735, %r2159, %r2158;
	mul.f32 	%f2290, %f13539, %f194;
	selp.f32 	%f2291, %f2290, 0fCE6E6B28, %p735;
	shl.b32 	%r2160, %r17058, 9;
	add.s32 	%r2161, %r2157, %r2160;
	st.shared.f32 	[%r2161+16644], %f2291;
$L__BB0_787:
	mov.u32 	%r2162, %tid.x;
	and.b32  	%r2163, %r2162, 31;
	setp.ne.s32 	%p736, %r2163, 0;
	mov.b32 	%r2164, %f67;
	shfl.sync.down.b32	%r2165|%p737, %r2164, 16, 31, -1;
	mov.b32 	%f2292, %r2165;
	add.f32 	%f2293, %f67, %f2292;
	mov.b32 	%r2166, %f2293;
	shfl.sync.down.b32	%r2167|%p738, %r2166, 8, 31, -1;
	mov.b32 	%f2294, %r2167;
	add.f32 	%f2295, %f2293, %f2294;
	mov.b32 	%r2168, %f2295;
	shfl.sync.down.b32	%r2169|%p739, %r2168, 4, 31, -1;
	mov.b32 	%f2296, %r2169;
	add.f32 	%f2297, %f2295, %f2296;
	mov.b32 	%r2170, %f2297;
	shfl.sync.down.b32	%r2171|%p740, %r2170, 2, 31, -1;
	mov.b32 	%f2298, %r2171;
	add.f32 	%f2299, %f2297, %f2298;
	mov.b32 	%r2172, %f2299;
	shfl.sync.down.b32	%r2173|%p741, %r2172, 1, 31, -1;
	mov.b32 	%f2300, %r2173;
	add.f32 	%f195, %f2299, %f2300;
	@%p736 bra 	$L__BB0_789;
	ld.param.f32 	%f13540, [_Z17qk_sparse_forwardPK13__nv_bfloat16S1_S1_PKiS3_fPfS4_S4_lllllllllllllllliiii_param_5];
	mov.u32 	%r2174, shmem;
	ld.shared.u32 	%r2175, [shmem+33032];
	mul.wide.u32 	%rd1761, %r17058, 4;
	add.s64 	%rd1762, %rd3, %rd1761;
	ld.local.u32 	%r2176, [%rd1762];
	setp.lt.s32 	%p742, %r2176, %r2175;
	mul.f32 	%f2301, %f13540, %f195;
	selp.f32 	%f2302, %f2301, 0fCE6E6B28, %p742;
	shl.b32 	%r2177, %r17058, 9;
	add.s32 	%r2178, %r2174, %r2177;
	st.shared.f32 	[%r2178+16648], %f2302;
$L__BB0_789:
	mov.u32 	%r2179, %tid.x;
	and.b32  	%r2180, %r2179, 31;
	setp.ne.s32 	%p743, %r2180, 0;
	mov.b32 	%r2181, %f68;
	shfl.sync.down.b32	%r2182|%p744, %r2181, 16, 31, -1;
	mov.b32 	%f2303, %r2182;
	add.f32 	%f2304, %f68, %f2303;
	mov.b32 	%r2183, %f2304;
	shfl.sync.down.b32	%r2184|%p745, %r2183, 8, 31, -1;
	mov.b32 	%f2305, %r2184;
	add.f32 	%f2306, %f2304, %f2305;
	mov.b32 	%r2185, %f2306;
	shfl.sync.down.b32	%r2186|%p746, %r2185, 4, 31, -1;
	mov.b32 	%f2307, %r2186;
	add.f32 	%f2308, %f2306, %f2307;
	mov.b32 	%r2187, %f2308;
	shfl.sync.down.b32	%r2188|%p747, %r2187, 2, 31, -1;
	mov.b32 	%f2309, %r2188;
	add.f32 	%f2310, %f2308, %f2309;
	mov.b32 	%r2189, %f2310;
	shfl.sync.down.b32	%r2190|%p748, %r2189, 1, 31, -1;
	mov.b32 	%f2311, %r2190;
	add.f32 	%f196, %f2310, %f2311;
	@%p743 bra 	$L__BB0_791;
	ld.param.f32 	%f13541, [_Z17qk_sparse_forwardPK13__nv_bfloat16S1_S1_PKiS3_fPfS4_S4_lllllllllllllllliiii_param_5];
	mov.u32 	%r2191, shmem;
	ld.shared.u32 	%r2192, [shmem+33036];
	mul.wide.u32 	%rd1763, %r17058, 4;
	add.s64 	%rd1764, %rd3, %rd1763;
	ld.local.u32 	%r2193, [%rd1764];
	setp.lt.s32 	%p749, %r2193, %r2192;
	mul.f32 	%f2312, %f13541, %f196;
	selp.f32 	%f2313, %f2312, 0fCE6E6B28, %p749;
	shl.b32 	%r2194, %r17058, 9;
	add.s32 	%r2195, %r2191, %r2194;
	st.shared.f32 	[%r2195+16652], %f2313;
$L__BB0_791:
	mov.u32 	%r2196, %tid.x;
	and.b32  	%r2197, %r2196, 31;
	setp.ne.s32 	%p750, %r2197, 0;
	mov.b32 	%r2198, %f69;
	shfl.sync.down.b32	%r2199|%p751, %r2198, 16, 31, -1;
	mov.b32 	%f2314, %r2199;
	add.f32 	%f2315, %f69, %f2314;
	mov.b32 	%r2200, %f2315;
	shfl.sync.down.b32	%r2201|%p752, %r2200, 8, 31, -1;
	mov.b32 	%f2316, %r2201;
	add.f32 	%f2317, %f2315, %f2316;
	mov.b32 	%r2202, %f2317;
	shfl.sync.down.b32	%r2203|%p753, %r2202, 4, 31, -1;
	mov.b32 	%f2318, %r2203;
	add.f32 	%f2319, %f2317, %f2318;
	mov.b32 	%r2204, %f2319;
	shfl.sync.down.b32	%r2205|%p754, %r2204, 2, 31, -1;
	mov.b32 	%f2320, %r2205;
	add.f32 	%f2321, %f2319, %f2320;
	mov.b32 	%r2206, %f2321;
	shfl.sync.down.b32	%r2207|%p755, %r2206, 1, 31, -1;
	mov.b32 	%f2322, %r2207;
	add.f32 	%f197, %f2321, %f2322;
	@%p750 bra 	$L__BB0_793;
	ld.param.f32 	%f13542, [_Z17qk_sparse_forwardPK13__nv_bfloat16S1_S1_PKiS3_fPfS4_S4_lllllllllllllllliiii_param_5];
	mov.u32 	%r2208, shmem;
	ld.shared.u32 	%r2209, [shmem+33040];
	mul.wide.u32 	%rd1765, %r17058, 4;
	add.s64 	%rd1766, %rd3, %rd1765;
	ld.local.u32 	%r2210, [%rd1766];
	setp.lt.s32 	%p756, %r2210, %r2209;
	mul.f32 	%f2323, %f13542, %f197;
	selp.f32 	%f2324, %f2323, 0fCE6E6B28, %p756;
	shl.b32 	%r2211, %r17058, 9;
	add.s32 	%r2212, %r2208, %r2211;
	st.shared.f32 	[%r2212+16656], %f2324;
$L__BB0_793:
	mov.u32 	%r2213, %tid.x;
	and.b32  	%r2214, %r2213, 31;
	setp.ne.s32 	%p757, %r2214, 0;
	mov.b32 	%r2215, %f70;
	shfl.sync.down.b32	%r2216|%p758, %r2215, 16, 31, -1;
	mov.b32 	%f2325, %r2216;
	add.f32 	%f2326, %f70, %f2325;
	mov.b32 	%r2217, %f2326;
	shfl.sync.down.b32	%r2218|%p759, %r2217, 8, 31, -1;
	mov.b32 	%f2327, %r2218;
	add.f32 	%f2328, %f2326, %f2327;
	mov.b32 	%r2219, %f2328;
	shfl.sync.down.b32	%r2220|%p760, %r2219, 4, 31, -1;
	mov.b32 	%f2329, %r2220;
	add.f32 	%f2330, %f2328, %f2329;
	mov.b32 	%r2221, %f2330;
	shfl.sync.down.b32	%r2222|%p761, %r2221, 2, 31, -1;
	mov.b32 	%f2331, %r2222;
	add.f32 	%f2332, %f2330, %f2331;
	mov.b32 	%r2223, %f2332;
	shfl.sync.down.b32	%r2224|%p762, %r2223, 1, 31, -1;
	mov.b32 	%f2333, %r2224;
	add.f32 	%f198, %f2332, %f2333;
	@%p757 bra 	$L__BB0_795;
	ld.param.f32 	%f13543, [_Z17qk_sparse_forwardPK13__nv_bfloat16S1_S1_PKiS3_fPfS4_S4_lllllllllllllllliiii_param_5];
	mov.u32 	%r2225, shmem;
	ld.shared.u32 	%r2226, [shmem+33044];
	mul.wide.u32 	%rd1767, %r17058, 4;
	add.s64 	%rd1768, %rd3, %rd1767;
	ld.local.u32 	%r2227, [%rd1768];
	setp.lt.s32 	%p763, %r2227, %r2226;
	mul.f32 	%f2334, %f13543, %f198;
	selp.f32 	%f2335, %f2334, 0fCE6E6B28, %p763;
	shl.b32 	%r2228, %r17058, 9;
	add.s32 	%r2229, %r2225, %r2228;
	st.shared.f32 	[%r2229+16660], %f2335;
$L__BB0_795:
	mov.u32 	%r2230, %tid.x;
	and.b32  	%r2231, %r2230, 31;
	setp.ne.s32 	%p764, %r2231, 0;
	mov.b32 	%r2232, %f71;
	shfl.sync.down.b32	%r2233|%p765, %r2232, 16, 31, -1;
	mov.b32 	%f2336, %r2233;
	add.f32 	%f2337, %f71, %f2336;
	mov.b32 	%r2234, %f2337;
	shfl.sync.down.b32	%r2235|%p766, %r2234, 8, 31, -1;
	mov.b32 	%f2338, %r2235;
	add.f32 	%f2339, %f2337, %f2338;
	mov.b32 	%r2236, %f2339;
	shfl.sync.down.b32	%r2237|%p767, %r2236, 4, 31, -1;
	mov.b32 	%f2340, %r2237;
	add.f32 	%f2341, %f2339, %f2340;
	mov.b32 	%r2238, %f2341;
	shfl.sync.down.b32	%r2239|%p768, %r2238, 2, 31, -1;
	mov.b32 	%f2342, %r2239;
	add.f32 	%f2343, %f2341, %f2342;
	mov.b32 	%r2240, %f2343;
	shfl.sync.down.b32	%r2241|%p769, %r2240, 1, 31, -1;
	mov.b32 	%f2344, %r2241;
	add.f32 	%f199, %f2343, %f2344;
	@%p764 bra 	$L__BB0_797;
	ld.param.f32 	%f13544, [_Z17qk_sparse_forwardPK13__nv_bfloat16S1_S1_PKiS3_fPfS4_S4_lllllllllllllllliiii_param_5];
	mov.u32 	%r2242, shmem;
	ld.shared.u32 	%r2243, [shmem+33048];
	mul.wide.u32 	%rd1769, %r17058, 4;
	add.s64 	%rd1770, %rd3, %rd1769;
	ld.local.u32 	%r2244, [%rd1770];
	setp.lt.s32 	%p770, %r2244, %r2243;
	mul.f32 	%f2345, %f13544, %f199;
	selp.f32 	%f2346, %f2345, 0fCE6E6B28, %p770;
	shl.b32 	%r2245, %r17058, 9;
	add.s32 	%r2246, %r2242, %r2245;
	st.shared.f32 	[%r2246+16664], %f2346;
$L__BB0_797:
	mov.u32 	%r2247, %tid.x;
	and.b32  	%r2248, %r2247, 31;
	setp.ne.s32 	%p771, %r2248, 0;
	mov.b32 	%r2249, %f72;
	shfl.sync.down.b32	%r2250|%p772, %r2249, 16, 31, -1;
	mov.b32 	%f2347, %r2250;
	add.f32 	%f2348, %f72, %f2347;
	mov.b32 	%r2251, %f2348;
	shfl.sync.down.b32	%r2252|%p773, %r2251, 8, 31, -1;
	mov.b32 	%f2349, %r2252;
	add.f32 	%f2350, %f2348, %f2349;
	mov.b32 	%r2253, %f2350;
	shfl.sync.down.b32	%r2254|%p774, %r2253, 4, 31, -1;
	mov.b32 	%f2351, %r2254;
	add.f32 	%f2352, %f2350, %f2351;
	mov.b32 	%r2255, %f2352;
	shfl.sync.down.b32	%r2256|%p775, %r2255, 2, 31, -1;
	mov.b32 	%f2353, %r2256;
	add.f32 	%f2354, %f2352, %f2353;
	mov.b32 	%r2257, %f2354;
	shfl.sync.down.b32	%r2258|%p776, %r2257, 1, 31, -1;
	mov.b32 	%f2355, %r2258;
	add.f32 	%f200, %f2354, %f2355;
	@%p771 bra 	$L__BB0_799;
	ld.param.f32 	%f13545, [_Z17qk_sparse_forwardPK13__nv_bfloat16S1_S1_PKiS3_fPfS4_S4_lllllllllllllllliiii_param_5];
	mov.u32 	%r2259, shmem;
	ld.shared.u32 	%r2260, [shmem+33052];
	mul.wide.u32 	%rd1771, %r17058, 4;
	add.s64 	%rd1772, %rd3, %rd1771;
	ld.local.u32 	%r2261, [%rd1772];
	setp.lt.s32 	%p777, %r2261, %r2260;
	mul.f32 	%f2356, %f13545, %f200;
	selp.f32 	%f2357, %f2356, 0fCE6E6B28, %p777;
	shl.b32 	%r2262, %r17058, 9;
	add.s32 	%r2263, %r2259, %r2262;
	st.shared.f32 	[%r2263+16668], %f2357;
$L__BB0_799:
	mov.u32 	%r2264, %tid.x;
	and.b32  	%r2265, %r2264, 31;
	setp.ne.s32 	%p778, %r2265, 0;
	mov.b32 	%r2266, %f73;
	shfl.sync.down.b32	%r2267|%p779, %r2266, 16, 31, -1;
	mov.b32 	%f2358, %r2267;
	add.f32 	%f2359, %f73, %f2358;
	mov.b32 	%r2268, %f2359;
	shfl.sync.down.b32	%r2269|%p780, %r2268, 8, 31, -1;
	mov.b32 	%f2360, %r2269;
	add.f32 	%f2361, %f2359, %f2360;
	mov.b32 	%r2270, %f2361;
	shfl.sync.down.b32	%r2271|%p781, %r2270, 4, 31, -1;
	mov.b32 	%f2362, %r2271;
	add.f32 	%f2363, %f2361, %f2362;
	mov.b32 	%r2272, %f2363;
	shfl.sync.down.b32	%r2273|%p782, %r2272, 2, 31, -1;
	mov.b32 	%f2364, %r2273;
	add.f32 	%f2365, %f2363, %f2364;
	mov.b32 	%r2274, %f2365;
	shfl.sync.down.b32	%r2275|%p783, %r2274, 1, 31, -1;
	mov.b32 	%f2366, %r2275;
	add.f32 	%f201, %f2365, %f2366;
	@%p778 bra 	$L__BB0_801;
	ld.param.f32 	%f13546, [_Z17qk_sparse_forwardPK13__nv_bfloat16S1_S1_PKiS3_fPfS4_S4_lllllllllllllllliiii_param_5];
	mov.u32 	%r2276, shmem;
	ld.shared.u32 	%r2277, [shmem+33056];
	mul.wide.u32 	%rd1773, %r17058, 4;
	add.s64 	%rd1774, %rd3, %rd1773;
	ld.local.u32 	%r2278, [%rd1774];
	setp.lt.s32 	%p784, %r2278, %r2277;
	mul.f32 	%f2367, %f13546, %f201;
	selp.f32 	%f2368, %f2367, 0fCE6E6B28, %p784;
	shl.b32 	%r2279, %r17058, 9;
	add.s32 	%r2280, %r2276, %r2279;
	st.shared.f32 	[%r2280+16672], %f2368;
$L__BB0_801:
	mov.u32 	%r2281, %tid.x;
	and.b32  	%r2282, %r2281, 31;
	setp.ne.s32 	%p785, %r2282, 0;
	mov.b32 	%r2283, %f74;
	shfl.sync.down.b32	%r2284|%p786, %r2283, 16, 31, -1;
	mov.b32 	%f2369, %r2284;
	add.f32 	%f2370, %f74, %f2369;
	mov.b32 	%r2285, %f2370;
	shfl.sync.down.b32	%r2286|%p787, %r2285, 8, 31, -1;
	mov.b32 	%f2371, %r2286;
	add.f32 	%f2372, %f2370, %f2371;
	mov.b32 	%r2287, %f2372;
	shfl.sync.down.b32	%r2288|%p788, %r2287, 4, 31, -1;
	mov.b32 	%f2373, %r2288;
	add.f32 	%f2374, %f2372, %f2373;
	mov.b32 	%r2289, %f2374;
	shfl.sync.down.b32	%r2290|%p789, %r2289, 2, 31, -1;
	mov.b32 	%f2375, %r2290;
	add.f32 	%f2376, %f2374, %f2375;
	mov.b32 	%r2291, %f2376;
	shfl.sync.down.b32	%r2292|%p790, %r2291, 1, 31, -1;
	mov.b32 	%f2377, %r2292;
	add.f32 	%f202, %f2376, %f2377;
	@%p785 bra 	$L__BB0_803;
	ld.param.f32 	%f13547, [_Z17qk_sparse_forwardPK13__nv_bfloat16S1_S1_PKiS3_fPfS4_S4_lllllllllllllllliiii_param_5];
	mov.u32 	%r2293, shmem;
	ld.shared.u32 	%r2294, [shmem+33060];
	mul.wide.u32 	%rd1775, %r17058, 4;
	add.s64 	%rd1776, %rd3, %rd1775;
	ld.local.u32 	%r2295, [%rd1776];
	setp.lt.s32 	%p791, %r2295, %r2294;
	mul.f32 	%f2378, %f13547, %f202;
	selp.f32 	%f2379, %f2378, 0fCE6E6B28, %p791;
	shl.b32 	%r2296, %r17058, 9;
	add.s32 	%r2297, %r2293, %r2296;
	st.shared.f32 	[%r2297+16676], %f2379;
$L__BB0_803:
	mov.u32 	%r2298, %tid.x;
	and.b32  	%r2299, %r2298, 31;
	setp.ne.s32 	%p792, %r2299, 0;
	mov.b32 	%r2300, %f75;
	shfl.sync.down.b32	%r2301|%p793, %r2300, 16, 31, -1;
	mov.b32 	%f2380, %r2301;
	add.f32 	%f2381, %f75, %f2380;
	mov.b32 	%r2302, %f2381;
	shfl.sync.down.b32	%r2303|%p794, %r2302, 8, 31, -1;
	mov.b32 	%f2382, %r2303;
	add.f32 	%f2383, %f2381, %f2382;
	mov.b32 	%r2304, %f2383;
	shfl.sync.down.b32	%r2305|%p795, %r2304, 4, 31, -1;
	mov.b32 	%f2384, %r2305;
	add.f32 	%f2385, %f2383, %f2384;
	mov.b32 	%r2306, %f2385;
	shfl.sync.down.b32	%r2307|%p796, %r2306, 2, 31, -1;
	mov.b32 	%f2386, %r2307;
	add.f32 	%f2387, %f2385, %f2386;
	mov.b32 	%r2308, %f2387;
	shfl.sync.down.b32	%r2309|%p797, %r2308, 1, 31, -1;
	mov.b32 	%f2388, %r2309;
	add.f32 	%f203, %f2387, %f2388;
	@%p792 bra 	$L__BB0_805;
	ld.param.f32 	%f13548, [_Z17qk_sparse_forwardPK13__nv_bfloat16S1_S1_PKiS3_fPfS4_S4_lllllllllllllllliiii_param_5];
	mov.u32 	%r2310, shmem;
	ld.shared.u32 	%r2311, [shmem+33064];
	mul.wide.u32 	%rd1777, %r17058, 4;
	add.s64 	%rd1778, %rd3, %rd1777;
	ld.local.u32 	%r2312, [%rd1778];
	setp.lt.s32 	%p798, %r2312, %r2311;
	mul.f32 	%f2389, %f13548, %f203;
	selp.f32 	%f2390, %f2389, 0fCE6E6B28, %p798;
	shl.b32 	%r2313, %r17058, 9;
	add.s32 	%r2314, %r2310, %r2313;
	st.shared.f32 	[%r2314+16680], %f2390;
$L__BB0_805:
	mov.u32 	%r2315, %tid.x;
	and.b32  	%r2316, %r2315, 31;
	setp.ne.s32 	%p799, %r2316, 0;
	mov.b32 	%r2317, %f76;
	shfl.sync.down.b32	%r2318|%p800, %r2317, 16, 31, -1;
	mov.b32 	%f2391, %r2318;
	add.f32 	%f2392, %f76, %f2391;
	mov.b32 	%r2319, %f2392;
	shfl.sync.down.b32	%r2320|%p801, %r2319, 8, 31, -1;
	mov.b32 	%f2393, %r2320;
	add.f32 	%f2394, %f2392, %f2393;
	mov.b32 	%r2321, %f2394;
	shfl.sync.down.b32	%r2322|%p802, %r2321, 4, 31, -1;
	mov.b32 	%f2395, %r2322;
	add.f32 	%f2396, %f2394, %f2395;
	mov.b32 	%r2323, %f2396;
	shfl.sync.down.b32	%r2324|%p803, %r2323, 2, 31, -1;
	mov.b32 	%f2397, %r2324;
	add.f32 	%f2398, %f2396, %f2397;
	mov.b32 	%r2325, %f2398;
	shfl.sync.down.b32	%r2326|%p804, %r2325, 1, 31, -1;
	mov.b32 	%f2399, %r2326;
	add.f32 	%f204, %f2398, %f2399;
	@%p799 bra 	$L__BB0_807;
	ld.param.f32 	%f13549, [_Z17qk_sparse_forwardPK13__nv_bfloat16S1_S1_PKiS3_fPfS4_S4_lllllllllllllllliiii_param_5];
	mov.u32 	%r2327, shmem;
	ld.shared.u32 	%r2328, [shmem+33068];
	mul.wide.u32 	%rd1779, %r17058, 4;
	add.s64 	%rd1780, %rd3, %rd1779;
	ld.local.u32 	%r2329, [%rd1780];
	setp.lt.s32 	%p805, %r2329, %r2328;
	mul.f32 	%f2400, %f13549, %f204;
	selp.f32 	%f2401, %f2400, 0fCE6E6B28, %p805;
	shl.b32 	%r2330, %r17058, 9;
	add.s32 	%r2331, %r2327, %r2330;
	st.shared.f32 	[%r2331+16684], %f2401;
$L__BB0_807:
	mov.u32 	%r2332, %tid.x;
	and.b32  	%r2333, %r2332, 31;
	setp.ne.s32 	%p806, %r2333, 0;
	mov.b32 	%r2334, %f77;
	shfl.sync.down.b32	%r2335|%p807, %r2334, 16, 31, -1;
	mov.b32 	%f2402, %r2335;
	add.f32 	%f2403, %f77, %f2402;
	mov.b32 	%r2336, %f2403;
	shfl.sync.down.b32	%r2337|%p808, %r2336, 8, 31, -1;
	mov.b32 	%f2404, %r2337;
	add.f32 	%f2405, %f2403, %f2404;
	mov.b32 	%r2338, %f2405;
	shfl.sync.down.b32	%r2339|%p809, %r2338, 4, 31, -1;
	mov.b32 	%f2406, %r2339;
	add.f32 	%f2407, %f2405, %f2406;
	mov.b32 	%r2340, %f2407;
	shfl.sync.down.b32	%r2341|%p810, %r2340, 2, 31, -1;
	mov.b32 	%f2408, %r2341;
	add.f32 	%f2409, %f2407, %f2408;
	mov.b32 	%r2342, %f2409;
	shfl.sync.down.b32	%r2343|%p811, %r2342, 1, 31, -1;
	mov.b32 	%f2410, %r2343;
	add.f32 	%f205, %f2409, %f2410;
	@%p806 bra 	$L__BB0_809;
	ld.param.f32 	%f13550, [_Z17qk_sparse_forwardPK13__nv_bfloat16S1_S1_PKiS3_fPfS4_S4_lllllllllllllllliiii_param_5];
	mov.u32 	%r2344, shmem;
	ld.shared.u32 	%r2345, [shmem+33072];
	mul.wide.u32 	%rd1781, %r17058, 4;
	add.s64 	%rd1782, %rd3, %rd1781;
	ld.local.u32 	%r2346, [%rd1782];
	setp.lt.s32 	%p812, %r2346, %r2345;
	mul.f32 	%f2411, %f13550, %f205;
	selp.f32 	%f2412, %f2411, 0fCE6E6B28, %p812;
	shl.b32 	%r2347, %r17058, 9;
	add.s32 	%r2348, %r2344, %r2347;
	st.shared.f32 	[%r2348+16688], %f2412;
$L__BB0_809:
	mov.u32 	%r2349, %tid.x;
	and.b32  	%r2350, %r2349, 31;
	setp.ne.s32 	%p813, %r2350, 0;
	mov.b32 	%r2351, %f78;
	shfl.sync.down.b32	%r2352|%p814, %r2351, 16, 31, -1;
	mov.b32 	%f2413, %r2352;
	add.f32 	%f2414, %f78, %f2413;
	mov.b32 	%r2353, %f2414;
	shfl.sync.down.b32	%r2354|%p815, %r2353, 8, 31, -1;
	mov.b32 	%f2415, %r2354;
	add.f32 	%f2416, %f2414, %f2415;
	mov.b32 	%r2355, %f2416;
	shfl.sync.down.b32	%r2356|%p816, %r2355, 4, 31, -1;
	mov.b32 	%f2417, %r2356;
	add.f32 	%f2418, %f2416, %f2417;
	mov.b32 	%r2357, %f2418;
	shfl.sync.down.b32	%r2358|%p817, %r2357, 2, 31, -1;
	mov.b32 	%f2419, %r2358;
	add.f32 	%f2420, %f2418, %f2419;
	mov.b32 	%r2359, %f2420;
	shfl.sync.down.b32	%r2360|%p818, %r2359, 1, 31, -1;
	mov.b32 	%f2421, %r2360;
	add.f32 	%f206, %f2420, %f2421;
	@%p813 bra 	$L__BB0_811;
	ld.param.f32 	%f13551, [_Z17qk_sparse_forwardPK13__nv_bfloat16S1_S1_PKiS3_fPfS4_S4_lllllllllllllllliiii_param_5];
	mov.u32 	%r2361, shmem;
	ld.shared.u32 	%r2362, [shmem+33076];
	mul.wide.u32 	%rd1783, %r17058, 4;
	add.s64 	%rd1784, %rd3, %rd1783;
	ld.local.u32 	%r2363, [%rd1784];
	setp.lt.s32 	%p819, %r2363, %r2362;
	mul.f32 	%f2422, %f13551, %f206;
	selp.f32 	%f2423, %f2422, 0fCE6E6B28, %p819;
	shl.b32 	%r2364, %r17058, 9;
	add.s32 	%r2365, %r2361, %r2364;
	st.shared.f32 	[%r2365+16692], %f2423;
$L__BB0_811:
	mov.u32 	%r2366, %tid.x;
	and.b32  	%r2367, %r2366, 31;
	setp.ne.s32 	%p820, %r2367, 0;
	mov.b32 	%r2368, %f79;
	shfl.sync.down.b32	%r2369|%p821, %r2368, 16, 31, -1;
	mov.b32 	%f2424, %r2369;
	add.f32 	%f2425, %f79, %f2424;
	mov.b32 	%r2370, %f2425;
	shfl.sync.down.b32	%r2371|%p822, %r2370, 8, 31, -1;
	mov.b32 	%f2426, %r2371;
	add.f32 	%f2427, %f2425, %f2426;
	mov.b32 	%r2372, %f2427;
	shfl.sync.down.b32	%r2373|%p823, %r2372, 4, 31, -1;
	mov.b32 	%f2428, %r2373;
	add.f32 	%f2429, %f2427, %f2428;
	mov.b32 	%r2374, %f2429;
	shfl.sync.down.b32	%r2375|%p824, %r2374, 2, 31, -1;
	mov.b32 	%f2430, %r2375;
	add.f32 	%f2431, %f2429, %f2430;
	mov.b32 	%r2376, %f2431;
	shfl.sync.down.b32	%r2377|%p825, %r2376, 1, 31, -1;
	mov.b32 	%f2432, %r2377;
	add.f32 	%f207, %f2431, %f2432;
	@%p820 bra 	$L__BB0_813;
	ld.param.f32 	%f13552, [_Z17qk_sparse_forwardPK13__nv_bfloat16S1_S1_PKiS3_fPfS4_S4_lllllllllllllllliiii_param_5];
	mov.u32 	%r2378, shmem;
	ld.shared.u32 	%r2379, [shmem+33080];
	mul.wide.u32 	%rd1785, %r17058, 4;
	add.s64 	%rd1786, %rd3, %rd1785;
	ld.local.u32 	%r2380, [%rd1786];
	setp.lt.s32 	%p826, %r2380, %r2379;
	mul.f32 	%f2433, %f13552, %f207;
	selp.f32 	%f2434, %f2433, 0fCE6E6B28, %p826;
	shl.b32 	%r2381, %r17058, 9;
	add.s32 	%r2382, %r2378, %r2381;
	st.shared.f32 	[%r2382+16696], %f2434;
$L__BB0_813:
	mov.u32 	%r2383, %tid.x;
	and.b32  	%r2384, %r2383, 31;
	setp.ne.s32 	%p827, %r2384, 0;
	mov.b32 	%r2385, %f80;
	shfl.sync.down.b32	%r2386|%p828, %r2385, 16, 31, -1;
	mov.b32 	%f2435, %r2386;
	add.f32 	%f2436, %f80, %f2435;
	mov.b32 	%r2387, %f2436;
	shfl.sync.down.b32	%r2388|%p829, %r2387, 8, 31, -1;
	mov.b32 	%f2437, %r2388;
	add.f32 	%f2438, %f2436, %f2437;
	mov.b32 	%r2389, %f2438;
	shfl.sync.down.b32	%r2390|%p830, %r2389, 4, 31, -1;
	mov.b32 	%f2439, %r2390;
	add.f32 	%f2440, %f2438, %f2439;
	mov.b32 	%r2391, %f2440;
	shfl.sync.down.b32	%r2392|%p831, %r2391, 2, 31, -1;
	mov.b32 	%f2441, %r2392;
	add.f32 	%f2442, %f2440, %f2441;
	mov.b32 	%r2393, %f2442;
	shfl.sync.down.b32	%r2394|%p832, %r2393, 1, 31, -1;
	mov.b32 	%f2443, %r2394;
	add.f32 	%f208, %f2442, %f2443;
	@%p827 bra 	$L__BB0_815;
	ld.param.f32 	%f13553, [_Z17qk_sparse_forwardPK13__nv_bfloat16S1_S1_PKiS3_fPfS4_S4_lllllllllllllllliiii_param_5];
	mov.u32 	%r2395, shmem;
	ld.shared.u32 	%r2396, [shmem+33084];
	mul.wide.u32 	%rd1787, %r17058, 4;
	add.s64 	%rd1788, %rd3, %rd1787;
	ld.local.u32 	%r2397, [%rd1788];
	setp.lt.s32 	%p833, %r2397, %r2396;
	mul.f32 	%f2444, %f13553, %f208;
	selp.f32 	%f2445, %f2444, 0fCE6E6B28, %p833;
	shl.b32 	%r2398, %r17058, 9;
	add.s32 	%r2399, %r2395, %r2398;
	st.shared.f32 	[%r2399+16700], %f2445;
$L__BB0_815:
	mov.u32 	%r2400, %tid.x;
	and.b32  	%r2401, %r2400, 31;
	setp.ne.s32 	%p834, %r2401, 0;
	mov.b32 	%r2402, %f81;
	shfl.sync.down.b32	%r2403|%p835, %r2402, 16, 31, -1;
	mov.b32 	%f2446, %r2403;
	add.f32 	%f2447, %f81, %f2446;
	mov.b32 	%r2404, %f2447;
	shfl.sync.down.b32	%r2405|%p836, %r2404, 8, 31, -1;
	mov.b32 	%f2448, %r2405;
	add.f32 	%f2449, %f2447, %f2448;
	mov.b32 	%r2406, %f2449;
	shfl.sync.down.b32	%r2407|%p837, %r2406, 4, 31, -1;
	mov.b32 	%f2450, %r2407;
	add.f32 	%f2451, %f2449, %f2450;
	mov.b32 	%r2408, %f2451;
	shfl.sync.down.b32	%r2409|%p838, %r2408, 2, 31, -1;
	mov.b32 	%f2452, %r2409;
	add.f32 	%f2453, %f2451, %f2452;
	mov.b32 	%r2410, %f2453;
	shfl.sync.down.b32	%r2411|%p839, %r2410, 1, 31, -1;
	mov.b32 	%f2454, %r2411;
	add.f32 	%f209, %f2453, %f2454;
	@%p834 bra 	$L__BB0_817;
	ld.param.f32 	%f13554, [_Z17qk_sparse_forwardPK13__nv_bfloat16S1_S1_PKiS3_fPfS4_S4_lllllllllllllllliiii_param_5];
	mov.u32 	%r2412, shmem;
	ld.shared.u32 	%r2413, [shmem+33088];
	mul.wide.u32 	%rd1789, %r17058, 4;
	add.s64 	%rd1790, %rd3, %rd1789;
	ld.local.u32 	%r2414, [%rd1790];
	setp.lt.s32 	%p840, %r2414, %r2413;
	mul.f32 	%f2455, %f13554, %f209;
	selp.f32 	%f2456, %f2455, 0fCE6E6B28, %p840;
	shl.b32 	%r2415, %r17058, 9;
	add.s32 	%r2416, %r2412, %r2415;
	st.shared.f32 	[%r2416+16704], %f2456;
$L__BB0_817:
	mov.u32 	%r2417, %tid.x;
	and.b32  	%r2418, %r2417, 31;
	setp.ne.s32 	%p841, %r2418, 0;
	mov.b32 	%r2419, %f82;
	shfl.sync.down.b32	%r2420|%p842, %r2419, 16, 31, -1;
	mov.b32 	%f2457, %r2420;
	add.f32 	%f2458, %f82, %f2457;
	mov.b32 	%r2421, %f2458;
	shfl.sync.down.b32	%r2422|%p843, %r2421, 8, 31, -1;
	mov.b32 	%f2459, %r2422;
	add.f32 	%f2460, %f2458, %f2459;
	mov.b32 	%r2423, %f2460;
	shfl.sync.down.b32	%r2424|%p844, %r2423, 4, 31, -1;
	mov.b32 	%f2461, %r2424;
	add.f32 	%f2462, %f2460, %f2461;
	mov.b32 	%r2425, %f2462;
	shfl.sync.down.b32	%r2426|%p845, %r2425, 2, 31, -1;
	mov.b32 	%f2463, %r2426;
	add.f32 	%f2464, %f2462, %f2463;
	mov.b32 	%r2427, %f2464;
	shfl.sync.down.b32	%r2428|%p846, %r2427, 1, 31, -1;
	mov.b32 	%f2465, %r2428;
	add.f32 	%f210, %f2464, %f2465;
	@%p841 bra 	$L__BB0_819;
	ld.param.f32 	%f13555, [_Z17qk_sparse_forwardPK13__nv_bfloat16S1_S1_PKiS3_fPfS4_S4_lllllllllllllllliiii_param_5];
	mov.u32 	%r2429, shmem;
	ld.shared.u32 	%r2430, [shmem+33092];
	mul.wide.u32 	%rd1791, %r17058, 4;
	add.s64 	%rd1792, %rd3, %rd1791;
	ld.local.u32 	%r2431, [%rd1792];
	setp.lt.s32 	%p847, %r2431, %r2430;
	mul.f32 	%f2466, %f13555, %f210;
	selp.f32 	%f2467, %f2466, 0fCE6E6B28, %p847;
	shl.b32 	%r2432, %r17058, 9;
	add.s32 	%r2433, %r2429, %r2432;
	st.shared.f32 	[%r2433+16708], %f2467;
$L__BB0_819:
	mov.u32 	%r2434, %tid.x;
	and.b32  	%r2435, %r2434, 31;
	setp.ne.s32 	%p848, %r2435, 0;
	mov.b32 	%r2436, %f83;
	shfl.sync.down.b32	%r2437|%p849, %r2436, 16, 31, -1;
	mov.b32 	%f2468, %r2437;
	add.f32 	%f2469, %f83, %f2468;
	mov.b32 	%r2438, %f2469;
	shfl.sync.down.b32	%r2439|%p850, %r2438, 8, 31, -1;
	mov.b32 	%f2470, %r2439;
	add.f32 	%f2471, %f2469, %f2470;
	mov.b32 	%r2440, %f2471;
	shfl.sync.down.b32	%r2441|%p851, %r2440, 4, 31, -1;
	mov.b32 	%f2472, %r2441;
	add.f32 	%f2473, %f2471, %f2472;
	mov.b32 	%r2442, %f2473;
	shfl.sync.down.b32	%r2443|%p852, %r2442, 2, 31, -1;
	mov.b32 	%f2474, %r2443;
	add.f32 	%f2475, %f2473, %f2474;
	mov.b32 	%r2444, %f2475;
	shfl.sync.down.b32	%r2445|%p853, %r2444, 1, 31, -1;
	mov.b32 	%f2476, %r2445;
	add.f32 	%f211, %f2475, %f2476;
	@%p848 bra 	$L__BB0_821;
	ld.param.f32 	%f13556, [_Z17qk_sparse_forwardPK13__nv_bfloat16S1_S1_PKiS3_fPfS4_S4_lllllllllllllllliiii_param_5];
	mov.u32 	%r2446, shmem;
	ld.shared.u32 	%r2447, [shmem+33096];
	mul.wide.u32 	%rd1793, %r17058, 4;
	add.s64 	%rd1794, %rd3, %rd1793;
	ld.local.u32 	%r2448, [%rd1794];
	setp.lt.s32 	%p854, %r2448, %r2447;
	mul.f32 	%f2477, %f13556, %f211;
	selp.f32 	%f2478, %f2477, 0fCE6E6B28, %p854;
	shl.b32 	%r2449, %r17058, 9;
	add.s32 	%r2450, %r2446, %r2449;
	st.shared.f32 	[%r2450+16712], %f2478;
$L__BB0_821:
	mov.u32 	%r2451, %tid.x;
	and.b32  	%r2452, %r2451, 31;
	setp.ne.s32 	%p855, %r2452, 0;
	mov.b32 	%r2453, %f84;
	shfl.sync.down.b32	%r2454|%p856, %r2453, 16, 31, -1;
	mov.b32 	%f2479, %r2454;
	add.f32 	%f2480, %f84, %f2479;
	mov.b32 	%r2455, %f2480;
	shfl.sync.down.b32	%r2456|%p857, %r2455, 8, 31, -1;
	mov.b32 	%f2481, %r2456;
	add.f32 	%f2482, %f2480, %f2481;
	mov.b32 	%r2457, %f2482;
	shfl.sync.down.b32	%r2458|%p858, %r2457, 4, 31, -1;
	mov.b32 	%f2483, %r2458;
	add.f32 	%f2484, %f2482, %f2483;
	mov.b32 	%r2459, %f2484;
	shfl.sync.down.b32	%r2460|%p859, %r2459, 2, 31, -1;
	mov.b32 	%f2485, %r2460;
	add.f32 	%f2486, %f2484, %f2485;
	mov.b32 	%r2461, %f2486;
	shfl.sync.down.b32	%r2462|%p860, %r2461, 1, 31, -1;
	mov.b32 	%f2487, %r2462;
	add.f32 	%f212, %f2486, %f2487;
	@%p855 bra 	$L__BB0_823;
	ld.param.f32 	%f13557, [_Z17qk_sparse_forwardPK13__nv_bfloat16S1_S1_PKiS3_fPfS4_S4_lllllllllllllllliiii_param_5];
	mov.u32 	%r2463, shmem;
	ld.shared.u32 	%r2464, [shmem+33100];
	mul.wide.u32 	%rd1795, %r17058, 4;
	add.s64 	%rd1796, %rd3, %rd1795;
	ld.local.u32 	%r2465, [%rd1796];
	setp.lt.s32 	%p861, %r2465, %r2464;
	mul.f32 	%f2488, %f13557, %f212;
	selp.f32 	%f2489, %f2488, 0fCE6E6B28, %p861;
	shl.b32 	%r2466, %r17058, 9;
	add.s32 	%r2467, %r2463, %r2466;
	st.shared.f32 	[%r2467+16716], %f2489;
$L__BB0_823:
	mov.u32 	%r2468, %tid.x;
	and.b32  	%r2469, %r2468, 31;
	setp.ne.s32 	%p862, %r2469, 0;
	mov.b32 	%r2470, %f85;
	shfl.sync.down.b32	%r2471|%p863, %r2470, 16, 31, -1;
	mov.b32 	%f2490, %r2471;
	add.f32 	%f2491, %f85, %f2490;
	mov.b32 	%r2472, %f2491;
	shfl.sync.down.b32	%r2473|%p864, %r2472, 8, 31, -1;
	mov.b32 	%f2492, %r2473;
	add.f32 	%f2493, %f2491, %f2492;
	mov.b32 	%r2474, %f2493;
	shfl.sync.down.b32	%r2475|%p865, %r2474, 4, 31, -1;
	mov.b32 	%f2494, %r2475;
	add.f32 	%f2495, %f2493, %f2494;
	mov.b32 	%r2476, %f2495;
	shfl.sync.down.b32	%r2477|%p866, %r2476, 2, 31, -1;
	mov.b32 	%f2496, %r2477;
	add.f32 	%f2497, %f2495, %f2496;
	mov.b32 	%r2478, %f2497;
	shfl.sync.down.b32	%r2479|%p867, %r2478, 1, 31, -1;
	mov.b32 	%f2498, %r2479;
	add.f32 	%f213, %f2497, %f2498;
	@%p862 bra 	$L__BB0_825;
	ld.param.f32 	%f13558, [_Z17qk_sparse_forwardPK13__nv_bfloat16S1_S1_PKiS3_fPfS4_S4_lllllllllllllllliiii_param_5];
	mov.u32 	%r2480, shmem;
	ld.shared.u32 	%r2481, [shmem+33104];
	mul.wide.u32 	%rd1797, %r17058, 4;
	add.s64 	%rd1798, %rd3, %rd1797;
	ld.local.u32 	%r2482, [%rd1798];
	setp.lt.s32 	%p868, %r2482, %r2481;
	mul.f32 	%f2499, %f13558, %f213;
	selp.f32 	%f2500, %f2499, 0fCE6E6B28, %p868;
	shl.b32 	%r2483, %r17058, 9;
	add.s32 	%r2484, %r2480, %r2483;
	st.shared.f32 	[%r2484+16720], %f2500;
$L__BB0_825:
	mov.u32 	%r2485, %tid.x;
	and.b32  	%r2486, %r2485, 31;
	setp.ne.s32 	%p869, %r2486, 0;
	mov.b32 	%r2487, %f86;
	shfl.sync.down.b32	%r2488|%p870, %r2487, 16, 31, -1;
	mov.b32 	%f2501, %r2488;
	add.f32 	%f2502, %f86, %f2501;
	mov.b32 	%r2489, %f2502;
	shfl.sync.down.b32	%r2490|%p871, %r2489, 8, 31, -1;
	mov.b32 	%f2503, %r2490;
	add.f32 	%f2504, %f2502, %f2503;
	mov.b32 	%r2491, %f2504;
	shfl.sync.down.b32	%r2492|%p872, %r2491, 4, 31, -1;
	mov.b32 	%f2505, %r2492;
	add.f32 	%f2506, %f2504, %f2505;
	mov.b32 	%r2493, %f2506;
	shfl.sync.down.b32	%r2494|%p873, %r2493, 2, 31, -1;
	mov.b32 	%f2507, %r2494;
	add.f32 	%f2508, %f2506, %f2507;
	mov.b32 	%r2495, %f2508;
	shfl.sync.down.b32	%r2496|%p874, %r2495, 1, 31, -1;
	mov.b32 	%f2509, %r2496;
	add.f32 	%f214, %f2508, %f2509;
	@%p869 bra 	$L__BB0_827;
	ld.param.f32 	%f13559, [_Z17qk_sparse_forwardPK13__nv_bfloat16S1_S1_PKiS3_fPfS4_S4_lllllllllllllllliiii_param_5];
	mov.u32 	%r2497, shmem;
	ld.shared.u32 	%r2498, [shmem+33108];
	mul.wide.u32 	%rd1799, %r17058, 4;
	add.s64 	%rd1800, %rd3, %rd1799;
	ld.local.u32 	%r2499, [%rd1800];
	setp.lt.s32 	%p875, %r2499, %r2498;
	mul.f32 	%f2510, %f13559, %f214;
	selp.f32 	%f2511, %f2510, 0fCE6E6B28, %p875;
	shl.b32 	%r2500, %r17058, 9;
	add.s32 	%r2501, %r2497, %r2500;
	st.shared.f32 	[%r2501+16724], %f2511;
$L__BB0_827:
	mov.u32 	%r2502, %tid.x;
	and.b32  	%r2503, %r2502, 31;
	setp.ne.s32 	%p876, %r2503, 0;
	mov.b32 	%r2504, %f87;
	shfl.sync.down.b32	%r2505|%p877, %r2504, 16, 31, -1;
	mov.b32 	%f2512, %r2505;
	add.f32 	%f2513, %f87, %f2512;
	mov.b32 	%r2506, %f2513;
	shfl.sync.down.b32	%r2507|%p878, %r2506, 8, 31, -1;
	mov.b32 	%f2514, %r2507;
	add.f32 	%f2515, %f2513, %f2514;
	mov.b32 	%r2508, %f2515;
	shfl.sync.down.b32	%r2509|%p879, %r2508, 4, 31, -1;
	mov.b32 	%f2516, %r2509;
	add.f32 	%f2517, %f2515, %f2516;
	mov.b32 	%r2510, %f2517;
	shfl.sync.down.b32	%r2511|%p880, %r2510, 2, 31, -1;
	mov.b32 	%f2518, %r2511;
	add.f32 	%f2519, %f2517, %f2518;
	mov.b32 	%r2512, %f2519;
	shfl.sync.down.b32	%r2513|%p881, %r2512, 1, 31, -1;
	mov.b32 	%f2520, %r2513;
	add.f32 	%f215, %f2519, %f2520;
	@%p876 bra 	$L__BB0_829;
	ld.param.f32 	%f13560, [_Z17qk_sparse_forwardPK13__nv_bfloat16S1_S1_PKiS3_fPfS4_S4_lllllllllllllllliiii_param_5];
	mov.u32 	%r2514, shmem;
	ld.shared.u32 	%r2515, [shmem+33112];
	mul.wide.u32 	%rd1801, %r17058, 4;
	add.s64 	%rd1802, %rd3, %rd1801;
	ld.local.u32 	%r2516, [%rd1802];
	setp.lt.s32 	%p882, %r2516, %r2515;
	mul.f32 	%f2521, %f13560, %f215;
	selp.f32 	%f2522, %f2521, 0fCE6E6B28, %p882;
	shl.b32 	%r2517, %r17058, 9;
	add.s32 	%r2518, %r2514, %r2517;
	st.shared.f32 	[%r2518+16728], %f2522;
$L__BB0_829:
	mov.u32 	%r2519, %tid.x;
	and.b32  	%r2520, %r2519, 31;
	setp.ne.s32 	%p883, %r2520, 0;
	mov.b32 	%r2521, %f88;
	shfl.sync.down.b32	%r2522|%p884, %r2521, 16, 31, -1;
	mov.b32 	%f2523, %r2522;
	add.f32 	%f2524, %f88, %f2523;
	mov.b32 	%r2523, %f2524;
	shfl.sync.down.b32	%r2524|%p885, %r2523, 8, 31, -1;
	mov.b32 	%f2525, %r2524;
	add.f32 	%f2526, %f2524, %f2525;
	mov.b32 	%r2525, %f2526;
	shfl.sync.down.b32	%r2526|%p886, %r2525, 4, 31, -1;
	mov.b32 	%f2527, %r2526;
	add.f32 	%f2528, %f2526, %f2527;
	mov.b32 	%r2527, %f2528;
	shfl.sync.down.b32	%r2528|%p887, %r2527, 2, 31, -1;
	mov.b32 	%f2529, %r2528;
	add.f32 	%f2530, %f2528, %f2529;
	mov.b32 	%r2529, %f2530;
	shfl.sync.down.b32	%r2530|%p888, %r2529, 1, 31, -1;
	mov.b32 	%f2531, %r2530;
	add.f32 	%f216, %f2530, %f2531;
	@%p883 bra 	$L__BB0_831;
	ld.param.f32 	%f13561, [_Z17qk_sparse_forwardPK13__nv_bfloat16S1_S1_PKiS3_fPfS4_S4_lllllllllllllllliiii_param_5];
	mov.u32 	%r2531, shmem;
	ld.shared.u32 	%r2532, [shmem+33116];
	mul.wide.u32 	%rd1803, %r17058, 4;
	add.s64 	%rd1804, %rd3, %rd1803;
	ld.local.u32 	%r2533, [%rd1804];
	setp.lt.s32 	%p889, %r2533, %r2532;
	mul.f32 	%f2532, %f13561, %f216;
	selp.f32 	%f2533, %f2532, 0fCE6E6B28, %p889;
	shl.b32 	%r2534, %r17058, 9;
	add.s32 	%r2535, %r2531, %r2534;
	st.shared.f32 	[%r2535+16732], %f2533;
$L__BB0_831:
	mov.u32 	%r2536, %tid.x;
	and.b32  	%r2537, %r2536, 31;
	setp.ne.s32 	%p890, %r2537, 0;
	mov.b32 	%r2538, %f89;
	shfl.sync.down.b32	%r2539|%p891, %r2538, 16, 31, -1;
	mov.b32 	%f2534, %r2539;
	add.f32 	%f2535, %f89, %f2534;
	mov.b32 	%r2540, %f2535;
	shfl.sync.down.b32	%r2541|%p892, %r2540, 8, 31, -1;
	mov.b32 	%f2536, %r2541;
	add.f32 	%f2537, %f2535, %f2536;
	mov.b32 	%r2542, %f2537;
	shfl.sync.down.b32	%r2543|%p893, %r2542, 4, 31, -1;
	mov.b32 	%f2538, %r2543;
	add.f32 	%f2539, %f2537, %f2538;
	mov.b32 	%r2544, %f2539;
	shfl.sync.down.b32	%r2545|%p894, %r2544, 2, 31, -1;
	mov.b32 	%f2540, %r2545;
	add.f32 	%f2541, %f2539, %f2540;
	mov.b32 	%r2546, %f2541;
	shfl.sync.down.b32	%r2547|%p895, %r2546, 1, 31, -1;
	mov.b32 	%f2542, %r2547;
	add.f32 	%f217, %f2541, %f2542;
	@%p890 bra 	$L__BB0_833;
	ld.param.f32 	%f13562, [_Z17qk_sparse_forwardPK13__nv_bfloat16S1_S1_PKiS3_fPfS4_S4_lllllllllllllllliiii_param_5];
	mov.u32 	%r2548, shmem;
	ld.shared.u32 	%r2549, [shmem+33120];
	mul.wide.u32 	%rd1805, %r17058, 4;
	add.s64 	%rd1806, %rd3, %rd1805;
	ld.local.u32 	%r2550, [%rd1806];
	setp.lt.s32 	%p896, %r2550, %r2549;
	mul.f32 	%f2543, %f13562, %f217;
	selp.f32 	%f2544, %f2543, 0fCE6E6B28, %p896;
	shl.b32 	%r2551, %r17058, 9;
	add.s32 	%r2552, %r2548, %r2551;
	st.shared.f32 	[%r2552+16736], %f2544;
$L__BB0_833:
	mov.u32 	%r2553, %tid.x;
	and.b32  	%r2554, %r2553, 31;
	setp.ne.s32 	%p897, %r2554, 0;
	mov.b32 	%r2555, %f90;
	shfl.sync.down.b32	%r2556|%p898, %r2555, 16, 31, -1;
	mov.b32 	%f2545, %r2556;
	add.f32 	%f2546, %f90, %f2545;
	mov.b32 	%r2557, %f2546;
	shfl.sync.down.b32	%r2558|%p899, %r2557, 8, 31, -1;
	mov.b32 	%f2547, %r2558;
	add.f32 	%f2548, %f2546, %f2547;
	mov.b32 	%r2559, %f2548;
	shfl.sync.down.b32	%r2560|%p900, %r2559, 4, 31, -1;
	mov.b32 	%f2549, %r2560;
	add.f32 	%f2550, %f2548, %f2549;
	mov.b32 	%r2561, %f2550;
	shfl.sync.down.b32	%r2562|%p901, %r2561, 2, 31, -1;
	mov.b32 	%f2551, %r2562;
	add.f32 	%f2552, %f2550, %f2551;
	mov.b32 	%r2563, %f2552;
	shfl.sync.down.b32	%r2564|%p902, %r2563, 1, 31, -1;
	mov.b32 	%f2553, %r2564;
	add.f32 	%f218, %f2552, %f2553;
	@%p897 bra 	$L__BB0_835;
	ld.param.f32 	%f13563, [_Z17qk_sparse_forwardPK13__nv_bfloat16S1_S1_PKiS3_fPfS4_S4_lllllllllllllllliiii_param_5];
	mov.u32 	%r2565, shmem;
	ld.shared.u32 	%r2566, [shmem+33124];
	mul.wide.u32 	%rd1807, %r17058, 4;
	add.s64 	%rd1808, %rd3, %rd1807;
	ld.local.u32 	%r2567, [%rd1808];
	setp.lt.s32 	%p903, %r2567, %r2566;
	mul.f32 	%f2554, %f13563, %f218;
	selp.f32 	%f2555, %f2554, 0fCE6E6B28, %p903;
	shl.b32 	%r2568, %r17058, 9;
	add.s32 	%r2569, %r2565, %r2568;
	st.shared.f32 	[%r2569+16740], %f2555;
$L__BB0_835:
	mov.u32 	%r2570, %tid.x;
	and.b32  	%r2571, %r2570, 31;
	setp.ne.s32 	%p904, %r2571, 0;
	mov.b32 	%r2572, %f91;
	shfl.sync.down.b32	%r2573|%p905, %r2572, 16, 31, -1;
	mov.b32 	%f2556, %r2573;
	add.f32 	%f2557, %f91, %f2556;
	mov.b32 	%r2574, %f2557;
	shfl.sync.down.b32	%r2575|%p906, %r2574, 8, 31, -1;
	mov.b32 	%f2558, %r2575;
	add.f32 	%f2559, %f2557, %f2558;
	mov.b32 	%r2576, %f2559;
	shfl.sync.down.b32	%r2577|%p907, %r2576, 4, 31, -1;
	mov.b32 	%f2560, %r2577;
	add.f32 	%f2561, %f2559, %f2560;
	mov.b32 	%r2578, %f2561;
	shfl.sync.down.b32	%r2579|%p908, %r2578, 2, 31, -1;
	mov.b32 	%f2562, %r2579;
	add.f32 	%f2563, %f2561, %f2562;
	mov.b32 	%r2580, %f2563;
	shfl.sync.down.b32	%r2581|%p909, %r2580, 1, 31, -1;
	mov.b32 	%f2564, %r2581;
	add.f32 	%f219, %f2563, %f2564;
	@%p904 bra 	$L__BB0_837;
	ld.param.f32 	%f13564, [_Z17qk_sparse_forwardPK13__nv_bfloat16S1_S1_PKiS3_fPfS4_S4_lllllllllllllllliiii_param_5];
	mov.u32 	%r2582, shmem;
	ld.shared.u32 	%r2583, [shmem+33128];
	mul.wide.u32 	%rd1809, %r17058, 4;
	add.s64 	%rd1810, %rd3, %rd1809;
	ld.local.u32 	%r2584, [%rd1810];
	setp.lt.s32 	%p910, %r2584, %r2583;
	mul.f32 	%f2565, %f13564, %f219;
	selp.f32 	%f2566, %f2565, 0fCE6E6B28, %p910;
	shl.b32 	%r2585, %r17058, 9;
	add.s32 	%r2586, %r2582, %r2585;
	st.shared.f32 	[%r2586+16744], %f2566;
$L__BB0_837:
	mov.u32 	%r2587, %tid.x;
	and.b32  	%r2588, %r2587, 31;
	setp.ne.s32 	%p911, %r2588, 0;
	mov.b32 	%r2589, %f92;
	shfl.sync.down.b32	%r2590|%p912, %r2589, 16, 31, -1;
	mov.b32 	%f2567, %r2590;
	add.f32 	%f2568, %f92, %f2567;
	mov.b32 	%r2591, %f2568;
	shfl.sync.down.b32	%r2592|%p913, %r2591, 8, 31, -1;
	mov.b32 	%f2569, %r2592;
	add.f32 	%f2570, %f2568, %f2569;
	mov.b32 	%r2593, %f2570;
	shfl.sync.down.b32	%r2594|%p914, %r2593, 4, 31, -1;
	mov.b32 	%f2571, %r2594;
	add.f32 	%f2572, %f2570, %f2571;
	mov.b32 	%r2595, %f2572;
	shfl.sync.down.b32	%r2596|%p915, %r2595, 2, 31, -1;
	mov.b32 	%f2573, %r2596;
	add.f32 	%f2574, %f2572, %f2573;
	mov.b32 	%r2597, %f2574;
	shfl.sync.down.b32	%r2598|%p916, %r2597, 1, 31, -1;
	mov.b32 	%f2575, %r2598;
	add.f32 	%f220, %f2574, %f2575;
	@%p911 bra 	$L__BB0_839;
	ld.param.f32 	%f13565, [_Z17qk_sparse_forwardPK13__nv_bfloat16S1_S1_PKiS3_fPfS4_S4_lllllllllllllllliiii_param_5];
	mov.u32 	%r2599, shmem;
	ld.shared.u32 	%r2600, [shmem+33132];
	mul.wide.u32 	%rd1811, %r17058, 4;
	add.s64 	%rd1812, %rd3, %rd1811;
	ld.local.u32 	%r2601, [%rd1812];
	setp.lt.s32 	%p917, %r2601, %r2600;
	mul.f32 	%f2576, %f13565, %f220;
	selp.f32 	%f2577, %f2576, 0fCE6E6B28, %p917;
	shl.b32 	%r2602, %r17058, 9;
	add.s32 	%r2603, %r2599, %r2602;
	st.shared.f32 	[%r2603+16748], %f2577;
$L__BB0_839:
	mov.u32 	%r2604, %tid.x;
	and.b32  	%r2605, %r2604, 31;
	setp.ne.s32 	%p918, %r2605, 0;
	mov.b32 	%r2606, %f93;
	shfl.sync.down.b32	%r2607|%p919, %r2606, 16, 31, -1;
	mov.b32 	%f2578, %r2607;
	add.f32 	%f2579, %f93, %f2578;
	mov.b32 	%r2608, %f2579;
	shfl.sync.down.b32	%r2609|%p920, %r2608, 8, 31, -1;
	mov.b32 	%f2580, %r2609;
	add.f32 	%f2581, %f2579, %f2580;
	mov.b32 	%r2610, %f2581;
	shfl.sync.down.b32	%r2611|%p921, %r2610, 4, 31, -1;
	mov.b32 	%f2582, %r2611;
	add.f32 	%f2583, %f2581, %f2582;
	mov.b32 	%r2612, %f2583;
	shfl.sync.down.b32	%r2613|%p922, %r2612, 2, 31, -1;
	mov.b32 	%f2584, %r2613;
	add.f32 	%f2585, %f2583, %f2584;
	mov.b32 	%r2614, %f2585;
	shfl.sync.down.b32	%r2615|%p923, %r2614, 1, 31, -1;
	mov.b32 	%f2586, %r2615;
	add.f32 	%f221, %f2585, %f2586;
	@%p918 bra 	$L__BB0_841;
	ld.param.f32 	%f13566, [_Z17qk_sparse_forwardPK13__nv_bfloat16S1_S1_PKiS3_fPfS4_S4_lllllllllllllllliiii_param_5];
	mov.u32 	%r2616, shmem;
	ld.shared.u32 	%r2617, [shmem+33136];
	mul.wide.u32 	%rd1813, %r17058, 4;
	add.s64 	%rd1814, %rd3, %rd1813;
	ld.local.u32 	%r2618, [%rd1814];
	setp.lt.s32 	%p924, %r2618, %r2617;
	mul.f32 	%f2587, %f13566, %f221;
	selp.f32 	%f2588, %f2587, 0fCE6E6B28, %p924;
	shl.b32 	%r2619, %r17058, 9;
	add.s32 	%r2620, %r2616, %r2619;
	st.shared.f32 	[%r2620+16752], %f2588;
$L__BB0_841:
	mov.u32 	%r2621, %tid.x;
	and.b32  	%r2622, %r2621, 31;
	setp.ne.s32 	%p925, %r2622, 0;
	mov.b32 	%r2623, %f94;
	shfl.sync.down.b32	%r2624|%p926, %r2623, 16, 31, -1;
	mov.b32 	%f2589, %r2624;
	add.f32 	%f2590, %f94, %f2589;
	mov.b32 	%r2625, %f2590;
	shfl.sync.down.b32	%r2626|%p927, %r2625, 8, 31, -1;
	mov.b32 	%f2591, %r2626;
	add.f32 	%f2592, %f2590, %f2591;
	mov.b32 	%r2627, %f2592;
	shfl.sync.down.b32	%r2628|%p928, %r2627, 4, 31, -1;
	mov.b32 	%f2593, %r2628;
	add.f32 	%f2594, %f2592, %f2593;
	mov.b32 	%r2629, %f2594;
	shfl.sync.down.b32	%r2630|%p929, %r2629, 2, 31, -1;
	mov.b32 	%f2595, %r2630;
	add.f32 	%f2596, %f2594, %f2595;
	mov.b32 	%r2631, %f2596;
	shfl.sync.down.b32	%r2632|%p930, %r2631, 1, 31, -1;
	mov.b32 	%f2597, %r2632;
	add.f32 	%f222, %f2596, %f2597;
	@%p925 bra 	$L__BB0_843;
	ld.param.f32 	%f13567, [_Z17qk_sparse_forwardPK13__nv_bfloat16S1_S1_PKiS3_fPfS4_S4_lllllllllllllllliiii_param_5];
	mov.u32 	%r2633, shmem;
	ld.shared.u32 	%r2634, [shmem+33140];
	mul.wide.u32 	%rd1815, %r17058, 4;
	add.s64 	%rd1816, %rd3, %rd1815;
	ld.local.u32 	%r2635, [%rd1816];
	setp.lt.s32 	%p931, %r2635, %r2634;
	mul.f32 	%f2598, %f13567, %f222;
	selp.f32 	%f2599, %f2598, 0fCE6E6B28, %p931;
	shl.b32 	%r2636, %r17058, 9;
	add.s32 	%r2637, %r2633, %r2636;
	st.shared.f32 	[%r2637+16756], %f2599;
$L__BB0_843:
	mov.u32 	%r2638, %tid.x;
	and.b32  	%r2639, %r2638, 31;
	setp.ne.s32 	%p932, %r2639, 0;
	mov.b32 	%r2640, %f95;
	shfl.sync.down.b32	%r2641|%p933, %r2640, 16, 31, -1;
	mov.b32 	%f2600, %r2641;
	add.f32 	%f2601, %f95, %f2600;
	mov.b32 	%r2642, %f2601;
	shfl.sync.down.b32	%r2643|%p934, %r2642, 8, 31, -1;
	mov.b32 	%f2602, %r2643;
	add.f32 	%f2603, %f2601, %f2602;
	mov.b32 	%r2644, %f2603;
	shfl.sync.down.b32	%r2645|%p935, %r2644, 4, 31, -1;
	mov.b32 	%f2604, %r2645;
	add.f32 	%f2605, %f2603, %f2604;
	mov.b32 	%r2646, %f2605;
	shfl.sync.down.b32	%r2647|%p936, %r2646, 2, 31, -1;
	mov.b32 	%f2606, %r2647;
	add.f32 	%f2607, %f2605, %f2606;
	mov.b32 	%r2648, %f2607;
	shfl.sync.down.b32	%r2649|%p937, %r2648, 1, 31, -1;
	mov.b32 	%f2608, %r2649;
	add.f32 	%f223, %f2607, %f2608;
	@%p932 bra 	$L__BB0_845;
	ld.param.f32 	%f13568, [_Z17qk_sparse_forwardPK13__nv_bfloat16S1_S1_PKiS3_fPfS4_S4_lllllllllllllllliiii_param_5];
	mov.u32 	%r2650, shmem;
	ld.shared.u32 	%r2651, [shmem+33144];
	mul.wide.u32 	%rd1817, %r17058, 4;
	add.s64 	%rd1818, %rd3, %rd1817;
	ld.local.u32 	%r2652, [%rd1818];
	setp.lt.s32 	%p938, %r2652, %r2651;
	mul.f32 	%f2609, %f13568, %f223;
	selp.f32 	%f2610, %f2609, 0fCE6E6B28, %p938;
	shl.b32 	%r2653, %r17058, 9;
	add.s32 	%r2654, %r2650, %r2653;
	st.shared.f32 	[%r2654+16760], %f2610;
$L__BB0_845:
	mov.u32 	%r2655, %tid.x;
	and.b32  	%r2656, %r2655, 31;
	setp.ne.s32 	%p939, %r2656, 0;
	mov.b32 	%r2657, %f96;
	shfl.sync.down.b32	%r2658|%p940, %r2657, 16, 31, -1;
	mov.b32 	%f2611, %r2658;
	add.f32 	%f2612, %f96, %f2611;
	mov.b32 	%r2659, %f2612;
	shfl.sync.down.b32	%r2660|%p941, %r2659, 8, 31, -1;
	mov.b32 	%f2613, %r2660;
	add.f32 	%f2614, %f2612, %f2613;
	mov.b32 	%r2661, %f2614;
	shfl.sync.down.b32	%r2662|%p942, %r2661, 4, 31, -1;
	mov.b32 	%f2615, %r2662;
	add.f32 	%f2616, %f2614, %f2615;
	mov.b32 	%r2663, %f2616;
	shfl.sync.down.b32	%r2664|%p943, %r2663, 2, 31, -1;
	mov.b32 	%f2617, %r2664;
	add.f32 	%f2618, %f2616, %f2617;
	mov.b32 	%r2665, %f2618;
	shfl.sync.down.b32	%r2666|%p944, %r2665, 1, 31, -1;
	mov.b32 	%f2619, %r2666;
	add.f32 	%f224, %f2618, %f2619;
	@%p939 bra 	$L__BB0_847;
	ld.param.f32 	%f13569, [_Z17qk_sparse_forwardPK13__nv_bfloat16S1_S1_PKiS3_fPfS4_S4_lllllllllllllllliiii_param_5];
	mov.u32 	%r2667, shmem;
	ld.shared.u32 	%r2668, [shmem+33148];
	mul.wide.u32 	%rd1819, %r17058, 4;
	add.s64 	%rd1820, %rd3, %rd1819;
	ld.local.u32 	%r2669, [%rd1820];
	setp.lt.s32 	%p945, %r2669, %r2668;
	mul.f32 	%f2620, %f13569, %f224;
	selp.f32 	%f2621, %f2620, 0fCE6E6B28, %p945;
	shl.b32 	%r2670, %r17058, 9;
	add.s32 	%r2671, %r2667, %r2670;
	st.shared.f32 	[%r2671+16764], %f2621;
$L__BB0_847:
	mov.u32 	%r2672, %tid.x;
	and.b32  	%r2673, %r2672, 31;
	setp.ne.s32 	%p946, %r2673, 0;
	mov.b32 	%r2674, %f97;
	shfl.sync.down.b32	%r2675|%p947, %r2674, 16, 31, -1;
	mov.b32 	%f2622, %r2675;
	add.f32 	%f2623, %f97, %f2622;
	mov.b32 	%r2676, %f2623;
	shfl.sync.down.b32	%r2677|%p948, %r2676, 8, 31, -1;
	mov.b32 	%f2624, %r2677;
	add.f32 	%f2625, %f2623, %f2624;
	mov.b32 	%r2678, %f2625;
	shfl.sync.down.b32	%r2679|%p949, %r2678, 4, 31, -1;
	mov.b32 	%f2626, %r2679;
	add.f32 	%f2627, %f2625, %f2626;
	mov.b32 	%r2680, %f2627;
	shfl.sync.down.b32	%r2681|%p950, %r2680, 2, 31, -1;
	mov.b32 	%f2628, %r2681;
	add.f32 	%f2629, %f2627, %f2628;
	mov.b32 	%r2682, %f2629;
	shfl.sync.down.b32	%r2683|%p951, %r2682, 1, 31, -1;
	mov.b32 	%f2630, %r2683;
	add.f32 	%f225, %f2629, %f2630;
	@%p946 bra 	$L__BB0_849;
	ld.param.f32 	%f13570, [_Z17qk_sparse_forwardPK13__nv_bfloat16S1_S1_PKiS3_fPfS4_S4_lllllllllllllllliiii_param_5];
	mov.u32 	%r2684, shmem;
	ld.shared.u32 	%r2685, [shmem+33152];
	mul.wide.u32 	%rd1821, %r17058, 4;
	add.s64 	%rd1822, %rd3, %rd1821;
	ld.local.u32 	%r2686, [%rd1822];
	setp.lt.s32 	%p952, %r2686, %r2685;
	mul.f32 	%f2631, %f13570, %f225;
	selp.f32 	%f2632, %f2631, 0fCE6E6B28, %p952;
	shl.b32 	%r2687, %r17058, 9;
	add.s32 	%r2688, %r2684, %r2687;
	st.shared.f32 	[%r2688+16768], %f2632;
$L__BB0_849:
	mov.u32 	%r2689, %tid.x;
	and.b32  	%r2690, %r2689, 31;
	setp.ne.s32 	%p953, %r2690, 0;
	mov.b32 	%r2691, %f98;
	shfl.sync.down.b32	%r2692|%p954, %r2691, 16, 31, -1;
	mov.b32 	%f2633, %r2692;
	add.f32 	%f2634, %f98, %f2633;
	mov.b32 	%r2693, %f2634;
	shfl.sync.down.b32	%r2694|%p955, %r2693, 8, 31, -1;
	mov.b32 	%f2635, %r2694;
	add.f32 	%f2636, %f2634, %f2635;
	mov.b32 	%r2695, %f2636;
	shfl.sync.down.b32	%r2696|%p956, %r2695, 4, 31, -1;
	mov.b32 	%f2637, %r2696;
	add.f32 	%f2638, %f2636, %f2637;
	mov.b32 	%r2697, %f2638;
	shfl.sync.down.b32	%r2698|%p957, %r2697, 2, 31, -1;
	mov.b32 	%f2639, %r2698;
	add.f32 	%f2640, %f2638, %f2639;
	mov.b32 	%r2699, %f2640;
	shfl.sync.down.b32	%r2700|%p958, %r2699, 1, 31, -1;
	mov.b32 	%f2641, %r2700;
	add.f32 	%f226, %f2640, %f2641;
	@%p953 bra 	$L__BB0_851;
	ld.param.f32 	%f13571, [_Z17qk_sparse_forwardPK13__nv_bfloat16S1_S1_PKiS3_fPfS4_S4_lllllllllllllllliiii_param_5];
	mov.u32 	%r2701, shmem;
	ld.shared.u32 	%r2702, [shmem+33156];
	mul.wide.u32 	%rd1823, %r17058, 4;
	add.s64 	%rd1824, %rd3, %rd1823;
	ld.local.u32 	%r2703, [%rd1824];
	setp.lt.s32 	%p959, %r2703, %r2702;
	mul.f32 	%f2642, %f13571, %f226;
	selp.f32 	%f2643, %f2642, 0fCE6E6B28, %p959;
	shl.b32 	%r2704, %r17058, 9;
	add.s32 	%r2705, %r2701, %r2704;
	st.shared.f32 	[%r2705+16772], %f2643;
$L__BB0_851:
	mov.u32 	%r2706, %tid.x;
	and.b32  	%r2707, %r2706, 31;
	setp.ne.s32 	%p960, %r2707, 0;
	mov.b32 	%r2708, %f99;
	shfl.sync.down.b32	%r2709|%p961, %r2708, 16, 31, -1;
	mov.b32 	%f2644, %r2709;
	add.f32 	%f2645, %f99, %f2644;
	mov.b32 	%r2710, %f2645;
	shfl.sync.down.b32	%r2711|%p962, %r2710, 8, 31, -1;
	mov.b32 	%f2646, %r2711;
	add.f32 	%f2647, %f2645, %f2646;
	mov.b32 	%r2712, %f2647;
	shfl.sync.down.b32	%r2713|%p963, %r2712, 4, 31, -1;
	mov.b32 	%f2648, %r2713;
	add.f32 	%f2649, %f2647, %f2648;
	mov.b32 	%r2714, %f2649;
	shfl.sync.down.b32	%r2715|%p964, %r2714, 2, 31, -1;
	mov.b32 	%f2650, %r2715;
	add.f32 	%f2651, %f2649, %f2650;
	mov.b32 	%r2716, %f2651;
	shfl.sync.down.b32	%r2717|%p965, %r2716, 1, 31, -1;
	mov.b32 	%f2652, %r2717;
	add.f32 	%f227, %f2651, %f2652;
	@%p960 bra 	$L__BB0_853;
	ld.param.f32 	%f13572, [_Z17qk_sparse_forwardPK13__nv_bfloat16S1_S1_PKiS3_fPfS4_S4_lllllllllllllllliiii_param_5];
	mov.u32 	%r2718, shmem;
	ld.shared.u32 	%r2719, [shmem+33160];
	mul.wide.u32 	%rd1825, %r17058, 4;
	add.s64 	%rd1826, %rd3, %rd1825;
	ld.local.u32 	%r2720, [%rd1826];
	setp.lt.s32 	%p966, %r2720, %r2719;
	mul.f32 	%f2653, %f13572, %f227;
	selp.f32 	%f2654, %f2653, 0fCE6E6B28, %p966;
	shl.b32 	%r2721, %r17058, 9;
	add.s32 	%r2722, %r2718, %r2721;
	st.shared.f32 	[%r2722+16776], %f2654;
$L__BB0_853:
	mov.u32 	%r2723, %tid.x;
	and.b32  	%r2724, %r2723, 31;
	setp.ne.s32 	%p967, %r2724, 0;
	mov.b32 	%r2725, %f100;
	shfl.sync.down.b32	%r2726|%p968, %r2725, 16, 31, -1;
	mov.b32 	%f2655, %r2726;
	add.f32 	%f2656, %f100, %f2655;
	mov.b32 	%r2727, %f2656;
	shfl.sync.down.b32	%r2728|%p969, %r2727, 8, 31, -1;
	mov.b32 	%f2657, %r2728;
	add.f32 	%f2658, %f2656, %f2657;
	mov.b32 	%r2729, %f2658;
	shfl.sync.down.b32	%r2730|%p970, %r2729, 4, 31, -1;
	mov.b32 	%f2659, %r2730;
	add.f32 	%f2660, %f2658, %f2659;
	mov.b32 	%r2731, %f2660;
	shfl.sync.down.b32	%r2732|%p971, %r2731, 2, 31, -1;
	mov.b32 	%f2661, %r2732;
	add.f32 	%f2662, %f2660, %f2661;
	mov.b32 	%r2733, %f2662;
	shfl.sync.down.b32	%r2734|%p972, %r2733, 1, 31, -1;
	mov.b32 	%f2663, %r2734;
	add.f32 	%f228, %f2662, %f2663;
	@%p967 bra 	$L__BB0_855;
	ld.param.f32 	%f13573, [_Z17qk_sparse_forwardPK13__nv_bfloat16S1_S1_PKiS3_fPfS4_S4_lllllllllllllllliiii_param_5];
	mov.u32 	%r2735, shmem;
	ld.shared.u32 	%r2736, [shmem+33164];
	mul.wide.u32 	%rd1827, %r17058, 4;
	add.s64 	%rd1828, %rd3, %rd1827;
	ld.local.u32 	%r2737, [%rd1828];
	setp.lt.s32 	%p973, %r2737, %r2736;
	mul.f32 	%f2664, %f13573, %f228;
	selp.f32 	%f2665, %f2664, 0fCE6E6B28, %p973;
	shl.b32 	%r2738, %r17058, 9;
	add.s32 	%r2739, %r2735, %r2738;
	st.shared.f32 	[%r2739+16780], %f2665;
$L__BB0_855:
	mov.u32 	%r2740, %tid.x;
	and.b32  	%r2741, %r2740, 31;
	setp.ne.s32 	%p974, %r2741, 0;
	mov.b32 	%r2742, %f101;
	shfl.sync.down.b32	%r2743|%p975, %r2742, 16, 31, -1;
	mov.b32 	%f2666, %r2743;
	add.f32 	%f2667, %f101, %f2666;
	mov.b32 	%r2744, %f2667;
	shfl.sync.down.b32	%r2745|%p976, %r2744, 8, 31, -1;
	mov.b32 	%f2668, %r2745;
	add.f32 	%f2669, %f2667, %f2668;
	mov.b32 	%r2746, %f2669;
	shfl.sync.down.b32	%r2747|%p977, %r2746, 4, 31, -1;
	mov.b32 	%f2670, %r2747;
	add.f32 	%f2671, %f2669, %f2670;
	mov.b32 	%r2748, %f2671;
	shfl.sync.down.b32	%r2749|%p978, %r2748, 2, 31, -1;
	mov.b32 	%f2672, %r2749;
	add.f32 	%f2673, %f2671, %f2672;
	mov.b32 	%r2750, %f2673;
	shfl.sync.down.b32	%r2751|%p979, %r2750, 1, 31, -1;
	mov.b32 	%f2674, %r2751;
	add.f32 	%f229, %f2673, %f2674;
	@%p974 bra 	$L__BB0_857;
	ld.param.f32 	%f13574, [_Z17qk_sparse_forwardPK13__nv_bfloat16S1_S1_PKiS3_fPfS4_S4_lllllllllllllllliiii_param_5];
	mov.u32 	%r2752, shmem;
	ld.shared.u32 	%r2753, [shmem+33168];
	mul.wide.u32 	%rd1829, %r17058, 4;
	add.s64 	%rd1830, %rd3, %rd1829;
	ld.local.u32 	%r2754, [%rd1830];
	setp.lt.s32 	%p980, %r2754, %r2753;
	mul.f32 	%f2675, %f13574, %f229;
	selp.f32 	%f2676, %f2675, 0fCE6E6B28, %p980;
	shl.b32 	%r2755, %r17058, 9;
	add.s32 	%r2756, %r2752, %r2755;
	st.shared.f32 	[%r2756+16784], %f2676;
$L__BB0_857:
	mov.u32 	%r2757, %tid.x;
	and.b32  	%r2758, %r2757, 31;
	setp.ne.s32 	%p981, %r2758, 0;
	mov.b32 	%r2759, %f102;
	shfl.sync.down.b32	%r2760|%p982, %r2759, 16, 31, -1;
	mov.b32 	%f2677, %r2760;
	add.f32 	%f2678, %f102, %f2677;
	mov.b32 	%r2761, %f2678;
	shfl.sync.down.b32	%r2762|%p983, %r2761, 8, 31, -1;
	mov.b32 	%f2679, %r2762;
	add.f32 	%f2680, %f2678, %f2679;
	mov.b32 	%r2763, %f2680;
	shfl.sync.down.b32	%r2764|%p984, %r2763, 4, 31, -1;
	mov.b32 	%f2681, %r2764;
	add.f32 	%f2682, %f2680, %f2681;
	mov.b32 	%r2765, %f2682;
	shfl.sync.down.b32	%r2766|%p985, %r2765, 2, 31, -1;
	mov.b32 	%f2683, %r2766;
	add.f32 	%f2684, %f2682, %f2683;
	mov.b32 	%r2767, %f2684;
	shfl.sync.down.b32	%r2768|%p986, %r2767, 1, 31, -1;
	mov.b32 	%f2685, %r2768;
	add.f32 	%f230, %f2684, %f2685;
	@%p981 bra 	$L__BB0_859;
	ld.param.f32 	%f13575, [_Z17qk_sparse_forwardPK13__nv_bfloat16S1_S1_PKiS3_fPfS4_S4_lllllllllllllllliiii_param_5];
	mov.u32 	%r2769, shmem;
	ld.shared.u32 	%r2770, [shmem+33172];
	mul.wide.u32 	%rd1831, %r17058, 4;
	add.s64 	%rd1832, %rd3, %rd1831;
	ld.local.u32 	%r2771, [%rd1832];
	setp.lt.s32 	%p987, %r2771, %r2770;
	mul.f32 	%f2686, %f13575, %f230;
	selp.f32 	%f2687, %f2686, 0fCE6E6B28, %p987;
	shl.b32 	%r2772, %r17058, 9;
	add.s32 	%r2773, %r2769, %r2772;
	st.shared.f32 	[%r2773+16788], %f2687;
$L__BB0_859:
	mov.u32 	%r2774, %tid.x;
	and.b32  	%r2775, %r2774, 31;
	setp.ne.s32 	%p988, %r2775, 0;
	mov.b32 	%r2776, %f103;
	shfl.sync.down.b32	%r2777|%p989, %r2776, 16, 31, -1;
	mov.b32 	%f2688, %r2777;
	add.f32 	%f2689, %f103, %f2688;
	mov.b32 	%r2778, %f2689;
	shfl.sync.down.b32	%r2779|%p990, %r2778, 8, 31, -1;
	mov.b32 	%f2690, %r2779;
	add.f32 	%f2691, %f2689, %f2690;
	mov.b32 	%r2780, %f2691;
	shfl.sync.down.b32	%r2781|%p991, %r2780, 4, 31, -1;
	mov.b32 	%f2692, %r2781;
	add.f32 	%f2693, %f2691, %f2692;
	mov.b32 	%r2782, %f2693;
	shfl.sync.down.b32	%r2783|%p992, %r2782, 2, 31, -1;
	mov.b32 	%f2694, %r2783;
	add.f32 	%f2695, %f2693, %f2694;
	mov.b32 	%r2784, %f2695;
	shfl.sync.down.b32	%r2785|%p993, %r2784, 1, 31, -1;
	mov.b32 	%f2696, %r2785;
	add.f32 	%f231, %f2695, %f2696;
	@%p988 bra 	$L__BB0_861;
	ld.param.f32 	%f13576, [_Z17qk_sparse_forwardPK13__nv_bfloat16S1_S1_PKiS3_fPfS4_S4_lllllllllllllllliiii_param_5];
	mov.u32 	%r2786, shmem;
	ld.shared.u32 	%r2787, [shmem+33176];
	mul.wide.u32 	%rd1833, %r17058, 4;
	add.s64 	%rd1834, %rd3, %rd1833;
	ld.local.u32 	%r2788, [%rd1834];
	setp.lt.s32 	%p994, %r2788, %r2787;
	mul.f32 	%f2697, %f13576, %f231;
	selp.f32 	%f2698, %f2697, 0fCE6E6B28, %p994;
	shl.b32 	%r2789, %r17058, 9;
	add.s32 	%r2790, %r2786, %r2789;
	st.shared.f32 	[%r2790+16792], %f2698;
$L__BB0_861:
	mov.u32 	%r2791, %tid.x;
	and.b32  	%r2792, %r2791, 31;
	setp.ne.s32 	%p995, %r2792, 0;
	mov.b32 	%r2793, %f104;
	shfl.sync.down.b32	%r2794|%p996, %r2793, 16, 31, -1;
	mov.b32 	%f2699, %r2794;
	add.f32 	%f2700, %f104, %f2699;
	mov.b32 	%r2795, %f2700;
	shfl.sync.down.b32	%r2796|%p997, %r2795, 8, 31, -1;
	mov.b32 	%f2701, %r2796;
	add.f32 	%f2702, %f2700, %f2701;
	mov.b32 	%r2797, %f2702;
	shfl.sync.down.b32	%r2798|%p998, %r2797, 4, 31, -1;
	mov.b32 	%f2703, %r2798;
	add.f32 	%f2704, %f2702, %f2703;
	mov.b32 	%r2799, %f2704;
	shfl.sync.down.b32	%r2800|%p999, %r2799, 2, 31, -1;
	mov.b32 	%f2705, %r2800;
	add.f32 	%f2706, %f2704, %f2705;
	mov.b32 	%r2801, %f2706;
	shfl.sync.down.b32	%r2802|%p1000, %r2801, 1, 31, -1;
	mov.b32 	%f2707, %r2802;
	add.f32 	%f232, %f2706, %f2707;
	@%p995 bra 	$L__BB0_863;
	ld.param.f32 	%f13577, [_Z17qk_sparse_forwardPK13__nv_bfloat16S1_S1_PKiS3_fPfS4_S4_lllllllllllllllliiii_param_5];
	mov.u32 	%r2803, shmem;
	ld.shared.u32 	%r2804, [shmem+33180];
	mul.wide.u32 	%rd1835, %r17058, 4;
	add.s64 	%rd1836, %rd3, %rd1835;
	ld.local.u32 	%r2805, [%rd1836];
	setp.lt.s32 	%p1001, %r2805, %r2804;
	mul.f32 	%f2708, %f13577, %f232;
	selp.f32 	%f2709, %f2708, 0fCE6E6B28, %p1001;
	shl.b32 	%r2806, %r17058, 9;
	add.s32 	%r2807, %r2803, %r2806;
	st.shared.f32 	[%r2807+16796], %f2709;
$L__BB0_863:
	mov.u32 	%r2808, %tid.x;
	and.b32  	%r2809, %r2808, 31;
	setp.ne.s32 	%p1002, %r2809, 0;
	mov.b32 	%r2810, %f105;
	shfl.sync.down.b32	%r2811|%p1003, %r2810, 16, 31, -1;
	mov.b32 	%f2710, %r2811;
	add.f32 	%f2711, %f105, %f2710;
	mov.b32 	%r2812, %f2711;
	shfl.sync.down.b32	%r2813|%p1004, %r2812, 8, 31, -1;
	mov.b32 	%f2712, %r2813;
	add.f32 	%f2713, %f2711, %f2712;
	mov.b32 	%r2814, %f2713;
	shfl.sync.down.b32	%r2815|%p1005, %r2814, 4, 31, -1;
	mov.b32 	%f2714, %r2815;
	add.f32 	%f2715, %f2713, %f2714;
	mov.b32 	%r2816, %f2715;
	shfl.sync.down.b32	%r2817|%p1006, %r2816, 2, 31, -1;
	mov.b32 	%f2716, %r2817;
	add.f32 	%f2717, %f2715, %f2716;
	mov.b32 	%r2818, %f2717;
	shfl.sync.down.b32	%r2819|%p1007, %r2818, 1, 31, -1;
	mov.b32 	%f2718, %r2819;
	add.f32 	%f233, %f2717, %f2718;
	@%p1002 bra 	$L__BB0_865;
	ld.param.f32 	%f13578, [_Z17qk_sparse_forwardPK13__nv_bfloat16S1_S1_PKiS3_fPfS4_S4_lllllllllllllllliiii_param_5];
	mov.u32 	%r2820, shmem;
	ld.shared.u32 	%r2821, [shmem+33184];
	mul.wide.u32 	%rd1837, %r17058, 4;
	add.s64 	%rd1838, %rd3, %rd1837;
	ld.local.u32 	%r2822, [%rd1838];
	setp.lt.s32 	%p1008, %r2822, %r2821;
	mul.f32 	%f2719, %f13578, %f233;
	selp.f32 	%f2720, %f2719, 0fCE6E6B28, %p1008;
	shl.b32 	%r2823, %r17058, 9;
	add.s32 	%r2824, %r2820, %r2823;
	st.shared.f32 	[%r2824+16800], %f2720;
$L__BB0_865:
	mov.u32 	%r2825, %tid.x;
	and.b32  	%r2826, %r2825, 31;
	setp.ne.s32 	%p1009, %r2826, 0;
	mov.b32 	%r2827, %f106;
	shfl.sync.down.b32	%r2828|%p1010, %r2827, 16, 31, -1;
	mov.b32 	%f2721, %r2828;
	add.f32 	%f2722, %f106, %f2721;
	mov.b32 	%r2829, %f2722;
	shfl.sync.down.b32	%r2830|%p1011, %r2829, 8, 31, -1;
	mov.b32 	%f2723, %r2830;
	add.f32 	%f2724, %f2722, %f2723;
	mov.b32 	%r2831, %f2724;
	shfl.sync.down.b32	%r2832|%p1012, %r2831, 4, 31, -1;
	mov.b32 	%f2725, %r2832;
	add.f32 	%f2726, %f2724, %f2725;
	mov.b32 	%r2833, %f2726;
	shfl.sync.down.b32	%r2834|%p1013, %r2833, 2, 31, -1;
	mov.b32 	%f2727, %r2834;
	add.f32 	%f2728, %f2726, %f2727;
	mov.b32 	%r2835, %f2728;
	shfl.sync.down.b32	%r2836|%p1014, %r2835, 1, 31, -1;
	mov.b32 	%f2729, %r2836;
	add.f32 	%f234, %f2728, %f2729;
	@%p1009 bra 	$L__BB0_867;
	ld.param.f32 	%f13579, [_Z17qk_sparse_forwardPK13__nv_bfloat16S1_S1_PKiS3_fPfS4_S4_lllllllllllllllliiii_param_5];
	mov.u32 	%r2837, shmem;
	ld.shared.u32 	%r2838, [shmem+33188];
	mul.wide.u32 	%rd1839, %r17058, 4;
	add.s64 	%rd1840, %rd3, %rd1839;
	ld.local.u32 	%r2839, [%rd1840];
	setp.lt.s32 	%p1015, %r2839, %r2838;
	mul.f32 	%f2730, %f13579, %f234;
	selp.f32 	%f2731, %f2730, 0fCE6E6B28, %p1015;
	shl.b32 	%r2840, %r17058, 9;
	add.s32 	%r2841, %r2837, %r2840;
	st.shared.f32 	[%r2841+16804], %f2731;
$L__BB0_867:
	mov.u32 	%r2842, %tid.x;
	and.b32  	%r2843, %r2842, 31;
	setp.ne.s32 	%p1016, %r2843, 0;
	mov.b32 	%r2844, %f107;
	shfl.sync.down.b32	%r2845|%p1017, %r2844, 16, 31, -1;
	mov.b32 	%f2732, %r2845;
	add.f32 	%f2733, %f107, %f2732;
	mov.b32 	%r2846, %f2733;
	shfl.sync.down.b32	%r2847|%p1018, %r2846, 8, 31, -1;
	mov.b32 	%f2734, %r2847;
	add.f32 	%f2735, %f2733, %f2734;
	mov.b32 	%r2848, %f2735;
	shfl.sync.down.b32	%r2849|%p1019, %r2848, 4, 31, -1;
	mov.b32 	%f2736, %r2849;
	add.f32 	%f2737, %f2735, %f2736;
	mov.b32 	%r2850, %f2737;
	shfl.sync.down.b32	%r2851|%p1020, %r2850, 2, 31, -1;
	mov.b32 	%f2738, %r2851;
	add.f32 	%f2739, %f2737, %f2738;
	mov.b32 	%r2852, %f2739;
	shfl.sync.down.b32	%r2853|%p1021, %r2852, 1, 31, -1;
	mov.b32 	%f2740, %r2853;
	add.f32 	%f235, %f2739, %f2740;
	@%p1016 bra 	$L__BB0_869;
	ld.param.f32 	%f13580, [_Z17qk_sparse_forwardPK13__nv_bfloat16S1_S1_PKiS3_fPfS4_S4_lllllllllllllllliiii_param_5];
	mov.u32 	%r2854, shmem;
	ld.shared.u32 	%r2855, [shmem+33192];
	mul.wide.u32 	%rd1841, %r17058, 4;
	add.s64 	%rd1842, %rd3, %rd1841;
	ld.local.u32 	%r2856, [%rd1842];
	setp.lt.s32 	%p1022, %r2856, %r2855;
	mul.f32 	%f2741, %f13580, %f235;
	selp.f32 	%f2742, %f2741, 0fCE6E6B28, %p1022;
	shl.b32 	%r2857, %r17058, 9;
	add.s32 	%r2858, %r2854, %r2857;
	st.shared.f32 	[%r2858+16808], %f2742;
$L__BB0_869:
	mov.u32 	%r2859, %tid.x;
	and.b32  	%r2860, %r2859, 31;
	setp.ne.s32 	%p1023, %r2860, 0;
	mov.b32 	%r2861, %f108;
	shfl.sync.down.b32	%r2862|%p1024, %r2861, 16, 31, -1;
	mov.b32 	%f2743, %r2862;
	add.f32 	%f2744, %f108, %f2743;
	mov.b32 	%r2863, %f2744;
	shfl.sync.down.b32	%r2864|%p1025, %r2863, 8, 31, -1;
	mov.b32 	%f2745, %r2864;
	add.f32 	%f2746, %f2744, %f2745;
	mov.b32 	%r2865, %f2746;
	shfl.sync.down.b32	%r2866|%p1026, %r2865, 4, 31, -1;
	mov.b32 	%f2747, %r2866;
	add.f32 	%f2748, %f2746, %f2747;
	mov.b32 	%r2867, %f2748;
	shfl.sync.down.b32	%r2868|%p1027, %r2867, 2, 31, -1;
	mov.b32 	%f2749, %r2868;
	add.f32 	%f2750, %f2748, %f2749;
	mov.b32 	%r2869, %f2750;
	shfl.sync.down.b32	%r2870|%p1028, %r2869, 1, 31, -1;
	mov.b32 	%f2751, %r2870;
	add.f32 	%f236, %f2750, %f2751;
	@%p1023 bra 	$L__BB0_871;
	ld.param.f32 	%f13581, [_Z17qk_sparse_forwardPK13__nv_bfloat16S1_S1_PKiS3_fPfS4_S4_lllllllllllllllliiii_param_5];
	mov.u32 	%r2871, shmem;
	ld.shared.u32 	%r2872, [shmem+33196];
	mul.wide.u32 	%rd1843, %r17058, 4;
	add.s64 	%rd1844, %rd3, %rd1843;
	ld.local.u32 	%r2873, [%rd1844];
	setp.lt.s32 	%p1029, %r2873, %r2872;
	mul.f32 	%f2752, %f13581, %f236;
	selp.f32 	%f2753, %f2752, 0fCE6E6B28, %p1029;
	shl.b32 	%r2874, %r17058, 9;
	add.s32 	%r2875, %r2871, %r2874;
	st.shared.f32 	[%r2875+16812], %f2753;
$L__BB0_871:
	mov.u32 	%r2876, %tid.x;
	and.b32  	%r2877, %r2876, 31;
	setp.ne.s32 	%p1030, %r2877, 0;
	mov.b32 	%r2878, %f109;
	shfl.sync.down.b32	%r2879|%p1031, %r2878, 16, 31, -1;
	mov.b32 	%f2754, %r2879;
	add.f32 	%f2755, %f109, %f2754;
	mov.b32 	%r2880, %f2755;
	shfl.sync.down.b32	%r2881|%p1032, %r2880, 8, 31, -1;
	mov.b32 	%f2756, %r2881;
	add.f32 	%f2757, %f2755, %f2756;
	mov.b32 	%r2882, %f2757;
	shfl.sync.down.b32	%r2883|%p1033, %r2882, 4, 31, -1;
	mov.b32 	%f2758, %r2883;
	add.f32 	%f2759, %f2757, %f2758;
	mov.b32 	%r2884, %f2759;
	shfl.sync.down.b32	%r2885|%p1034, %r2884, 2, 31, -1;
	mov.b32 	%f2760, %r2885;
	add.f32 	%f2761, %f2759, %f2760;
	mov.b32 	%r2886, %f2761;
	shfl.sync.down.b32	%r2887|%p1035, %r2886, 1, 31, -1;
	mov.b32 	%f2762, %r2887;
	add.f32 	%f237, %f2761, %f2762;
	@%p1030 bra 	$L__BB0_873;
	ld.param.f32 	%f13582, [_Z17qk_sparse_forwardPK13__nv_bfloat16S1_S1_PKiS3_fPfS4_S4_lllllllllllllllliiii_param_5];
	mov.u32 	%r2888, shmem;
	ld.shared.u32 	%r2889, [shmem+33200];
	mul.wide.u32 	%rd1845, %r17058, 4;
	add.s64 	%rd1846, %rd3, %rd1845;
	ld.local.u32 	%r2890, [%rd1846];
	setp.lt.s32 	%p1036, %r2890, %r2889;
	mul.f32 	%f2763, %f13582, %f237;
	selp.f32 	%f2764, %f2763, 0fCE6E6B28, %p1036;
	shl.b32 	%r2891, %r17058, 9;
	add.s32 	%r2892, %r2888, %r2891;
	st.shared.f32 	[%r2892+16816], %f2764;
$L__BB0_873:
	mov.u32 	%r2893, %tid.x;
	and.b32  	%r2894, %r2893, 31;
	setp.ne.s32 	%p1037, %r2894, 0;
	mov.b32 	%r2895, %f110;
	shfl.sync.down.b32	%r2896|%p1038, %r2895, 16, 31, -1;
	mov.b32 	%f2765, %r2896;
	add.f32 	%f2766, %f110, %f2765;
	mov.b32 	%r2897, %f2766;
	shfl.sync.down.b32	%r2898|%p1039, %r2897, 8, 31, -1;
	mov.b32 	%f2767, %r2898;
	add.f32 	%f2768, %f2766, %f2767;
	mov.b32 	%r2899, %f2768;
	shfl.sync.down.b32	%r2900|%p1040, %r2899, 4, 31, -1;
	mov.b32 	%f2769, %r2900;
	add.f32 	%f2770, %f2768, %f2769;
	mov.b32 	%r2901, %f2770;
	shfl.sync.down.b32	%r2902|%p1041, %r2901, 2, 31, -1;
	mov.b32 	%f2771, %r2902;
	add.f32 	%f2772, %f2770, %f2771;
	mov.b32 	%r2903, %f2772;
	shfl.sync.down.b32	%r2904|%p1042, %r2903, 1, 31, -1;
	mov.b32 	%f2773, %r2904;
	add.f32 	%f238, %f2772, %f2773;
	@%p1037 bra 	$L__BB0_875;
	ld.param.f32 	%f13583, [_Z17qk_sparse_forwardPK13__nv_bfloat16S1_S1_PKiS3_fPfS4_S4_lllllllllllllllliiii_param_5];
	mov.u32 	%r2905, shmem;
	ld.shared.u32 	%r2906, [shmem+33204];
	mul.wide.u32 	%rd1847, %r17058, 4;
	add.s64 	%rd1848, %rd3, %rd1847;
	ld.local.u32 	%r2907, [%rd1848];
	setp.lt.s32 	%p1043, %r2907, %r2906;
	mul.f32 	%f2774, %f13583, %f238;
	selp.f32 	%f2775, %f2774, 0fCE6E6B28, %p1043;
	shl.b32 	%r2908, %r17058, 9;
	add.s32 	%r2909, %r2905, %r2908;
	st.shared.f32 	[%r2909+16820], %f2775;
$L__BB0_875:
	mov.u32 	%r2910, %tid.x;
	and.b32  	%r2911, %r2910, 31;
	setp.ne.s32 	%p1044, %r2911, 0;
	mov.b32 	%r2912, %f111;
	shfl.sync.down.b32	%r2913|%p1045, %r2912, 16, 31, -1;
	mov.b32 	%f2776, %r2913;
	add.f32 	%f2777, %f111, %f2776;
	mov.b32 	%r2914, %f2777;
	shfl.sync.down.b32	%r2915|%p1046, %r2914, 8, 31, -1;
	mov.b32 	%f2778, %r2915;
	add.f32 	%f2779, %f2777, %f2778;
	mov.b32 	%r2916, %f2779;
	shfl.sync.down.b32	%r2917|%p1047, %r2916, 4, 31, -1;
	mov.b32 	%f2780, %r2917;
	add.f32 	%f2781, %f2779, %f2780;
	mov.b32 	%r2918, %f2781;
	shfl.sync.down.b32	%r2919|%p1048, %r2918, 2, 31, -1;
	mov.b32 	%f2782, %r2919;
	add.f32 	%f2783, %f2781, %f2782;
	mov.b32 	%r2920, %f2783;
	shfl.sync.down.b32	%r2921|%p1049, %r2920, 1, 31, -1;
	mov.b32 	%f2784, %r2921;
	add.f32 	%f239, %f2783, %f2784;
	@%p1044 bra 	$L__BB0_877;
	ld.param.f32 	%f13584, [_Z17qk_sparse_forwardPK13__nv_bfloat16S1_S1_PKiS3_fPfS4_S4_lllllllllllllllliiii_param_5];
	mov.u32 	%r2922, shmem;
	ld.shared.u32 	%r2923, [shmem+33208];
	mul.wide.u32 	%rd1849, %r17058, 4;
	add.s64 	%rd1850, %rd3, %rd1849;
	ld.local.u32 	%r2924, [%rd1850];
	setp.lt.s32 	%p1050, %r2924, %r2923;
	mul.f32 	%f2785, %f13584, %f239;
	selp.f32 	%f2786, %f2785, 0fCE6E6B28, %p1050;
	shl.b32 	%r2925, %r17058, 9;
	add.s32 	%r2926, %r2922, %r2925;
	st.shared.f32 	[%r2926+16824], %f2786;
$L__BB0_877:
	mov.u32 	%r2927, %tid.x;
	and.b32  	%r2928, %r2927, 31;
	setp.ne.s32 	%p1051, %r2928, 0;
	mov.b32 	%r2929, %f112;
	shfl.sync.down.b32	%r2930|%p1052, %r2929, 16, 31, -1;
	mov.b32 	%f2787, %r2930;
	add.f32 	%f2788, %f112, %f2787;
	mov.b32 	%r2931, %f2788;
	shfl.sync.down.b32	%r2932|%p1053, %r2931, 8, 31, -1;
	mov.b32 	%f2789, %r2932;
	add.f32 	%f2790, %f2788, %f2789;
	mov.b32 	%r2933, %f2790;
	shfl.sync.down.b32	%r2934|%p1054, %r2933, 4, 31, -1;
	mov.b32 	%f2791, %r2934;
	add.f32 	%f2792, %f2790, %f2791;
	mov.b32 	%r2935, %f2792;
	shfl.sync.down.b32	%r2936|%p1055, %r2935, 2, 31, -1;
	mov.b32 	%f2793, %r2936;
	add.f32 	%f2794, %f2792, %f2793;
	mov.b32 	%r2937, %f2794;
	shfl.sync.down.b32	%r2938|%p1056, %r2937, 1, 31, -1;
	mov.b32 	%f2795, %r2938;
	add.f32 	%f240, %f2794, %f2795;
	@%p1051 bra 	$L__BB0_879;
	ld.param.f32 	%f13585, [_Z17qk_sparse_forwardPK13__nv_bfloat16S1_S1_PKiS3_fPfS4_S4_lllllllllllllllliiii_param_5];
	mov.u32 	%r2939, shmem;
	ld.shared.u32 	%r2940, [shmem+33212];
	mul.wide.u32 	%rd1851, %r17058, 4;
	add.s64 	%rd1852, %rd3, %rd1851;
	ld.local.u32 	%r2941, [%rd1852];
	setp.lt.s32 	%p1057, %r2941, %r2940;
	mul.f32 	%f2796, %f13585, %f240;
	selp.f32 	%f2797, %f2796, 0fCE6E6B28, %p1057;
	shl.b32 	%r2942, %r17058, 9;
	add.s32 	%r2943, %r2939, %r2942;
	st.shared.f32 	[%r2943+16828], %f2797;
$L__BB0_879:
	mov.u32 	%r2944, %tid.x;
	and.b32  	%r2945, %r2944, 31;
	setp.ne.s32 	%p1058, %r2945, 0;
	mov.b32 	%r2946, %f113;
	shfl.sync.down.b32	%r2947|%p1059, %r2946, 16, 31, -1;
	mov.b32 	%f2798, %r2947;
	add.f32 	%f2799, %f113, %f2798;
	mov.b32 	%r2948, %f2799;
	shfl.sync.down.b32	%r2949|%p1060, %r2948, 8, 31, -1;
	mov.b32 	%f2800, %r2949;
	add.f32 	%f2801, %f2799, %f2800;
	mov.b32 	%r2950, %f2801;
	shfl.sync.down.b32	%r2951|%p1061, %r2950, 4, 31, -1;
	mov.b32 	%f2802, %r2951;
	add.f32 	%f2803, %f2801, %f2802;
	mov.b32 	%r2952, %f2803;
	shfl.sync.down.b32	%r2953|%p1062, %r2952, 2, 31, -1;
	mov.b32 	%f2804, %r2953;
	add.f32 	%f2805, %f2803, %f2804;
	mov.b32 	%r2954, %f2805;
	shfl.sync.down.b32	%r2955|%p1063, %r2954, 1, 31, -1;
	mov.b32 	%f2806, %r2955;
	add.f32 	%f241, %f2805, %f2806;
	@%p1058 bra 	$L__BB0_881;
	ld.param.f32 	%f13586, [_Z17qk_sparse_forwardPK13__nv_bfloat16S1_S1_PKiS3_fPfS4_S4_lllllllllllllllliiii_param_5];
	mov.u32 	%r2956, shmem;
	ld.shared.u32 	%r2957, [shmem+33216];
	mul.wide.u32 	%rd1853, %r17058, 4;
	add.s64 	%rd1854, %rd3, %rd1853;
	ld.local.u32 	%r2958, [%rd1854];
	setp.lt.s32 	%p1064, %r2958, %r2957;
	mul.f32 	%f2807, %f13586, %f241;
	selp.f32 	%f2808, %f2807, 0fCE6E6B28, %p1064;
	shl.b32 	%r2959, %r17058, 9;
	add.s32 	%r2960, %r2956, %r2959;
	st.shared.f32 	[%r2960+16832], %f2808;
$L__BB0_881:
	mov.u32 	%r2961, %tid.x;
	and.b32  	%r2962, %r2961, 31;
	setp.ne.s32 	%p1065, %r2962, 0;
	mov.b32 	%r2963, %f114;
	shfl.sync.down.b32	%r2964|%p1066, %r2963, 16, 31, -1;
	mov.b32 	%f2809, %r2964;
	add.f32 	%f2810, %f114, %f2809;
	mov.b32 	%r2965, %f2810;
	shfl.sync.down.b32	%r2966|%p1067, %r2965, 8, 31, -1;
	mov.b32 	%f2811, %r2966;
	add.f32 	%f2812, %f2810, %f2811;
	mov.b32 	%r2967, %f2812;
	shfl.sync.down.b32	%r2968|%p1068, %r2967, 4, 31, -1;
	mov.b32 	%f2813, %r2968;
	add.f32 	%f2814, %f2812, %f2813;
	mov.b32 	%r2969, %f2814;
	shfl.sync.down.b32	%r2970|%p1069, %r2969, 2, 31, -1;
	mov.b32 	%f2815, %r2970;
	add.f32 	%f2816, %f2814, %f2815;
	mov.b32 	%r2971, %f2816;
	shfl.sync.down.b32	%r2972|%p1070, %r2971, 1, 31, -1;
	mov.b32 	%f2817, %r2972;
	add.f32 	%f242, %f2816, %f2817;
	@%p1065 bra 	$L__BB0_883;
	ld.param.f32 	%f13587, [_Z17qk_sparse_forwardPK13__nv_bfloat16S1_S1_PKiS3_fPfS4_S4_lllllllllllllllliiii_param_5];
	mov.u32 	%r2973, shmem;
	ld.shared.u32 	%r2974, [shmem+33220];
	mul.wide.u32 	%rd1855, %r17058, 4;
	add.s64 	%rd1856, %rd3, %rd1855;
	ld.local.u32 	%r2975, [%rd1856];
	setp.lt.s32 	%p1071, %r2975, %r2974;
	mul.f32 	%f2818, %f13587, %f242;
	selp.f32 	%f2819, %f2818, 0fCE6E6B28, %p1071;
	shl.b32 	%r2976, %r17058, 9;
	add.s32 	%r2977, %r2973, %r2976;
	st.shared.f32 	[%r2977+16836], %f2819;
$L__BB0_883:
	mov.u32 	%r2978, %tid.x;
	and.b32  	%r2979, %r2978, 31;
	setp.ne.s32 	%p1072, %r2979, 0;
	mov.b32 	%r2980, %f115;
	shfl.sync.down.b32	%r2981|%p1073, %r2980, 16, 31, -1;
	mov.b32 	%f2820, %r2981;
	add.f32 	%f2821, %f115, %f2820;
	mov.b32 	%r2982, %f2821;
	shfl.sync.down.b32	%r2983|%p1074, %r2982, 8, 31, -1;
	mov.b32 	%f2822, %r2983;
	add.f32 	%f2823, %f2821, %f2822;
	mov.b32 	%r2984, %f2823;
	shfl.sync.down.b32	%r2985|%p1075, %r2984, 4, 31, -1;
	mov.b32 	%f2824, %r2985;
	add.f32 	%f2825, %f2823, %f2824;
	mov.b32 	%r2986, %f2825;
	shfl.sync.down.b32	%r2987|%p1076, %r2986, 2, 31, -1;
	mov.b32 	%f2826, %r2987;
	add.f32 	%f2827, %f2825, %f2826;
	mov.b32 	%r2988, %f2827;
	shfl.sync.down.b32	%r2989|%p1077, %r2988, 1, 31, -1;
	mov.b32 	%f2828, %r2989;
	add.f32 	%f243, %f2827, %f2828;
	@%p1072 bra 	$L__BB0_885;
	ld.param.f32 	%f13588, [_Z17qk_sparse_forwardPK13__nv_bfloat16S1_S1_PKiS3_fPfS4_S4_lllllllllllllllliiii_param_5];
	mov.u32 	%r2990, shmem;
	ld.shared.u32 	%r2991, [shmem+33224];
	mul.wide.u32 	%rd1857, %r17058, 4;
	add.s64 	%rd1858, %rd3, %rd1857;
	ld.local.u32 	%r2992, [%rd1858];
	setp.lt.s32 	%p1078, %r2992, %r2991;
	mul.f32 	%f2829, %f13588, %f243;
	selp.f32 	%f2830, %f2829, 0fCE6E6B28, %p1078;
	shl.b32 	%r2993, %r17058, 9;
	add.s32 	%r2994, %r2990, %r2993;
	st.shared.f32 	[%r2994+16840], %f2830;
$L__BB0_885:
	mov.u32 	%r2995, %tid.x;
	and.b32  	%r2996, %r2995, 31;
	setp.ne.s32 	%p1079, %r2996, 0;
	mov.b32 	%r2997, %f116;
	shfl.sync.down.b32	%r2998|%p1080, %r2997, 16, 31, -1;
	mov.b32 	%f2831, %r2998;
	add.f32 	%f2832, %f116, %f2831;
	mov.b32 	%r2999, %f2832;
	shfl.sync.down.b32	%r3000|%p1081, %r2999, 8, 31, -1;
	mov.b32 	%f2833, %r3000;
	add.f32 	%f2834, %f2832, %f2833;
	mov.b32 	%r3001, %f2834;
	shfl.sync.down.b32	%r3002|%p1082, %r3001, 4, 31, -1;
	mov.b32 	%f2835, %r3002;
	add.f32 	%f2836, %f2834, %f2835;
	mov.b32 	%r3003, %f2836;
	shfl.sync.down.b32	%r3004|%p1083, %r3003, 2, 31, -1;
	mov.b32 	%f2837, %r3004;
	add.f32 	%f2838, %f2836, %f2837;
	mov.b32 	%r3005, %f2838;
	shfl.sync.down.b32	%r3006|%p1084, %r3005, 1, 31, -1;
	mov.b32 	%f2839, %r3006;
	add.f32 	%f244, %f2838, %f2839;
	@%p1079 bra 	$L__BB0_887;
	ld.param.f32 	%f13589, [_Z17qk_sparse_forwardPK13__nv_bfloat16S1_S1_PKiS3_fPfS4_S4_lllllllllllllllliiii_param_5];
	mov.u32 	%r3007, shmem;
	ld.shared.u32 	%r3008, [shmem+33228];
	mul.wide.u32 	%rd1859, %r17058, 4;
	add.s64 	%rd1860, %rd3, %rd1859;
	ld.local.u32 	%r3009, [%rd1860];
	setp.lt.s32 	%p1085, %r3009, %r3008;
	mul.f32 	%f2840, %f13589, %f244;
	selp.f32 	%f2841, %f2840, 0fCE6E6B28, %p1085;
	shl.b32 	%r3010, %r17058, 9;
	add.s32 	%r3011, %r3007, %r3010;
	st.shared.f32 	[%r3011+16844], %f2841;
$L__BB0_887:
	mov.u32 	%r3012, %tid.x;
	and.b32  	%r3013, %r3012, 31;
	setp.ne.s32 	%p1086, %r3013, 0;
	mov.b32 	%r3014, %f117;
	shfl.sync.down.b32	%r3015|%p1087, %r3014, 16, 31, -1;
	mov.b32 	%f2842, %r3015;
	add.f32 	%f2843, %f117, %f2842;
	mov.b32 	%r3016, %f2843;
	shfl.sync.down.b32	%r3017|%p1088, %r3016, 8, 31, -1;
	mov.b32 	%f2844, %r3017;
	add.f32 	%f2845, %f2843, %f2844;
	mov.b32 	%r3018, %f2845;
	shfl.sync.down.b32	%r3019|%p1089, %r3018, 4, 31, -1;
	mov.b32 	%f2846, %r3019;
	add.f32 	%f2847, %f2845, %f2846;
	mov.b32 	%r3020, %f2847;
	shfl.sync.down.b32	%r3021|%p1090, %r3020, 2, 31, -1;
	mov.b32 	%f2848, %r3021;
	add.f32 	%f2849, %f2847, %f2848;
	mov.b32 	%r3022, %f2849;
	shfl.sync.down.b32	%r3023|%p1091, %r3022, 1, 31, -1;
	mov.b32 	%f2850, %r3023;
	add.f32 	%f245, %f2849, %f2850;
	@%p1086 bra 	$L__BB0_889;
	ld.param.f32 	%f13590, [_Z17qk_sparse_forwardPK13__nv_bfloat16S1_S1_PKiS3_fPfS4_S4_lllllllllllllllliiii_param_5];
	mov.u32 	%r3024, shmem;
	ld.shared.u32 	%r3025, [shmem+33232];
	mul.wide.u32 	%rd1861, %r17058, 4;
	add.s64 	%rd1862, %rd3, %rd1861;
	ld.local.u32 	%r3026, [%rd1862];
	setp.lt.s32 	%p1092, %r3026, %r3025;
	mul.f32 	%f2851, %f13590, %f245;
	selp.f32 	%f2852, %f2851, 0fCE6E6B28, %p1092;
	shl.b32 	%r3027, %r17058, 9;
	add.s32 	%r3028, %r3024, %r3027;
	st.shared.f32 	[%r3028+16848], %f2852;
$L__BB0_889:
	mov.u32 	%r3029, %tid.x;
	and.b32  	%r3030, %r3029, 31;
	setp.ne.s32 	%p1093, %r3030, 0;
	mov.b32 	%r3031, %f118;
	shfl.sync.down.b32	%r3032|%p1094, %r3031, 16, 31, -1;
	mov.b32 	%f2853, %r3032;
	add.f32 	%f2854, %f118, %f2853;
	mov.b32 	%r3033, %f2854;
	shfl.sync.down.b32	%r3034|%p1095, %r3033, 8, 31, -1;
	mov.b32 	%f2855, %r3034;
	add.f32 	%f2856, %f2854, %f2855;
	mov.b32 	%r3035, %f2856;
	shfl.sync.down.b32	%r3036|%p1096, %r3035, 4, 31, -1;
	mov.b32 	%f2857, %r3036;
	add.f32 	%f2858, %f2856, %f2857;
	mov.b32 	%r3037, %f2858;
	shfl.sync.down.b32	%r3038|%p1097, %r3037, 2, 31, -1;
	mov.b32 	%f2859, %r3038;
	add.f32 	%f2860, %f2858, %f2859;
	mov.b32 	%r3039, %f2860;
	shfl.sync.down.b32	%r3040|%p1098, %r3039, 1, 31, -1;
	mov.b32 	%f2861, %r3040;
	add.f32 	%f246, %f2860, %f2861;
	@%p1093 bra 	$L__BB0_891;
	ld.param.f32 	%f13591, [_Z17qk_sparse_forwardPK13__nv_bfloat16S1_S1_PKiS3_fPfS4_S4_lllllllllllllllliiii_param_5];
	mov.u32 	%r3041, shmem;
	ld.shared.u32 	%r3042, [shmem+33236];
	mul.wide.u32 	%rd1863, %r17058, 4;
	add.s64 	%rd1864, %rd3, %rd1863;
	ld.local.u32 	%r3043, [%rd1864];
	setp.lt.s32 	%p1099, %r3043, %r3042;
	mul.f32 	%f2862, %f13591, %f246;
	selp.f32 	%f2863, %f2862, 0fCE6E6B28, %p1099;
	shl.b32 	%r3044, %r17058, 9;
	add.s32 	%r3045, %r3041, %r3044;
	st.shared.f32 	[%r3045+16852], %f2863;
$L__BB0_891:
	mov.u32 	%r3046, %tid.x;
	and.b32  	%r3047, %r3046, 31;
	setp.ne.s32 	%p1100, %r3047, 0;
	mov.b32 	%r3048, %f119;
	shfl.sync.down.b32	%r3049|%p1101, %r3048, 16, 31, -1;
	mov.b32 	%f2864, %r3049;
	add.f32 	%f2865, %f119, %f2864;
	mov.b32 	%r3050, %f2865;
	shfl.sync.down.b32	%r3051|%p1102, %r3050, 8, 31, -1;
	mov.b32 	%f2866, %r3051;
	add.f32 	%f2867, %f2865, %f2866;
	mov.b32 	%r3052, %f2867;
	shfl.sync.down.b32	%r3053|%p1103, %r3052, 4, 31, -1;
	mov.b32 	%f2868, %r3053;
	add.f32 	%f2869, %f2867, %f2868;
	mov.b32 	%r3054, %f2869;
	shfl.sync.down.b32	%r3055|%p1104, %r3054, 2, 31, -1;
	mov.b32 	%f2870, %r3055;
	add.f32 	%f2871, %f2869, %f2870;
	mov.b32 	%r3056, %f2871;
	shfl.sync.down.b32	%r3057|%p1105, %r3056, 1, 31, -1;
	mov.b32 	%f2872, %r3057;
	add.f32 	%f247, %f2871, %f2872;
	@%p1100 bra 	$L__BB0_893;
	ld.param.f32 	%f13592, [_Z17qk_sparse_forwardPK13__nv_bfloat16S1_S1_PKiS3_fPfS4_S4_lllllllllllllllliiii_param_5];
	mov.u32 	%r3058, shmem;
	ld.shared.u32 	%r3059, [shmem+33240];
	mul.wide.u32 	%rd1865, %r17058, 4;
	add.s64 	%rd1866, %rd3, %rd1865;
	ld.local.u32 	%r3060, [%rd1866];
	setp.lt.s32 	%p1106, %r3060, %r3059;
	mul.f32 	%f2873, %f13592, %f247;
	selp.f32 	%f2874, %f2873, 0fCE6E6B28, %p1106;
	shl.b32 	%r3061, %r17058, 9;
	add.s32 	%r3062, %r3058, %r3061;
	st.shared.f32 	[%r3062+16856], %f2874;
$L__BB0_893:
	mov.u32 	%r3063, %tid.x;
	and.b32  	%r3064, %r3063, 31;
	setp.ne.s32 	%p1107, %r3064, 0;
	mov.b32 	%r3065, %f120;
	shfl.sync.down.b32	%r3066|%p1108, %r3065, 16, 31, -1;
	mov.b32 	%f2875, %r3066;
	add.f32 	%f2876, %f120, %f2875;
	mov.b32 	%r3067, %f2876;
	shfl.sync.down.b32	%r3068|%p1109, %r3067, 8, 31, -1;
	mov.b32 	%f2877, %r3068;
	add.f32 	%f2878, %f2876, %f2877;
	mov.b32 	%r3069, %f2878;
	shfl.sync.down.b32	%r3070|%p1110, %r3069, 4, 31, -1;
	mov.b32 	%f2879, %r3070;
	add.f32 	%f2880, %f2878, %f2879;
	mov.b32 	%r3071, %f2880;
	shfl.sync.down.b32	%r3072|%p1111, %r3071, 2, 31, -1;
	mov.b32 	%f2881, %r3072;
	add.f32 	%f2882, %f2880, %f2881;
	mov.b32 	%r3073, %f2882;
	shfl.sync.down.b32	%r3074|%p1112, %r3073, 1, 31, -1;
	mov.b32 	%f2883, %r3074;
	add.f32 	%f248, %f2882, %f2883;
	@%p1107 bra 	$L__BB0_895;
	ld.param.f32 	%f13593, [_Z17qk_sparse_forwardPK13__nv_bfloat16S1_S1_PKiS3_fPfS4_S4_lllllllllllllllliiii_param_5];
	mov.u32 	%r3075, shmem;
	ld.shared.u32 	%r3076, [shmem+33244];
	mul.wide.u32 	%rd1867, %r17058, 4;
	add.s64 	%rd1868, %rd3, %rd1867;
	ld.local.u32 	%r3077, [%rd1868];
	setp.lt.s32 	%p1113, %r3077, %r3076;
	mul.f32 	%f2884, %f13593, %f248;
	selp.f32 	%f2885, %f2884, 0fCE6E6B28, %p1113;
	shl.b32 	%r3078, %r17058, 9;
	add.s32 	%r3079, %r3075, %r3078;
	st.shared.f32 	[%r3079+16860], %f2885;
$L__BB0_895:
	mov.u32 	%r3080, %tid.x;
	and.b32  	%r3081, %r3080, 31;
	setp.ne.s32 	%p1114, %r3081, 0;
	mov.b32 	%r3082, %f121;
	shfl.sync.down.b32	%r3083|%p1115, %r3082, 16, 31, -1;
	mov.b32 	%f2886, %r3083;
	add.f32 	%f2887, %f121, %f2886;
	mov.b32 	%r3084, %f2887;
	shfl.sync.down.b32	%r3085|%p1116, %r3084, 8, 31, -1;
	mov.b32 	%f2888, %r3085;
	add.f32 	%f2889, %f2887, %f2888;
	mov.b32 	%r3086, %f2889;
	shfl.sync.down.b32	%r3087|%p1117, %r3086, 4, 31, -1;
	mov.b32 	%f2890, %r3087;
	add.f32 	%f2891, %f2889, %f2890;
	mov.b32 	%r3088, %f2891;
	shfl.sync.down.b32	%r3089|%p1118, %r3088, 2, 31, -1;
	mov.b32 	%f2892, %r3089;
	add.f32 	%f2893, %f2891, %f2892;
	mov.b32 	%r3090, %f2893;
	shfl.sync.down.b32	%r3091|%p1119, %r3090, 1, 31, -1;
	mov.b32 	%f2894, %r3091;
	add.f32 	%f249, %f2893, %f2894;
	@%p1114 bra 	$L__BB0_897;
	ld.param.f32 	%f13594, [_Z17qk_sparse_forwardPK13__nv_bfloat16S1_S1_PKiS3_fPfS4_S4_lllllllllllllllliiii_param_5];
	mov.u32 	%r3092, shmem;
	ld.shared.u32 	%r3093, [shmem+33248];
	mul.wide.u32 	%rd1869, %r17058, 4;
	add.s64 	%rd1870, %rd3, %rd1869;
	ld.local.u32 	%r3094, [%rd1870];
	setp.lt.s32 	%p1120, %r3094, %r3093;
	mul.f32 	%f2895, %f13594, %f249;
	selp.f32 	%f2896, %f2895, 0fCE6E6B28, %p1120;
	shl.b32 	%r3095, %r17058, 9;
	add.s32 	%r3096, %r3092, %r3095;
	st.shared.f32 	[%r3096+16864], %f2896;
$L__BB0_897:
	mov.u32 	%r3097, %tid.x;
	and.b32  	%r3098, %r3097, 31;
	setp.ne.s32 	%p1121, %r3098, 0;
	mov.b32 	%r3099, %f122;
	shfl.sync.down.b32	%r3100|%p1122, %r3099, 16, 31, -1;
	mov.b32 	%f2897, %r3100;
	add.f32 	%f2898, %f122, %f2897;
	mov.b32 	%r3101, %f2898;
	shfl.sync.down.b32	%r3102|%p1123, %r3101, 8, 31, -1;
	mov.b32 	%f2899, %r3102;
	add.f32 	%f2900, %f2898, %f2899;
	mov.b32 	%r3103, %f2900;
	shfl.sync.down.b32	%r3104|%p1124, %r3103, 4, 31, -1;
	mov.b32 	%f2901, %r3104;
	add.f32 	%f2902, %f2900, %f2901;
	mov.b32 	%r3105, %f2902;
	shfl.sync.down.b32	%r3106|%p1125, %r3105, 2, 31, -1;
	mov.b32 	%f2903, %r3106;
	add.f32 	%f2904, %f2902, %f2903;
	mov.b32 	%r3107, %f2904;
	shfl.sync.down.b32	%r3108|%p1126, %r3107, 1, 31, -1;
	mov.b32 	%f2905, %r3108;
	add.f32 	%f250, %f2904, %f2905;
	@%p1121 bra 	$L__BB0_899;
	ld.param.f32 	%f13595, [_Z17qk_sparse_forwardPK13__nv_bfloat16S1_S1_PKiS3_fPfS4_S4_lllllllllllllllliiii_param_5];
	mov.u32 	%r3109, shmem;
	ld.shared.u32 	%r3110, [shmem+33252];
	mul.wide.u32 	%rd1871, %r17058, 4;
	add.s64 	%rd1872, %rd3, %rd1871;
	ld.local.u32 	%r3111, [%rd1872];
	setp.lt.s32 	%p1127, %r3111, %r3110;
	mul.f32 	%f2906, %f13595, %f250;
	selp.f32 	%f2907, %f2906, 0fCE6E6B28, %p1127;
	shl.b32 	%r3112, %r17058, 9;
	add.s32 	%r3113, %r3109, %r3112;
	st.shared.f32 	[%r3113+16868], %f2907;
$L__BB0_899:
	mov.u32 	%r3114, %tid.x;
	and.b32  	%r3115, %r3114, 31;
	setp.ne.s32 	%p1128, %r3115, 0;
	mov.b32 	%r3116, %f123;
	shfl.sync.down.b32	%r3117|%p1129, %r3116, 16, 31, -1;
	mov.b32 	%f2908, %r3117;
	add.f32 	%f2909, %f123, %f2908;
	mov.b32 	%r3118, %f2909;
	shfl.sync.down.b32	%r3119|%p1130, %r3118, 8, 31, -1;
	mov.b32 	%f2910, %r3119;
	add.f32 	%f2911, %f2909, %f2910;
	mov.b32 	%r3120, %f2911;
	shfl.sync.down.b32	%r3121|%p1131, %r3120, 4, 31, -1;
	mov.b32 	%f2912, %r3121;
	add.f32 	%f2913, %f2911, %f2912;
	mov.b32 	%r3122, %f2913;
	shfl.sync.down.b32	%r3123|%p1132, %r3122, 2, 31, -1;
	mov.b32 	%f2914, %r3123;
	add.f32 	%f2915, %f2913, %f2914;
	mov.b32 	%r3124, %f2915;
	shfl.sync.down.b32	%r3125|%p1133, %r3124, 1, 31, -1;
	mov.b32 	%f2916, %r3125;
	add.f32 	%f251, %f2915, %f2916;
	@%p1128 bra 	$L__BB0_901;
	ld.param.f32 	%f13596, [_Z17qk_sparse_forwardPK13__nv_bfloat16S1_S1_PKiS3_fPfS4_S4_lllllllllllllllliiii_param_5];
	mov.u32 	%r3126, shmem;
	ld.shared.u32 	%r3127, [shmem+33256];
	mul.wide.u32 	%rd1873, %r17058, 4;
	add.s64 	%rd1874, %rd3, %rd1873;
	ld.local.u32 	%r3128, [%rd1874];
	setp.lt.s32 	%p1134, %r3128, %r3127;
	mul.f32 	%f2917, %f13596, %f251;
	selp.f32 	%f2918, %f2917, 0fCE6E6B28, %p1134;
	shl.b32 	%r3129, %r17058, 9;
	add.s32 	%r3130, %r3126, %r3129;
	st.shared.f32 	[%r3130+16872], %f2918;
$L__BB0_901:
	mov.u32 	%r3131, %tid.x;
	and.b32  	%r3132, %r3131, 31;
	setp.ne.s32 	%p1135, %r3132, 0;
	mov.b32 	%r3133, %f124;
	shfl.sync.down.b32	%r3134|%p1136, %r3133, 16, 31, -1;
	mov.b32 	%f2919, %r3134;
	add.f32 	%f2920, %f124, %f2919;
	mov.b32 	%r3135, %f2920;
	shfl.sync.down.b32	%r3136|%p1137, %r3135, 8, 31, -1;
	mov.b32 	%f2921, %r3136;
	add.f32 	%f2922, %f2920, %f2921;
	mov.b32 	%r3137, %f2922;
	shfl.sync.down.b32	%r3138|%p1138, %r3137, 4, 31, -1;
	mov.b32 	%f2923, %r3138;
	add.f32 	%f2924, %f2922, %f2923;
	mov.b32 	%r3139, %f2924;
	shfl.sync.down.b32	%r3140|%p1139, %r3139, 2, 31, -1;
	mov.b32 	%f2925, %r3140;
	add.f32 	%f2926, %f2924, %f2925;
	mov.b32 	%r3141, %f2926;
	shfl.sync.down.b32	%r3142|%p1140, %r3141, 1, 31, -1;
	mov.b32 	%f2927, %r3142;
	add.f32 	%f252, %f2926, %f2927;
	@%p1135 bra 	$L__BB0_903;
	ld.param.f32 	%f13597, [_Z17qk_sparse_forwardPK13__nv_bfloat16S1_S1_PKiS3_fPfS4_S4_lllllllllllllllliiii_param_5];
	mov.u32 	%r3143, shmem;
	ld.shared.u32 	%r3144, [shmem+33260];
	mul.wide.u32 	%rd1875, %r17058, 4;
	add.s64 	%rd1876, %rd3, %rd1875;
	ld.local.u32 	%r3145, [%rd1876];
	setp.lt.s32 	%p1141, %r3145, %r3144;
	mul.f32 	%f2928, %f13597, %f252;
	selp.f32 	%f2929, %f2928, 0fCE6E6B28, %p1141;
	shl.b32 	%r3146, %r17058, 9;
	add.s32 	%r3147, %r3143, %r3146;
	st.shared.f32 	[%r3147+16876], %f2929;
$L__BB0_903:
	mov.u32 	%r3148, %tid.x;
	and.b32  	%r3149, %r3148, 31;
	setp.ne.s32 	%p1142, %r3149, 0;
	mov.b32 	%r3150, %f125;
	shfl.sync.down.b32	%r3151|%p1143, %r3150, 16, 31, -1;
	mov.b32 	%f2930, %r3151;
	add.f32 	%f2931, %f125, %f2930;
	mov.b32 	%r3152, %f2931;
	shfl.sync.down.b32	%r3153|%p1144, %r3152, 8, 31, -1;
	mov.b32 	%f2932, %r3153;
	add.f32 	%f2933, %f2931, %f2932;
	mov.b32 	%r3154, %f2933;
	shfl.sync.down.b32	%r3155|%p1145, %r3154, 4, 31, -1;
	mov.b32 	%f2934, %r3155;
	add.f32 	%f2935, %f2933, %f2934;
	mov.b32 	%r3156, %f2935;
	shfl.sync.down.b32	%r3157|%p1146, %r3156, 2, 31, -1;
	mov.b32 	%f2936, %r3157;
	add.f32 	%f2937, %f2935, %f2936;
	mov.b32 	%r3158, %f2937;
	shfl.sync.down.b32	%r3159|%p1147, %r3158, 1, 31, -1;
	mov.b32 	%f2938, %r3159;
	add.f32 	%f253, %f2937, %f2938;
	@%p1142 bra 	$L__BB0_905;
	ld.param.f32 	%f13598, [_Z17qk_sparse_forwardPK13__nv_bfloat16S1_S1_PKiS3_fPfS4_S4_lllllllllllllllliiii_param_5];
	mov.u32 	%r3160, shmem;
	ld.shared.u32 	%r3161, [shmem+33264];
	mul.wide.u32 	%rd1877, %r17058, 4;
	add.s64 	%rd1878, %rd3, %rd1877;
	ld.local.u32 	%r3162, [%rd1878];
	setp.lt.s32 	%p1148, %r3162, %r3161;
	mul.f32 	%f2939, %f13598, %f253;
	selp.f32 	%f2940, %f2939, 0fCE6E6B28, %p1148;
	shl.b32 	%r3163, %r17058, 9;
	add.s32 	%r3164, %r3160, %r3163;
	st.shared.f32 	[%r3164+16880], %f2940;
$L__BB0_905:
	mov.u32 	%r3165, %tid.x;
	and.b32  	%r3166, %r3165, 31;
	setp.ne.s32 	%p1149, %r3166, 0;
	mov.b32 	%r3167, %f126;
	shfl.sync.down.b32	%r3168|%p1150, %r3167, 16, 31, -1;
	mov.b32 	%f2941, %r3168;
	add.f32 	%f2942, %f126, %f2941;
	mov.b32 	%r3169, %f2942;
	shfl.sync.down.b32	%r3170|%p1151, %r3169, 8, 31, -1;
	mov.b32 	%f2943, %r3170;
	add.f32 	%f2944, %f2942, %f2943;
	mov.b32 	%r3171, %f2944;
	shfl.sync.down.b32	%r3172|%p1152, %r3171, 4, 31, -1;
	mov.b32 	%f2945, %r3172;
	add.f32 	%f2946, %f2944, %f2945;
	mov.b32 	%r3173, %f2946;
	shfl.sync.down.b32	%r3174|%p1153, %r3173, 2, 31, -1;
	mov.b32 	%f2947, %r3174;
	add.f32 	%f2948, %f2946, %f2947;
	mov.b32 	%r3175, %f2948;
	shfl.sync.down.b32	%r3176|%p1154, %r3175, 1, 31, -1;
	mov.b32 	%f2949, %r3176;
	add.f32 	%f254, %f2948, %f2949;
	@%p1149 bra 	$L__BB0_907;
	ld.param.f32 	%f13599, [_Z17qk_sparse_forwardPK13__nv_bfloat16S1_S1_PKiS3_fPfS4_S4_lllllllllllllllliiii_param_5];
	mov.u32 	%r3177, shmem;
	ld.shared.u32 	%r3178, [shmem+33268];
	mul.wide.u32 	%rd1879, %r17058, 4;
	add.s64 	%rd1880, %rd3, %rd1879;
	ld.local.u32 	%r3179, [%rd1880];
	setp.lt.s32 	%p1155, %r3179, %r3178;
	mul.f32 	%f2950, %f13599, %f254;
	selp.f32 	%f2951, %f2950, 0fCE6E6B28, %p1155;
	shl.b32 	%r3180, %r17058, 9;
	add.s32 	%r3181, %r3177, %r3180;
	st.shared.f32 	[%r3181+16884], %f2951;
$L__BB0_907:
	mov.u32 	%r3182, %tid.x;
	and.b32  	%r3183, %r3182, 31;
	setp.ne.s32 	%p1156, %r3183, 0;
	mov.b32 	%r3184, %f127;
	shfl.sync.down.b32	%r3185|%p1157, %r3184, 16, 31, -1;
	mov.b32 	%f2952, %r3185;
	add.f32 	%f2953, %f127, %f2952;
	mov.b32 	%r3186, %f2953;
	shfl.sync.down.b32	%r3187|%p1158, %r3186, 8, 31, -1;
	mov.b32 	%f2954, %r3187;
	add.f32 	%f2955, %f2953, %f2954;
	mov.b32 	%r3188, %f2955;
	shfl.sync.down.b32	%r3189|%p1159, %r3188, 4, 31, -1;
	mov.b32 	%f2956, %r3189;
	add.f32 	%f2957, %f2955, %f2956;
	mov.b32 	%r3190, %f2957;
	shfl.sync.down.b32	%r3191|%p1160, %r3190, 2, 31, -1;
	mov.b32 	%f2958, %r3191;
	add.f32 	%f2959, %f2957, %f2958;
	mov.b32 	%r3192, %f2959;
	shfl.sync.down.b32	%r3193|%p1161, %r3192, 1, 31, -1;
	mov.b32 	%f2960, %r3193;
	add.f32 	%f255, %f2959, %f2960;
	@%p1156 bra 	$L__BB0_909;
	ld.param.f32 	%f13600, [_Z17qk_sparse_forwardPK13__nv_bfloat16S1_S1_PKiS3_fPfS4_S4_lllllllllllllllliiii_param_5];
	mov.u32 	%r3194, shmem;
	ld.shared.u32 	%r3195, [shmem+33272];
	mul.wide.u32 	%rd1881, %r17058, 4;
	add.s64 	%rd1882, %rd3, %rd1881;
	ld.local.u32 	%r3196, [%rd1882];
	setp.lt.s32 	%p1162, %r3196, %r3195;
	mul.f32 	%f2961, %f13600, %f255;
	selp.f32 	%f2962, %f2961, 0fCE6E6B28, %p1162;
	shl.b32 	%r3197, %r17058, 9;
	add.s32 	%r3198, %r3194, %r3197;
	st.shared.f32 	[%r3198+16888], %f2962;
$L__BB0_909:
	mov.u32 	%r3199, %tid.x;
	and.b32  	%r3200, %r3199, 31;
	setp.ne.s32 	%p1163, %r3200, 0;
	mov.b32 	%r3201, %f128;
	shfl.sync.down.b32	%r3202|%p1164, %r3201, 16, 31, -1;
	mov.b32 	%f2963, %r3202;
	add.f32 	%f2964, %f128, %f2963;
	mov.b32 	%r3203, %f2964;
	shfl.sync.down.b32	%r3204|%p1165, %r3203, 8, 31, -1;
	mov.b32 	%f2965, %r3204;
	add.f32 	%f2966, %f2964, %f2965;
	mov.b32 	%r3205, %f2966;
	shfl.sync.down.b32	%r3206|%p1166, %r3205, 4, 31, -1;
	mov.b32 	%f2967, %r3206;
	add.f32 	%f2968, %f2966, %f2967;
	mov.b32 	%r3207, %f2968;
	shfl.sync.down.b32	%r3208|%p1167, %r3207, 2, 31, -1;
	mov.b32 	%f2969, %r3208;
	add.f32 	%f2970, %f2968, %f2969;
	mov.b32 	%r3209, %f2970;
	shfl.sync.down.b32	%r3210|%p1168, %r3209, 1, 31, -1;
	mov.b32 	%f2971, %r3210;
	add.f32 	%f256, %f2970, %f2971;
	@%p1163 bra 	$L__BB0_911;
	ld.param.f32 	%f13601, [_Z17qk_sparse_forwardPK13__nv_bfloat16S1_S1_PKiS3_fPfS4_S4_lllllllllllllllliiii_param_5];
	mov.u32 	%r3211, shmem;
	ld.shared.u32 	%r3212, [shmem+33276];
	mul.wide.u32 	%rd1883, %r17058, 4;
	add.s64 	%rd1884, %rd3, %rd1883;
	ld.local.u32 	%r3213, [%rd1884];
	setp.lt.s32 	%p1169, %r3213, %r3212;
	mul.f32 	%f2972, %f13601, %f256;
	selp.f32 	%f2973, %f2972, 0fCE6E6B28, %p1169;
	shl.b32 	%r3214, %r17058, 9;
	add.s32 	%r3215, %r3211, %r3214;
	st.shared.f32 	[%r3215+16892], %f2973;
$L__BB0_911:
	mov.u32 	%r3216, %tid.x;
	and.b32  	%r3217, %r3216, 31;
	setp.ne.s32 	%p1170, %r3217, 0;
	bar.sync 	0;
	shl.b32 	%r3218, %r3216, 7;
	and.b32  	%r3219, %r3218, 3968;
	mov.u32 	%r3220, shmem;
	add.s32 	%r3221, %r3220, %r3219;
	add.s32 	%r3222, %r3221, 16384;
	shl.b32 	%r3223, %r3216, 1;
	and.b32  	%r3224, %r3223, 62;
	mad.lo.s32 	%r3225, %r3217, -126, %r3224;
	add.s32 	%r3226, %r3222, %r3225;
	ld.shared.f32 	%f2975, [%r3226];
	mov.b32 	%r3227, %f2975;
	shfl.sync.down.b32	%r3228|%p1171, %r3227, 16, 31, -1;
	mov.b32 	%f2976, %r3228;
	max.f32 	%f2977, %f2975, %f2976;
	mov.b32 	%r3229, %f2977;
	shfl.sync.down.b32	%r3230|%p1172, %r3229, 8, 31, -1;
	mov.b32 	%f2978, %r3230;
	max.f32 	%f2979, %f2977, %f2978;
	mov.b32 	%r3231, %f2979;
	shfl.sync.down.b32	%r3232|%p1173, %r3231, 4, 31, -1;
	mov.b32 	%f2980, %r3232;
	max.f32 	%f2981, %f2979, %f2980;
	mov.b32 	%r3233, %f2981;
	shfl.sync.down.b32	%r3234|%p1174, %r3233, 2, 31, -1;
	mov.b32 	%f2982, %r3234;
	max.f32 	%f2983, %f2981, %f2982;
	mov.b32 	%r3235, %f2983;
	shfl.sync.down.b32	%r3236|%p1175, %r3235, 1, 31, -1;
	mov.b32 	%f2984, %r3236;
	max.f32 	%f257, %f2983, %f2984;
	sub.f32 	%f2985, %f2975, %f257;
	mul.f32 	%f2986, %f2985, 0f3FB8AA3B;
	ex2.approx.f32 	%f2987, %f2986;
	mov.b32 	%r3237, %f2987;
	shfl.sync.down.b32	%r3238|%p1176, %r3237, 16, 31, -1;
	mov.b32 	%f2988, %r3238;
	add.f32 	%f2989, %f2987, %f2988;
	mov.b32 	%r3239, %f2989;
	shfl.sync.down.b32	%r3240|%p1177, %r3239, 8, 31, -1;
	mov.b32 	%f2990, %r3240;
	add.f32 	%f2991, %f2989, %f2990;
	mov.b32 	%r3241, %f2991;
	shfl.sync.down.b32	%r3242|%p1178, %r3241, 4, 31, -1;
	mov.b32 	%f2992, %r3242;
	add.f32 	%f2993, %f2991, %f2992;
	mov.b32 	%r3243, %f2993;
	shfl.sync.down.b32	%r3244|%p1179, %r3243, 2, 31, -1;
	mov.b32 	%f2994, %r3244;
	add.f32 	%f2995, %f2993, %f2994;
	mov.b32 	%r3245, %f2995;
	shfl.sync.down.b32	%r3246|%p1180, %r3245, 1, 31, -1;
	mov.b32 	%f2996, %r3246;
	add.f32 	%f258, %f2995, %f2996;
	div.rn.f32 	%f2997, %f2987, %f258;
	add.s32 	%r3247, %r3222, %r3223;
	ld.shared.u16 	%rs281, [%r3247];
	// begin inline asm
	{ cvt.f32.bf16 %f2974, %rs281;}

	// end inline asm
	mul.f32 	%f2998, %f2997, %f2974;
	mov.b32 	%r3248, %f2998;
	shfl.sync.down.b32	%r3249|%p1181, %r3248, 16, 31, -1;
	mov.b32 	%f2999, %r3249;
	add.f32 	%f3000, %f2998, %f2999;
	mov.b32 	%r3250, %f3000;
	shfl.sync.down.b32	%r3251|%p1182, %r3250, 8, 31, -1;
	mov.b32 	%f3001, %r3251;
	add.f32 	%f3002, %f3000, %f3001;
	mov.b32 	%r3252, %f3002;
	shfl.sync.down.b32	%r3253|%p1183, %r3252, 4, 31, -1;
	mov.b32 	%f3003, %r3253;
	add.f32 	%f3004, %f3002, %f3003;
	mov.b32 	%r3254, %f3004;
	shfl.sync.down.b32	%r3255|%p1184, %r3254, 2, 31, -1;
	mov.b32 	%f3005, %r3255;
	add.f32 	%f3006, %f3004, %f3005;
	mov.b32 	%r3256, %f3006;
	shfl.sync.down.b32	%r3257|%p1185, %r3256, 1, 31, -1;
	mov.b32 	%f3007, %r3257;
	add.f32 	%f260, %f3006, %f3007;
	@%p1170 bra 	$L__BB0_913;
	ld.global.f32 	%f3008, [%rd7];
	add.f32 	%f3009, %f260, %f3008;
	st.global.f32 	[%rd7], %f3009;
	st.global.f32 	[%rd8], %f258;
	st.global.f32 	[%rd9], %f257;
$L__BB0_913:
	ld.param.u32 	%r16663, [_Z17qk_sparse_forwardPK13__nv_bfloat16S1_S1_PKiS3_fPfS4_S4_lllllllllllllllliiii_param_27];
	mov.u32 	%r3258, %ctaid.x;
	shl.b32 	%r3259, %r3258, 7;
	or.b32  	%r3260, %r3259, 1;
	setp.ge.s32 	%p1186, %r3260, %r16663;
	@%p1186 bra 	$L__BB0_916;
	mov.u32 	%r3261, %tid.x;
	and.b32  	%r3262, %r3261, 31;
	setp.ne.s32 	%p1187, %r3262, 0;
	shl.b32 	%r3263, %r3261, 7;
	and.b32  	%r3264, %r3263, 3968;
	mov.u32 	%r3265, shmem;
	add.s32 	%r3266, %r3265, %r3264;
	shl.b32 	%r3267, %r3261, 1;
	and.b32  	%r3268, %r3267, 62;
	mad.lo.s32 	%r3269, %r3262, -126, %r3268;
	add.s32 	%r3270, %r3266, %r3269;
	ld.shared.f32 	%f3010, [%r3270+16896];
	mov.b32 	%r3271, %f3010;
	shfl.sync.down.b32	%r3272|%p1188, %r3271, 16, 31, -1;
	mov.b32 	%f3011, %r3272;
	max.f32 	%f3012, %f3010, %f3011;
	mov.b32 	%r3273, %f3012;
	shfl.sync.down.b32	%r3274|%p1189, %r3273, 8, 31, -1;
	mov.b32 	%f3013, %r3274;
	max.f32 	%f3014, %f3012, %f3013;
	mov.b32 	%r3275, %f3014;
	shfl.sync.down.b32	%r3276|%p1190, %r3275, 4, 31, -1;
	mov.b32 	%f3015, %r3276;
	max.f32 	%f3016, %f3014, %f3015;
	mov.b32 	%r3277, %f3016;
	shfl.sync.down.b32	%r3278|%p1191, %r3277, 2, 31, -1;
	mov.b32 	%f3017, %r3278;
	max.f32 	%f3018, %f3016, %f3017;
	mov.b32 	%r3279, %f3018;
	shfl.sync.down.b32	%r3280|%p1192, %r3279, 1, 31, -1;
	mov.b32 	%f3019, %r3280;
	max.f32 	%f261, %f3018, %f3019;
	sub.f32 	%f3020, %f3010, %f261;
	mul.f32 	%f3021, %f3020, 0f3FB8AA3B;
	ex2.approx.f32 	%f3022, %f3021;
	mov.b32 	%r3281, %f3022;
	shfl.sync.down.b32	%r3282|%p1193, %r3281, 16, 31, -1;
	mov.b32 	%f3023, %r3282;
	add.f32 	%f3024, %f3022, %f3023;
	mov.b32 	%r3283, %f3024;
	shfl.sync.down.b32	%r3284|%p1194, %r3283, 8, 31, -1;
	mov.b32 	%f3025, %r3284;
	add.f32 	%f3026, %f3024, %f3025;
	mov.b32 	%r3285, %f3026;
	shfl.sync.down.b32	%r3286|%p1195, %r3285, 4, 31, -1;
	mov.b32 	%f3027, %r3286;
	add.f32 	%f3028, %f3026, %f3027;
	mov.b32 	%r3287, %f3028;
	shfl.sync.down.b32	%r3288|%p1196, %r3287, 2, 31, -1;
	mov.b32 	%f3029, %r3288;
	add.f32 	%f3030, %f3028, %f3029;
	mov.b32 	%r3289, %f3030;
	shfl.sync.down.b32	%r3290|%p1197, %r3289, 1, 31, -1;
	mov.b32 	%f3031, %r3290;
	add.f32 	%f262, %f3030, %f3031;
	div.rn.f32 	%f3032, %f3022, %f262;
	mul.f32 	%f3033, %f3032, %f2974;
	mov.b32 	%r3291, %f3033;
	shfl.sync.down.b32	%r3292|%p1198, %r3291, 16, 31, -1;
	mov.b32 	%f3034, %r3292;
	add.f32 	%f3035, %f3033, %f3034;
	mov.b32 	%r3293, %f3035;
	shfl.sync.down.b32	%r3294|%p1199, %r3293, 8, 31, -1;
	mov.b32 	%f3036, %r3294;
	add.f32 	%f3037, %f3035, %f3036;
	mov.b32 	%r3295, %f3037;
	shfl.sync.down.b32	%r3296|%p1200, %r3295, 4, 31, -1;
	mov.b32 	%f3038, %r3296;
	add.f32 	%f3039, %f3037, %f3038;
	mov.b32 	%r3297, %f3039;
	shfl.sync.down.b32	%r3298|%p1201, %r3297, 2, 31, -1;
	mov.b32 	%f3040, %r3298;
	add.f32 	%f3041, %f3039, %f3040;
	mov.b32 	%r3299, %f3041;
	shfl.sync.down.b32	%r3300|%p1202, %r3299, 1, 31, -1;
	mov.b32 	%f3042, %r3300;
	add.f32 	%f263, %f3041, %f3042;
	@%p1187 bra 	$L__BB0_916;
	ld.global.f32 	%f3043, [%rd10];
	add.f32 	%f3044, %f263, %f3043;
	st.global.f32 	[%rd10], %f3044;
	st.global.f32 	[%rd8+4], %f262;
	st.global.f32 	[%rd9+4], %f261;
$L__BB0_916:
	ld.param.u32 	%r16664, [_Z17qk_sparse_forwardPK13__nv_bfloat16S1_S1_PKiS3_fPfS4_S4_lllllllllllllllliiii_param_27];
	mov.u32 	%r3301, %ctaid.x;
	shl.b32 	%r3302, %r3301, 7;
	or.b32  	%r3303, %r3302, 2;
	setp.ge.s32 	%p1203, %r3303, %r16664;
	@%p1203 bra 	$L__BB0_919;
	mov.u32 	%r3304, %tid.x;
	and.b32  	%r3305, %r3304, 31;
	setp.ne.s32 	%p1204, %r3305, 0;
	shl.b32 	%r3306, %r3304, 7;
	and.b32  	%r3307, %r3306, 3968;
	mov.u32 	%r3308, shmem;
	add.s32 	%r3309, %r3308, %r3307;
	shl.b32 	%r3310, %r3304, 1;
	and.b32  	%r3311, %r3310, 62;
	mad.lo.s32 	%r3312, %r3305, -126, %r3311;
	add.s32 	%r3313, %r3309, %r3312;
	ld.shared.f32 	%f3045, [%r3313+17408];
	mov.b32 	%r3314, %f3045;
	shfl.sync.down.b32	%r3315|%p1205, %r3314, 16, 31, -1;
	mov.b32 	%f3046, %r3315;
	max.f32 	%f3047, %f3045, %f3046;
	mov.b32 	%r3316, %f3047;
	shfl.sync.down.b32	%r3317|%p1206, %r3316, 8, 31, -1;
	mov.b32 	%f3048, %r3317;
	max.f32 	%f3049, %f3047, %f3048;
	mov.b32 	%r3318, %f3049;
	shfl.sync.down.b32	%r3319|%p1207, %r3318, 4, 31, -1;
	mov.b32 	%f3050, %r3319;
	max.f32 	%f3051, %f3049, %f3050;
	mov.b32 	%r3320, %f3051;
	shfl.sync.down.b32	%r3321|%p1208, %r3320, 2, 31, -1;
	mov.b32 	%f3052, %r3321;
	max.f32 	%f3053, %f3051, %f3052;
	mov.b32 	%r3322, %f3053;
	shfl.sync.down.b32	%r3323|%p1209, %r3322, 1, 31, -1;
	mov.b32 	%f3054, %r3323;
	max.f32 	%f264, %f3053, %f3054;
	sub.f32 	%f3055, %f3045, %f264;
	mul.f32 	%f3056, %f3055, 0f3FB8AA3B;
	ex2.approx.f32 	%f3057, %f3056;
	mov.b32 	%r3324, %f3057;
	shfl.sync.down.b32	%r3325|%p1210, %r3324, 16, 31, -1;
	mov.b32 	%f3058, %r3325;
	add.f32 	%f3059, %f3057, %f3058;
	mov.b32 	%r3326, %f3059;
	shfl.sync.down.b32	%r3327|%p1211, %r3326, 8, 31, -1;
	mov.b32 	%f3060, %r3327;
	add.f32 	%f3061, %f3059, %f3060;
	mov.b32 	%r3328, %f3061;
	shfl.sync.down.b32	%r3329|%p1212, %r3328, 4, 31, -1;
	mov.b32 	%f3062, %r3329;
	add.f32 	%f3063, %f3061, %f3062;
	mov.b32 	%r3330, %f3063;
	shfl.sync.down.b32	%r3331|%p1213, %r3330, 2, 31, -1;
	mov.b32 	%f3064, %r3331;
	add.f32 	%f3065, %f3063, %f3064;
	mov.b32 	%r3332, %f3065;
	shfl.sync.down.b32	%r3333|%p1214, %r3332, 1, 31, -1;
	mov.b32 	%f3066, %r3333;
	add.f32 	%f265, %f3065, %f3066;
	div.rn.f32 	%f3067, %f3057, %f265;
	mul.f32 	%f3068, %f3067, %f2974;
	mov.b32 	%r3334, %f3068;
	shfl.sync.down.b32	%r3335|%p1215, %r3334, 16, 31, -1;
	mov.b32 	%f3069, %r3335;
	add.f32 	%f3070, %f3068, %f3069;
	mov.b32 	%r3336, %f3070;
	shfl.sync.down.b32	%r3337|%p1216, %r3336, 8, 31, -1;
	mov.b32 	%f3071, %r3337;
	add.f32 	%f3072, %f3070, %f3071;
	mov.b32 	%r3338, %f3072;
	shfl.sync.down.b32	%r3339|%p1217, %r3338, 4, 31, -1;
	mov.b32 	%f3073, %r3339;
	add.f32 	%f3074, %f3072, %f3073;
	mov.b32 	%r3340, %f3074;
	shfl.sync.down.b32	%r3341|%p1218, %r3340, 2, 31, -1;
	mov.b32 	%f3075, %r3341;
	add.f32 	%f3076, %f3074, %f3075;
	mov.b32 	%r3342, %f3076;
	shfl.sync.down.b32	%r3343|%p1219, %r3342, 1, 31, -1;
	mov.b32 	%f3077, %r3343;
	add.f32 	%f266, %f3076, %f3077;
	@%p1204 bra 	$L__BB0_919;
	ld.global.f32 	%f3078, [%rd11];
	add.f32 	%f3079, %f266, %f3078;
	st.global.f32 	[%rd11], %f3079;
	st.global.f32 	[%rd8+8], %f265;
	st.global.f32 	[%rd9+8], %f264;
$L__BB0_919:
	ld.param.u32 	%r16665, [_Z17qk_sparse_forwardPK13__nv_bfloat16S1_S1_PKiS3_fPfS4_S4_lllllllllllllllliiii_param_27];
	mov.u32 	%r3344, %ctaid.x;
	shl.b32 	%r3345, %r3344, 7;
	or.b32  	%r3346, %r3345, 3;
	setp.ge.s32 	%p1220, %r3346, %r16665;
	@%p1220 bra 	$L__BB0_922;
	mov.u32 	%r3347, %tid.x;
	and.b32  	%r3348, %r3347, 31;
	setp.ne.s32 	%p1221, %r3348, 0;
	shl.b32 	%r3349, %r3347, 7;
	and.b32  	%r3350, %r3349, 3968;
	mov.u32 	%r3351, shmem;
	add.s32 	%r3352, %r3351, %r3350;
	shl.b32 	%r3353, %r3347, 1;
	and.b32  	%r3354, %r3353, 62;
	mad.lo.s32 	%r3355, %r3348, -126, %r3354;
	add.s32 	%r3356, %r3352, %r3355;
	ld.shared.f32 	%f3080, [%r3356+17920];
	mov.b32 	%r3357, %f3080;
	shfl.sync.down.b32	%r3358|%p1222, %r3357, 16, 31, -1;
	mov.b32 	%f3081, %r3358;
	max.f32 	%f3082, %f3080, %f3081;
	mov.b32 	%r3359, %f3082;
	shfl.sync.down.b32	%r3360|%p1223, %r3359, 8, 31, -1;
	mov.b32 	%f3083, %r3360;
	max.f32 	%f3084, %f3082, %f3083;
	mov.b32 	%r3361, %f3084;
	shfl.sync.down.b32	%r3362|%p1224, %r3361, 4, 31, -1;
	mov.b32 	%f3085, %r3362;
	max.f32 	%f3086, %f3084, %f3085;
	mov.b32 	%r3363, %f3086;
	shfl.sync.down.b32	%r3364|%p1225, %r3363, 2, 31, -1;
	mov.b32 	%f3087, %r3364;
	max.f32 	%f3088, %f3086, %f3087;
	mov.b32 	%r3365, %f3088;
	shfl.sync.down.b32	%r3366|%p1226, %r3365, 1, 31, -1;
	mov.b32 	%f3089, %r3366;
	max.f32 	%f267, %f3088, %f3089;
	sub.f32 	%f3090, %f3080, %f267;
	mul.f32 	%f3091, %f3090, 0f3FB8AA3B;
	ex2.approx.f32 	%f3092, %f3091;
	mov.b32 	%r3367, %f3092;
	shfl.sync.down.b32	%r3368|%p1227, %r3367, 16, 31, -1;
	mov.b32 	%f3093, %r3368;
	add.f32 	%f3094, %f3092, %f3093;
	mov.b32 	%r3369, %f3094;
	shfl.sync.down.b32	%r3370|%p1228, %r3369, 8, 31, -1;
	mov.b32 	%f3095, %r3370;
	add.f32 	%f3096, %f3094, %f3095;
	mov.b32 	%r3371, %f3096;
	shfl.sync.down.b32	%r3372|%p1229, %r3371, 4, 31, -1;
	mov.b32 	%f3097, %r3372;
	add.f32 	%f3098, %f3096, %f3097;
	mov.b32 	%r3373, %f3098;
	shfl.sync.down.b32	%r3374|%p1230, %r3373, 2, 31, -1;
	mov.b32 	%f3099, %r3374;
	add.f32 	%f3100, %f3098, %f3099;
	mov.b32 	%r3375, %f3100;
	shfl.sync.down.b32	%r3376|%p1231, %r3375, 1, 31, -1;
	mov.b32 	%f3101, %r3376;
	add.f32 	%f268, %f3100, %f3101;
	div.rn.f32 	%f3102, %f3092, %f268;
	mul.f32 	%f3103, %f3102, %f2974;
	mov.b32 	%r3377, %f3103;
	shfl.sync.down.b32	%r3378|%p1232, %r3377, 16, 31, -1;
	mov.b32 	%f3104, %r3378;
	add.f32 	%f3105, %f3103, %f3104;
	mov.b32 	%r3379, %f3105;
	shfl.sync.down.b32	%r3380|%p1233, %r3379, 8, 31, -1;
	mov.b32 	%f3106, %r3380;
	add.f32 	%f3107, %f3105, %f3106;
	mov.b32 	%r3381, %f3107;
	shfl.sync.down.b32	%r3382|%p1234, %r3381, 4, 31, -1;
	mov.b32 	%f3108, %r3382;
	add.f32 	%f3109, %f3107, %f3108;
	mov.b32 	%r3383, %f3109;
	shfl.sync.down.b32	%r3384|%p1235, %r3383, 2, 31, -1;
	mov.b32 	%f3110, %r3384;
	add.f32 	%f3111, %f3109, %f3110;
	mov.b32 	%r3385, %f3111;
	shfl.sync.down.b32	%r3386|%p1236, %r3385, 1, 31, -1;
	mov.b32 	%f3112, %r3386;
	add.f32 	%f269, %f3111, %f3112;
	@%p1221 bra 	$L__BB0_922;
	ld.global.f32 	%f3113, [%rd12];
	add.f32 	%f3114, %f269, %f3113;
	st.global.f32 	[%rd12], %f3114;
	st.global.f32 	[%rd8+12], %f268;
	st.global.f32 	[%rd9+12], %f267;
$L__BB0_922:
	ld.param.u32 	%r16666, [_Z17qk_sparse_forwardPK13__nv_bfloat16S1_S1_PKiS3_fPfS4_S4_lllllllllllllllliiii_param_27];
	mov.u32 	%r3387, %ctaid.x;
	shl.b32 	%r3388, %r3387, 7;
	or.b32  	%r3389, %r3388, 4;
	setp.ge.s32 	%p1237, %r3389, %r16666;
	@%p1237 bra 	$L__BB0_925;
	mov.u32 	%r3390, %tid.x;
	and.b32  	%r3391, %r3390, 31;
	setp.ne.s32 	%p1238, %r3391, 0;
	shl.b32 	%r3392, %r3390, 7;
	and.b32  	%r3393, %r3392, 3968;
	mov.u32 	%r3394, shmem;
	add.s32 	%r3395, %r3394, %r3393;
	shl.b32 	%r3396, %r3390, 1;
	and.b32  	%r3397, %r3396, 62;
	mad.lo.s32 	%r3398, %r3391, -126, %r3397;
	add.s32 	%r3399, %r3395, %r3398;
	ld.shared.f32 	%f3115, [%r3399+18432];
	mov.b32 	%r3400, %f3115;
	shfl.sync.down.b32	%r3401|%p1239, %r3400, 16, 31, -1;
	mov.b32 	%f3116, %r3401;
	max.f32 	%f3117, %f3115, %f3116;
	mov.b32 	%r3402, %f3117;
	shfl.sync.down.b32	%r3403|%p1240, %r3402, 8, 31, -1;
	mov.b32 	%f3118, %r3403;
	max.f32 	%f3119, %f3117, %f3118;
	mov.b32 	%r3404, %f3119;
	shfl.sync.down.b32	%r3405|%p1241, %r3404, 4, 31, -1;
	mov.b32 	%f3120, %r3405;
	max.f32 	%f3121, %f3119, %f3120;
	mov.b32 	%r3406, %f3121;
	shfl.sync.down.b32	%r3407|%p1242, %r3406, 2, 31, -1;
	mov.b32 	%f3122, %r3407;
	max.f32 	%f3123, %f3121, %f3122;
	mov.b32 	%r3408, %f3123;
	shfl.sync.down.b32	%r3409|%p1243, %r3408, 1, 31, -1;
	mov.b32 	%f3124, %r3409;
	max.f32 	%f270, %f3123, %f3124;
	sub.f32 	%f3125, %f3115, %f270;
	mul.f32 	%f3126, %f3125, 0f3FB8AA3B;
	ex2.approx.f32 	%f3127, %f3126;
	mov.b32 	%r3410, %f3127;
	shfl.sync.down.b32	%r3411|%p1244, %r3410, 16, 31, -1;
	mov.b32 	%f3128, %r3411;
	add.f32 	%f3129, %f3127, %f3128;
	mov.b32 	%r3412, %f3129;
	shfl.sync.down.b32	%r3413|%p1245, %r3412, 8, 31, -1;
	mov.b32 	%f3130, %r3413;
	add.f32 	%f3131, %f3129, %f3130;
	mov.b32 	%r3414, %f3131;
	shfl.sync.down.b32	%r3415|%p1246, %r3414, 4, 31, -1;
	mov.b32 	%f3132, %r3415;
	add.f32 	%f3133, %f3131, %f3132;
	mov.b32 	%r3416, %f3133;
	shfl.sync.down.b32	%r3417|%p1247, %r3416, 2, 31, -1;
	mov.b32 	%f3134, %r3417;
	add.f32 	%f3135, %f3133, %f3134;
	mov.b32 	%r3418, %f3135;
	shfl.sync.down.b32	%r3419|%p1248, %r3418, 1, 31, -1;
	mov.b32 	%f3136, %r3419;
	add.f32 	%f271, %f3135, %f3136;
	div.rn.f32 	%f3137, %f3127, %f271;
	mul.f32 	%f3138, %f3137, %f2974;
	mov.b32 	%r3420, %f3138;
	shfl.sync.down.b32	%r3421|%p1249, %r3420, 16, 31, -1;
	mov.b32 	%f3139, %r3421;
	add.f32 	%f3140, %f3138, %f3139;
	mov.b32 	%r3422, %f3140;
	shfl.sync.down.b32	%r3423|%p1250, %r3422, 8, 31, -1;
	mov.b32 	%f3141, %r3423;
	add.f32 	%f3142, %f3140, %f3141;
	mov.b32 	%r3424, %f3142;
	shfl.sync.down.b32	%r3425|%p1251, %r3424, 4, 31, -1;
	mov.b32 	%f3143, %r3425;
	add.f32 	%f3144, %f3142, %f3143;
	mov.b32 	%r3426, %f3144;
	shfl.sync.down.b32	%r3427|%p1252, %r3426, 2, 31, -1;
	mov.b32 	%f3145, %r3427;
	add.f32 	%f3146, %f3144, %f3145;
	mov.b32 	%r3428, %f3146;
	shfl.sync.down.b32	%r3429|%p1253, %r3428, 1, 31, -1;
	mov.b32 	%f3147, %r3429;
	add.f32 	%f272, %f3146, %f3147;
	@%p1238 bra 	$L__BB0_925;
	ld.global.f32 	%f3148, [%rd13];
	add.f32 	%f3149, %f272, %f3148;
	st.global.f32 	[%rd13], %f3149;
	st.global.f32 	[%rd8+16], %f271;
	st.global.f32 	[%rd9+16], %f270;
$L__BB0_925:
	ld.param.u32 	%r16667, [_Z17qk_sparse_forwardPK13__nv_bfloat16S1_S1_PKiS3_fPfS4_S4_lllllllllllllllliiii_param_27];
	mov.u32 	%r3430, %ctaid.x;
	shl.b32 	%r3431, %r3430, 7;
	or.b32  	%r3432, %r3431, 5;
	setp.ge.s32 	%p1254, %r3432, %r16667;
	@%p1254 bra 	$L__BB0_928;
	mov.u32 	%r3433, %tid.x;
	and.b32  	%r3434, %r3433, 31;
	setp.ne.s32 	%p1255, %r3434, 0;
	shl.b32 	%r3435, %r3433, 7;
	and.b32  	%r3436, %r3435, 3968;
	mov.u32 	%r3437, shmem;
	add.s32 	%r3438, %r3437, %r3436;
	shl.b32 	%r3439, %r3433, 1;
	and.b32  	%r3440, %r3439, 62;
	mad.lo.s32 	%r3441, %r3434, -126, %r3440;
	add.s32 	%r3442, %r3438, %r3441;
	ld.shared.f32 	%f3150, [%r3442+18944];
	mov.b32 	%r3443, %f3150;
	shfl.sync.down.b32	%r3444|%p1256, %r3443, 16, 31, -1;
	mov.b32 	%f3151, %r3444;
	max.f32 	%f3152, %f3150, %f3151;
	mov.b32 	%r3445, %f3152;
	shfl.sync.down.b32	%r3446|%p1257, %r3445, 8, 31, -1;
	mov.b32 	%f3153, %r3446;
	max.f32 	%f3154, %f3152, %f3153;
	mov.b32 	%r3447, %f3154;
	shfl.sync.down.b32	%r3448|%p1258, %r3447, 4, 31, -1;
	mov.b32 	%f3155, %r3448;
	max.f32 	%f3156, %f3154, %f3155;
	mov.b32 	%r3449, %f3156;
	shfl.sync.down.b32	%r3450|%p1259, %r3449, 2, 31, -1;
	mov.b32 	%f3157, %r3450;
	max.f32 	%f3158, %f3156, %f3157;
	mov.b32 	%r3451, %f3158;
	shfl.sync.down.b32	%r3452|%p1260, %r3451, 1, 31, -1;
	mov.b32 	%f3159, %r3452;
	max.f32 	%f273, %f3158, %f3159;
	sub.f32 	%f3160, %f3150, %f273;
	mul.f32 	%f3161, %f3160, 0f3FB8AA3B;
	ex2.approx.f32 	%f3162, %f3161;
	mov.b32 	%r3453, %f3162;
	shfl.sync.down.b32	%r3454|%p1261, %r3453, 16, 31, -1;
	mov.b32 	%f3163, %r3454;
	add.f32 	%f3164, %f3162, %f3163;
	mov.b32 	%r3455, %f3164;
	shfl.sync.down.b32	%r3456|%p1262, %r3455, 8, 31, -1;
	mov.b32 	%f3165, %r3456;
	add.f32 	%f3166, %f3164, %f3165;
	mov.b32 	%r3457, %f3166;
	shfl.sync.down.b32	%r3458|%p1263, %r3457, 4, 31, -1;
	mov.b32 	%f3167, %r3458;
	add.f32 	%f3168, %f3166, %f3167;
	mov.b32 	%r3459, %f3168;
	shfl.sync.down.b32	%r3460|%p1264, %r3459, 2, 31, -1;
	mov.b32 	%f3169, %r3460;
	add.f32 	%f3170, %f3168, %f3169;
	mov.b32 	%r3461, %f3170;
	shfl.sync.down.b32	%r3462|%p1265, %r3461, 1, 31, -1;
	mov.b32 	%f3171, %r3462;
	add.f32 	%f274, %f3170, %f3171;
	div.rn.f32 	%f3172, %f3162, %f274;
	mul.f32 	%f3173, %f3172, %f2974;
	mov.b32 	%r3463, %f3173;
	shfl.sync.down.b32	%r3464|%p1266, %r3463, 16, 31, -1;
	mov.b32 	%f3174, %r3464;
	add.f32 	%f3175, %f3173, %f3174;
	mov.b32 	%r3465, %f3175;
	shfl.sync.down.b32	%r3466|%p1267, %r3465, 8, 31, -1;
	mov.b32 	%f3176, %r3466;
	add.f32 	%f3177, %f3175, %f3176;
	mov.b32 	%r3467, %f3177;
	shfl.sync.down.b32	%r3468|%p1268, %r3467, 4, 31, -1;
	mov.b32 	%f3178, %r3468;
	add.f32 	%f3179, %f3177, %f3178;
	mov.b32 	%r3469, %f3179;
	shfl.sync.down.b32	%r3470|%p1269, %r3469, 2, 31, -1;
	mov.b32 	%f3180, %r3470;
	add.f32 	%f3181, %f3179, %f3180;
	mov.b32 	%r3471, %f3181;
	shfl.sync.down.b32	%r3472|%p1270, %r3471, 1, 31, -1;
	mov.b32 	%f3182, %r3472;
	add.f32 	%f275, %f3181, %f3182;
	@%p1255 bra 	$L__BB0_928;
	ld.global.f32 	%f3183, [%rd14];
	add.f32 	%f3184, %f275, %f3183;
	st.global.f32 	[%rd14], %f3184;
	st.global.f32 	[%rd8+20], %f274;
	st.global.f32 	[%rd9+20], %f273;
$L__BB0_928:
	ld.param.u32 	%r16668, [_Z17qk_sparse_forwardPK13__nv_bfloat16S1_S1_PKiS3_fPfS4_S4_lllllllllllllllliiii_param_27];
	mov.u32 	%r3473, %ctaid.x;
	shl.b32 	%r3474, %r3473, 7;
	or.b32  	%r3475, %r3474, 6;
	setp.ge.s32 	%p1271, %r3475, %r16668;
	@%p1271 bra 	$L__BB0_931;
	mov.u32 	%r3476, %tid.x;
	and.b32  	%r3477, %r3476, 31;
	setp.ne.s32 	%p1272, %r3477, 0;
	shl.b32 	%r3478, %r3476, 7;
	and.b32  	%r3479, %r3478, 3968;
	mov.u32 	%r3480, shmem;
	add.s32 	%r3481, %r3480, %r3479;
	shl.b32 	%r3482, %r3476, 1;
	and.b32  	%r3483, %r3482, 62;
	mad.lo.s32 	%r3484, %r3477, -126, %r3483;
	add.s32 	%r3485, %r3481, %r3484;
	ld.shared.f32 	%f3185, [%r3485+19456];
	mov.b32 	%r3486, %f3185;
	shfl.sync.down.b32	%r3487|%p1273, %r3486, 16, 31, -1;
	mov.b32 	%f3186, %r3487;
	max.f32 	%f3187, %f3185, %f3186;
	mov.b32 	%r3488, %f3187;
	shfl.sync.down.b32	%r3489|%p1274, %r3488, 8, 31, -1;
	mov.b32 	%f3188, %r3489;
	max.f32 	%f3189, %f3187, %f3188;
	mov.b32 	%r3490, %f3189;
	shfl.sync.down.b32	%r3491|%p1275, %r3490, 4, 31, -1;
	mov.b32 	%f3190, %r3491;
	max.f32 	%f3191, %f3189, %f3190;
	mov.b32 	%r3492, %f3191;
	shfl.sync.down.b32	%r3493|%p1276, %r3492, 2, 31, -1;
	mov.b32 	%f3192, %r3493;
	max.f32 	%f3193, %f3191, %f3192;
	mov.b32 	%r3494, %f3193;
	shfl.sync.down.b32	%r3495|%p1277, %r3494, 1, 31, -1;
	mov.b32 	%f3194, %r3495;
	max.f32 	%f276, %f3193, %f3194;
	sub.f32 	%f3195, %f3185, %f276;
	mul.f32 	%f3196, %f3195, 0f3FB8AA3B;
	ex2.approx.f32 	%f3197, %f3196;
	mov.b32 	%r3496, %f3197;
	shfl.sync.down.b32	%r3497|%p1278, %r3496, 16, 31, -1;
	mov.b32 	%f3198, %r3497;
	add.f32 	%f3199, %f3197, %f3198;
	mov.b32 	%r3498, %f3199;
	shfl.sync.down.b32	%r3499|%p1279, %r3498, 8, 31, -1;
	mov.b32 	%f3200, %r3499;
	add.f32 	%f3201, %f3199, %f3200;
	mov.b32 	%r3500, %f3201;
	shfl.sync.down.b32	%r3501|%p1280, %r3500, 4, 31, -1;
	mov.b32 	%f3202, %r3501;
	add.f32 	%f3203, %f3201, %f3202;
	mov.b32 	%r3502, %f3203;
	shfl.sync.down.b32	%r3503|%p1281, %r3502, 2, 31, -1;
	mov.b32 	%f3204, %r3503;
	add.f32 	%f3205, %f3203, %f3204;
	mov.b32 	%r3504, %f3205;
	shfl.sync.down.b32	%r3505|%p1282, %r3504, 1, 31, -1;
	mov.b32 	%f3206, %r3505;
	add.f32 	%f277, %f3205, %f3206;
	div.rn.f32 	%f3207, %f3197, %f277;
	mul.f32 	%f3208, %f3207, %f2974;
	mov.b32 	%r3506, %f3208;
	shfl.sync.down.b32	%r3507|%p1283, %r3506, 16, 31, -1;
	mov.b32 	%f3209, %r3507;
	add.f32 	%f3210, %f3208, %f3209;
	mov.b32 	%r3508, %f3210;
	shfl.sync.down.b32	%r3509|%p1284, %r3508, 8, 31, -1;
	mov.b32 	%f3211, %r3509;
	add.f32 	%f3212, %f3210, %f3211;
	mov.b32 	%r3510, %f3212;
	shfl.sync.down.b32	%r3511|%p1285, %r3510, 4, 31, -1;
	mov.b32 	%f3213, %r3511;
	add.f32 	%f3214, %f3212, %f3213;
	mov.b32 	%r3512, %f3214;
	shfl.sync.down.b32	%r3513|%p1286, %r3512, 2, 31, -1;
	mov.b32 	%f3215, %r3513;
	add.f32 	%f3216, %f3214, %f3215;
	mov.b32 	%r3514, %f3216;
	shfl.sync.down.b32	%r3515|%p1287, %r3514, 1, 31, -1;
	mov.b32 	%f3217, %r3515;
	add.f32 	%f278, %f3216, %f3217;
	@%p1272 bra 	$L__BB0_931;
	ld.global.f32 	%f3218, [%rd15];
	add.f32 	%f3219, %f278, %f3218;
	st.global.f32 	[%rd15], %f3219;
	st.global.f32 	[%rd8+24], %f277;
	st.global.f32 	[%rd9+24], %f276;
$L__BB0_931:
	ld.param.u32 	%r16669, [_Z17qk_sparse_forwardPK13__nv_bfloat16S1_S1_PKiS3_fPfS4_S4_lllllllllllllllliiii_param_27];
	mov.u32 	%r3516, %ctaid.x;
	shl.b32 	%r3517, %r3516, 7;
	or.b32  	%r3518, %r3517, 7;
	setp.ge.s32 	%p1288, %r3518, %r16669;
	@%p1288 bra 	$L__BB0_934;
	mov.u32 	%r3519, %tid.x;
	and.b32  	%r3520, %r3519, 31;
	setp.ne.s32 	%p1289, %r3520, 0;
	shl.b32 	%r3521, %r3519, 7;
	and.b32  	%r3522, %r3521, 3968;
	mov.u32 	%r3523, shmem;
	add.s32 	%r3524, %r3523, %r3522;
	shl.b32 	%r3525, %r3519, 1;
	and.b32  	%r3526, %r3525, 62;
	mad.lo.s32 	%r3527, %r3520, -126, %r3526;
	add.s32 	%r3528, %r3524, %r3527;
	ld.shared.f32 	%f3220, [%r3528+19968];
	mov.b32 	%r3529, %f3220;
	shfl.sync.down.b32	%r3530|%p1290, %r3529, 16, 31, -1;
	mov.b32 	%f3221, %r3530;
	max.f32 	%f3222, %f3220, %f3221;
	mov.b32 	%r3531, %f3222;
	shfl.sync.down.b32	%r3532|%p1291, %r3531, 8, 31, -1;
	mov.b32 	%f3223, %r3532;
	max.f32 	%f3224, %f3222, %f3223;
	mov.b32 	%r3533, %f3224;
	shfl.sync.down.b32	%r3534|%p1292, %r3533, 4, 31, -1;
	mov.b32 	%f3225, %r3534;
	max.f32 	%f3226, %f3224, %f3225;
	mov.b32 	%r3535, %f3226;
	shfl.sync.down.b32	%r3536|%p1293, %r3535, 2, 31, -1;
	mov.b32 	%f3227, %r3536;
	max.f32 	%f3228, %f3226, %f3227;
	mov.b32 	%r3537, %f3228;
	shfl.sync.down.b32	%r3538|%p1294, %r3537, 1, 31, -1;
	mov.b32 	%f3229, %r3538;
	max.f32 	%f279, %f3228, %f3229;
	sub.f32 	%f3230, %f3220, %f279;
	mul.f32 	%f3231, %f3230, 0f3FB8AA3B;
	ex2.approx.f32 	%f3232, %f3231;
	mov.b32 	%r3539, %f3232;
	shfl.sync.down.b32	%r3540|%p1295, %r3539, 16, 31, -1;
	mov.b32 	%f3233, %r3540;
	add.f32 	%f3234, %f3232, %f3233;
	mov.b32 	%r3541, %f3234;
	shfl.sync.down.b32	%r3542|%p1296, %r3541, 8, 31, -1;
	mov.b32 	%f3235, %r3542;
	add.f32 	%f3236, %f3234, %f3235;
	mov.b32 	%r3543, %f3236;
	shfl.sync.down.b32	%r3544|%p1297, %r3543, 4, 31, -1;
	mov.b32 	%f3237, %r3544;
	add.f32 	%f3238, %f3236, %f3237;
	mov.b32 	%r3545, %f3238;
	shfl.sync.down.b32	%r3546|%p1298, %r3545, 2, 31, -1;
	mov.b32 	%f3239, %r3546;
	add.f32 	%f3240, %f3238, %f3239;
	mov.b32 	%r3547, %f3240;
	shfl.sync.down.b32	%r3548|%p1299, %r3547, 1, 31, -1;
	mov.b32 	%f3241, %r3548;
	add.f32 	%f280, %f3240, %f3241;
	div.rn.f32 	%f3242, %f3232, %f280;
	mul.f32 	%f3243, %f3242, %f2974;
	mov.b32 	%r3549, %f3243;
	shfl.sync.down.b32	%r3550|%p1300, %r3549, 16, 31, -1;
	mov.b32 	%f3244, %r3550;
	add.f32 	%f3245, %f3243, %f3244;
	mov.b32 	%r3551, %f3245;
	shfl.sync.down.b32	%r3552|%p1301, %r3551, 8, 31, -1;
	mov.b32 	%f3246, %r3552;
	add.f32 	%f3247, %f3245, %f3246;
	mov.b32 	%r3553, %f3247;
	shfl.sync.down.b32	%r3554|%p1302, %r3553, 4, 31, -1;
	mov.b32 	%f3248, %r3554;
	add.f32 	%f3249, %f3247, %f3248;
	mov.b32 	%r3555, %f3249;
	shfl.sync.down.b32	%r3556|%p1303, %r3555, 2, 31, -1;
	mov.b32 	%f3250, %r3556;
	add.f32 	%f3251, %f3249, %f3250;
	mov.b32 	%r3557, %f3251;
	shfl.sync.down.b32	%r3558|%p1304, %r3557, 1, 31, -1;
	mov.b32 	%f3252, %r3558;
	add.f32 	%f281, %f3251, %f3252;
	@%p1289 bra 	$L__BB0_934;
	ld.global.f32 	%f3253, [%rd16];
	add.f32 	%f3254, %f281, %f3253;
	st.global.f32 	[%rd16], %f3254;
	st.global.f32 	[%rd8+28], %f280;
	st.global.f32 	[%rd9+28], %f279;
$L__BB0_934:
	ld.param.u32 	%r16670, [_Z17qk_sparse_forwardPK13__nv_bfloat16S1_S1_PKiS3_fPfS4_S4_lllllllllllllllliiii_param_27];
	mov.u32 	%r3559, %ctaid.x;
	shl.b32 	%r3560, %r3559, 7;
	or.b32  	%r3561, %r3560, 8;
	setp.ge.s32 	%p1305, %r3561, %r16670;
	@%p1305 bra 	$L__BB0_937;
	mov.u32 	%r3562, %tid.x;
	and.b32  	%r3563, %r3562, 31;
	setp.ne.s32 	%p1306, %r3563, 0;
	shl.b32 	%r3564, %r3562, 7;
	and.b32  	%r3565, %r3564, 3968;
	mov.u32 	%r3566, shmem;
	add.s32 	%r3567, %r3566, %r3565;
	shl.b32 	%r3568, %r3562, 1;
	and.b32  	%r3569, %r3568, 62;
	mad.lo.s32 	%r3570, %r3563, -126, %r3569;
	add.s32 	%r3571, %r3567, %r3570;
	ld.shared.f32 	%f3255, [%r3571+20480];
	mov.b32 	%r3572, %f3255;
	shfl.sync.down.b32	%r3573|%p1307, %r3572, 16, 31, -1;
	mov.b32 	%f3256, %r3573;
	max.f32 	%f3257, %f3255, %f3256;
	mov.b32 	%r3574, %f3257;
	shfl.sync.down.b32	%r3575|%p1308, %r3574, 8, 31, -1;
	mov.b32 	%f3258, %r3575;
	max.f32 	%f3259, %f3257, %f3258;
	mov.b32 	%r3576, %f3259;
	shfl.sync.down.b32	%r3577|%p1309, %r3576, 4, 31, -1;
	mov.b32 	%f3260, %r3577;
	max.f32 	%f3261, %f3259, %f3260;
	mov.b32 	%r3578, %f3261;
	shfl.sync.down.b32	%r3579|%p1310, %r3578, 2, 31, -1;
	mov.b32 	%f3262, %r3579;
	max.f32 	%f3263, %f3261, %f3262;
	mov.b32 	%r3580, %f3263;
	shfl.sync.down.b32	%r3581|%p1311, %r3580, 1, 31, -1;
	mov.b32 	%f3264, %r3581;
	max.f32 	%f282, %f3263, %f3264;
	sub.f32 	%f3265, %f3255, %f282;
	mul.f32 	%f3266, %f3265, 0f3FB8AA3B;
	ex2.approx.f32 	%f3267, %f3266;
	mov.b32 	%r3582, %f3267;
	shfl.sync.down.b32	%r3583|%p1312, %r3582, 16, 31, -1;
	mov.b32 	%f3268, %r3583;
	add.f32 	%f3269, %f3267, %f3268;
	mov.b32 	%r3584, %f3269;
	shfl.sync.down.b32	%r3585|%p1313, %r3584, 8, 31, -1;
	mov.b32 	%f3270, %r3585;
	add.f32 	%f3271, %f3269, %f3270;
	mov.b32 	%r3586, %f3271;
	shfl.sync.down.b32	%r3587|%p1314, %r3586, 4, 31, -1;
	mov.b32 	%f3272, %r3587;
	add.f32 	%f3273, %f3271, %f3272;
	mov.b32 	%r3588, %f3273;
	shfl.sync.down.b32	%r3589|%p1315, %r3588, 2, 31, -1;
	mov.b32 	%f3274, %r3589;
	add.f32 	%f3275, %f3273, %f3274;
	mov.b32 	%r3590, %f3275;
	shfl.sync.down.b32	%r3591|%p1316, %r3590, 1, 31, -1;
	mov.b32 	%f3276, %r3591;
	add.f32 	%f283, %f3275, %f3276;
	div.rn.f32 	%f3277, %f3267, %f283;
	mul.f32 	%f3278, %f3277, %f2974;
	mov.b32 	%r3592, %f3278;
	shfl.sync.down.b32	%r3593|%p1317, %r3592, 16, 31, -1;
	mov.b32 	%f3279, %r3593;
	add.f32 	%f3280, %f3278, %f3279;
	mov.b32 	%r3594, %f3280;
	shfl.sync.down.b32	%r3595|%p1318, %r3594, 8, 31, -1;
	mov.b32 	%f3281, %r3595;
	add.f32 	%f3282, %f3280, %f3281;
	mov.b32 	%r3596, %f3282;
	shfl.sync.down.b32	%r3597|%p1319, %r3596, 4, 31, -1;
	mov.b32 	%f3283, %r3597;
	add.f32 	%f3284, %f3282, %f3283;
	mov.b32 	%r3598, %f3284;
	shfl.sync.down.b32	%r3599|%p1320, %r3598, 2, 31, -1;
	mov.b32 	%f3285, %r3599;
	add.f32 	%f3286, %f3284, %f3285;
	mov.b32 	%r3600, %f3286;
	shfl.sync.down.b32	%r3601|%p1321, %r3600, 1, 31, -1;
	mov.b32 	%f3287, %r3601;
	add.f32 	%f284, %f3286, %f3287;
	@%p1306 bra 	$L__BB0_937;
	ld.global.f32 	%f3288, [%rd17];
	add.f32 	%f3289, %f284, %f3288;
	st.global.f32 	[%rd17], %f3289;
	st.global.f32 	[%rd8+32], %f283;
	st.global.f32 	[%rd9+32], %f282;
$L__BB0_937:
	ld.param.u32 	%r16671, [_Z17qk_sparse_forwardPK13__nv_bfloat16S1_S1_PKiS3_fPfS4_S4_lllllllllllllllliiii_param_27];
	mov.u32 	%r3602, %ctaid.x;
	shl.b32 	%r3603, %r3602, 7;
	or.b32  	%r3604, %r3603, 9;
	setp.ge.s32 	%p1322, %r3604, %r16671;
	@%p1322 bra 	$L__BB0_940;
	mov.u32 	%r3605, %tid.x;
	and.b32  	%r3606, %r3605, 31;
	setp.ne.s32 	%p1323, %r3606, 0;
	shl.b32 	%r3607, %r3605, 7;
	and.b32  	%r3608, %r3607, 3968;
	mov.u32 	%r3609, shmem;
	add.s32 	%r3610, %r3609, %r3608;
	shl.b32 	%r3611, %r3605, 1;
	and.b32  	%r3612, %r3611, 62;
	mad.lo.s32 	%r3613, %r3606, -126, %r3612;
	add.s32 	%r3614, %r3610, %r3613;
	ld.shared.f32 	%f3290, [%r3614+20992];
	mov.b32 	%r3615, %f3290;
	shfl.sync.down.b32	%r3616|%p1324, %r3615, 16, 31, -1;
	mov.b32 	%f3291, %r3616;
	max.f32 	%f3292, %f3290, %f3291;
	mov.b32 	%r3617, %f3292;
	shfl.sync.down.b32	%r3618|%p1325, %r3617, 8, 31, -1;
	mov.b32 	%f3293, %r3618;
	max.f32 	%f3294, %f3292, %f3293;
	mov.b32 	%r3619, %f3294;
	shfl.sync.down.b32	%r3620|%p1326, %r3619, 4, 31, -1;
	mov.b32 	%f3295, %r3620;
	max.f32 	%f3296, %f3294, %f3295;
	mov.b32 	%r3621, %f3296;
	shfl.sync.down.b32	%r3622|%p1327, %r3621, 2, 31, -1;
	mov.b32 	%f3297, %r3622;
	max.f32 	%f3298, %f3296, %f3297;
	mov.b32 	%r3623, %f3298;
	shfl.sync.down.b32	%r3624|%p1328, %r3623, 1, 31, -1;
	mov.b32 	%f3299, %r3624;
	max.f32 	%f285, %f3298, %f3299;
	sub.f32 	%f3300, %f3290, %f285;
	mul.f32 	%f3301, %f3300, 0f3FB8AA3B;
	ex2.approx.f32 	%f3302, %f3301;
	mov.b32 	%r3625, %f3302;
	shfl.sync.down.b32	%r3626|%p1329, %r3625, 16, 31, -1;
	mov.b32 	%f3303, %r3626;
	add.f32 	%f3304, %f3302, %f3303;
	mov.b32 	%r3627, %f3304;
	shfl.sync.down.b32	%r3628|%p1330, %r3627, 8, 31, -1;
	mov.b32 	%f3305, %r3628;
	add.f32 	%f3306, %f3304, %f3305;
	mov.b32 	%r3629, %f3306;
	shfl.sync.down.b32	%r3630|%p1331, %r3629, 4, 31, -1;
	mov.b32 	%f3307, %r3630;
	add.f32 	%f3308, %f3306, %f3307;
	mov.b32 	%r3631, %f3308;
	shfl.sync.down.b32	%r3632|%p1332, %r3631, 2, 31, -1;
	mov.b32 	%f3309, %r3632;
	add.f32 	%f3310, %f3308, %f3309;
	mov.b32 	%r3633, %f3310;
	shfl.sync.down.b32	%r3634|%p1333, %r3633, 1, 31, -1;
	mov.b32 	%f3311, %r3634;
	add.f32 	%f286, %f3310, %f3311;
	div.rn.f32 	%f3312, %f3302, %f286;
	mul.f32 	%f3313, %f3312, %f2974;
	mov.b32 	%r3635, %f3313;
	shfl.sync.down.b32	%r3636|%p1334, %r3635, 16, 31, -1;
	mov.b32 	%f3314, %r3636;
	add.f32 	%f3315, %f3313, %f3314;
	mov.b32 	%r3637, %f3315;
	shfl.sync.down.b32	%r3638|%p1335, %r3637, 8, 31, -1;
	mov.b32 	%f3316, %r3638;
	add.f32 	%f3317, %f3315, %f3316;
	mov.b32 	%r3639, %f3317;
	shfl.sync.down.b32	%r3640|%p1336, %r3639, 4, 31, -1;
	mov.b32 	%f3318, %r3640;
	add.f32 	%f3319, %f3317, %f3318;
	mov.b32 	%r3641, %f3319;
	shfl.sync.down.b32	%r3642|%p1337, %r3641, 2, 31, -1;
	mov.b32 	%f3320, %r3642;
	add.f32 	%f3321, %f3319, %f3320;
	mov.b32 	%r3643, %f3321;
	shfl.sync.down.b32	%r3644|%p1338, %r3643, 1, 31, -1;
	mov.b32 	%f3322, %r3644;
	add.f32 	%f287, %f3321, %f3322;
	@%p1323 bra 	$L__BB0_940;
	ld.global.f32 	%f3323, [%rd18];
	add.f32 	%f3324, %f287, %f3323;
	st.global.f32 	[%rd18], %f3324;
	st.global.f32 	[%rd8+36], %f286;
	st.global.f32 	[%rd9+36], %f285;
$L__BB0_940:
	ld.param.u32 	%r16672, [_Z17qk_sparse_forwardPK13__nv_bfloat16S1_S1_PKiS3_fPfS4_S4_lllllllllllllllliiii_param_27];
	mov.u32 	%r3645, %ctaid.x;
	shl.b32 	%r3646, %r3645, 7;
	or.b32  	%r3647, %r3646, 10;
	setp.ge.s32 	%p1339, %r3647, %r16672;
	@%p1339 bra 	$L__BB0_943;
	mov.u32 	%r3648, %tid.x;
	and.b32  	%r3649, %r3648, 31;
	setp.ne.s32 	%p1340, %r3649, 0;
	shl.b32 	%r3650, %r3648, 7;
	and.b32  	%r3651, %r3650, 3968;
	mov.u32 	%r3652, shmem;
	add.s32 	%r3653, %r3652, %r3651;
	shl.b32 	%r3654, %r3648, 1;
	and.b32  	%r3655, %r3654, 62;
	mad.lo.s32 	%r3656, %r3649, -126, %r3655;
	add.s32 	%r3657, %r3653, %r3656;
	ld.shared.f32 	%f3325, [%r3657+21504];
	mov.b32 	%r3658, %f3325;
	shfl.sync.down.b32	%r3659|%p1341, %r3658, 16, 31, -1;
	mov.b32 	%f3326, %r3659;
	max.f32 	%f3327, %f3325, %f3326;
	mov.b32 	%r3660, %f3327;
	shfl.sync.down.b32	%r3661|%p1342, %r3660, 8, 31, -1;
	mov.b32 	%f3328, %r3661;
	max.f32 	%f3329, %f3327, %f3328;
	mov.b32 	%r3662, %f3329;
	shfl.sync.down.b32	%r3663|%p1343, %r3662, 4, 31, -1;
	mov.b32 	%f3330, %r3663;
	max.f32 	%f3331, %f3329, %f3330;
	mov.b32 	%r3664, %f3331;
	shfl.sync.down.b32	%r3665|%p1344, %r3664, 2, 31, -1;
	mov.b32 	%f3332, %r3665;
	max.f32 	%f3333, %f3331, %f3332;
	mov.b32 	%r3666, %f3333;
	shfl.sync.down.b32	%r3667|%p1345, %r3666, 1, 31, -1;
	mov.b32 	%f3334, %r3667;
	max.f32 	%f288, %f3333, %f3334;
	sub.f32 	%f3335, %f3325, %f288;
	mul.f32 	%f3336, %f3335, 0f3FB8AA3B;
	ex2.approx.f32 	%f3337, %f3336;
	mov.b32 	%r3668, %f3337;
	shfl.sync.down.b32	%r3669|%p1346, %r3668, 16, 31, -1;
	mov.b32 	%f3338, %r3669;
	add.f32 	%f3339, %f3337, %f3338;
	mov.b32 	%r3670, %f3339;
	shfl.sync.down.b32	%r3671|%p1347, %r3670, 8, 31, -1;
	mov.b32 	%f3340, %r3671;
	add.f32 	%f3341, %f3339, %f3340;
	mov.b32 	%r3672, %f3341;
	shfl.sync.down.b32	%r3673|%p1348, %r3672, 4, 31, -1;
	mov.b32 	%f3342, %r3673;
	add.f32 	%f3343, %f3341, %f3342;
	mov.b32 	%r3674, %f3343;
	shfl.sync.down.b32	%r3675|%p1349, %r3674, 2, 31, -1;
	mov.b32 	%f3344, %r3675;
	add.f32 	%f3345, %f3343, %f3344;
	mov.b32 	%r3676, %f3345;
	shfl.sync.down.b32	%r3677|%p1350, %r3676, 1, 31, -1;
	mov.b32 	%f3346, %r3677;
	add.f32 	%f289, %f3345, %f3346;
	div.rn.f32 	%f3347, %f3337, %f289;
	mul.f32 	%f3348, %f3347, %f2974;
	mov.b32 	%r3678, %f3348;
	shfl.sync.down.b32	%r3679|%p1351, %r3678, 16, 31, -1;
	mov.b32 	%f3349, %r3679;
	add.f32 	%f3350, %f3348, %f3349;
	mov.b32 	%r3680, %f3350;
	shfl.sync.down.b32	%r3681|%p1352, %r3680, 8, 31, -1;
	mov.b32 	%f3351, %r3681;
	add.f32 	%f3352, %f3350, %f3351;
	mov.b32 	%r3682, %f3352;
	shfl.sync.down.b32	%r3683|%p1353, %r3682, 4, 31, -1;
	mov.b32 	%f3353, %r3683;
	add.f32 	%f3354, %f3352, %f3353;
	mov.b32 	%r3684, %f3354;
	shfl.sync.down.b32	%r3685|%p1354, %r3684, 2, 31, -1;
	mov.b32 	%f3355, %r3685;
	add.f32 	%f3356, %f3354, %f3355;
	mov.b32 	%r3686, %f3356;
	shfl.sync.down.b32	%r3687|%p1355, %r3686, 1, 31, -1;
	mov.b32 	%f3357, %r3687;
	add.f32 	%f290, %f3356, %f3357;
	@%p1340 bra 	$L__BB0_943;
	ld.global.f32 	%f3358, [%rd19];
	add.f32 	%f3359, %f290, %f3358;
	st.global.f32 	[%rd19], %f3359;
	st.global.f32 	[%rd8+40], %f289;
	st.global.f32 	[%rd9+40], %f288;
$L__BB0_943:
	ld.param.u32 	%r16673, [_Z17qk_sparse_forwardPK13__nv_bfloat16S1_S1_PKiS3_fPfS4_S4_lllllllllllllllliiii_param_27];
	mov.u32 	%r3688, %ctaid.x;
	shl.b32 	%r3689, %r3688, 7;
	or.b32  	%r3690, %r3689, 11;
	setp.ge.s32 	%p1356, %r3690, %r16673;
	@%p1356 bra 	$L__BB0_946;
	mov.u32 	%r3691, %tid.x;
	and.b32  	%r3692, %r3691, 31;
	setp.ne.s32 	%p1357, %r3692, 0;
	shl.b32 	%r3693, %r3691, 7;
	and.b32  	%r3694, %r3693, 3968;
	mov.u32 	%r3695, shmem;
	add.s32 	%r3696, %r3695, %r3694;
	shl.b32 	%r3697, %r3691, 1;
	and.b32  	%r3698, %r3697, 62;
	mad.lo.s32 	%r3699, %r3692, -126, %r3698;
	add.s32 	%r3700, %r3696, %r3699;
	ld.shared.f32 	%f3360, [%r3700+22016];
	mov.b32 	%r3701, %f3360;
	shfl.sync.down.b32	%r3702|%p1358, %r3701, 16, 31, -1;
	mov.b32 	%f3361, %r3702;
	max.f32 	%f3362, %f3360, %f3361;
	mov.b32 	%r3703, %f3362;
	shfl.sync.down.b32	%r3704|%p1359, %r3703, 8, 31, -1;
	mov.b32 	%f3363, %r3704;
	max.f32 	%f3364, %f3362, %f3363;
	mov.b32 	%r3705, %f3364;
	shfl.sync.down.b32	%r3706|%p1360, %r3705, 4, 31, -1;
	mov.b32 	%f3365, %r3706;
	max.f32 	%f3366, %f3364, %f3365;
	mov.b32 	%r3707, %f3366;
	shfl.sync.down.b32	%r3708|%p1361, %r3707, 2, 31, -1;
	mov.b32 	%f3367, %r3708;
	max.f32 	%f3368, %f3366, %f3367;
	mov.b32 	%r3709, %f3368;
	shfl.sync.down.b32	%r3710|%p1362, %r3709, 1, 31, -1;
	mov.b32 	%f3369, %r3710;
	max.f32 	%f291, %f3368, %f3369;
	sub.f32 	%f3370, %f3360, %f291;
	mul.f32 	%f3371, %f3370, 0f3FB8AA3B;
	ex2.approx.f32 	%f3372, %f3371;
	mov.b32 	%r3711, %f3372;
	shfl.sync.down.b32	%r3712|%p1363, %r3711, 16, 31, -1;
	mov.b32 	%f3373, %r3712;
	add.f32 	%f3374, %f3372, %f3373;
	mov.b32 	%r3713, %f3374;
	shfl.sync.down.b32	%r3714|%p1364, %r3713, 8, 31, -1;
	mov.b32 	%f3375, %r3714;
	add.f32 	%f3376, %f3374, %f3375;
	mov.b32 	%r3715, %f3376;
	shfl.sync.down.b32	%r3716|%p1365, %r3715, 4, 31, -1;
	mov.b32 	%f3377, %r3716;
	add.f32 	%f3378, %f3376, %f3377;
	mov.b32 	%r3717, %f3378;
	shfl.sync.down.b32	%r3718|%p1366, %r3717, 2, 31, -1;
	mov.b32 	%f3379, %r3718;
	add.f32 	%f3380, %f3378, %f3379;
	mov.b32 	%r3719, %f3380;
	shfl.sync.down.b32	%r3720|%p1367, %r3719, 1, 31, -1;
	mov.b32 	%f3381, %r3720;
	add.f32 	%f292, %f3380, %f3381;
	div.rn.f32 	%f3382, %f3372, %f292;
	mul.f32 	%f3383, %f3382, %f2974;
	mov.b32 	%r3721, %f3383;
	shfl.sync.down.b32	%r3722|%p1368, %r3721, 16, 31, -1;
	mov.b32 	%f3384, %r3722;
	add.f32 	%f3385, %f3383, %f3384;
	mov.b32 	%r3723, %f3385;
	shfl.sync.down.b32	%r3724|%p1369, %r3723, 8, 31, -1;
	mov.b32 	%f3386, %r3724;
	add.f32 	%f3387, %f3385, %f3386;
	mov.b32 	%r3725, %f3387;
	shfl.sync.down.b32	%r3726|%p1370, %r3725, 4, 31, -1;
	mov.b32 	%f3388, %r3726;
	add.f32 	%f3389, %f3387, %f3388;
	mov.b32 	%r3727, %f3389;
	shfl.sync.down.b32	%r3728|%p1371, %r3727, 2, 31, -1;
	mov.b32 	%f3390, %r3728;
	add.f32 	%f3391, %f3389, %f3390;
	mov.b32 	%r3729, %f3391;
	shfl.sync.down.b32	%r3730|%p1372, %r3729, 1, 31, -1;
	mov.b32 	%f3392, %r3730;
	add.f32 	%f293, %f3391, %f3392;
	@%p1357 bra 	$L__BB0_946;
	ld.global.f32 	%f3393, [%rd20];
	add.f32 	%f3394, %f293, %f3393;
	st.global.f32 	[%rd20], %f3394;
	st.global.f32 	[%rd8+44], %f292;
	st.global.f32 	[%rd9+44], %f291;
$L__BB0_946:
	ld.param.u32 	%r16674, [_Z17qk_sparse_forwardPK13__nv_bfloat16S1_S1_PKiS3_fPfS4_S4_lllllllllllllllliiii_param_27];
	mov.u32 	%r3731, %ctaid.x;
	shl.b32 	%r3732, %r3731, 7;
	or.b32  	%r3733, %r3732, 12;
	setp.ge.s32 	%p1373, %r3733, %r16674;
	@%p1373 bra 	$L__BB0_949;
	mov.u32 	%r3734, %tid.x;
	and.b32  	%r3735, %r3734, 31;
	setp.ne.s32 	%p1374, %r3735, 0;
	shl.b32 	%r3736, %r3734, 7;
	and.b32  	%r3737, %r3736, 3968;
	mov.u32 	%r3738, shmem;
	add.s32 	%r3739, %r3738, %r3737;
	shl.b32 	%r3740, %r3734, 1;
	and.b32  	%r3741, %r3740, 62;
	mad.lo.s32 	%r3742, %r3735, -126, %r3741;
	add.s32 	%r3743, %r3739, %r3742;
	ld.shared.f32 	%f3395, [%r3743+22528];
	mov.b32 	%r3744, %f3395;
	shfl.sync.down.b32	%r3745|%p1375, %r3744, 16, 31, -1;
	mov.b32 	%f3396, %r3745;
	max.f32 	%f3397, %f3395, %f3396;
	mov.b32 	%r3746, %f3397;
	shfl.sync.down.b32	%r3747|%p1376, %r3746, 8, 31, -1;
	mov.b32 	%f3398, %r3747;
	max.f32 	%f3399, %f3397, %f3398;
	mov.b32 	%r3748, %f3399;
	shfl.sync.down.b32	%r3749|%p1377, %r3748, 4, 31, -1;
	mov.b32 	%f3400, %r3749;
	max.f32 	%f3401, %f3399, %f3400;
	mov.b32 	%r3750, %f3401;
	shfl.sync.down.b32	%r3751|%p1378, %r3750, 2, 31, -1;
	mov.b32 	%f3402, %r3751;
	max.f32 	%f3403, %f3401, %f3402;
	mov.b32 	%r3752, %f3403;
	shfl.sync.down.b32	%r3753|%p1379, %r3752, 1, 31, -1;
	mov.b32 	%f3404, %r3753;
	max.f32 	%f294, %f3403, %f3404;
	sub.f32 	%f3405, %f3395, %f294;
	mul.f32 	%f3406, %f3405, 0f3FB8AA3B;
	ex2.approx.f32 	%f3407, %f3406;
	mov.b32 	%r3754, %f3407;
	shfl.sync.down.b32	%r3755|%p1380, %r3754, 16, 31, -1;
	mov.b32 	%f3408, %r3755;
	add.f32 	%f3409, %f3407, %f3408;
	mov.b32 	%r3756, %f3409;
	shfl.sync.down.b32	%r3757|%p1381, %r3756, 8, 31, -1;
	mov.b32 	%f3410, %r3757;
	add.f32 	%f3411, %f3409, %f3410;
	mov.b32 	%r3758, %f3411;
	shfl.sync.down.b32	%r3759|%p1382, %r3758, 4, 31, -1;
	mov.b32 	%f3412, %r3759;
	add.f32 	%f3413, %f3411, %f3412;
	mov.b32 	%r3760, %f3413;
	shfl.sync.down.b32	%r3761|%p1383, %r3760, 2, 31, -1;
	mov.b32 	%f3414, %r3761;
	add.f32 	%f3415, %f3413, %f3414;
	mov.b32 	%r3762, %f3415;
	shfl.sync.down.b32	%r3763|%p1384, %r3762, 1, 31, -1;
	mov.b32 	%f3416, %r3763;
	add.f32 	%f295, %f3415, %f3416;
	div.rn.f32 	%f3417, %f3407, %f295;
	mul.f32 	%f3418, %f3417, %f2974;
	mov.b32 	%r3764, %f3418;
	shfl.sync.down.b32	%r3765|%p1385, %r3764, 16, 31, -1;
	mov.b32 	%f3419, %r3765;
	add.f32 	%f3420, %f3418, %f3419;
	mov.b32 	%r3766, %f3420;
	shfl.sync.down.b32	%r3767|%p1386, %r3766, 8, 31, -1;
	mov.b32 	%f3421, %r3767;
	add.f32 	%f3422, %f3420, %f3421;
	mov.b32 	%r3768, %f3422;
	shfl.sync.down.b32	%r3769|%p1387, %r3768, 4, 31, -1;
	mov.b32 	%f3423, %r3769;
	add.f32 	%f3424, %f3422, %f3423;
	mov.b32 	%r3770, %f3424;
	shfl.sync.down.b32	%r3771|%p1388, %r3770, 2, 31, -1;
	mov.b32 	%f3425, %r3771;
	add.f32 	%f3426, %f3424, %f3425;
	mov.b32 	%r3772, %f3426;
	shfl.sync.down.b32	%r3773|%p1389, %r3772, 1, 31, -1;
	mov.b32 	%f3427, %r3773;
	add.f32 	%f296, %f3426, %f3427;
	@%p1374 bra 	$L__BB0_949;
	ld.global.f32 	%f3428, [%rd21];
	add.f32 	%f3429, %f296, %f3428;
	st.global.f32 	[%rd21], %f3429;
	st.global.f32 	[%rd8+48], %f295;
	st.global.f32 	[%rd9+48], %f294;
$L__BB0_949:
	ld.param.u32 	%r16675, [_Z17qk_sparse_forwardPK13__nv_bfloat16S1_S1_PKiS3_fPfS4_S4_lllllllllllllllliiii_param_27];
	mov.u32 	%r3774, %ctaid.x;
	shl.b32 	%r3775, %r3774, 7;
	or.b32  	%r3776, %r3775, 13;
	setp.ge.s32 	%p1390, %r3776, %r16675;
	@%p1390 bra 	$L__BB0_952;
	mov.u32 	%r3777, %tid.x;
	and.b32  	%r3778, %r3777, 31;
	setp.ne.s32 	%p1391, %r3778, 0;
	shl.b32 	%r3779, %r3777, 7;
	and.b32  	%r3780, %r3779, 3968;
	mov.u32 	%r3781, shmem;
	add.s32 	%r3782, %r3781, %r3780;
	shl.b32 	%r3783, %r3777, 1;
	and.b32  	%r3784, %r3783, 62;
	mad.lo.s32 	%r3785, %r3778, -126, %r3784;
	add.s32 	%r3786, %r3782, %r3785;
	ld.shared.f32 	%f3430, [%r3786+23040];
	mov.b32 	%r3787, %f3430;
	shfl.sync.down.b32	%r3788|%p1392, %r3787, 16, 31, -1;
	mov.b32 	%f3431, %r3788;
	max.f32 	%f3432, %f3430, %f3431;
	mov.b32 	%r3789, %f3432;
	shfl.sync.down.b32	%r3790|%p1393, %r3789, 8, 31, -1;
	mov.b32 	%f3433, %r3790;
	max.f32 	%f3434, %f3432, %f3433;
	mov.b32 	%r3791, %f3434;
	shfl.sync.down.b32	%r3792|%p1394, %r3791, 4, 31, -1;
	mov.b32 	%f3435, %r3792;
	max.f32 	%f3436, %f3434, %f3435;
	mov.b32 	%r3793, %f3436;
	shfl.sync.down.b32	%r3794|%p1395, %r3793, 2, 31, -1;
	mov.b32 	%f3437, %r3794;
	max.f32 	%f3438, %f3436, %f3437;
	mov.b32 	%r3795, %f3438;
	shfl.sync.down.b32	%r3796|%p1396, %r3795, 1, 31, -1;
	mov.b32 	%f3439, %r3796;
	max.f32 	%f297, %f3438, %f3439;
	sub.f32 	%f3440, %f3430, %f297;
	mul.f32 	%f3441, %f3440, 0f3FB8AA3B;
	ex2.approx.f32 	%f3442, %f3441;
	mov.b32 	%r3797, %f3442;
	shfl.sync.down.b32	%r3798|%p1397, %r3797, 16, 31, -1;
	mov.b32 	%f3443, %r3798;
	add.f32 	%f3444, %f3442, %f3443;
	mov.b32 	%r3799, %f3444;
	shfl.sync.down.b32	%r3800|%p1398, %r3799, 8, 31, -1;
	mov.b32 	%f3445, %r3800;
	add.f32 	%f3446, %f3444, %f3445;
	mov.b32 	%r3801, %f3446;
	shfl.sync.down.b32	%r3802|%p1399, %r3801, 4, 31, -1;
	mov.b32 	%f3447, %r3802;
	add.f32 	%f3448, %f3446, %f3447;
	mov.b32 	%r3803, %f3448;
	shfl.sync.down.b32	%r3804|%p1400, %r3803, 2, 31, -1;
	mov.b32 	%f3449, %r3804;
	add.f32 	%f3450, %f3448, %f3449;
	mov.b32 	%r3805, %f3450;
	shfl.sync.down.b32	%r3806|%p1401, %r3805, 1, 31, -1;
	mov.b32 	%f3451, %r3806;
	add.f32 	%f298, %f3450, %f3451;
	div.rn.f32 	%f3452, %f3442, %f298;
	mul.f32 	%f3453, %f3452, %f2974;
	mov.b32 	%r3807, %f3453;
	shfl.sync.down.b32	%r3808|%p1402, %r3807, 16, 31, -1;
	mov.b32 	%f3454, %r3808;
	add.f32 	%f3455, %f3453, %f3454;
	mov.b32 	%r3809, %f3455;
	shfl.sync.down.b32	%r3810|%p1403, %r3809, 8, 31, -1;
	mov.b32 	%f3456, %r3810;
	add.f32 	%f3457, %f3455, %f3456;
	mov.b32 	%r3811, %f3457;
	shfl.sync.down.b32	%r3812|%p1404, %r3811, 4, 31, -1;
	mov.b32 	%f3458, %r3812;
	add.f32 	%f3459, %f3457, %f3458;
	mov.b32 	%r3813, %f3459;
	shfl.sync.down.b32	%r3814|%p1405, %r3813, 2, 31, -1;
	mov.b32 	%f3460, %r3814;
	add.f32 	%f3461, %f3459, %f3460;
	mov.b32 	%r3815, %f3461;
	shfl.sync.down.b32	%r3816|%p1406, %r3815, 1, 31, -1;
	mov.b32 	%f3462, %r3816;
	add.f32 	%f299, %f3461, %f3462;
	@%p1391 bra 	$L__BB0_952;
	ld.global.f32 	%f3463, [%rd22];
	add.f32 	%f3464, %f299, %f3463;
	st.global.f32 	[%rd22], %f3464;
	st.global.f32 	[%rd8+52], %f298;
	st.global.f32 	[%rd9+52], %f297;
$L__BB0_952:
	ld.param.u32 	%r16676, [_Z17qk_sparse_forwardPK13__nv_bfloat16S1_S1_PKiS3_fPfS4_S4_lllllllllllllllliiii_param_27];
	mov.u32 	%r3817, %ctaid.x;
	shl.b32 	%r3818, %r3817, 7;
	or.b32  	%r3819, %r3818, 14;
	setp.ge.s32 	%p1407, %r3819, %r16676;
	@%p1407 bra 	$L__BB0_955;
	mov.u32 	%r3820, %tid.x;
	and.b32  	%r3821, %r3820, 31;
	setp.ne.s32 	%p1408, %r3821, 0;
	shl.b32 	%r3822, %r3820, 7;
	and.b32  	%r3823, %r3822, 3968;
	mov.u32 	%r3824, shmem;
	add.s32 	%r3825, %r3824, %r3823;
	shl.b32 	%r3826, %r3820, 1;
	and.b32  	%r3827, %r3826, 62;
	mad.lo.s32 	%r3828, %r3821, -126, %r3827;
	add.s32 	%r3829, %r3825, %r3828;
	ld.shared.f32 	%f3465, [%r3829+23552];
	mov.b32 	%r3830, %f3465;
	shfl.sync.down.b32	%r3831|%p1409, %r3830, 16, 31, -1;
	mov.b32 	%f3466, %r3831;
	max.f32 	%f3467, %f3465, %f3466;
	mov.b32 	%r3832, %f3467;
	shfl.sync.down.b32	%r3833|%p1410, %r3832, 8, 31, -1;
	mov.b32 	%f3468, %r3833;
	max.f32 	%f3469, %f3467, %f3468;
	mov.b32 	%r3834, %f3469;
	shfl.sync.down.b32	%r3835|%p1411, %r3834, 4, 31, -1;
	mov.b32 	%f3470, %r3835;
	max.f32 	%f3471, %f3469, %f3470;
	mov.b32 	%r3836, %f3471;
	shfl.sync.down.b32	%r3837|%p1412, %r3836, 2, 31, -1;
	mov.b32 	%f3472, %r3837;
	max.f32 	%f3473, %f3471, %f3472;
	mov.b32 	%r3838, %f3473;
	shfl.sync.down.b32	%r3839|%p1413, %r3838, 1, 31, -1;
	mov.b32 	%f3474, %r3839;
	max.f32 	%f300, %f3473, %f3474;
	sub.f32 	%f3475, %f3465, %f300;
	mul.f32 	%f3476, %f3475, 0f3FB8AA3B;
	ex2.approx.f32 	%f3477, %f3476;
	mov.b32 	%r3840, %f3477;
	shfl.sync.down.b32	%r3841|%p1414, %r3840, 16, 31, -1;
	mov.b32 	%f3478, %r3841;
	add.f32 	%f3479, %f3477, %f3478;
	mov.b32 	%r3842, %f3479;
	shfl.sync.down.b32	%r3843|%p1415, %r3842, 8, 31, -1;
	mov.b32 	%f3480, %r3843;
	add.f32 	%f3481, %f3479, %f3480;
	mov.b32 	%r3844, %f3481;
	shfl.sync.down.b32	%r3845|%p1416, %r3844, 4, 31, -1;
	mov.b32 	%f3482, %r3845;
	add.f32 	%f3483, %f3481, %f3482;
	mov.b32 	%r3846, %f3483;
	shfl.sync.down.b32	%r3847|%p1417, %r3846, 2, 31, -1;
	mov.b32 	%f3484, %r3847;
	add.f32 	%f3485, %f3483, %f3484;
	mov.b32 	%r3848, %f3485;
	shfl.sync.down.b32	%r3849|%p1418, %r3848, 1, 31, -1;
	mov.b32 	%f3486, %r3849;
	add.f32 	%f301, %f3485, %f3486;
	div.rn.f32 	%f3487, %f3477, %f301;
	mul.f32 	%f3488, %f3487, %f2974;
	mov.b32 	%r3850, %f3488;
	shfl.sync.down.b32	%r3851|%p1419, %r3850, 16, 31, -1;
	mov.b32 	%f3489, %r3851;
	add.f32 	%f3490, %f3488, %f3489;
	mov.b32 	%r3852, %f3490;
	shfl.sync.down.b32	%r3853|%p1420, %r3852, 8, 31, -1;
	mov.b32 	%f3491, %r3853;
	add.f32 	%f3492, %f3490, %f3491;
	mov.b32 	%r3854, %f3492;
	shfl.sync.down.b32	%r3855|%p1421, %r3854, 4, 31, -1;
	mov.b32 	%f3493, %r3855;
	add.f32 	%f3494, %f3492, %f3493;
	mov.b32 	%r3856, %f3494;
	shfl.sync.down.b32	%r3857|%p1422, %r3856, 2, 31, -1;
	mov.b32 	%f3495, %r3857;
	add.f32 	%f3496, %f3494, %f3495;
	mov.b32 	%r3858, %f3496;
	shfl.sync.down.b32	%r3859|%p1423, %r3858, 1, 31, -1;
	mov.b32 	%f3497, %r3859;
	add.f32 	%f302, %f3496, %f3497;
	@%p1408 bra 	$L__BB0_955;
	ld.global.f32 	%f3498, [%rd23];
	add.f32 	%f3499, %f302, %f3498;
	st.global.f32 	[%rd23], %f3499;
	st.global.f32 	[%rd8+56], %f301;
	st.global.f32 	[%rd9+56], %f300;
$L__BB0_955:
	ld.param.u32 	%r16677, [_Z17qk_sparse_forwardPK13__nv_bfloat16S1_S1_PKiS3_fPfS4_S4_lllllllllllllllliiii_param_27];
	mov.u32 	%r3860, %ctaid.x;
	shl.b32 	%r3861, %r3860, 7;
	or.b32  	%r3862, %r3861, 15;
	setp.ge.s32 	%p1424, %r3862, %r16677;
	@%p1424 bra 	$L__BB0_958;
	mov.u32 	%r3863, %tid.x;
	and.b32  	%r3864, %r3863, 31;
	setp.ne.s32 	%p1425, %r3864, 0;
	shl.b32 	%r3865, %r3863, 7;
	and.b32  	%r3866, %r3865, 3968;
	mov.u32 	%r3867, shmem;
	add.s32 	%r3868, %r3867, %r3866;
	shl.b32 	%r3869, %r3863, 1;
	and.b32  	%r3870, %r3869, 62;
	mad.lo.s32 	%r3871, %r3864, -126, %r3870;
	add.s32 	%r3872, %r3868, %r3871;
	ld.shared.f32 	%f3500, [%r3872+24064];
	mov.b32 	%r3873, %f3500;
	shfl.sync.down.b32	%r3874|%p1426, %r3873, 16, 31, -1;
	mov.b32 	%f3501, %r3874;
	max.f32 	%f3502, %f3500, %f3501;
	mov.b32 	%r3875, %f3502;
	shfl.sync.down.b32	%r3876|%p1427, %r3875, 8, 31, -1;
	mov.b32 	%f3503, %r3876;
	max.f32 	%f3504, %f3502, %f3503;
	mov.b32 	%r3877, %f3504;
	shfl.sync.down.b32	%r3878|%p1428, %r3877, 4, 31, -1;
	mov.b32 	%f3505, %r3878;
	max.f32 	%f3506, %f3504, %f3505;
	mov.b32 	%r3879, %f3506;
	shfl.sync.down.b32	%r3880|%p1429, %r3879, 2, 31, -1;
	mov.b32 	%f3507, %r3880;
	max.f32 	%f3508, %f3506, %f3507;
	mov.b32 	%r3881, %f3508;
	shfl.sync.down.b32	%r3882|%p1430, %r3881, 1, 31, -1;
	mov.b32 	%f3509, %r3882;
	max.f32 	%f303, %f3508, %f3509;
	sub.f32 	%f3510, %f3500, %f303;
	mul.f32 	%f3511, %f3510, 0f3FB8AA3B;
	ex2.approx.f32 	%f3512, %f3511;
	mov.b32 	%r3883, %f3512;
	shfl.sync.down.b32	%r3884|%p1431, %r3883, 16, 31, -1;
	mov.b32 	%f3513, %r3884;
	add.f32 	%f3514, %f3512, %f3513;
	mov.b32 	%r3885, %f3514;
	shfl.sync.down.b32	%r3886|%p1432, %r3885, 8, 31, -1;
	mov.b32 	%f3515, %r3886;
	add.f32 	%f3516, %f3514, %f3515;
	mov.b32 	%r3887, %f3516;
	shfl.sync.down.b32	%r3888|%p1433, %r3887, 4, 31, -1;
	mov.b32 	%f3517, %r3888;
	add.f32 	%f3518, %f3516, %f3517;
	mov.b32 	%r3889, %f3518;
	shfl.sync.down.b32	%r3890|%p1434, %r3889, 2, 31, -1;
	mov.b32 	%f3519, %r3890;
	add.f32 	%f3520, %f3518, %f3519;
	mov.b32 	%r3891, %f3520;
	shfl.sync.down.b32	%r3892|%p1435, %r3891, 1, 31, -1;
	mov.b32 	%f3521, %r3892;
	add.f32 	%f304, %f3520, %f3521;
	div.rn.f32 	%f3522, %f3512, %f304;
	mul.f32 	%f3523, %f3522, %f2974;
	mov.b32 	%r3893, %f3523;
	shfl.sync.down.b32	%r3894|%p1436, %r3893, 16, 31, -1;
	mov.b32 	%f3524, %r3894;
	add.f32 	%f3525, %f3523, %f3524;
	mov.b32 	%r3895, %f3525;
	shfl.sync.down.b32	%r3896|%p1437, %r3895, 8, 31, -1;
	mov.b32 	%f3526, %r3896;
	add.f32 	%f3527, %f3525, %f3526;
	mov.b32 	%r3897, %f3527;
	shfl.sync.down.b32	%r3898|%p1438, %r3897, 4, 31, -1;
	mov.b32 	%f3528, %r3898;
	add.f32 	%f3529, %f3527, %f3528;
	mov.b32 	%r3899, %f3529;
	shfl.sync.down.b32	%r3900|%p1439, %r3899, 2, 31, -1;
	mov.b32 	%f3530, %r3900;
	add.f32 	%f3531, %f3529, %f3530;
	mov.b32 	%r3901, %f3531;
	shfl.sync.down.b32	%r3902|%p1440, %r3901, 1, 31, -1;
	mov.b32 	%f3532, %r3902;
	add.f32 	%f305, %f3531, %f3532;
	@%p1425 bra 	$L__BB0_958;
	ld.global.f32 	%f3533, [%rd24];
	add.f32 	%f3534, %f305, %f3533;
	st.global.f32 	[%rd24], %f3534;
	st.global.f32 	[%rd8+60], %f304;
	st.global.f32 	[%rd9+60], %f303;
$L__BB0_958:
	ld.param.u32 	%r16678, [_Z17qk_sparse_forwardPK13__nv_bfloat16S1_S1_PKiS3_fPfS4_S4_lllllllllllllllliiii_param_27];
	mov.u32 	%r3903, %ctaid.x;
	shl.b32 	%r3904, %r3903, 7;
	or.b32  	%r3905, %r3904, 16;
	setp.ge.s32 	%p1441, %r3905, %r16678;
	@%p1441 bra 	$L__BB0_961;
	mov.u32 	%r3906, %tid.x;
	and.b32  	%r3907, %r3906, 31;
	setp.ne.s32 	%p1442, %r3907, 0;
	shl.b32 	%r3908, %r3906, 7;
	and.b32  	%r3909, %r3908, 3968;
	mov.u32 	%r3910, shmem;
	add.s32 	%r3911, %r3910, %r3909;
	shl.b32 	%r3912, %r3906, 1;
	and.b32  	%r3913, %r3912, 62;
	mad.lo.s32 	%r3914, %r3907, -126, %r3913;
	add.s32 	%r3915, %r3911, %r3914;
	ld.shared.f32 	%f3535, [%r3915+24576];
	mov.b32 	%r3916, %f3535;
	shfl.sync.down.b32	%r3917|%p1443, %r3916, 16, 31, -1;
	mov.b32 	%f3536, %r3917;
	max.f32 	%f3537, %f3535, %f3536;
	mov.b32 	%r3918, %f3537;
	shfl.sync.down.b32	%r3919|%p1444, %r3918, 8, 31, -1;
	mov.b32 	%f3538, %r3919;
	max.f32 	%f3539, %f3537, %f3538;
	mov.b32 	%r3920, %f3539;
	shfl.sync.down.b32	%r3921|%p1445, %r3920, 4, 31, -1;
	mov.b32 	%f3540, %r3921;
	max.f32 	%f3541, %f3539, %f3540;
	mov.b32 	%r3922, %f3541;
	shfl.sync.down.b32	%r3923|%p1446, %r3922, 2, 31, -1;
	mov.b32 	%f3542, %r3923;
	max.f32 	%f3543, %f3541, %f3542;
	mov.b32 	%r3924, %f3543;
	shfl.sync.down.b32	%r3925|%p1447, %r3924, 1, 31, -1;
	mov.b32 	%f3544, %r3925;
	max.f32 	%f306, %f3543, %f3544;
	sub.f32 	%f3545, %f3535, %f306;
	mul.f32 	%f3546, %f3545, 0f3FB8AA3B;
	ex2.approx.f32 	%f3547, %f3546;
	mov.b32 	%r3926, %f3547;
	shfl.sync.down.b32	%r3927|%p1448, %r3926, 16, 31, -1;
	mov.b32 	%f3548, %r3927;
	add.f32 	%f3549, %f3547, %f3548;
	mov.b32 	%r3928, %f3549;
	shfl.sync.down.b32	%r3929|%p1449, %r3928, 8, 31, -1;
	mov.b32 	%f3550, %r3929;
	add.f32 	%f3551, %f3549, %f3550;
	mov.b32 	%r3930, %f3551;
	shfl.sync.down.b32	%r3931|%p1450, %r3930, 4, 31, -1;
	mov.b32 	%f3552, %r3931;
	add.f32 	%f3553, %f3551, %f3552;
	mov.b32 	%r3932, %f3553;
	shfl.sync.down.b32	%r3933|%p1451, %r3932, 2, 31, -1;
	mov.b32 	%f3554, %r3933;
	add.f32 	%f3555, %f3553, %f3554;
	mov.b32 	%r3934, %f3555;
	shfl.sync.down.b32	%r3935|%p1452, %r3934, 1, 31, -1;
	mov.b32 	%f3556, %r3935;
	add.f32 	%f307, %f3555, %f3556;
	div.rn.f32 	%f3557, %f3547, %f307;
	mul.f32 	%f3558, %f3557, %f2974;
	mov.b32 	%r3936, %f3558;
	shfl.sync.down.b32	%r3937|%p1453, %r3936, 16, 31, -1;
	mov.b32 	%f3559, %r3937;
	add.f32 	%f3560, %f3558, %f3559;
	mov.b32 	%r3938, %f3560;
	shfl.sync.down.b32	%r3939|%p1454, %r3938, 8, 31, -1;
	mov.b32 	%f3561, %r3939;
	add.f32 	%f3562, %f3560, %f3561;
	mov.b32 	%r3940, %f3562;
	shfl.sync.down.b32	%r3941|%p1455, %r3940, 4, 31, -1;
	mov.b32 	%f3563, %r3941;
	add.f32 	%f3564, %f3562, %f3563;
	mov.b32 	%r3942, %f3564;
	shfl.sync.down.b32	%r3943|%p1456, %r3942, 2, 31, -1;
	mov.b32 	%f3565, %r3943;
	add.f32 	%f3566, %f3564, %f3565;
	mov.b32 	%r3944, %f3566;
	shfl.sync.down.b32	%r3945|%p1457, %r3944, 1, 31, -1;
	mov.b32 	%f3567, %r3945;
	add.f32 	%f308, %f3566, %f3567;
	@%p1442 bra 	$L__BB0_961;
	ld.global.f32 	%f3568, [%rd25];
	add.f32 	%f3569, %f308, %f3568;
	st.global.f32 	[%rd25], %f3569;
	st.global.f32 	[%rd8+64], %f307;
	st.global.f32 	[%rd9+64], %f306;
$L__BB0_961:
	ld.param.u32 	%r16679, [_Z17qk_sparse_forwardPK13__nv_bfloat16S1_S1_PKiS3_fPfS4_S4_lllllllllllllllliiii_param_27];
	mov.u32 	%r3946, %ctaid.x;
	shl.b32 	%r3947, %r3946, 7;
	or.b32  	%r3948, %r3947, 17;
	setp.ge.s32 	%p1458, %r3948, %r16679;
	@%p1458 bra 	$L__BB0_964;
	mov.u32 	%r3949, %tid.x;
	and.b32  	%r3950, %r3949, 31;
	setp.ne.s32 	%p1459, %r3950, 0;
	shl.b32 	%r3951, %r3949, 7;
	and.b32  	%r3952, %r3951, 3968;
	mov.u32 	%r3953, shmem;
	add.s32 	%r3954, %r3953, %r3952;
	shl.b32 	%r3955, %r3949, 1;
	and.b32  	%r3956, %r3955, 62;
	mad.lo.s32 	%r3957, %r3950, -126, %r3956;
	add.s32 	%r3958, %r3954, %r3957;
	ld.shared.f32 	%f3570, [%r3958+25088];
	mov.b32 	%r3959, %f3570;
	shfl.sync.down.b32	%r3960|%p1460, %r3959, 16, 31, -1;
	mov.b32 	%f3571, %r3960;
	max.f32 	%f3572, %f3570, %f3571;
	mov.b32 	%r3961, %f3572;
	shfl.sync.down.b32	%r3962|%p1461, %r3961, 8, 31, -1;
	mov.b32 	%f3573, %r3962;
	max.f32 	%f3574, %f3572, %f3573;
	mov.b32 	%r3963, %f3574;
	shfl.sync.down.b32	%r3964|%p1462, %r3963, 4, 31, -1;
	mov.b32 	%f3575, %r3964;
	max.f32 	%f3576, %f3574, %f3575;
	mov.b32 	%r3965, %f3576;
	shfl.sync.down.b32	%r3966|%p1463, %r3965, 2, 31, -1;
	mov.b32 	%f3577, %r3966;
	max.f32 	%f3578, %f3576, %f3577;
	mov.b32 	%r3967, %f3578;
	shfl.sync.down.b32	%r3968|%p1464, %r3967, 1, 31, -1;
	mov.b32 	%f3579, %r3968;
	max.f32 	%f309, %f3578, %f3579;
	sub.f32 	%f3580, %f3570, %f309;
	mul.f32 	%f3581, %f3580, 0f3FB8AA3B;
	ex2.approx.f32 	%f3582, %f3581;
	mov.b32 	%r3969, %f3582;
	shfl.sync.down.b32	%r3970|%p1465, %r3969, 16, 31, -1;
	mov.b32 	%f3583, %r3970;
	add.f32 	%f3584, %f3582, %f3583;
	mov.b32 	%r3971, %f3584;
	shfl.sync.down.b32	%r3972|%p1466, %r3971, 8, 31, -1;
	mov.b32 	%f3585, %r3972;
	add.f32 	%f3586, %f3584, %f3585;
	mov.b32 	%r3973, %f3586;
	shfl.sync.down.b32	%r3974|%p1467, %r3973, 4, 31, -1;
	mov.b32 	%f3587, %r3974;
	add.f32 	%f3588, %f3586, %f3587;
	mov.b32 	%r3975, %f3588;
	shfl.sync.down.b32	%r3976|%p1468, %r3975, 2, 31, -1;
	mov.b32 	%f3589, %r3976;
	add.f32 	%f3590, %f3588, %f3589;
	mov.b32 	%r3977, %f3590;
	shfl.sync.down.b32	%r3978|%p1469, %r3977, 1, 31, -1;
	mov.b32 	%f3591, %r3978;
	add.f32 	%f310, %f3590, %f3591;
	div.rn.f32 	%f3592, %f3582, %f310;
	mul.f32 	%f3593, %f3592, %f2974;
	mov.b32 	%r3979, %f3593;
	shfl.sync.down.b32	%r3980|%p1470, %r3979, 16, 31, -1;
	mov.b32 	%f3594, %r3980;
	add.f32 	%f3595, %f3593, %f3594;
	mov.b32 	%r3981, %f3595;
	shfl.sync.down.b32	%r3982|%p1471, %r3981, 8, 31, -1;
	mov.b32 	%f3596, %r3982;
	add.f32 	%f3597, %f3595, %f3596;
	mov.b32 	%r3983, %f3597;
	shfl.sync.down.b32	%r3984|%p1472, %r3983, 4, 31, -1;
	mov.b32 	%f3598, %r3984;
	add.f32 	%f3599, %f3597, %f3598;
	mov.b32 	%r3985, %f3599;
	shfl.sync.down.b32	%r3986|%p1473, %r3985, 2, 31, -1;
	mov.b32 	%f3600, %r3986;
	add.f32 	%f3601, %f3599, %f3600;
	mov.b32 	%r3987, %f3601;
	shfl.sync.down.b32	%r3988|%p1474, %r3987, 1, 31, -1;
	mov.b32 	%f3602, %r3988;
	add.f32 	%f311, %f3601, %f3602;
	@%p1459 bra 	$L__BB0_964;
	ld.global.f32 	%f3603, [%rd26];
	add.f32 	%f3604, %f311, %f3603;
	st.global.f32 	[%rd26], %f3604;
	st.global.f32 	[%rd8+68], %f310;
	st.global.f32 	[%rd9+68], %f309;
$L__BB0_964:
	ld.param.u32 	%r16680, [_Z17qk_sparse_forwardPK13__nv_bfloat16S1_S1_PKiS3_fPfS4_S4_lllllllllllllllliiii_param_27];
	mov.u32 	%r3989, %ctaid.x;
	shl.b32 	%r3990, %r3989, 7;
	or.b32  	%r3991, %r3990, 18;
	setp.ge.s32 	%p1475, %r3991, %r16680;
	@%p1475 bra 	$L__BB0_967;
	mov.u32 	%r3992, %tid.x;
	and.b32  	%r3993, %r3992, 31;
	setp.ne.s32 	%p1476, %r3993, 0;
	shl.b32 	%r3994, %r3992, 7;
	and.b32  	%r3995, %r3994, 3968;
	mov.u32 	%r3996, shmem;
	add.s32 	%r3997, %r3996, %r3995;
	shl.b32 	%r3998, %r3992, 1;
	and.b32  	%r3999, %r3998, 62;
	mad.lo.s32 	%r4000, %r3993, -126, %r3999;
	add.s32 	%r4001, %r3997, %r4000;
	ld.shared.f32 	%f3605, [%r4001+25600];
	mov.b32 	%r4002, %f3605;
	shfl.sync.down.b32	%r4003|%p1477, %r4002, 16, 31, -1;
	mov.b32 	%f3606, %r4003;
	max.f32 	%f3607, %f3605, %f3606;
	mov.b32 	%r4004, %f3607;
	shfl.sync.down.b32	%r4005|%p1478, %r4004, 8, 31, -1;
	mov.b32 	%f3608, %r4005;
	max.f32 	%f3609, %f3607, %f3608;
	mov.b32 	%r4006, %f3609;
	shfl.sync.down.b32	%r4007|%p1479, %r4006, 4, 31, -1;
	mov.b32 	%f3610, %r4007;
	max.f32 	%f3611, %f3609, %f3610;
	mov.b32 	%r4008, %f3611;
	shfl.sync.down.b32	%r4009|%p1480, %r4008, 2, 31, -1;
	mov.b32 	%f3612, %r4009;
	max.f32 	%f3613, %f3611, %f3612;
	mov.b32 	%r4010, %f3613;
	shfl.sync.down.b32	%r4011|%p1481, %r4010, 1, 31, -1;
	mov.b32 	%f3614, %r4011;
	max.f32 	%f312, %f3613, %f3614;
	sub.f32 	%f3615, %f3605, %f312;
	mul.f32 	%f3616, %f3615, 0f3FB8AA3B;
	ex2.approx.f32 	%f3617, %f3616;
	mov.b32 	%r4012, %f3617;
	shfl.sync.down.b32	%r4013|%p1482, %r4012, 16, 31, -1;
	mov.b32 	%f3618, %r4013;
	add.f32 	%f3619, %f3617, %f3618;
	mov.b32 	%r4014, %f3619;
	shfl.sync.down.b32	%r4015|%p1483, %r4014, 8, 31, -1;
	mov.b32 	%f3620, %r4015;
	add.f32 	%f3621, %f3619, %f3620;
	mov.b32 	%r4016, %f3621;
	shfl.sync.down.b32	%r4017|%p1484, %r4016, 4, 31, -1;
	mov.b32 	%f3622, %r4017;
	add.f32 	%f3623, %f3621, %f3622;
	mov.b32 	%r4018, %f3623;
	shfl.sync.down.b32	%r4019|%p1485, %r4018, 2, 31, -1;
	mov.b32 	%f3624, %r4019;
	add.f32 	%f3625, %f3623, %f3624;
	mov.b32 	%r4020, %f3625;
	shfl.sync.down.b32	%r4021|%p1486, %r4020, 1, 31, -1;
	mov.b32 	%f3626, %r4021;
	add.f32 	%f313, %f3625, %f3626;
	div.rn.f32 	%f3627, %f3617, %f313;
	mul.f32 	%f3628, %f3627, %f2974;
	mov.b32 	%r4022, %f3628;
	shfl.sync.down.b32	%r4023|%p1487, %r4022, 16, 31, -1;
	mov.b32 	%f3629, %r4023;
	add.f32 	%f3630, %f3628, %f3629;
	mov.b32 	%r4024, %f3630;
	shfl.sync.down.b32	%r4025|%p1488, %r4024, 8, 31, -1;
	mov.b32 	%f3631, %r4025;
	add.f32 	%f3632, %f3630, %f3631;
	mov.b32 	%r4026, %f3632;
	shfl.sync.down.b32	%r4027|%p1489, %r4026, 4, 31, -1;
	mov.b32 	%f3633, %r4027;
	add.f32 	%f3634, %f3632, %f3633;
	mov.b32 	%r4028, %f3634;
	shfl.sync.down.b32	%r4029|%p1490, %r4028, 2, 31, -1;
	mov.b32 	%f3635, %r4029;
	add.f32 	%f3636, %f3634, %f3635;
	mov.b32 	%r4030, %f3636;
	shfl.sync.down.b32	%r4031|%p1491, %r4030, 1, 31, -1;
	mov.b32 	%f3637, %r4031;
	add.f32 	%f314, %f3636, %f3637;
	@%p1476 bra 	$L__BB0_967;
	ld.global.f32 	%f3638, [%rd27];
	add.f32 	%f3639, %f314, %f3638;
	st.global.f32 	[%rd27], %f3639;
	st.global.f32 	[%rd8+72], %f313;
	st.global.f32 	[%rd9+72], %f312;
$L__BB0_967:
	ld.param.u32 	%r16681, [_Z17qk_sparse_forwardPK13__nv_bfloat16S1_S1_PKiS3_fPfS4_S4_lllllllllllllllliiii_param_27];
	mov.u32 	%r4032, %ctaid.x;
	shl.b32 	%r4033, %r4032, 7;
	or.b32  	%r4034, %r4033, 19;
	setp.ge.s32 	%p1492, %r4034, %r16681;
	@%p1492 bra 	$L__BB0_970;
	mov.u32 	%r4035, %tid.x;
	and.b32  	%r4036, %r4035, 31;
	setp.ne.s32 	%p1493, %r4036, 0;
	shl.b32 	%r4037, %r4035, 7;
	and.b32  	%r4038, %r4037, 3968;
	mov.u32 	%r4039, shmem;
	add.s32 	%r4040, %r4039, %r4038;
	shl.b32 	%r4041, %r4035, 1;
	and.b32  	%r4042, %r4041, 62;
	mad.lo.s32 	%r4043, %r4036, -126, %r4042;
	add.s32 	%r4044, %r4040, %r4043;
	ld.shared.f32 	%f3640, [%r4044+26112];
	mov.b32 	%r4045, %f3640;
	shfl.sync.down.b32	%r4046|%p1494, %r4045, 16, 31, -1;
	mov.b32 	%f3641, %r4046;
	max.f32 	%f3642, %f3640, %f3641;
	mov.b32 	%r4047, %f3642;
	shfl.sync.down.b32	%r4048|%p1495, %r4047, 8, 31, -1;
	mov.b32 	%f3643, %r4048;
	max.f32 	%f3644, %f3642, %f3643;
	mov.b32 	%r4049, %f3644;
	shfl.sync.down.b32	%r4050|%p1496, %r4049, 4, 31, -1;
	mov.b32 	%f3645, %r4050;
	max.f32 	%f3646, %f3644, %f3645;
	mov.b32 	%r4051, %f3646;
	shfl.sync.down.b32	%r4052|%p1497, %r4051, 2, 31, -1;
	mov.b32 	%f3647, %r4052;
	max.f32 	%f3648, %f3646, %f3647;
	mov.b32 	%r4053, %f3648;
	shfl.sync.down.b32	%r4054|%p1498, %r4053, 1, 31, -1;
	mov.b32 	%f3649, %r4054;
	max.f32 	%f315, %f3648, %f3649;
	sub.f32 	%f3650, %f3640, %f315;
	mul.f32 	%f3651, %f3650, 0f3FB8AA3B;
	ex2.approx.f32 	%f3652, %f3651;
	mov.b32 	%r4055, %f3652;
	shfl.sync.down.b32	%r4056|%p1499, %r4055, 16, 31, -1;
	mov.b32 	%f3653, %r4056;
	add.f32 	%f3654, %f3652, %f3653;
	mov.b32 	%r4057, %f3654;
	shfl.sync.down.b32	%r4058|%p1500, %r4057, 8, 31, -1;
	mov.b32 	%f3655, %r4058;
	add.f32 	%f3656, %f3654, %f3655;
	mov.b32 	%r4059, %f3656;
	shfl.sync.down.b32	%r4060|%p1501, %r4059, 4, 31, -1;
	mov.b32 	%f3657, %r4060;
	add.f32 	%f3658, %f3656, %f3657;
	mov.b32 	%r4061, %f3658;
	shfl.sync.down.b32	%r4062|%p1502, %r4061, 2, 31, -1;
	mov.b32 	%f3659, %r4062;
	add.f32 	%f3660, %f3658, %f3659;
	mov.b32 	%r4063, %f3660;
	shfl.sync.down.b32	%r4064|%p1503, %r4063, 1, 31, -1;
	mov.b32 	%f3661, %r4064;
	add.f32 	%f316, %f3660, %f3661;
	div.rn.f32 	%f3662, %f3652, %f316;
	mul.f32 	%f3663, %f3662, %f2974;
	mov.b32 	%r4065, %f3663;
	shfl.sync.down.b32	%r4066|%p1504, %r4065, 16, 31, -1;
	mov.b32 	%f3664, %r4066;
	add.f32 	%f3665, %f3663, %f3664;
	mov.b32 	%r4067, %f3665;
	shfl.sync.down.b32	%r4068|%p1505, %r4067, 8, 31, -1;
	mov.b32 	%f3666, %r4068;
	add.f32 	%f3667, %f3665, %f3666;
	mov.b32 	%r4069, %f3667;
	shfl.sync.down.b32	%r4070|%p1506, %r4069, 4, 31, -1;
	mov.b32 	%f3668, %r4070;
	add.f32 	%f3669, %f3667, %f3668;
	mov.b32 	%r4071, %f3669;
	shfl.sync.down.b32	%r4072|%p1507, %r4071, 2, 31, -1;
	mov.b32 	%f3670, %r4072;
	add.f32 	%f3671, %f3669, %f3670;
	mov.b32 	%r4073, %f3671;
	shfl.sync.down.b32	%r4074|%p1508, %r4073, 1, 31, -1;
	mov.b32 	%f3672, %r4074;
	add.f32 	%f317, %f3671, %f3672;
	@%p1493 bra 	$L__BB0_970;
	ld.global.f32 	%f3673, [%rd28];
	add.f32 	%f3674, %f317, %f3673;
	st.global.f32 	[%rd28], %f3674;
	st.global.f32 	[%rd8+76], %f316;
	st.global.f32 	[%rd9+76], %f315;
$L__BB0_970:
	ld.param.u32 	%r16682, [_Z17qk_sparse_forwardPK13__nv_bfloat16S1_S1_PKiS3_fPfS4_S4_lllllllllllllllliiii_param_27];
	mov.u32 	%r4075, %ctaid.x;
	shl.b32 	%r4076, %r4075, 7;
	or.b32  	%r4077, %r4076, 20;
	setp.ge.s32 	%p1509, %r4077, %r16682;
	@%p1509 bra 	$L__BB0_973;
	mov.u32 	%r4078, %tid.x;
	and.b32  	%r4079, %r4078, 31;
	setp.ne.s32 	%p1510, %r4079, 0;
	shl.b32 	%r4080, %r4078, 7;
	and.b32  	%r4081, %r4080, 3968;
	mov.u32 	%r4082, shmem;
	add.s32 	%r4083, %r4082, %r4081;
	shl.b32 	%r4084, %r4078, 1;
	and.b32  	%r4085, %r4084, 62;
	mad.lo.s32 	%r4086, %r4079, -126, %r4085;
	add.s32 	%r4087, %r4083, %r4086;
	ld.shared.f32 	%f3675, [%r4087+26624];
	mov.b32 	%r4088, %f3675;
	shfl.sync.down.b32	%r4089|%p1511, %r4088, 16, 31, -1;
	mov.b32 	%f3676, %r4089;
	max.f32 	%f3677, %f3675, %f3676;
	mov.b32 	%r4090, %f3677;
	shfl.sync.down.b32	%r4091|%p1512, %r4090, 8, 31, -1;
	mov.b32 	%f3678, %r4091;
	max.f32 	%f3679, %f3677, %f3678;
	mov.b32 	%r4092, %f3679;
	shfl.sync.down.b32	%r4093|%p1513, %r4092, 4, 31, -1;
	mov.b32 	%f3680, %r4093;
	max.f32 	%f3681, %f3679, %f3680;
	mov.b32 	%r4094, %f3681;
	shfl.sync.down.b32	%r4095|%p1514, %r4094, 2, 31, -1;
	mov.b32 	%f3682, %r4095;
	max.f32 	%f3683, %f3681, %f3682;
	mov.b32 	%r4096, %f3683;
	shfl.sync.down.b32	%r4097|%p1515, %r4096, 1, 31, -1;
	mov.b32 	%f3684, %r4097;
	max.f32 	%f318, %f3683, %f3684;
	sub.f32 	%f3685, %f3675, %f318;
	mul.f32 	%f3686, %f3685, 0f3FB8AA3B;
	ex2.approx.f32 	%f3687, %f3686;
	mov.b32 	%r4098, %f3687;
	shfl.sync.down.b32	%r4099|%p1516, %r4098, 16, 31, -1;
	mov.b32 	%f3688, %r4099;
	add.f32 	%f3689, %f3687, %f3688;
	mov.b32 	%r4100, %f3689;
	shfl.sync.down.b32	%r4101|%p1517, %r4100, 8, 31, -1;
	mov.b32 	%f3690, %r4101;
	add.f32 	%f3691, %f3689, %f3690;
	mov.b32 	%r4102, %f3691;
	shfl.sync.down.b32	%r4103|%p1518, %r4102, 4, 31, -1;
	mov.b32 	%f3692, %r4103;
	add.f32 	%f3693, %f3691, %f3692;
	mov.b32 	%r4104, %f3693;
	shfl.sync.down.b32	%r4105|%p1519, %r4104, 2, 31, -1;
	mov.b32 	%f3694, %r4105;
	add.f32 	%f3695, %f3693, %f3694;
	mov.b32 	%r4106, %f3695;
	shfl.sync.down.b32	%r4107|%p1520, %r4106, 1, 31, -1;
	mov.b32 	%f3696, %r4107;
	add.f32 	%f319, %f3695, %f3696;
	div.rn.f32 	%f3697, %f3687, %f319;
	mul.f32 	%f3698, %f3697, %f2974;
	mov.b32 	%r4108, %f3698;
	shfl.sync.down.b32	%r4109|%p1521, %r4108, 16, 31, -1;
	mov.b32 	%f3699, %r4109;
	add.f32 	%f3700, %f3698, %f3699;
	mov.b32 	%r4110, %f3700;
	shfl.sync.down.b32	%r4111|%p1522, %r4110, 8, 31, -1;
	mov.b32 	%f3701, %r4111;
	add.f32 	%f3702, %f3700, %f3701;
	mov.b32 	%r4112, %f3702;
	shfl.sync.down.b32	%r4113|%p1523, %r4112, 4, 31, -1;
	mov.b32 	%f3703, %r4113;
	add.f32 	%f3704, %f3702, %f3703;
	mov.b32 	%r4114, %f3704;
	shfl.sync.down.b32	%r4115|%p1524, %r4114, 2, 31, -1;
	mov.b32 	%f3705, %r4115;
	add.f32 	%f3706, %f3704, %f3705;
	mov.b32 	%r4116, %f3706;
	shfl.sync.down.b32	%r4117|%p1525, %r4116, 1, 31, -1;
	mov.b32 	%f3707, %r4117;
	add.f32 	%f320, %f3706, %f3707;
	@%p1510 bra 	$L__BB0_973;
	ld.global.f32 	%f3708, [%rd29];
	add.f32 	%f3709, %f320, %f3708;
	st.global.f32 	[%rd29], %f3709;
	st.global.f32 	[%rd8+80], %f319;
	st.global.f32 	[%rd9+80], %f318;
$L__BB0_973:
	ld.param.u32 	%r16683, [_Z17qk_sparse_forwardPK13__nv_bfloat16S1_S1_PKiS3_fPfS4_S4_lllllllllllllllliiii_param_27];
	mov.u32 	%r4118, %ctaid.x;
	shl.b32 	%r4119, %r4118, 7;
	or.b32  	%r4120, %r4119, 21;
	setp.ge.s32 	%p1526, %r4120, %r16683;
	@%p1526 bra 	$L__BB0_976;
	mov.u32 	%r4121, %tid.x;
	and.b32  	%r4122, %r4121, 31;
	setp.ne.s32 	%p1527, %r4122, 0;
	shl.b32 	%r4123, %r4121, 7;
	and.b32  	%r4124, %r4123, 3968;
	mov.u32 	%r4125, shmem;
	add.s32 	%r4126, %r4125, %r4124;
	shl.b32 	%r4127, %r4121, 1;
	and.b32  	%r4128, %r4127, 62;
	mad.lo.s32 	%r4129, %r4122, -126, %r4128;
	add.s32 	%r4130, %r4126, %r4129;
	ld.shared.f32 	%f3710, [%r4130+27136];
	mov.b32 	%r4131, %f3710;
	shfl.sync.down.b32	%r4132|%p1528, %r4131, 16, 31, -1;
	mov.b32 	%f3711, %r4132;
	max.f32 	%f3712, %f3710, %f3711;
	mov.b32 	%r4133, %f3712;
	shfl.sync.down.b32	%r4134|%p1529, %r4133, 8, 31, -1;
	mov.b32 	%f3713, %r4134;
	max.f32 	%f3714, %f3712, %f3713;
	mov.b32 	%r4135, %f3714;
	shfl.sync.down.b32	%r4136|%p1530, %r4135, 4, 31, -1;
	mov.b32 	%f3715, %r4136;
	max.f32 	%f3716, %f3714, %f3715;
	mov.b32 	%r4137, %f3716;
	shfl.sync.down.b32	%r4138|%p1531, %r4137, 2, 31, -1;
	mov.b32 	%f3717, %r4138;
	max.f32 	%f3718, %f3716, %f3717;
	mov.b32 	%r4139, %f3718;
	shfl.sync.down.b32	%r4140|%p1532, %r4139, 1, 31, -1;
	mov.b32 	%f3719, %r4140;
	max.f32 	%f321, %f3718, %f3719;
	sub.f32 	%f3720, %f3710, %f321;
	mul.f32 	%f3721, %f3720, 0f3FB8AA3B;
	ex2.approx.f32 	%f3722, %f3721;
	mov.b32 	%r4141, %f3722;
	shfl.sync.down.b32	%r4142|%p1533, %r4141, 16, 31, -1;
	mov.b32 	%f3723, %r4142;
	add.f32 	%f3724, %f3722, %f3723;
	mov.b32 	%r4143, %f3724;
	shfl.sync.down.b32	%r4144|%p1534, %r4143, 8, 31, -1;
	mov.b32 	%f3725, %r4144;
	add.f32 	%f3726, %f3724, %f3725;
	mov.b32 	%r4145, %f3726;
	shfl.sync.down.b32	%r4146|%p1535, %r4145, 4, 31, -1;
	mov.b32 	%f3727, %r4146;
	add.f32 	%f3728, %f3726, %f3727;
	mov.b32 	%r4147, %f3728;
	shfl.sync.down.b32	%r4148|%p1536, %r4147, 2, 31, -1;
	mov.b32 	%f3729, %r4148;
	add.f32 	%f3730, %f3728, %f3729;
	mov.b32 	%r4149, %f3730;
	shfl.sync.down.b32	%r4150|%p1537, %r4149, 1, 31, -1;
	mov.b32 	%f3731, %r4150;
	add.f32 	%f322, %f3730, %f3731;
	div.rn.f32 	%f3732, %f3722, %f322;
	mul.f32 	%f3733, %f3732, %f2974;
	mov.b32 	%r4151, %f3733;
	shfl.sync.down.b32	%r4152|%p1538, %r4151, 16, 31, -1;
	mov.b32 	%f3734, %r4152;
	add.f32 	%f3735, %f3733, %f3734;
	mov.b32 	%r4153, %f3735;
	shfl.sync.down.b32	%r4154|%p1539, %r4153, 8, 31, -1;
	mov.b32 	%f3736, %r4154;
	add.f32 	%f3737, %f3735, %f3736;
	mov.b32 	%r4155, %f3737;
	shfl.sync.down.b32	%r4156|%p1540, %r4155, 4, 31, -1;
	mov.b32 	%f3738, %r4156;
	add.f32 	%f3739, %f3737, %f3738;
	mov.b32 	%r4157, %f3739;
	shfl.sync.down.b32	%r4158|%p1541, %r4157, 2, 31, -1;
	mov.b32 	%f3740, %r4158;
	add.f32 	%f3741, %f3739, %f3740;
	mov.b32 	%r4159, %f3741;
	shfl.sync.down.b32	%r4160|%p1542, %r4159, 1, 31, -1;
	mov.b32 	%f3742, %r4160;
	add.f32 	%f323, %f3741, %f3742;
	@%p1527 bra 	$L__BB0_976;
	ld.global.f32 	%f3743, [%rd30];
	add.f32 	%f3744, %f323, %f3743;
	st.global.f32 	[%rd30], %f3744;
	st.global.f32 	[%rd8+84], %f322;
	st.global.f32 	[%rd9+84], %f321;
$L__BB0_976:
	ld.param.u32 	%r16684, [_Z17qk_sparse_forwardPK13__nv_bfloat16S1_S1_PKiS3_fPfS4_S4_lllllllllllllllliiii_param_27];
	mov.u32 	%r4161, %ctaid.x;
	shl.b32 	%r4162, %r4161, 7;
	or.b32  	%r4163, %r4162, 22;
	setp.ge.s32 	%p1543, %r4163, %r16684;
	@%p1543 bra 	$L__BB0_979;
	mov.u32 	%r4164, %tid.x;
	and.b32  	%r4165, %r4164, 31;
	setp.ne.s32 	%p1544, %r4165, 0;
	shl.b32 	%r4166, %r4164, 7;
	and.b32  	%r4167, %r4166, 3968;
	mov.u32 	%r4168, shmem;
	add.s32 	%r4169, %r4168, %r4167;
	shl.b32 	%r4170, %r4164, 1;
	and.b32  	%r4171, %r4170, 62;
	mad.lo.s32 	%r4172, %r4165, -126, %r4171;
	add.s32 	%r4173, %r4169, %r4172;
	ld.shared.f32 	%f3745, [%r4173+27648];
	mov.b32 	%r4174, %f3745;
	shfl.sync.down.b32	%r4175|%p1545, %r4174, 16, 31, -1;
	mov.b32 	%f3746, %r4175;
	max.f32 	%f3747, %f3745, %f3746;
	mov.b32 	%r4176, %f3747;
	shfl.sync.down.b32	%r4177|%p1546, %r4176, 8, 31, -1;
	mov.b32 	%f3748, %r4177;
	max.f32 	%f3749, %f3747, %f3748;
	mov.b32 	%r4178, %f3749;
	shfl.sync.down.b32	%r4179|%p1547, %r4178, 4, 31, -1;
	mov.b32 	%f3750, %r4179;
	max.f32 	%f3751, %f3749, %f3750;
	mov.b32 	%r4180, %f3751;
	shfl.sync.down.b32	%r4181|%p1548, %r4180, 2, 31, -1;
	mov.b32 	%f3752, %r4181;
	max.f32 	%f3753, %f3751, %f3752;
	mov.b32 	%r4182, %f3753;
	shfl.sync.down.b32	%r4183|%p1549, %r4182, 1, 31, -1;
	mov.b32 	%f3754, %r4183;
	max.f32 	%f324, %f3753, %f3754;
	sub.f32 	%f3755, %f3745, %f324;
	mul.f32 	%f3756, %f3755, 0f3FB8AA3B;
	ex2.approx.f32 	%f3757, %f3756;
	mov.b32 	%r4184, %f3757;
	shfl.sync.down.b32	%r4185|%p1550, %r4184, 16, 31, -1;
	mov.b32 	%f3758, %r4185;
	add.f32 	%f3759, %f3757, %f3758;
	mov.b32 	%r4186, %f3759;
	shfl.sync.down.b32	%r4187|%p1551, %r4186, 8, 31, -1;
	mov.b32 	%f3760, %r4187;
	add.f32 	%f3761, %f3759, %f3760;
	mov.b32 	%r4188, %f3761;
	shfl.sync.down.b32	%r4189|%p1552, %r4188, 4, 31, -1;
	mov.b32 	%f3762, %r4189;
	add.f32 	%f3763, %f3761, %f3762;
	mov.b32 	%r4190, %f3763;
	shfl.sync.down.b32	%r4191|%p1553, %r4190, 2, 31, -1;
	mov.b32 	%f3764, %r4191;
	add.f32 	%f3765, %f3763, %f3764;
	mov.b32 	%r4192, %f3765;
	shfl.sync.down.b32	%r4193|%p1554, %r4192, 1, 31, -1;
	mov.b32 	%f3766, %r4193;
	add.f32 	%f325, %f3765, %f3766;
	div.rn.f32 	%f3767, %f3757, %f325;
	mul.f32 	%f3768, %f3767, %f2974;
	mov.b32 	%r4194, %f3768;
	shfl.sync.down.b32	%r4195|%p1555, %r4194, 16, 31, -1;
	mov.b32 	%f3769, %r4195;
	add.f32 	%f3770, %f3768, %f3769;
	mov.b32 	%r4196, %f3770;
	shfl.sync.down.b32	%r4197|%p1556, %r4196, 8, 31, -1;
	mov.b32 	%f3771, %r4197;
	add.f32 	%f3772, %f3770, %f3771;
	mov.b32 	%r4198, %f3772;
	shfl.sync.down.b32	%r4199|%p1557, %r4198, 4, 31, -1;
	mov.b32 	%f3773, %r4199;
	add.f32 	%f3774, %f3772, %f3773;
	mov.b32 	%r4200, %f3774;
	shfl.sync.down.b32	%r4201|%p1558, %r4200, 2, 31, -1;
	mov.b32 	%f3775, %r4201;
	add.f32 	%f3776, %f3774, %f3775;
	mov.b32 	%r4202, %f3776;
	shfl.sync.down.b32	%r4203|%p1559, %r4202, 1, 31, -1;
	mov.b32 	%f3777, %r4203;
	add.f32 	%f326, %f3776, %f3777;
	@%p1544 bra 	$L__BB0_979;
	ld.global.f32 	%f3778, [%rd31];
	add.f32 	%f3779, %f326, %f3778;
	st.global.f32 	[%rd31], %f3779;
	st.global.f32 	[%rd8+88], %f325;
	st.global.f32 	[%rd9+88], %f324;
$L__BB0_979:
	ld.param.u32 	%r16685, [_Z17qk_sparse_forwardPK13__nv_bfloat16S1_S1_PKiS3_fPfS4_S4_lllllllllllllllliiii_param_27];
	mov.u32 	%r4204, %ctaid.x;
	shl.b32 	%r4205, %r4204, 7;
	or.b32  	%r4206, %r4205, 23;
	setp.ge.s32 	%p1560, %r4206, %r16685;
	@%p1560 bra 	$L__BB0_982;
	mov.u32 	%r4207, %tid.x;
	and.b32  	%r4208, %r4207, 31;
	setp.ne.s32 	%p1561, %r4208, 0;
	shl.b32 	%r4209, %r4207, 7;
	and.b32  	%r4210, %r4209, 3968;
	mov.u32 	%r4211, shmem;
	add.s32 	%r4212, %r4211, %r4210;
	shl.b32 	%r4213, %r4207, 1;
	and.b32  	%r4214, %r4213, 62;
	mad.lo.s32 	%r4215, %r4208, -126, %r4214;
	add.s32 	%r4216, %r4212, %r4215;
	ld.shared.f32 	%f3780, [%r4216+28160];
	mov.b32 	%r4217, %f3780;
	shfl.sync.down.b32	%r4218|%p1562, %r4217, 16, 31, -1;
	mov.b32 	%f3781, %r4218;
	max.f32 	%f3782, %f3780, %f3781;
	mov.b32 	%r4219, %f3782;
	shfl.sync.down.b32	%r4220|%p1563, %r4219, 8, 31, -1;
	mov.b32 	%f3783, %r4220;
	max.f32 	%f3784, %f3782, %f3783;
	mov.b32 	%r4221, %f3784;
	shfl.sync.down.b32	%r4222|%p1564, %r4221, 4, 31, -1;
	mov.b32 	%f3785, %r4222;
	max.f32 	%f3786, %f3784, %f3785;
	mov.b32 	%r4223, %f3786;
	shfl.sync.down.b32	%r4224|%p1565, %r4223, 2, 31, -1;
	mov.b32 	%f3787, %r4224;
	max.f32 	%f3788, %f3786, %f3787;
	mov.b32 	%r4225, %f3788;
	shfl.sync.down.b32	%r4226|%p1566, %r4225, 1, 31, -1;
	mov.b32 	%f3789, %r4226;
	max.f32 	%f327, %f3788, %f3789;
	sub.f32 	%f3790, %f3780, %f327;
	mul.f32 	%f3791, %f3790, 0f3FB8AA3B;
	ex2.approx.f32 	%f3792, %f3791;
	mov.b32 	%r4227, %f3792;
	shfl.sync.down.b32	%r4228|%p1567, %r4227, 16, 31, -1;
	mov.b32 	%f3793, %r4228;
	add.f32 	%f3794, %f3792, %f3793;
	mov.b32 	%r4229, %f3794;
	shfl.sync.down.b32	%r4230|%p1568, %r4229, 8, 31, -1;
	mov.b32 	%f3795, %r4230;
	add.f32 	%f3796, %f3794, %f3795;
	mov.b32 	%r4231, %f3796;
	shfl.sync.down.b32	%r4232|%p1569, %r4231, 4, 31, -1;
	mov.b32 	%f3797, %r4232;
	add.f32 	%f3798, %f3796, %f3797;
	mov.b32 	%r4233, %f3798;
	shfl.sync.down.b32	%r4234|%p1570, %r4233, 2, 31, -1;
	mov.b32 	%f3799, %r4234;
	add.f32 	%f3800, %f3798, %f3799;
	mov.b32 	%r4235, %f3800;
	shfl.sync.down.b32	%r4236|%p1571, %r4235, 1, 31, -1;
	mov.b32 	%f3801, %r4236;
	add.f32 	%f328, %f3800, %f3801;
	div.rn.f32 	%f3802, %f3792, %f328;
	mul.f32 	%f3803, %f3802, %f2974;
	mov.b32 	%r4237, %f3803;
	shfl.sync.down.b32	%r4238|%p1572, %r4237, 16, 31, -1;
	mov.b32 	%f3804, %r4238;
	add.f32 	%f3805, %f3803, %f3804;
	mov.b32 	%r4239, %f3805;
	shfl.sync.down.b32	%r4240|%p1573, %r4239, 8, 31, -1;
	mov.b32 	%f3806, %r4240;
	add.f32 	%f3807, %f3805, %f3806;
	mov.b32 	%r4241, %f3807;
	shfl.sync.down.b32	%r4242|%p1574, %r4241, 4, 31, -1;
	mov.b32 	%f3808, %r4242;
	add.f32 	%f3809, %f3807, %f3808;
	mov.b32 	%r4243, %f3809;
	shfl.sync.down.b32	%r4244|%p1575, %r4243, 2, 31, -1;
	mov.b32 	%f3810, %r4244;
	add.f32 	%f3811, %f3809, %f3810;
	mov.b32 	%r4245, %f3811;
	shfl.sync.down.b32	%r4246|%p1576, %r4245, 1, 31, -1;
	mov.b32 	%f3812, %r4246;
	add.f32 	%f329, %f3811, %f3812;
	@%p1561 bra 	$L__BB0_982;
	ld.global.f32 	%f3813, [%rd32];
	add.f32 	%f3814, %f329, %f3813;
	st.global.f32 	[%rd32], %f3814;
	st.global.f32 	[%rd8+92], %f328;
	st.global.f32 	[%rd9+92], %f327;
$L__BB0_982:
	ld.param.u32 	%r16686, [_Z17qk_sparse_forwardPK13__nv_bfloat16S1_S1_PKiS3_fPfS4_S4_lllllllllllllllliiii_param_27];
	mov.u32 	%r4247, %ctaid.x;
	shl.b32 	%r4248, %r4247, 7;
	or.b32  	%r4249, %r4248, 24;
	setp.ge.s32 	%p1577, %r4249, %r16686;
	@%p1577 bra 	$L__BB0_985;
	mov.u32 	%r4250, %tid.x;
	and.b32  	%r4251, %r4250, 31;
	setp.ne.s32 	%p1578, %r4251, 0;
	shl.b32 	%r4252, %r4250, 7;
	and.b32  	%r4253, %r4252, 3968;
	mov.u32 	%r4254, shmem;
	add.s32 	%r4255, %r4254, %r4253;
	shl.b32 	%r4256, %r4250, 1;
	and.b32  	%r4257, %r4256, 62;
	mad.lo.s32 	%r4258, %r4251, -126, %r4257;
	add.s32 	%r4259, %r4255, %r4258;
	ld.shared.f32 	%f3815, [%r4259+28672];
	mov.b32 	%r4260, %f3815;
	shfl.sync.down.b32	%r4261|%p1579, %r4260, 16, 31, -1;
	mov.b32 	%f3816, %r4261;
	max.f32 	%f3817, %f3815, %f3816;
	mov.b32 	%r4262, %f3817;
	shfl.sync.down.b32	%r4263|%p1580, %r4262, 8, 31, -1;
	mov.b32 	%f3818, %r4263;
	max.f32 	%f3819, %f3817, %f3818;
	mov.b32 	%r4264, %f3819;
	shfl.sync.down.b32	%r4265|%p1581, %r4264, 4, 31, -1;
	mov.b32 	%f3820, %r4265;
	max.f32 	%f3821, %f3819, %f3820;
	mov.b32 	%r4266, %f3821;
	shfl.sync.down.b32	%r4267|%p1582, %r4266, 2, 31, -1;
	mov.b32 	%f3822, %r4267;
	max.f32 	%f3823, %f3821, %f3822;
	mov.b32 	%r4268, %f3823;
	shfl.sync.down.b32	%r4269|%p1583, %r4268, 1, 31, -1;
	mov.b32 	%f3824, %r4269;
	max.f32 	%f330, %f3823, %f3824;
	sub.f32 	%f3825, %f3815, %f330;
	mul.f32 	%f3826, %f3825, 0f3FB8AA3B;
	ex2.approx.f32 	%f3827, %f3826;
	mov.b32 	%r4270, %f3827;
	shfl.sync.down.b32	%r4271|%p1584, %r4270, 16, 31, -1;
	mov.b32 	%f3828, %r4271;
	add.f32 	%f3829, %f3827, %f3828;
	mov.b32 	%r4272, %f3829;
	shfl.sync.down.b32	%r4273|%p1585, %r4272, 8, 31, -1;
	mov.b32 	%f3830, %r4273;
	add.f32 	%f3831, %f3829, %f3830;
	mov.b32 	%r4274, %f3831;
	shfl.sync.down.b32	%r4275|%p1586, %r4274, 4, 31, -1;
	mov.b32 	%f3832, %r4275;
	add.f32 	%f3833, %f3831, %f3832;
	mov.b32 	%r4276, %f3833;
	shfl.sync.down.b32	%r4277|%p1587, %r4276, 2, 31, -1;
	mov.b32 	%f3834, %r4277;
	add.f32 	%f3835, %f3833, %f3834;
	mov.b32 	%r4278, %f3835;
	shfl.sync.down.b32	%r4279|%p1588, %r4278, 1, 31, -1;
	mov.b32 	%f3836, %r4279;
	add.f32 	%f331, %f3835, %f3836;
	div.rn.f32 	%f3837, %f3827, %f331;
	mul.f32 	%f3838, %f3837, %f2974;
	mov.b32 	%r4280, %f3838;
	shfl.sync.down.b32	%r4281|%p1589, %r4280, 16, 31, -1;
	mov.b32 	%f3839, %r4281;
	add.f32 	%f3840, %f3838, %f3839;
	mov.b32 	%r4282, %f3840;
	shfl.sync.down.b32	%r4283|%p1590, %r4282, 8, 31, -1;
	mov.b32 	%f3841, %r4283;
	add.f32 	%f3842, %f3840, %f3841;
	mov.b32 	%r4284, %f3842;
	shfl.sync.down.b32	%r4285|%p1591, %r4284, 4, 31, -1;
	mov.b32 	%f3843, %r4285;
	add.f32 	%f3844, %f3842, %f3843;
	mov.b32 	%r4286, %f3844;
	shfl.sync.down.b32	%r4287|%p1592, %r4286, 2, 31, -1;
	mov.b32 	%f3845, %r4287;
	add.f32 	%f3846, %f3844, %f3845;
	mov.b32 	%r4288, %f3846;
	shfl.sync.down.b32	%r4289|%p1593, %r4288, 1, 31, -1;
	mov.b32 	%f3847, %r4289;
	add.f32 	%f332, %f3846, %f3847;
	@%p1578 bra 	$L__BB0_985;
	ld.global.f32 	%f3848, [%rd33];
	add.f32 	%f3849, %f332, %f3848;
	st.global.f32 	[%rd33], %f3849;
	st.global.f32 	[%rd8+96], %f331;
	st.global.f32 	[%rd9+96], %f330;
$L__BB0_985:
	ld.param.u32 	%r16687, [_Z17qk_sparse_forwardPK13__nv_bfloat16S1_S1_PKiS3_fPfS4_S4_lllllllllllllllliiii_param_27];
	mov.u32 	%r4290, %ctaid.x;
	shl.b32 	%r4291, %r4290, 7;
	or.b32  	%r4292, %r4291, 25;
	setp.ge.s32 	%p1594, %r4292, %r16687;
	@%p1594 bra 	$L__BB0_988;
	mov.u32 	%r4293, %tid.x;
	and.b32  	%r4294, %r4293, 31;
	setp.ne.s32 	%p1595, %r4294, 0;
	shl.b32 	%r4295, %r4293, 7;
	and.b32  	%r4296, %r4295, 3968;
	mov.u32 	%r4297, shmem;
	add.s32 	%r4298, %r4297, %r4296;
	shl.b32 	%r4299, %r4293, 1;
	and.b32  	%r4300, %r4299, 62;
	mad.lo.s32 	%r4301, %r4294, -126, %r4300;
	add.s32 	%r4302, %r4298, %r4301;
	ld.shared.f32 	%f3850, [%r4302+29184];
	mov.b32 	%r4303, %f3850;
	shfl.sync.down.b32	%r4304|%p1596, %r4303, 16, 31, -1;
	mov.b32 	%f3851, %r4304;
	max.f32 	%f3852, %f3850, %f3851;
	mov.b32 	%r4305, %f3852;
	shfl.sync.down.b32	%r4306|%p1597, %r4305, 8, 31, -1;
	mov.b32 	%f3853, %r4306;
	max.f32 	%f3854, %f3852, %f3853;
	mov.b32 	%r4307, %f3854;
	shfl.sync.down.b32	%r4308|%p1598, %r4307, 4, 31, -1;
	mov.b32 	%f3855, %r4308;
	max.f32 	%f3856, %f3854, %f3855;
	mov.b32 	%r4309, %f3856;
	shfl.sync.down.b32	%r4310|%p1599, %r4309, 2, 31, -1;
	mov.b32 	%f3857, %r4310;
	max.f32 	%f3858, %f3856, %f3857;
	mov.b32 	%r4311, %f3858;
	shfl.sync.down.b32	%r4312|%p1600, %r4311, 1, 31, -1;
	mov.b32 	%f3859, %r4312;
	max.f32 	%f333, %f3858, %f3859;
	sub.f32 	%f3860, %f3850, %f333;
	mul.f32 	%f3861, %f3860, 0f3FB8AA3B;
	ex2.approx.f32 	%f3862, %f3861;
	mov.b32 	%r4313, %f3862;
	shfl.sync.down.b32	%r4314|%p1601, %r4313, 16, 31, -1;
	mov.b32 	%f3863, %r4314;
	add.f32 	%f3864, %f3862, %f3863;
	mov.b32 	%r4315, %f3864;
	shfl.sync.down.b32	%r4316|%p1602, %r4315, 8, 31, -1;
	mov.b32 	%f3865, %r4316;
	add.f32 	%f3866, %f3864, %f3865;
	mov.b32 	%r4317, %f3866;
	shfl.sync.down.b32	%r4318|%p1603, %r4317, 4, 31, -1;
	mov.b32 	%f3867, %r4318;
	add.f32 	%f3868, %f3866, %f3867;
	mov.b32 	%r4319, %f3868;
	shfl.sync.down.b32	%r4320|%p1604, %r4319, 2, 31, -1;
	mov.b32 	%f3869, %r4320;
	add.f32 	%f3870, %f3868, %f3869;
	mov.b32 	%r4321, %f3870;
	shfl.sync.down.b32	%r4322|%p1605, %r4321, 1, 31, -1;
	mov.b32 	%f3871, %r4322;
	add.f32 	%f334, %f3870, %f3871;
	div.rn.f32 	%f3872, %f3862, %f334;
	mul.f32 	%f3873, %f3872, %f2974;
	mov.b32 	%r4323, %f3873;
	shfl.sync.down.b32	%r4324|%p1606, %r4323, 16, 31, -1;
	mov.b32 	%f3874, %r4324;
	add.f32 	%f3875, %f3873, %f3874;
	mov.b32 	%r4325, %f3875;
	shfl.sync.down.b32	%r4326|%p1607, %r4325, 8, 31, -1;
	mov.b32 	%f3876, %r4326;
	add.f32 	%f3877, %f3875, %f3876;
	mov.b32 	%r4327, %f3877;
	shfl.sync.down.b32	%r4328|%p1608, %r4327, 4, 31, -1;
	mov.b32 	%f3878, %r4328;
	add.f32 	%f3879, %f3877, %f3878;
	mov.b32 	%r4329, %f3879;
	shfl.sync.down.b32	%r4330|%p1609, %r4329, 2, 31, -1;
	mov.b32 	%f3880, %r4330;
	add.f32 	%f3881, %f3879, %f3880;
	mov.b32 	%r4331, %f3881;
	shfl.sync.down.b32	%r4332|%p1610, %r4331, 1, 31, -1;
	mov.b32 	%f3882, %r4332;
	add.f32 	%f335, %f3881, %f3882;
	@%p1595 bra 	$L__BB0_988;
	ld.global.f32 	%f3883, [%rd34];
	add.f32 	%f3884, %f335, %f3883;
	st.global.f32 	[%rd34], %f3884;
	st.global.f32 	[%rd8+100], %f334;
	st.global.f32 	[%rd9+100], %f333;
$L__BB0_988:
	ld.param.u32 	%r16688, [_Z17qk_sparse_forwardPK13__nv_bfloat16S1_S1_PKiS3_fPfS4_S4_lllllllllllllllliiii_param_27];
	mov.u32 	%r4333, %ctaid.x;
	shl.b32 	%r4334, %r4333, 7;
	or.b32  	%r4335, %r4334, 26;
	setp.ge.s32 	%p1611, %r4335, %r16688;
	@%p1611 bra 	$L__BB0_991;
	mov.u32 	%r4336, %tid.x;
	and.b32  	%r4337, %r4336, 31;
	setp.ne.s32 	%p1612, %r4337, 0;
	shl.b32 	%r4338, %r4336, 7;
	and.b32  	%r4339, %r4338, 3968;
	mov.u32 	%r4340, shmem;
	add.s32 	%r4341, %r4340, %r4339;
	shl.b32 	%r4342, %r4336, 1;
	and.b32  	%r4343, %r4342, 62;
	mad.lo.s32 	%r4344, %r4337, -126, %r4343;
	add.s32 	%r4345, %r4341, %r4344;
	ld.shared.f32 	%f3885, [%r4345+29696];
	mov.b32 	%r4346, %f3885;
	shfl.sync.down.b32	%r4347|%p1613, %r4346, 16, 31, -1;
	mov.b32 	%f3886, %r4347;
	max.f32 	%f3887, %f3885, %f3886;
	mov.b32 	%r4348, %f3887;
	shfl.sync.down.b32	%r4349|%p1614, %r4348, 8, 31, -1;
	mov.b32 	%f3888, %r4349;
	max.f32 	%f3889, %f3887, %f3888;
	mov.b32 	%r4350, %f3889;
	shfl.sync.down.b32	%r4351|%p1615, %r4350, 4, 31, -1;
	mov.b32 	%f3890, %r4351;
	max.f32 	%f3891, %f3889, %f3890;
	mov.b32 	%r4352, %f3891;
	shfl.sync.down.b32	%r4353|%p1616, %r4352, 2, 31, -1;
	mov.b32 	%f3892, %r4353;
	max.f32 	%f3893, %f3891, %f3892;
	mov.b32 	%r4354, %f3893;
	shfl.sync.down.b32	%r4355|%p1617, %r4354, 1, 31, -1;
	mov.b32 	%f3894, %r4355;
	max.f32 	%f336, %f3893, %f3894;
	sub.f32 	%f3895, %f3885, %f336;
	mul.f32 	%f3896, %f3895, 0f3FB8AA3B;
	ex2.approx.f32 	%f3897, %f3896;
	mov.b32 	%r4356, %f3897;
	shfl.sync.down.b32	%r4357|%p1618, %r4356, 16, 31, -1;
	mov.b32 	%f3898, %r4357;
	add.f32 	%f3899, %f3897, %f3898;
	mov.b32 	%r4358, %f3899;
	shfl.sync.down.b32	%r4359|%p1619, %r4358, 8, 31, -1;
	mov.b32 	%f3900, %r4359;
	add.f32 	%f3901, %f3899, %f3900;
	mov.b32 	%r4360, %f3901;
	shfl.sync.down.b32	%r4361|%p1620, %r4360, 4, 31, -1;
	mov.b32 	%f3902, %r4361;
	add.f32 	%f3903, %f3901, %f3902;
	mov.b32 	%r4362, %f3903;
	shfl.sync.down.b32	%r4363|%p1621, %r4362, 2, 31, -1;
	mov.b32 	%f3904, %r4363;
	add.f32 	%f3905, %f3903, %f3904;
	mov.b32 	%r4364, %f3905;
	shfl.sync.down.b32	%r4365|%p1622, %r4364, 1, 31, -1;
	mov.b32 	%f3906, %r4365;
	add.f32 	%f337, %f3905, %f3906;
	div.rn.f32 	%f3907, %f3897, %f337;
	mul.f32 	%f3908, %f3907, %f2974;
	mov.b32 	%r4366, %f3908;
	shfl.sync.down.b32	%r4367|%p1623, %r4366, 16, 31, -1;
	mov.b32 	%f3909, %r4367;
	add.f32 	%f3910, %f3908, %f3909;
	mov.b32 	%r4368, %f3910;
	shfl.sync.down.b32	%r4369|%p1624, %r4368, 8, 31, -1;
	mov.b32 	%f3911, %r4369;
	add.f32 	%f3912, %f3910, %f3911;
	mov.b32 	%r4370, %f3912;
	shfl.sync.down.b32	%r4371|%p1625, %r4370, 4, 31, -1;
	mov.b32 	%f3913, %r4371;
	add.f32 	%f3914, %f3912, %f3913;
	mov.b32 	%r4372, %f3914;
	shfl.sync.down.b32	%r4373|%p1626, %r4372, 2, 31, -1;
	mov.b32 	%f3915, %r4373;
	add.f32 	%f3916, %f3914, %f3915;
	mov.b32 	%r4374, %f3916;
	shfl.sync.down.b32	%r4375|%p1627, %r4374, 1, 31, -1;
	mov.b32 	%f3917, %r4375;
	add.f32 	%f338, %f3916, %f3917;
	@%p1612 bra 	$L__BB0_991;
	ld.global.f32 	%f3918, [%rd35];
	add.f32 	%f3919, %f338, %f3918;
	st.global.f32 	[%rd35], %f3919;
	st.global.f32 	[%rd8+104], %f337;
	st.global.f32 	[%rd9+104], %f336;
$L__BB0_991:
	ld.param.u32 	%r16689, [_Z17qk_sparse_forwardPK13__nv_bfloat16S1_S1_PKiS3_fPfS4_S4_lllllllllllllllliiii_param_27];
	mov.u32 	%r4376, %ctaid.x;
	shl.b32 	%r4377, %r4376, 7;
	or.b32  	%r4378, %r4377, 27;
	setp.ge.s32 	%p1628, %r4378, %r16689;
	@%p1628 bra 	$L__BB0_994;
	mov.u32 	%r4379, %tid.x;
	and.b32  	%r4380, %r4379, 31;
	setp.ne.s32 	%p1629, %r4380, 0;
	shl.b32 	%r4381, %r4379, 7;
	and.b32  	%r4382, %r4381, 3968;
	mov.u32 	%r4383, shmem;
	add.s32 	%r4384, %r4383, %r4382;
	shl.b32 	%r4385, %r4379, 1;
	and.b32  	%r4386, %r4385, 62;
	mad.lo.s32 	%r4387, %r4380, -126, %r4386;
	add.s32 	%r4388, %r4384, %r4387;
	ld.shared.f32 	%f3920, [%r4388+30208];
	mov.b32 	%r4389, %f3920;
	shfl.sync.down.b32	%r4390|%p1630, %r4389, 16, 31, -1;
	mov.b32 	%f3921, %r4390;
	max.f32 	%f3922, %f3920, %f3921;
	mov.b32 	%r4391, %f3922;
	shfl.sync.down.b32	%r4392|%p1631, %r4391, 8, 31, -1;
	mov.b32 	%f3923, %r4392;
	max.f32 	%f3924, %f3922, %f3923;
	mov.b32 	%r4393, %f3924;
	shfl.sync.down.b32	%r4394|%p1632, %r4393, 4, 31, -1;
	mov.b32 	%f3925, %r4394;
	max.f32 	%f3926, %f3924, %f3925;
	mov.b32 	%r4395, %f3926;
	shfl.sync.down.b32	%r4396|%p1633, %r4395, 2, 31, -1;
	mov.b32 	%f3927, %r4396;
	max.f32 	%f3928, %f3926, %f3927;
	mov.b32 	%r4397, %f3928;
	shfl.sync.down.b32	%r4398|%p1634, %r4397, 1, 31, -1;
	mov.b32 	%f3929, %r4398;
	max.f32 	%f339, %f3928, %f3929;
	sub.f32 	%f3930, %f3920, %f339;
	mul.f32 	%f3931, %f3930, 0f3FB8AA3B;
	ex2.approx.f32 	%f3932, %f3931;
	mov.b32 	%r4399, %f3932;
	shfl.sync.down.b32	%r4400|%p1635, %r4399, 16, 31, -1;
	mov.b32 	%f3933, %r4400;
	add.f32 	%f3934, %f3932, %f3933;
	mov.b32 	%r4401, %f3934;
	shfl.sync.down.b32	%r4402|%p1636, %r4401, 8, 31, -1;
	mov.b32 	%f3935, %r4402;
	add.f32 	%f3936, %f3934, %f3935;
	mov.b32 	%r4403, %f3936;
	shfl.sync.down.b32	%r4404|%p1637, %r4403, 4, 31, -1;
	mov.b32 	%f3937, %r4404;
	add.f32 	%f3938, %f3936, %f3937;
	mov.b32 	%r4405, %f3938;
	shfl.sync.down.b32	%r4406|%p1638, %r4405, 2, 31, -1;
	mov.b32 	%f3939, %r4406;
	add.f32 	%f3940, %f3938, %f3939;
	mov.b32 	%r4407, %f3940;
	shfl.sync.down.b32	%r4408|%p1639, %r4407, 1, 31, -1;
	mov.b32 	%f3941, %r4408;
	add.f32 	%f340, %f3940, %f3941;
	div.rn.f32 	%f3942, %f3932, %f340;
	mul.f32 	%f3943, %f3942, %f2974;
	mov.b32 	%r4409, %f3943;
	shfl.sync.down.b32	%r4410|%p1640, %r4409, 16, 31, -1;
	mov.b32 	%f3944, %r4410;
	add.f32 	%f3945, %f3943, %f3944;
	mov.b32 	%r4411, %f3945;
	shfl.sync.down.b32	%r4412|%p1641, %r4411, 8, 31, -1;
	mov.b32 	%f3946, %r4412;
	add.f32 	%f3947, %f3945, %f3946;
	mov.b32 	%r4413, %f3947;
	shfl.sync.down.b32	%r4414|%p1642, %r4413, 4, 31, -1;
	mov.b32 	%f3948, %r4414;
	add.f32 	%f3949, %f3947, %f3948;
	mov.b32 	%r4415, %f3949;
	shfl.sync.down.b32	%r4416|%p1643, %r4415, 2, 31, -1;
	mov.b32 	%f3950, %r4416;
	add.f32 	%f3951, %f3949, %f3950;
	mov.b32 	%r4417, %f3951;
	shfl.sync.down.b32	%r4418|%p1644, %r4417, 1, 31, -1;
	mov.b32 	%f3952, %r4418;
	add.f32 	%f341, %f3951, %f3952;
	@%p1629 bra 	$L__BB0_994;
	ld.global.f32 	%f3953, [%rd36];
	add.f32 	%f3954, %f341, %f3953;
	st.global.f32 	[%rd36], %f3954;
	st.global.f32 	[%rd8+108], %f340;
	st.global.f32 	[%rd9+108], %f339;
$L__BB0_994:
	ld.param.u32 	%r16690, [_Z17qk_sparse_forwardPK13__nv_bfloat16S1_S1_PKiS3_fPfS4_S4_lllllllllllllllliiii_param_27];
	mov.u32 	%r4419, %ctaid.x;
	shl.b32 	%r4420, %r4419, 7;
	or.b32  	%r4421, %r4420, 28;
	setp.ge.s32 	%p1645, %r4421, %r16690;
	@%p1645 bra 	$L__BB0_997;
	mov.u32 	%r4422, %tid.x;
	and.b32  	%r4423, %r4422, 31;
	setp.ne.s32 	%p1646, %r4423, 0;
	shl.b32 	%r4424, %r4422, 7;
	and.b32  	%r4425, %r4424, 3968;
	mov.u32 	%r4426, shmem;
	add.s32 	%r4427, %r4426, %r4425;
	shl.b32 	%r4428, %r4422, 1;
	and.b32  	%r4429, %r4428, 62;
	mad.lo.s32 	%r4430, %r4423, -126, %r4429;
	add.s32 	%r4431, %r4427, %r4430;
	ld.shared.f32 	%f3955, [%r4431+30720];
	mov.b32 	%r4432, %f3955;
	shfl.sync.down.b32	%r4433|%p1647, %r4432, 16, 31, -1;
	mov.b32 	%f3956, %r4433;
	max.f32 	%f3957, %f3955, %f3956;
	mov.b32 	%r4434, %f3957;
	shfl.sync.down.b32	%r4435|%p1648, %r4434, 8, 31, -1;
	mov.b32 	%f3958, %r4435;
	max.f32 	%f3959, %f3957, %f3958;
	mov.b32 	%r4436, %f3959;
	shfl.sync.down.b32	%r4437|%p1649, %r4436, 4, 31, -1;
	mov.b32 	%f3960, %r4437;
	max.f32 	%f3961, %f3959, %f3960;
	mov.b32 	%r4438, %f3961;
	shfl.sync.down.b32	%r4439|%p1650, %r4438, 2, 31, -1;
	mov.b32 	%f3962, %r4439;
	max.f32 	%f3963, %f3961, %f3962;
	mov.b32 	%r4440, %f3963;
	shfl.sync.down.b32	%r4441|%p1651, %r4440, 1, 31, -1;
	mov.b32 	%f3964, %r4441;
	max.f32 	%f342, %f3963, %f3964;
	sub.f32 	%f3965, %f3955, %f342;
	mul.f32 	%f3966, %f3965, 0f3FB8AA3B;
	ex2.approx.f32 	%f3967, %f3966;
	mov.b32 	%r4442, %f3967;
	shfl.sync.down.b32	%r4443|%p1652, %r4442, 16, 31, -1;
	mov.b32 	%f3968, %r4443;
	add.f32 	%f3969, %f3967, %f3968;
	mov.b32 	%r4444, %f3969;
	shfl.sync.down.b32	%r4445|%p1653, %r4444, 8, 31, -1;
	mov.b32 	%f3970, %r4445;
	add.f32 	%f3971, %f3969, %f3970;
	mov.b32 	%r4446, %f3971;
	shfl.sync.down.b32	%r4447|%p1654, %r4446, 4, 31, -1;
	mov.b32 	%f3972, %r4447;
	add.f32 	%f3973, %f3971, %f3972;
	mov.b32 	%r4448, %f3973;
	shfl.sync.down.b32	%r4449|%p1655, %r4448, 2, 31, -1;
	mov.b32 	%f3974, %r4449;
	add.f32 	%f3975, %f3973, %f3974;
	mov.b32 	%r4450, %f3975;
	shfl.sync.down.b32	%r4451|%p1656, %r4450, 1, 31, -1;
	mov.b32 	%f3976, %r4451;
	add.f32 	%f343, %f3975, %f3976;
	div.rn.f32 	%f3977, %f3967, %f343;
	mul.f32 	%f3978, %f3977, %f2974;
	mov.b32 	%r4452, %f3978;
	shfl.sync.down.b32	%r4453|%p1657, %r4452, 16, 31, -1;
	mov.b32 	%f3979, %r4453;
	add.f32 	%f3980, %f3978, %f3979;
	mov.b32 	%r4454, %f3980;
	shfl.sync.down.b32	%r4455|%p1658, %r4454, 8, 31, -1;
	mov.b32 	%f3981, %r4455;
	add.f32 	%f3982, %f3980, %f3981;
	mov.b32 	%r4456, %f3982;
	shfl.sync.down.b32	%r4457|%p1659, %r4456, 4, 31, -1;
	mov.b32 	%f3983, %r4457;
	add.f32 	%f3984, %f3982, %f3983;
	mov.b32 	%r4458, %f3984;
	shfl.sync.down.b32	%r4459|%p1660, %r4458, 2, 31, -1;
	mov.b32 	%f3985, %r4459;
	add.f32 	%f3986, %f3984, %f3985;
	mov.b32 	%r4460, %f3986;
	shfl.sync.down.b32	%r4461|%p1661, %r4460, 1, 31, -1;
	mov.b32 	%f3987, %r4461;
	add.f32 	%f344, %f3986, %f3987;
	@%p1646 bra 	$L__BB0_997;
	ld.global.f32 	%f3988, [%rd37];
	add.f32 	%f3989, %f344, %f3988;
	st.global.f32 	[%rd37], %f3989;
	st.global.f32 	[%rd8+112], %f343;
	st.global.f32 	[%rd9+112], %f342;
$L__BB0_997:
	ld.param.u32 	%r16691, [_Z17qk_sparse_forwardPK13__nv_bfloat16S1_S1_PKiS3_fPfS4_S4_lllllllllllllllliiii_param_27];
	mov.u32 	%r4462, %ctaid.x;
	shl.b32 	%r4463, %r4462, 7;
	or.b32  	%r4464, %r4463, 29;
	setp.ge.s32 	%p1662, %r4464, %r16691;
	@%p1662 bra 	$L__BB0_1000;
	mov.u32 	%r4465, %tid.x;
	and.b32  	%r4466, %r4465, 31;
	setp.ne.s32 	%p1663, %r4466, 0;
	shl.b32 	%r4467, %r4465, 7;
	and.b32  	%r4468, %r4467, 3968;
	mov.u32 	%r4469, shmem;
	add.s32 	%r4470, %r4469, %r4468;
	shl.b32 	%r4471, %r4465, 1;
	and.b32  	%r4472, %r4471, 62;
	mad.lo.s32 	%r4473, %r4466, -126, %r4472;
	add.s32 	%r4474, %r4470, %r4473;
	ld.shared.f32 	%f3990, [%r4474+31232];
	mov.b32 	%r4475, %f3990;
	shfl.sync.down.b32	%r4476|%p1664, %r4475, 16, 31, -1;
	mov.b32 	%f3991, %r4476;
	max.f32 	%f3992, %f3990, %f3991;
	mov.b32 	%r4477, %f3992;
	shfl.sync.down.b32	%r4478|%p1665, %r4477, 8, 31, -1;
	mov.b32 	%f3993, %r4478;
	max.f32 	%f3994, %f3992, %f3993;
	mov.b32 	%r4479, %f3994;
	shfl.sync.down.b32	%r4480|%p1666, %r4479, 4, 31, -1;
	mov.b32 	%f3995, %r4480;
	max.f32 	%f3996, %f3994, %f3995;
	mov.b32 	%r4481, %f3996;
	shfl.sync.down.b32	%r4482|%p1667, %r4481, 2, 31, -1;
	mov.b32 	%f3997, %r4482;
	max.f32 	%f3998, %f3996, %f3997;
	mov.b32 	%r4483, %f3998;
	shfl.sync.down.b32	%r4484|%p1668, %r4483, 1, 31, -1;
	mov.b32 	%f3999, %r4484;
	max.f32 	%f345, %f3998, %f3999;
	sub.f32 	%f4000, %f3990, %f345;
	mul.f32 	%f4001, %f4000, 0f3FB8AA3B;
	ex2.approx.f32 	%f4002, %f4001;
	mov.b32 	%r4485, %f4002;
	shfl.sync.down.b32	%r4486|%p1669, %r4485, 16, 31, -1;
	mov.b32 	%f4003, %r4486;
	add.f32 	%f4004, %f4002, %f4003;
	mov.b32 	%r4487, %f4004;
	shfl.sync.down.b32	%r4488|%p1670, %r4487, 8, 31, -1;
	mov.b32 	%f4005, %r4488;
	add.f32 	%f4006, %f4004, %f4005;
	mov.b32 	%r4489, %f4006;
	shfl.sync.down.b32	%r4490|%p1671, %r4489, 4, 31, -1;
	mov.b32 	%f4007, %r4490;
	add.f32 	%f4008, %f4006, %f4007;
	mov.b32 	%r4491, %f4008;
	shfl.sync.down.b32	%r4492|%p1672, %r4491, 2, 31, -1;
	mov.b32 	%f4009, %r4492;
	add.f32 	%f4010, %f4008, %f4009;
	mov.b32 	%r4493, %f4010;
	shfl.sync.down.b32	%r4494|%p1673, %r4493, 1, 31, -1;
	mov.b32 	%f4011, %r4494;
	add.f32 	%f346, %f4010, %f4011;
	div.rn.f32 	%f4012, %f4002, %f346;
	mul.f32 	%f4013, %f4012, %f2974;
	mov.b32 	%r4495, %f4013;
	shfl.sync.down.b32	%r4496|%p1674, %r4495, 16, 31, -1;
	mov.b32 	%f4014, %r4496;
	add.f32 	%f4015, %f4013, %f4014;
	mov.b32 	%r4497, %f4015;
	shfl.sync.down.b32	%r4498|%p1675, %r4497, 8, 31, -1;
	mov.b32 	%f4016, %r4498;
	add.f32 	%f4017, %f4015, %f4016;
	mov.b32 	%r4499, %f4017;
	shfl.sync.down.b32	%r4500|%p1676, %r4499, 4, 31, -1;
	mov.b32 	%f4018, %r4500;
	add.f32 	%f4019, %f4017, %f4018;
	mov.b32 	%r4501, %f4019;
	shfl.sync.down.b32	%r4502|%p1677, %r4501, 2, 31, -1;
	mov.b32 	%f4020, %r4502;
	add.f32 	%f4021, %f4019, %f4020;
	mov.b32 	%r4503, %f4021;
	shfl.sync.down.b32	%r4504|%p1678, %r4503, 1, 31, -1;
	mov.b32 	%f4022, %r4504;
	add.f32 	%f347, %f4021, %f4022;
	@%p1663 bra 	$L__BB0_1000;
	ld.global.f32 	%f4023, [%rd38];
	add.f32 	%f4024, %f347, %f4023;
	st.global.f32 	[%rd38], %f4024;
	st.global.f32 	[%rd8+116], %f346;
	st.global.f32 	[%rd9+116], %f345;
$L__BB0_1000:
	ld.param.u32 	%r16692, [_Z17qk_sparse_forwardPK13__nv_bfloat16S1_S1_PKiS3_fPfS4_S4_lllllllllllllllliiii_param_27];
	mov.u32 	%r4505, %ctaid.x;
	shl.b32 	%r4506, %r4505, 7;
	or.b32  	%r4507, %r4506, 30;
	setp.ge.s32 	%p1679, %r4507, %r16692;
	@%p1679 bra 	$L__BB0_1003;
	mov.u32 	%r4508, %tid.x;
	and.b32  	%r4509, %r4508, 31;
	setp.ne.s32 	%p1680, %r4509, 0;
	shl.b32 	%r4510, %r4508, 7;
	and.b32  	%r4511, %r4510, 3968;
	mov.u32 	%r4512, shmem;
	add.s32 	%r4513, %r4512, %r4511;
	shl.b32 	%r4514, %r4508, 1;
	and.b32  	%r4515, %r4514, 62;
	mad.lo.s32 	%r4516, %r4509, -126, %r4515;
	add.s32 	%r4517, %r4513, %r4516;
	ld.shared.f32 	%f4025, [%r4517+31744];
	mov.b32 	%r4518, %f4025;
	shfl.sync.down.b32	%r4519|%p1681, %r4518, 16, 31, -1;
	mov.b32 	%f4026, %r4519;
	max.f32 	%f4027, %f4025, %f4026;
	mov.b32 	%r4520, %f4027;
	shfl.sync.down.b32	%r4521|%p1682, %r4520, 8, 31, -1;
	mov.b32 	%f4028, %r4521;
	max.f32 	%f4029, %f4027, %f4028;
	mov.b32 	%r4522, %f4029;
	shfl.sync.down.b32	%r4523|%p1683, %r4522, 4, 31, -1;
	mov.b32 	%f4030, %r4523;
	max.f32 	%f4031, %f4029, %f4030;
	mov.b32 	%r4524, %f4031;
	shfl.sync.down.b32	%r4525|%p1684, %r4524, 2, 31, -1;
	mov.b32 	%f4032, %r4525;
	max.f32 	%f4033, %f4031, %f4032;
	mov.b32 	%r4526, %f4033;
	shfl.sync.down.b32	%r4527|%p1685, %r4526, 1, 31, -1;
	mov.b32 	%f4034, %r4527;
	max.f32 	%f348, %f4033, %f4034;
	sub.f32 	%f4035, %f4025, %f348;
	mul.f32 	%f4036, %f4035, 0f3FB8AA3B;
	ex2.approx.f32 	%f4037, %f4036;
	mov.b32 	%r4528, %f4037;
	shfl.sync.down.b32	%r4529|%p1686, %r4528, 16, 31, -1;
	mov.b32 	%f4038, %r4529;
	add.f32 	%f4039, %f4037, %f4038;
	mov.b32 	%r4530, %f4039;
	shfl.sync.down.b32	%r4531|%p1687, %r4530, 8, 31, -1;
	mov.b32 	%f4040, %r4531;
	add.f32 	%f4041, %f4039, %f4040;
	mov.b32 	%r4532, %f4041;
	shfl.sync.down.b32	%r4533|%p1688, %r4532, 4, 31, -1;
	mov.b32 	%f4042, %r4533;
	add.f32 	%f4043, %f4041, %f4042;
	mov.b32 	%r4534, %f4043;
	shfl.sync.down.b32	%r4535|%p1689, %r4534, 2, 31, -1;
	mov.b32 	%f4044, %r4535;
	add.f32 	%f4045, %f4043, %f4044;
	mov.b32 	%r4536, %f4045;
	shfl.sync.down.b32	%r4537|%p1690, %r4536, 1, 31, -1;
	mov.b32 	%f4046, %r4537;
	add.f32 	%f349, %f4045, %f4046;
	div.rn.f32 	%f4047, %f4037, %f349;
	mul.f32 	%f4048, %f4047, %f2974;
	mov.b32 	%r4538, %f4048;
	shfl.sync.down.b32	%r4539|%p1691, %r4538, 16, 31, -1;
	mov.b32 	%f4049, %r4539;
	add.f32 	%f4050, %f4048, %f4049;
	mov.b32 	%r4540, %f4050;
	shfl.sync.down.b32	%r4541|%p1692, %r4540, 8, 31, -1;
	mov.b32 	%f4051, %r4541;
	add.f32 	%f4052, %f4050, %f4051;
	mov.b32 	%r4542, %f4052;
	shfl.sync.down.b32	%r4543|%p1693, %r4542, 4, 31, -1;
	mov.b32 	%f4053, %r4543;
	add.f32 	%f4054, %f4052, %f4053;
	mov.b32 	%r4544, %f4054;
	shfl.sync.down.b32	%r4545|%p1694, %r4544, 2, 31, -1;
	mov.b32 	%f4055, %r4545;
	add.f32 	%f4056, %f4054, %f4055;
	mov.b32 	%r4546, %f4056;
	shfl.sync.down.b32	%r4547|%p1695, %r4546, 1, 31, -1;
	mov.b32 	%f4057, %r4547;
	add.f32 	%f350, %f4056, %f4057;
	@%p1680 bra 	$L__BB0_1003;
	ld.global.f32 	%f4058, [%rd39];
	add.f32 	%f4059, %f350, %f4058;
	st.global.f32 	[%rd39], %f4059;
	st.global.f32 	[%rd8+120], %f349;
	st.global.f32 	[%rd9+120], %f348;
$L__BB0_1003:
	ld.param.u32 	%r16693, [_Z17qk_sparse_forwardPK13__nv_bfloat16S1_S1_PKiS3_fPfS4_S4_lllllllllllllllliiii_param_27];
	mov.u32 	%r4548, %ctaid.x;
	shl.b32 	%r4549, %r4548, 7;
	or.b32  	%r4550, %r4549, 31;
	setp.ge.s32 	%p1696, %r4550, %r16693;
	@%p1696 bra 	$L__BB0_1006;
	mov.u32 	%r4551, %tid.x;
	and.b32  	%r4552, %r4551, 31;
	setp.ne.s32 	%p1697, %r4552, 0;
	shl.b32 	%r4553, %r4551, 7;
	and.b32  	%r4554, %r4553, 3968;
	mov.u32 	%r4555, shmem;
	add.s32 	%r4556, %r4555, %r4554;
	shl.b32 	%r4557, %r4551, 1;
	and.b32  	%r4558, %r4557, 62;
	mad.lo.s32 	%r4559, %r4552, -126, %r4558;
	add.s32 	%r4560, %r4556, %r4559;
	ld.shared.f32 	%f4060, [%r4560+32256];
	mov.b32 	%r4561, %f4060;
	shfl.sync.down.b32	%r4562|%p1698, %r4561, 16, 31, -1;
	mov.b32 	%f4061, %r4562;
	max.f32 	%f4062, %f4060, %f4061;
	mov.b32 	%r4563, %f4062;
	shfl.sync.down.b32	%r4564|%p1699, %r4563, 8, 31, -1;
	mov.b32 	%f4063, %r4564;
	max.f32 	%f4064, %f4062, %f4063;
	mov.b32 	%r4565, %f4064;
	shfl.sync.down.b32	%r4566|%p1700, %r4565, 4, 31, -1;
	mov.b32 	%f4065, %r4566;
	max.f32 	%f4066, %f4064, %f4065;
	mov.b32 	%r4567, %f4066;
	shfl.sync.down.b32	%r4568|%p1701, %r4567, 2, 31, -1;
	mov.b32 	%f4067, %r4568;
	max.f32 	%f4068, %f4066, %f4067;
	mov.b32 	%r4569, %f4068;
	shfl.sync.down.b32	%r4570|%p1702, %r4569, 1, 31, -1;
	mov.b32 	%f4069, %r4570;
	max.f32 	%f351, %f4068, %f4069;
	sub.f32 	%f4070, %f4060, %f351;
	mul.f32 	%f4071, %f4070, 0f3FB8AA3B;
	ex2.approx.f32 	%f4072, %f4071;
	mov.b32 	%r4571, %f4072;
	shfl.sync.down.b32	%r4572|%p1703, %r4571, 16, 31, -1;
	mov.b32 	%f4073, %r4572;
	add.f32 	%f4074, %f4072, %f4073;
	mov.b32 	%r4573, %f4074;
	shfl.sync.down.b32	%r4574|%p1704, %r4573, 8, 31, -1;
	mov.b32 	%f4075, %r4574;
	add.f32 	%f4076, %f4074, %f4075;
	mov.b32 	%r4575, %f4076;
	shfl.sync.down.b32	%r4576|%p1705, %r4575, 4, 31, -1;
	mov.b32 	%f4077, %r4576;
	add.f32 	%f4078, %f4076, %f4077;
	mov.b32 	%r4577, %f4078;
	shfl.sync.down.b32	%r4578|%p1706, %r4577, 2, 31, -1;
	mov.b32 	%f4079, %r4578;
	add.f32 	%f4080, %f4078, %f4079;
	mov.b32 	%r4579, %f4080;
	shfl.sync.down.b32	%r4580|%p1707, %r4579, 1, 31, -1;
	mov.b32 	%f4081, %r4580;
	add.f32 	%f352, %f4080, %f4081;
	div.rn.f32 	%f4082, %f4072, %f352;
	mul.f32 	%f4083, %f4082, %f2974;
	mov.b32 	%r4581, %f4083;
	shfl.sync.down.b32	%r4582|%p1708, %r4581, 16, 31, -1;
	mov.b32 	%f4084, %r4582;
	add.f32 	%f4085, %f4083, %f4084;
	mov.b32 	%r4583, %f4085;
	shfl.sync.down.b32	%r4584|%p1709, %r4583, 8, 31, -1;
	mov.b32 	%f4086, %r4584;
	add.f32 	%f4087, %f4085, %f4086;
	mov.b32 	%r4585, %f4087;
	shfl.sync.down.b32	%r4586|%p1710, %r4585, 4, 31, -1;
	mov.b32 	%f4088, %r4586;
	add.f32 	%f4089, %f4087, %f4088;
	mov.b32 	%r4587, %f4089;
	shfl.sync.down.b32	%r4588|%p1711, %r4587, 2, 31, -1;
	mov.b32 	%f4090, %r4588;
	add.f32 	%f4091, %f4089, %f4090;
	mov.b32 	%r4589, %f4091;
	shfl.sync.down.b32	%r4590|%p1712, %r4589, 1, 31, -1;
	mov.b32 	%f4092, %r4590;
	add.f32 	%f353, %f4091, %f4092;
	@%p1697 bra 	$L__BB0_1006;
	ld.global.f32 	%f4093, [%rd40];
	add.f32 	%f4094, %f353, %f4093;
	st.global.f32 	[%rd40], %f4094;
	st.global.f32 	[%rd8+124], %f352;
	st.global.f32 	[%rd9+124], %f351;
$L__BB0_1006:
	ld.param.u32 	%r16694, [_Z17qk_sparse_forwardPK13__nv_bfloat16S1_S1_PKiS3_fPfS4_S4_lllllllllllllllliiii_param_27];
	mov.u32 	%r4591, %ctaid.x;
	shl.b32 	%r4592, %r4591, 7;
	or.b32  	%r4593, %r4592, 32;
	setp.ge.s32 	%p1713, %r4593, %r16694;
	@%p1713 bra 	$L__BB0_1009;
	mov.u32 	%r4594, %tid.x;
	and.b32  	%r4595, %r4594, 31;
	setp.ne.s32 	%p1714, %r4595, 0;
	shl.b32 	%r4596, %r4594, 7;
	and.b32  	%r4597, %r4596, 3968;
	mov.u32 	%r4598, shmem;
	add.s32 	%r4599, %r4598, %r4597;
	shl.b32 	%r4600, %r4594, 1;
	and.b32  	%r4601, %r4600, 62;
	mad.lo.s32 	%r4602, %r4595, -126, %r4601;
	add.s32 	%r4603, %r4599, %r4602;
	ld.shared.f32 	%f4095, [%r4603+32768];
	mov.b32 	%r4604, %f4095;
	shfl.sync.down.b32	%r4605|%p1715, %r4604, 16, 31, -1;
	mov.b32 	%f4096, %r4605;
	max.f32 	%f4097, %f4095, %f4096;
	mov.b32 	%r4606, %f4097;
	shfl.sync.down.b32	%r4607|%p1716, %r4606, 8, 31, -1;
	mov.b32 	%f4098, %r4607;
	max.f32 	%f4099, %f4097, %f4098;
	mov.b32 	%r4608, %f4099;
	shfl.sync.down.b32	%r4609|%p1717, %r4608, 4, 31, -1;
	mov.b32 	%f4100, %r4609;
	max.f32 	%f4101, %f4099, %f4100;
	mov.b32 	%r4610, %f4101;
	shfl.sync.down.b32	%r4611|%p1718, %r4610, 2, 31, -1;
	mov.b32 	%f4102, %r4611;
	max.f32 	%f4103, %f4101, %f4102;
	mov.b32 	%r4612, %f4103;
	shfl.sync.down.b32	%r4613|%p1719, %r4612, 1, 31, -1;
	mov.b32 	%f4104, %r4613;
	max.f32 	%f354, %f4103, %f4104;
	sub.f32 	%f4105, %f4095, %f354;
	mul.f32 	%f4106, %f4105, 0f3FB8AA3B;
	ex2.approx.f32 	%f4107, %f4106;
	mov.b32 	%r4614, %f4107;
	shfl.sync.down.b32	%r4615|%p1720, %r4614, 16, 31, -1;
	mov.b32 	%f4108, %r4615;
	add.f32 	%f4109, %f4107, %f4108;
	mov.b32 	%r4616, %f4109;
	shfl.sync.down.b32	%r4617|%p1721, %r4616, 8, 31, -1;
	mov.b32 	%f4110, %r4617;
	add.f32 	%f4111, %f4109, %f4110;
	mov.b32 	%r4618, %f4111;
	shfl.sync.down.b32	%r4619|%p1722, %r4618, 4, 31, -1;
	mov.b32 	%f4112, %r4619;
	add.f32 	%f4113, %f4111, %f4112;
	mov.b32 	%r4620, %f4113;
	shfl.sync.down.b32	%r4621|%p1723, %r4620, 2, 31, -1;
	mov.b32 	%f4114, %r4621;
	add.f32 	%f4115, %f4113, %f4114;
	mov.b32 	%r4622, %f4115;
	shfl.sync.down.b32	%r4623|%p1724, %r4622, 1, 31, -1;
	mov.b32 	%f4116, %r4623;
	add.f32 	%f355, %f4115, %f4116;
	div.rn.f32 	%f4117, %f4107, %f355;
	mul.f32 	%f4118, %f4117, %f2974;
	mov.b32 	%r4624, %f4118;
	shfl.sync.down.b32	%r4625|%p1725, %r4624, 16, 31, -1;
	mov.b32 	%f4119, %r4625;
	add.f32 	%f4120, %f4118, %f4119;
	mov.b32 	%r4626, %f4120;
	shfl.sync.down.b32	%r4627|%p1726, %r4626, 8, 31, -1;
	mov.b32 	%f4121, %r4627;
	add.f32 	%f4122, %f4120, %f4121;
	mov.b32 	%r4628, %f4122;
	shfl.sync.down.b32	%r4629|%p1727, %r4628, 4, 31, -1;
	mov.b32 	%f4123, %r4629;
	add.f32 	%f4124, %f4122, %f4123;
	mov.b32 	%r4630, %f4124;
	shfl.sync.down.b32	%r4631|%p1728, %r4630, 2, 31, -1;
	mov.b32 	%f4125, %r4631;
	add.f32 	%f4126, %f4124, %f4125;
	mov.b32 	%r4632, %f4126;
	shfl.sync.down.b32	%r4633|%p1729, %r4632, 1, 31, -1;
	mov.b32 	%f4127, %r4633;
	add.f32 	%f356, %f4126, %f4127;
	@%p1714 bra 	$L__BB0_1009;
	ld.global.f32 	%f4128, [%rd41];
	add.f32 	%f4129, %f356, %f4128;
	st.global.f32 	[%rd41], %f4129;
	st.global.f32 	[%rd8+128], %f355;
	st.global.f32 	[%rd9+128], %f354;
$L__BB0_1009:
	ld.param.u32 	%r16695, [_Z17qk_sparse_forwardPK13__nv_bfloat16S1_S1_PKiS3_fPfS4_S4_lllllllllllllllliiii_param_27];
	mov.u32 	%r4634, %ctaid.x;
	shl.b32 	%r4635, %r4634, 7;
	or.b32  	%r4636, %r4635, 33;
	setp.ge.s32 	%p1730, %r4636, %r16695;
	@%p1730 bra 	$L__BB0_1012;
	mov.u32 	%r4637, %tid.x;
	and.b32  	%r4638, %r4637, 31;
	setp.ne.s32 	%p1731, %r4638, 0;
	shl.b32 	%r4639, %r4637, 7;
	and.b32  	%r4640, %r4639, 3968;
	mov.u32 	%r4641, shmem;
	add.s32 	%r4642, %r4641, %r4640;
	shl.b32 	%r4643, %r4637, 1;
	and.b32  	%r4644, %r4643, 62;
	mad.lo.s32 	%r4645, %r4638, -126, %r4644;
	add.s32 	%r4646, %r4642, %r4645;
	ld.shared.f32 	%f4130, [%r4646+33280];
	mov.b32 	%r4647, %f4130;
	shfl.sync.down.b32	%r4648|%p1732, %r4647, 16, 31, -1;
	mov.b32 	%f4131, %r4648;
	max.f32 	%f4132, %f4130, %f4131;
	mov.b32 	%r4649, %f4132;
	shfl.sync.down.b32	%r4650|%p1733, %r4649, 8, 31, -1;
	mov.b32 	%f4133, %r4650;
	max.f32 	%f4134, %f4132, %f4133;
	mov.b32 	%r4651, %f4134;
	shfl.sync.down.b32	%r4652|%p1734, %r4651, 4, 31, -1;
	mov.b32 	%f4135, %r4652;
	max.f32 	%f4136, %f4134, %f4135;
	mov.b32 	%r4653, %f4136;
	shfl.sync.down.b32	%r4654|%p1735, %r4653, 2, 31, -1;
	mov.b32 	%f4137, %r4654;
	max.f32 	%f4138, %f4136, %f4137;
	mov.b32 	%r4655, %f4138;
	shfl.sync.down.b32	%r4656|%p1736, %r4655, 1, 31, -1;
	mov.b32 	%f4139, %r4656;
	max.f32 	%f357, %f4138, %f4139;
	sub.f32 	%f4140, %f4130, %f357;
	mul.f32 	%f4141, %f4140, 0f3FB8AA3B;
	ex2.approx.f32 	%f4142, %f4141;
	mov.b32 	%r4657, %f4142;
	shfl.sync.down.b32	%r4658|%p1737, %r4657, 16, 31, -1;
	mov.b32 	%f4143, %r4658;
	add.f32 	%f4144, %f4142, %f4143;
	mov.b32 	%r4659, %f4144;
	shfl.sync.down.b32	%r4660|%p1738, %r4659, 8, 31, -1;
	mov.b32 	%f4145, %r4660;
	add.f32 	%f4146, %f4144, %f4145;
	mov.b32 	%r4661, %f4146;
	shfl.sync.down.b32	%r4662|%p1739, %r4661, 4, 31, -1;
	mov.b32 	%f4147, %r4662;
	add.f32 	%f4148, %f4146, %f4147;
	mov.b32 	%r4663, %f4148;
	shfl.sync.down.b32	%r4664|%p1740, %r4663, 2, 31, -1;
	mov.b32 	%f4149, %r4664;
	add.f32 	%f4150, %f4148, %f4149;
	mov.b32 	%r4665, %f4150;
	shfl.sync.down.b32	%r4666|%p1741, %r4665, 1, 31, -1;
	mov.b32 	%f4151, %r4666;
	add.f32 	%f358, %f4150, %f4151;
	div.rn.f32 	%f4152, %f4142, %f358;
	mul.f32 	%f4153, %f4152, %f2974;
	mov.b32 	%r4667, %f4153;
	shfl.sync.down.b32	%r4668|%p1742, %r4667, 16, 31, -1;
	mov.b32 	%f4154, %r4668;
	add.f32 	%f4155, %f4153, %f4154;
	mov.b32 	%r4669, %f4155;
	shfl.sync.down.b32	%r4670|%p1743, %r4669, 8, 31, -1;
	mov.b32 	%f4156, %r4670;
	add.f32 	%f4157, %f4155, %f4156;
	mov.b32 	%r4671, %f4157;
	shfl.sync.down.b32	%r4672|%p1744, %r4671, 4, 31, -1;
	mov.b32 	%f4158, %r4672;
	add.f32 	%f4159, %f4157, %f4158;
	mov.b32 	%r4673, %f4159;
	shfl.sync.down.b32	%r4674|%p1745, %r4673, 2, 31, -1;
	mov.b32 	%f4160, %r4674;
	add.f32 	%f4161, %f4159, %f4160;
	mov.b32 	%r4675, %f4161;
	shfl.sync.down.b32	%r4676|%p1746, %r4675, 1, 31, -1;
	mov.b32 	%f4162, %r4676;
	add.f32 	%f359, %f4161, %f4162;
	@%p1731 bra 	$L__BB0_1012;
	ld.global.f32 	%f4163, [%rd42];
	add.f32 	%f4164, %f359, %f4163;
	st.global.f32 	[%rd42], %f4164;
	st.global.f32 	[%rd8+132], %f358;
	st.global.f32 	[%rd9+132], %f357;
$L__BB0_1012:
	ld.param.u32 	%r16696, [_Z17qk_sparse_forwardPK13__nv_bfloat16S1_S1_PKiS3_fPfS4_S4_lllllllllllllllliiii_param_27];
	mov.u32 	%r4677, %ctaid.x;
	shl.b32 	%r4678, %r4677, 7;
	or.b32  	%r4679, %r4678, 34;
	setp.ge.s32 	%p1747, %r4679, %r16696;
	@%p1747 bra 	$L__BB0_1015;
	mov.u32 	%r4680, %tid.x;
	and.b32  	%r4681, %r4680, 31;
	setp.ne.s32 	%p1748, %r4681, 0;
	shl.b32 	%r4682, %r4680, 7;
	and.b32  	%r4683, %r4682, 3968;
	mov.u32 	%r4684, shmem;
	add.s32 	%r4685, %r4684, %r4683;
	shl.b32 	%r4686, %r4680, 1;
	and.b32  	%r4687, %r4686, 62;
	mad.lo.s32 	%r4688, %r4681, -126, %r4687;
	add.s32 	%r4689, %r4685, %r4688;
	ld.shared.f32 	%f4165, [%r4689+33792];
	mov.b32 	%r4690, %f4165;
	shfl.sync.down.b32	%r4691|%p1749, %r4690, 16, 31, -1;
	mov.b32 	%f4166, %r4691;
	max.f32 	%f4167, %f4165, %f4166;
	mov.b32 	%r4692, %f4167;
	shfl.sync.down.b32	%r4693|%p1750, %r4692, 8, 31, -1;
	mov.b32 	%f4168, %r4693;
	max.f32 	%f4169, %f4167, %f4168;
	mov.b32 	%r4694, %f4169;
	shfl.sync.down.b32	%r4695|%p1751, %r4694, 4, 31, -1;
	mov.b32 	%f4170, %r4695;
	max.f32 	%f4171, %f4169, %f4170;
	mov.b32 	%r4696, %f4171;
	shfl.sync.down.b32	%r4697|%p1752, %r4696, 2, 31, -1;
	mov.b32 	%f4172, %r4697;
	max.f32 	%f4173, %f4171, %f4172;
	mov.b32 	%r4698, %f4173;
	shfl.sync.down.b32	%r4699|%p1753, %r4698, 1, 31, -1;
	mov.b32 	%f4174, %r4699;
	max.f32 	%f360, %f4173, %f4174;
	sub.f32 	%f4175, %f4165, %f360;
	mul.f32 	%f4176, %f4175, 0f3FB8AA3B;
	ex2.approx.f32 	%f4177, %f4176;
	mov.b32 	%r4700, %f4177;
	shfl.sync.down.b32	%r4701|%p1754, %r4700, 16, 31, -1;
	mov.b32 	%f4178, %r4701;
	add.f32 	%f4179, %f4177, %f4178;
	mov.b32 	%r4702, %f4179;
	shfl.sync.down.b32	%r4703|%p1755, %r4702, 8, 31, -1;
	mov.b32 	%f4180, %r4703;
	add.f32 	%f4181, %f4179, %f4180;
	mov.b32 	%r4704, %f4181;
	shfl.sync.down.b32	%r4705|%p1756, %r4704, 4, 31, -1;
	mov.b32 	%f4182, %r4705;
	add.f32 	%f4183, %f4181, %f4182;
	mov.b32 	%r4706, %f4183;
	shfl.sync.down.b32	%r4707|%p1757, %r4706, 2, 31, -1;
	mov.b32 	%f4184, %r4707;
	add.f32 	%f4185, %f4183, %f4184;
	mov.b32 	%r4708, %f4185;
	shfl.sync.down.b32	%r4709|%p1758, %r4708, 1, 31, -1;
	mov.b32 	%f4186, %r4709;
	add.f32 	%f361, %f4185, %f4186;
	div.rn.f32 	%f4187, %f4177, %f361;
	mul.f32 	%f4188, %f4187, %f2974;
	mov.b32 	%r4710, %f4188;
	shfl.sync.down.b32	%r4711|%p1759, %r4710, 16, 31, -1;
	mov.b32 	%f4189, %r4711;
	add.f32 	%f4190, %f4188, %f4189;
	mov.b32 	%r4712, %f4190;
	shfl.sync.down.b32	%r4713|%p1760, %r4712, 8, 31, -1;
	mov.b32 	%f4191, %r4713;
	add.f32 	%f4192, %f4190, %f4191;
	mov.b32 	%r4714, %f4192;
	shfl.sync.down.b32	%r4715|%p1761, %r4714, 4, 31, -1;
	mov.b32 	%f4193, %r4715;
	add.f32 	%f4194, %f4192, %f4193;
	mov.b32 	%r4716, %f4194;
	shfl.sync.down.b32	%r4717|%p1762, %r4716, 2, 31, -1;
	mov.b32 	%f4195, %r4717;
	add.f32 	%f4196, %f4194, %f4195;
	mov.b32 	%r4718, %f4196;
	shfl.sync.down.b32	%r4719|%p1763, %r4718, 1, 31, -1;
	mov.b32 	%f4197, %r4719;
	add.f32 	%f362, %f4196, %f4197;
	@%p1748 bra 	$L__BB0_1015;
	ld.global.f32 	%f4198, [%rd43];
	add.f32 	%f4199, %f362, %f4198;
	st.global.f32 	[%rd43], %f4199;
	st.global.f32 	[%rd8+136], %f361;
	st.global.f32 	[%rd9+136], %f360;
$L__BB0_1015:
	ld.param.u32 	%r16697, [_Z17qk_sparse_forwardPK13__nv_bfloat16S1_S1_PKiS3_fPfS4_S4_lllllllllllllllliiii_param_27];
	mov.u32 	%r4720, %ctaid.x;
	shl.b32 	%r4721, %r4720, 7;
	or.b32  	%r4722, %r4721, 35;
	setp.ge.s32 	%p1764, %r4722, %r16697;
	@%p1764 bra 	$L__BB0_1018;
	mov.u32 	%r4723, %tid.x;
	and.b32  	%r4724, %r4723, 31;
	setp.ne.s32 	%p1765, %r4724, 0;
	shl.b32 	%r4725, %r4723, 7;
	and.b32  	%r4726, %r4725, 3968;
	mov.u32 	%r4727, shmem;
	add.s32 	%r4728, %r4727, %r4726;
	shl.b32 	%r4729, %r4723, 1;
	and.b32  	%r4730, %r4729, 62;
	mad.lo.s32 	%r4731, %r4724, -126, %r4730;
	add.s32 	%r4732, %r4728, %r4731;
	ld.shared.f32 	%f4200, [%r4732+34304];
	mov.b32 	%r4733, %f4200;
	shfl.sync.down.b32	%r4734|%p1766, %r4733, 16, 31, -1;
	mov.b32 	%f4201, %r4734;
	max.f32 	%f4202, %f4200, %f4201;
	mov.b32 	%r4735, %f4202;
	shfl.sync.down.b32	%r4736|%p1767, %r4735, 8, 31, -1;
	mov.b32 	%f4203, %r4736;
	max.f32 	%f4204, %f4202, %f4203;
	mov.b32 	%r4737, %f4204;
	shfl.sync.down.b32	%r4738|%p1768, %r4737, 4, 31, -1;
	mov.b32 	%f4205, %r4738;
	max.f32 	%f4206, %f4204, %f4205;
	mov.b32 	%r4739, %f4206;
	shfl.sync.down.b32	%r4740|%p1769, %r4739, 2, 31, -1;
	mov.b32 	%f4207, %r4740;
	max.f32 	%f4208, %f4206, %f4207;
	mov.b32 	%r4741, %f4208;
	shfl.sync.down.b32	%r4742|%p1770, %r4741, 1, 31, -1;
	mov.b32 	%f4209, %r4742;
	max.f32 	%f363, %f4208, %f4209;
	sub.f32 	%f4210, %f4200, %f363;
	mul.f32 	%f4211, %f4210, 0f3FB8AA3B;
	ex2.approx.f32 	%f4212, %f4211;
	mov.b32 	%r4743, %f4212;
	shfl.sync.down.b32	%r4744|%p1771, %r4743, 16, 31, -1;
	mov.b32 	%f4213, %r4744;
	add.f32 	%f4214, %f4212, %f4213;
	mov.b32 	%r4745, %f4214;
	shfl.sync.down.b32	%r4746|%p1772, %r4745, 8, 31, -1;
	mov.b32 	%f4215, %r4746;
	add.f32 	%f4216, %f4214, %f4215;
	mov.b32 	%r4747, %f4216;
	shfl.sync.down.b32	%r4748|%p1773, %r4747, 4, 31, -1;
	mov.b32 	%f4217, %r4748;
	add.f32 	%f4218, %f4216, %f4217;
	mov.b32 	%r4749, %f4218;
	shfl.sync.down.b32	%r4750|%p1774, %r4749, 2, 31, -1;
	mov.b32 	%f4219, %r4750;
	add.f32 	%f4220, %f4218, %f4219;
	mov.b32 	%r4751, %f4220;
	shfl.sync.down.b32	%r4752|%p1775, %r4751, 1, 31, -1;
	mov.b32 	%f4221, %r4752;
	add.f32 	%f364, %f4220, %f4221;
	div.rn.f32 	%f4222, %f4212, %f364;
	mul.f32 	%f4223, %f4222, %f2974;
	mov.b32 	%r4753, %f4223;
	shfl.sync.down.b32	%r4754|%p1776, %r4753, 16, 31, -1;
	mov.b32 	%f4224, %r4754;
	add.f32 	%f4225, %f4223, %f4224;
	mov.b32 	%r4755, %f4225;
	shfl.sync.down.b32	%r4756|%p1777, %r4755, 8, 31, -1;
	mov.b32 	%f4226, %r4756;
	add.f32 	%f4227, %f4225, %f4226;
	mov.b32 	%r4757, %f4227;
	shfl.sync.down.b32	%r4758|%p1778, %r4757, 4, 31, -1;
	mov.b32 	%f4228, %r4758;
	add.f32 	%f4229, %f4227, %f4228;
	mov.b32 	%r4759, %f4229;
	shfl.sync.down.b32	%r4760|%p1779, %r4759, 2, 31, -1;
	mov.b32 	%f4230, %r4760;
	add.f32 	%f4231, %f4229, %f4230;
	mov.b32 	%r4761, %f4231;
	shfl.sync.down.b32	%r4762|%p1780, %r4761, 1, 31, -1;
	mov.b32 	%f4232, %r4762;
	add.f32 	%f365, %f4231, %f4232;
	@%p1765 bra 	$L__BB0_1018;
	ld.global.f32 	%f4233, [%rd44];
	add.f32 	%f4234, %f365, %f4233;
	st.global.f32 	[%rd44], %f4234;
	st.global.f32 	[%rd8+140], %f364;
	st.global.f32 	[%rd9+140], %f363;
$L__BB0_1018:
	ld.param.u32 	%r16698, [_Z17qk_sparse_forwardPK13__nv_bfloat16S1_S1_PKiS3_fPfS4_S4_lllllllllllllllliiii_param_27];
	mov.u32 	%r4763, %ctaid.x;
	shl.b32 	%r4764, %r4763, 7;
	or.b32  	%r4765, %r4764, 36;
	setp.ge.s32 	%p1781, %r4765, %r16698;
	@%p1781 bra 	$L__BB0_1021;
	mov.u32 	%r4766, %tid.x;
	and.b32  	%r4767, %r4766, 31;
	setp.ne.s32 	%p1782, %r4767, 0;
	shl.b32 	%r4768, %r4766, 7;
	and.b32  	%r4769, %r4768, 3968;
	mov.u32 	%r4770, shmem;
	add.s32 	%r4771, %r4770, %r4769;
	shl.b32 	%r4772, %r4766, 1;
	and.b32  	%r4773, %r4772, 62;
	mad.lo.s32 	%r4774, %r4767, -126, %r4773;
	add.s32 	%r4775, %r4771, %r4774;
	ld.shared.f32 	%f4235, [%r4775+34816];
	mov.b32 	%r4776, %f4235;
	shfl.sync.down.b32	%r4777|%p1783, %r4776, 16, 31, -1;
	mov.b32 	%f4236, %r4777;
	max.f32 	%f4237, %f4235, %f4236;
	mov.b32 	%r4778, %f4237;
	shfl.sync.down.b32	%r4779|%p1784, %r4778, 8, 31, -1;
	mov.b32 	%f4238, %r4779;
	max.f32 	%f4239, %f4237, %f4238;
	mov.b32 	%r4780, %f4239;
	shfl.sync.down.b32	%r4781|%p1785, %r4780, 4, 31, -1;
	mov.b32 	%f4240, %r4781;
	max.f32 	%f4241, %f4239, %f4240;
	mov.b32 	%r4782, %f4241;
	shfl.sync.down.b32	%r4783|%p1786, %r4782, 2, 31, -1;
	mov.b32 	%f4242, %r4783;
	max.f32 	%f4243, %f4241, %f4242;
	mov.b32 	%r4784, %f4243;
	shfl.sync.down.b32	%r4785|%p1787, %r4784, 1, 31, -1;
	mov.b32 	%f4244, %r4785;
	max.f32 	%f366, %f4243, %f4244;
	sub.f32 	%f4245, %f4235, %f366;
	mul.f32 	%f4246, %f4245, 0f3FB8AA3B;
	ex2.approx.f32 	%f4247, %f4246;
	mov.b32 	%r4786, %f4247;
	shfl.sync.down.b32	%r4787|%p1788, %r4786, 16, 31, -1;
	mov.b32 	%f4248, %r4787;
	add.f32 	%f4249, %f4247, %f4248;
	mov.b32 	%r4788, %f4249;
	shfl.sync.down.b32	%r4789|%p1789, %r4788, 8, 31, -1;
	mov.b32 	%f4250, %r4789;
	add.f32 	%f4251, %f4249, %f4250;
	mov.b32 	%r4790, %f4251;
	shfl.sync.down.b32	%r4791|%p1790, %r4790, 4, 31, -1;
	mov.b32 	%f4252, %r4791;
	add.f32 	%f4253, %f4251, %f4252;
	mov.b32 	%r4792, %f4253;
	shfl.sync.down.b32	%r4793|%p1791, %r4792, 2, 31, -1;
	mov.b32 	%f4254, %r4793;
	add.f32 	%f4255, %f4253, %f4254;
	mov.b32 	%r4794, %f4255;
	shfl.sync.down.b32	%r4795|%p1792, %r4794, 1, 31, -1;
	mov.b32 	%f4256, %r4795;
	add.f32 	%f367, %f4255, %f4256;
	div.rn.f32 	%f4257, %f4247, %f367;
	mul.f32 	%f4258, %f4257, %f2974;
	mov.b32 	%r4796, %f4258;
	shfl.sync.down.b32	%r4797|%p1793, %r4796, 16, 31, -1;
	mov.b32 	%f4259, %r4797;
	add.f32 	%f4260, %f4258, %f4259;
	mov.b32 	%r4798, %f4260;
	shfl.sync.down.b32	%r4799|%p1794, %r4798, 8, 31, -1;
	mov.b32 	%f4261, %r4799;
	add.f32 	%f4262, %f4260, %f4261;
	mov.b32 	%r4800, %f4262;
	shfl.sync.down.b32	%r4801|%p1795, %r4800, 4, 31, -1;
	mov.b32 	%f4263, %r4801;
	add.f32 	%f4264, %f4262, %f4263;
	mov.b32 	%r4802, %f4264;
	shfl.sync.down.b32	%r4803|%p1796, %r4802, 2, 31, -1;
	mov.b32 	%f4265, %r4803;
	add.f32 	%f4266, %f4264, %f4265;
	mov.b32 	%r4804, %f4266;
	shfl.sync.down.b32	%r4805|%p1797, %r4804, 1, 31, -1;
	mov.b32 	%f4267, %r4805;
	add.f32 	%f368, %f4266, %f4267;
	@%p1782 bra 	$L__BB0_1021;
	ld.global.f32 	%f4268, [%rd45];
	add.f32 	%f4269, %f368, %f4268;
	st.global.f32 	[%rd45], %f4269;
	st.global.f32 	[%rd8+144], %f367;
	st.global.f32 	[%rd9+144], %f366;
$L__BB0_1021:
	ld.param.u32 	%r16699, [_Z17qk_sparse_forwardPK13__nv_bfloat16S1_S1_PKiS3_fPfS4_S4_lllllllllllllllliiii_param_27];
	mov.u32 	%r4806, %ctaid.x;
	shl.b32 	%r4807, %r4806, 7;
	or.b32  	%r4808, %r4807, 37;
	setp.ge.s32 	%p1798, %r4808, %r16699;
	@%p1798 bra 	$L__BB0_1024;
	mov.u32 	%r4809, %tid.x;
	and.b32  	%r4810, %r4809, 31;
	setp.ne.s32 	%p1799, %r4810, 0;
	shl.b32 	%r4811, %r4809, 7;
	and.b32  	%r4812, %r4811, 3968;
	mov.u32 	%r4813, shmem;
	add.s32 	%r4814, %r4813, %r4812;
	shl.b32 	%r4815, %r4809, 1;
	and.b32  	%r4816, %r4815, 62;
	mad.lo.s32 	%r4817, %r4810, -126, %r4816;
	add.s32 	%r4818, %r4814, %r4817;
	ld.shared.f32 	%f4270, [%r4818+35328];
	mov.b32 	%r4819, %f4270;
	shfl.sync.down.b32	%r4820|%p1800, %r4819, 16, 31, -1;
	mov.b32 	%f4271, %r4820;
	max.f32 	%f4272, %f4270, %f4271;
	mov.b32 	%r4821, %f4272;
	shfl.sync.down.b32	%r4822|%p1801, %r4821, 8, 31, -1;
	mov.b32 	%f4273, %r4822;
	max.f32 	%f4274, %f4272, %f4273;
	mov.b32 	%r4823, %f4274;
	shfl.sync.down.b32	%r4824|%p1802, %r4823, 4, 31, -1;
	mov.b32 	%f4275, %r4824;
	max.f32 	%f4276, %f4274, %f4275;
	mov.b32 	%r4825, %f4276;
	shfl.sync.down.b32	%r4826|%p1803, %r4825, 2, 31, -1;
	mov.b32 	%f4277, %r4826;
	max.f32 	%f4278, %f4276, %f4277;
	mov.b32 	%r4827, %f4278;
	shfl.sync.down.b32	%r4828|%p1804, %r4827, 1, 31, -1;
	mov.b32 	%f4279, %r4828;
	max.f32 	%f369, %f4278, %f4279;
	sub.f32 	%f4280, %f4270, %f369;
	mul.f32 	%f4281, %f4280, 0f3FB8AA3B;
	ex2.approx.f32 	%f4282, %f4281;
	mov.b32 	%r4829, %f4282;
	shfl.sync.down.b32	%r4830|%p1805, %r4829, 16, 31, -1;
	mov.b32 	%f4283, %r4830;
	add.f32 	%f4284, %f4282, %f4283;
	mov.b32 	%r4831, %f4284;
	shfl.sync.down.b32	%r4832|%p1806, %r4831, 8, 31, -1;
	mov.b32 	%f4285, %r4832;
	add.f32 	%f4286, %f4284, %f4285;
	mov.b32 	%r4833, %f4286;
	shfl.sync.down.b32	%r4834|%p1807, %r4833, 4, 31, -1;
	mov.b32 	%f4287, %r4834;
	add.f32 	%f4288, %f4286, %f4287;
	mov.b32 	%r4835, %f4288;
	shfl.sync.down.b32	%r4836|%p1808, %r4835, 2, 31, -1;
	mov.b32 	%f4289, %r4836;
	add.f32 	%f4290, %f4288, %f4289;
	mov.b32 	%r4837, %f4290;
	shfl.sync.down.b32	%r4838|%p1809, %r4837, 1, 31, -1;
	mov.b32 	%f4291, %r4838;
	add.f32 	%f370, %f4290, %f4291;
	div.rn.f32 	%f4292, %f4282, %f370;
	mul.f32 	%f4293, %f4292, %f2974;
	mov.b32 	%r4839, %f4293;
	shfl.sync.down.b32	%r4840|%p1810, %r4839, 16, 31, -1;
	mov.b32 	%f4294, %r4840;
	add.f32 	%f4295, %f4293, %f4294;
	mov.b32 	%r4841, %f4295;
	shfl.sync.down.b32	%r4842|%p1811, %r4841, 8, 31, -1;
	mov.b32 	%f4296, %r4842;
	add.f32 	%f4297, %f4295, %f4296;
	mov.b32 	%r4843, %f4297;
	shfl.sync.down.b32	%r4844|%p1812, %r4843, 4, 31, -1;
	mov.b32 	%f4298, %r4844;
	add.f32 	%f4299, %f4297, %f4298;
	mov.b32 	%r4845, %f4299;
	shfl.sync.down.b32	%r4846|%p1813, %r4845, 2, 31, -1;
	mov.b32 	%f4300, %r4846;
	add.f32 	%f4301, %f4299, %f4300;
	mov.b32 	%r4847, %f4301;
	shfl.sync.down.b32	%r4848|%p1814, %r4847, 1, 31, -1;
	mov.b32 	%f4302, %r4848;
	add.f32 	%f371, %f4301, %f4302;
	@%p1799 bra 	$L__BB0_1024;
	ld.global.f32 	%f4303, [%rd46];
	add.f32 	%f4304, %f371, %f4303;
	st.global.f32 	[%rd46], %f4304;
	st.global.f32 	[%rd8+148], %f370;
	st.global.f32 	[%rd9+148], %f369;
$L__BB0_1024:
	ld.param.u32 	%r16700, [_Z17qk_sparse_forwardPK13__nv_bfloat16S1_S1_PKiS3_fPfS4_S4_lllllllllllllllliiii_param_27];
	mov.u32 	%r4849, %ctaid.x;
	shl.b32 	%r4850, %r4849, 7;
	or.b32  	%r4851, %r4850, 38;
	setp.ge.s32 	%p1815, %r4851, %r16700;
	@%p1815 bra 	$L__BB0_1027;
	mov.u32 	%r4852, %tid.x;
	and.b32  	%r4853, %r4852, 31;
	setp.ne.s32 	%p1816, %r4853, 0;
	shl.b32 	%r4854, %r4852, 7;
	and.b32  	%r4855, %r4854, 3968;
	mov.u32 	%r4856, shmem;
	add.s32 	%r4857, %r4856, %r4855;
	shl.b32 	%r4858, %r4852, 1;
	and.b32  	%r4859, %r4858, 62;
	mad.lo.s32 	%r4860, %r4853, -126, %r4859;
	add.s32 	%r4861, %r4857, %r4860;
	ld.shared.f32 	%f4305, [%r4861+35840];
	mov.b32 	%r4862, %f4305;
	shfl.sync.down.b32	%r4863|%p1817, %r4862, 16, 31, -1;
	mov.b32 	%f4306, %r4863;
	max.f32 	%f4307, %f4305, %f4306;
	mov.b32 	%r4864, %f4307;
	shfl.sync.down.b32	%r4865|%p1818, %r4864, 8, 31, -1;
	mov.b32 	%f4308, %r4865;
	max.f32 	%f4309, %f4307, %f4308;
	mov.b32 	%r4866, %f4309;
	shfl.sync.down.b32	%r4867|%p1819, %r4866, 4, 31, -1;
	mov.b32 	%f4310, %r4867;
	max.f32 	%f4311, %f4309, %f4310;
	mov.b32 	%r4868, %f4311;
	shfl.sync.down.b32	%r4869|%p1820, %r4868, 2, 31, -1;
	mov.b32 	%f4312, %r4869;
	max.f32 	%f4313, %f4311, %f4312;
	mov.b32 	%r4870, %f4313;
	shfl.sync.down.b32	%r4871|%p1821, %r4870, 1, 31, -1;
	mov.b32 	%f4314, %r4871;
	max.f32 	%f372, %f4313, %f4314;
	sub.f32 	%f4315, %f4305, %f372;
	mul.f32 	%f4316, %f4315, 0f3FB8AA3B;
	ex2.approx.f32 	%f4317, %f4316;
	mov.b32 	%r4872, %f4317;
	shfl.sync.down.b32	%r4873|%p1822, %r4872, 16, 31, -1;
	mov.b32 	%f4318, %r4873;
	add.f32 	%f4319, %f4317, %f4318;
	mov.b32 	%r4874, %f4319;
	shfl.sync.down.b32	%r4875|%p1823, %r4874, 8, 31, -1;
	mov.b32 	%f4320, %r4875;
	add.f32 	%f4321, %f4319, %f4320;
	mov.b32 	%r4876, %f4321;
	shfl.sync.down.b32	%r4877|%p1824, %r4876, 4, 31, -1;
	mov.b32 	%f4322, %r4877;
	add.f32 	%f4323, %f4321, %f4322;
	mov.b32 	%r4878, %f4323;
	shfl.sync.down.b32	%r4879|%p1825, %r4878, 2, 31, -1;
	mov.b32 	%f4324, %r4879;
	add.f32 	%f4325, %f4323, %f4324;
	mov.b32 	%r4880, %f4325;
	shfl.sync.down.b32	%r4881|%p1826, %r4880, 1, 31, -1;
	mov.b32 	%f4326, %r4881;
	add.f32 	%f373, %f4325, %f4326;
	div.rn.f32 	%f4327, %f4317, %f373;
	mul.f32 	%f4328, %f4327, %f2974;
	mov.b32 	%r4882, %f4328;
	shfl.sync.down.b32	%r4883|%p1827, %r4882, 16, 31, -1;
	mov.b32 	%f4329, %r4883;
	add.f32 	%f4330, %f4328, %f4329;
	mov.b32 	%r4884, %f4330;
	shfl.sync.down.b32	%r4885|%p1828, %r4884, 8, 31, -1;
	mov.b32 	%f4331, %r4885;
	add.f32 	%f4332, %f4330, %f4331;
	mov.b32 	%r4886, %f4332;
	shfl.sync.down.b32	%r4887|%p1829, %r4886, 4, 31, -1;
	mov.b32 	%f4333, %r4887;
	add.f32 	%f4334, %f4332, %f4333;
	mov.b32 	%r4888, %f4334;
	shfl.sync.down.b32	%r4889|%p1830, %r4888, 2, 31, -1;
	mov.b32 	%f4335, %r4889;
	add.f32 	%f4336, %f4334, %f4335;
	mov.b32 	%r4890, %f4336;
	shfl.sync.down.b32	%r4891|%p1831, %r4890, 1, 31, -1;
	mov.b32 	%f4337, %r4891;
	add.f32 	%f374, %f4336, %f4337;
	@%p1816 bra 	$L__BB0_1027;
	ld.global.f32 	%f4338, [%rd47];
	add.f32 	%f4339, %f374, %f4338;
	st.global.f32 	[%rd47], %f4339;
	st.global.f32 	[%rd8+152], %f373;
	st.global.f32 	[%rd9+152], %f372;
$L__BB0_1027:
	ld.param.u32 	%r16701, [_Z17qk_sparse_forwardPK13__nv_bfloat16S1_S1_PKiS3_fPfS4_S4_lllllllllllllllliiii_param_27];
	mov.u32 	%r4892, %ctaid.x;
	shl.b32 	%r4893, %r4892, 7;
	or.b32  	%r4894, %r4893, 39;
	setp.ge.s32 	%p1832, %r4894, %r16701;
	@%p1832 bra 	$L__BB0_1030;
	mov.u32 	%r4895, %tid.x;
	and.b32  	%r4896, %r4895, 31;
	setp.ne.s32 	%p1833, %r4896, 0;
	shl.b32 	%r4897, %r4895, 7;
	and.b32  	%r4898, %r4897, 3968;
	mov.u32 	%r4899, shmem;
	add.s32 	%r4900, %r4899, %r4898;
	shl.b32 	%r4901, %r4895, 1;
	and.b32  	%r4902, %r4901, 62;
	mad.lo.s32 	%r4903, %r4896, -126, %r4902;
	add.s32 	%r4904, %r4900, %r4903;
	ld.shared.f32 	%f4340, [%r4904+36352];
	mov.b32 	%r4905, %f4340;
	shfl.sync.down.b32	%r4906|%p1834, %r4905, 16, 31, -1;
	mov.b32 	%f4341, %r4906;
	max.f32 	%f4342, %f4340, %f4341;
	mov.b32 	%r4907, %f4342;
	shfl.sync.down.b32	%r4908|%p1835, %r4907, 8, 31, -1;
	mov.b32 	%f4343, %r4908;
	max.f32 	%f4344, %f4342, %f4343;
	mov.b32 	%r4909, %f4344;
	shfl.sync.down.b32	%r4910|%p1836, %r4909, 4, 31, -1;
	mov.b32 	%f4345, %r4910;
	max.f32 	%f4346, %f4344, %f4345;
	mov.b32 	%r4911, %f4346;
	shfl.sync.down.b32	%r4912|%p1837, %r4911, 2, 31, -1;
	mov.b32 	%f4347, %r4912;
	max.f32 	%f4348, %f4346, %f4347;
	mov.b32 	%r4913, %f4348;
	shfl.sync.down.b32	%r4914|%p1838, %r4913, 1, 31, -1;
	mov.b32 	%f4349, %r4914;
	max.f32 	%f375, %f4348, %f4349;
	sub.f32 	%f4350, %f4340, %f375;
	mul.f32 	%f4351, %f4350, 0f3FB8AA3B;
	ex2.approx.f32 	%f4352, %f4351;
	mov.b32 	%r4915, %f4352;
	shfl.sync.down.b32	%r4916|%p1839, %r4915, 16, 31, -1;
	mov.b32 	%f4353, %r4916;
	add.f32 	%f4354, %f4352, %f4353;
	mov.b32 	%r4917, %f4354;
	shfl.sync.down.b32	%r4918|%p1840, %r4917, 8, 31, -1;
	mov.b32 	%f4355, %r4918;
	add.f32 	%f4356, %f4354, %f4355;
	mov.b32 	%r4919, %f4356;
	shfl.sync.down.b32	%r4920|%p1841, %r4919, 4, 31, -1;
	mov.b32 	%f4357, %r4920;
	add.f32 	%f4358, %f4356, %f4357;
	mov.b32 	%r4921, %f4358;
	shfl.sync.down.b32	%r4922|%p1842, %r4921, 2, 31, -1;
	mov.b32 	%f4359, %r4922;
	add.f32 	%f4360, %f4358, %f4359;
	mov.b32 	%r4923, %f4360;
	shfl.sync.down.b32	%r4924|%p1843, %r4923, 1, 31, -1;
	mov.b32 	%f4361, %r4924;
	add.f32 	%f376, %f4360, %f4361;
	div.rn.f32 	%f4362, %f4352, %f376;
	mul.f32 	%f4363, %f4362, %f2974;
	mov.b32 	%r4925, %f4363;
	shfl.sync.down.b32	%r4926|%p1844, %r4925, 16, 31, -1;
	mov.b32 	%f4364, %r4926;
	add.f32 	%f4365, %f4363, %f4364;
	mov.b32 	%r4927, %f4365;
	shfl.sync.down.b32	%r4928|%p1845, %r4927, 8, 31, -1;
	mov.b32 	%f4366, %r4928;
	add.f32 	%f4367, %f4365, %f4366;
	mov.b32 	%r4929, %f4367;
	shfl.sync.down.b32	%r4930|%p1846, %r4929, 4, 31, -1;
	mov.b32 	%f4368, %r4930;
	add.f32 	%f4369, %f4367, %f4368;
	mov.b32 	%r4931, %f4369;
	shfl.sync.down.b32	%r4932|%p1847, %r4931, 2, 31, -1;
	mov.b32 	%f4370, %r4932;
	add.f32 	%f4371, %f4369, %f4370;
	mov.b32 	%r4933, %f4371;
	shfl.sync.down.b32	%r4934|%p1848, %r4933, 1, 31, -1;
	mov.b32 	%f4372, %r4934;
	add.f32 	%f377, %f4371, %f4372;
	@%p1833 bra 	$L__BB0_1030;
	ld.global.f32 	%f4373, [%rd48];
	add.f32 	%f4374, %f377, %f4373;
	st.global.f32 	[%rd48], %f4374;
	st.global.f32 	[%rd8+156], %f376;
	st.global.f32 	[%rd9+156], %f375;
$L__BB0_1030:
	ld.param.u32 	%r16702, [_Z17qk_sparse_forwardPK13__nv_bfloat16S1_S1_PKiS3_fPfS4_S4_lllllllllllllllliiii_param_27];
	mov.u32 	%r4935, %ctaid.x;
	shl.b32 	%r4936, %r4935, 7;
	or.b32  	%r4937, %r4936, 40;
	setp.ge.s32 	%p1849, %r4937, %r16702;
	@%p1849 bra 	$L__BB0_1033;
	mov.u32 	%r4938, %tid.x;
	and.b32  	%r4939, %r4938, 31;
	setp.ne.s32 	%p1850, %r4939, 0;
	shl.b32 	%r4940, %r4938, 7;
	and.b32  	%r4941, %r4940, 3968;
	mov.u32 	%r4942, shmem;
	add.s32 	%r4943, %r4942, %r4941;
	shl.b32 	%r4944, %r4938, 1;
	and.b32  	%r4945, %r4944, 62;
	mad.lo.s32 	%r4946, %r4939, -126, %r4945;
	add.s32 	%r4947, %r4943, %r4946;
	ld.shared.f32 	%f4375, [%r4947+36864];
	mov.b32 	%r4948, %f4375;
	shfl.sync.down.b32	%r4949|%p1851, %r4948, 16, 31, -1;
	mov.b32 	%f4376, %r4949;
	max.f32 	%f4377, %f4375, %f4376;
	mov.b32 	%r4950, %f4377;
	shfl.sync.down.b32	%r4951|%p1852, %r4950, 8, 31, -1;
	mov.b32 	%f4378, %r4951;
	max.f32 	%f4379, %f4377, %f4378;
	mov.b32 	%r4952, %f4379;
	shfl.sync.down.b32	%r4953|%p1853, %r4952, 4, 31, -1;
	mov.b32 	%f4380, %r4953;
	max.f32 	%f4381, %f4379, %f4380;
	mov.b32 	%r4954, %f4381;
	shfl.sync.down.b32	%r4955|%p1854, %r4954, 2, 31, -1;
	mov.b32 	%f4382, %r4955;
	max.f32 	%f4383, %f4381, %f4382;
	mov.b32 	%r4956, %f4383;
	shfl.sync.down.b32	%r4957|%p1855, %r4956, 1, 31, -1;
	mov.b32 	%f4384, %r4957;
	max.f32 	%f378, %f4383, %f4384;
	sub.f32 	%f4385, %f4375, %f378;
	mul.f32 	%f4386, %f4385, 0f3FB8AA3B;
	ex2.approx.f32 	%f4387, %f4386;
	mov.b32 	%r4958, %f4387;
	shfl.sync.down.b32	%r4959|%p1856, %r4958, 16, 31, -1;
	mov.b32 	%f4388, %r4959;
	add.f32 	%f4389, %f4387, %f4388;
	mov.b32 	%r4960, %f4389;
	shfl.sync.down.b32	%r4961|%p1857, %r4960, 8, 31, -1;
	mov.b32 	%f4390, %r4961;
	add.f32 	%f4391, %f4389, %f4390;
	mov.b32 	%r4962, %f4391;
	shfl.sync.down.b32	%r4963|%p1858, %r4962, 4, 31, -1;
	mov.b32 	%f4392, %r4963;
	add.f32 	%f4393, %f4391, %f4392;
	mov.b32 	%r4964, %f4393;
	shfl.sync.down.b32	%r4965|%p1859, %r4964, 2, 31, -1;
	mov.b32 	%f4394, %r4965;
	add.f32 	%f4395, %f4393, %f4394;
	mov.b32 	%r4966, %f4395;
	shfl.sync.down.b32	%r4967|%p1860, %r4966, 1, 31, -1;
	mov.b32 	%f4396, %r4967;
	add.f32 	%f379, %f4395, %f4396;
	div.rn.f32 	%f4397, %f4387, %f379;
	mul.f32 	%f4398, %f4397, %f2974;
	mov.b32 	%r4968, %f4398;
	shfl.sync.down.b32	%r4969|%p1861, %r4968, 16, 31, -1;
	mov.b32 	%f4399, %r4969;
	add.f32 	%f4400, %f4398, %f4399;
	mov.b32 	%r4970, %f4400;
	shfl.sync.down.b32	%r4971|%p1862, %r4970, 8, 31, -1;
	mov.b32 	%f4401, %r4971;
	add.f32 	%f4402, %f4400, %f4401;
	mov.b32 	%r4972, %f4402;
	shfl.sync.down.b32	%r4973|%p1863, %r4972, 4, 31, -1;
	mov.b32 	%f4403, %r4973;
	add.f32 	%f4404, %f4402, %f4403;
	mov.b32 	%r4974, %f4404;
	shfl.sync.down.b32	%r4975|%p1864, %r4974, 2, 31, -1;
	mov.b32 	%f4405, %r4975;
	add.f32 	%f4406, %f4404, %f4405;
	mov.b32 	%r4976, %f4406;
	shfl.sync.down.b32	%r4977|%p1865, %r4976, 1, 31, -1;
	mov.b32 	%f4407, %r4977;
	add.f32 	%f380, %f4406, %f4407;
	@%p1850 bra 	$L__BB0_1033;
	ld.global.f32 	%f4408, [%rd49];
	add.f32 	%f4409, %f380, %f4408;
	st.global.f32 	[%rd49], %f4409;
	st.global.f32 	[%rd8+160], %f379;
	st.global.f32 	[%rd9+160], %f378;
$L__BB0_1033:
	ld.param.u32 	%r16703, [_Z17qk_sparse_forwardPK13__nv_bfloat16S1_S1_PKiS3_fPfS4_S4_lllllllllllllllliiii_param_27];
	mov.u32 	%r4978, %ctaid.x;
	shl.b32 	%r4979, %r4978, 7;
	or.b32  	%r4980, %r4979, 41;
	setp.ge.s32 	%p1866, %r4980, %r16703;
	@%p1866 bra 	$L__BB0_1036;
	mov.u32 	%r4981, %tid.x;
	and.b32  	%r4982, %r4981, 31;
	setp.ne.s32 	%p1867, %r4982, 0;
	shl.b32 	%r4983, %r4981, 7;
	and.b32  	%r4984, %r4983, 3968;
	mov.u32 	%r4985, shmem;
	add.s32 	%r4986, %r4985, %r4984;
	shl.b32 	%r4987, %r4981, 1;
	and.b32  	%r4988, %r4987, 62;
	mad.lo.s32 	%r4989, %r4982, -126, %r4988;
	add.s32 	%r4990, %r4986, %r4989;
	ld.shared.f32 	%f4410, [%r4990+37376];
	mov.b32 	%r4991, %f4410;
	shfl.sync.down.b32	%r4992|%p1868, %r4991, 16, 31, -1;
	mov.b32 	%f4411, %r4992;
	max.f32 	%f4412, %f4410, %f4411;
	mov.b32 	%r4993, %f4412;
	shfl.sync.down.b32	%r4994|%p1869, %r4993, 8, 31, -1;
	mov.b32 	%f4413, %r4994;
	max.f32 	%f4414, %f4412, %f4413;
	mov.b32 	%r4995, %f4414;
	shfl.sync.down.b32	%r4996|%p1870, %r4995, 4, 31, -1;
	mov.b32 	%f4415, %r4996;
	max.f32 	%f4416, %f4414, %f4415;
	mov.b32 	%r4997, %f4416;
	shfl.sync.down.b32	%r4998|%p1871, %r4997, 2, 31, -1;
	mov.b32 	%f4417, %r4998;
	max.f32 	%f4418, %f4416, %f4417;
	mov.b32 	%r4999, %f4418;
	shfl.sync.down.b32	%r5000|%p1872, %r4999, 1, 31, -1;
	mov.b32 	%f4419, %r5000;
	max.f32 	%f381, %f4418, %f4419;
	sub.f32 	%f4420, %f4410, %f381;
	mul.f32 	%f4421, %f4420, 0f3FB8AA3B;
	ex2.approx.f32 	%f4422, %f4421;
	mov.b32 	%r5001, %f4422;
	shfl.sync.down.b32	%r5002|%p1873, %r5001, 16, 31, -1;
	mov.b32 	%f4423, %r5002;
	add.f32 	%f4424, %f4422, %f4423;
	mov.b32 	%r5003, %f4424;
	shfl.sync.down.b32	%r5004|%p1874, %r5003, 8, 31, -1;
	mov.b32 	%f4425, %r5004;
	add.f32 	%f4426, %f4424, %f4425;
	mov.b32 	%r5005, %f4426;
	shfl.sync.down.b32	%r5006|%p1875, %r5005, 4, 31, -1;
	mov.b32 	%f4427, %r5006;
	add.f32 	%f4428, %f4426, %f4427;
	mov.b32 	%r5007, %f4428;
	shfl.sync.down.b32	%r5008|%p1876, %r5007, 2, 31, -1;
	mov.b32 	%f4429, %r5008;
	add.f32 	%f4430, %f4428, %f4429;
	mov.b32 	%r5009, %f4430;
	shfl.sync.down.b32	%r5010|%p1877, %r5009, 1, 31, -1;
	mov.b32 	%f4431, %r5010;
	add.f32 	%f382, %f4430, %f4431;
	div.rn.f32 	%f4432, %f4422, %f382;
	mul.f32 	%f4433, %f4432, %f2974;
	mov.b32 	%r5011, %f4433;
	shfl.sync.down.b32	%r5012|%p1878, %r5011, 16, 31, -1;
	mov.b32 	%f4434, %r5012;
	add.f32 	%f4435, %f4433, %f4434;
	mov.b32 	%r5013, %f4435;
	shfl.sync.down.b32	%r5014|%p1879, %r5013, 8, 31, -1;
	mov.b32 	%f4436, %r5014;
	add.f32 	%f4437, %f4435, %f4436;
	mov.b32 	%r5015, %f4437;
	shfl.sync.down.b32	%r5016|%p1880, %r5015, 4, 31, -1;
	mov.b32 	%f4438, %r5016;
	add.f32 	%f4439, %f4437, %f4438;
	mov.b32 	%r5017, %f4439;
	shfl.sync.down.b32	%r5018|%p1881, %r5017, 2, 31, -1;
	mov.b32 	%f4440, %r5018;
	add.f32 	%f4441, %f4439, %f4440;
	mov.b32 	%r5019, %f4441;
	shfl.sync.down.b32	%r5020|%p1882, %r5019, 1, 31, -1;
	mov.b32 	%f4442, %r5020;
	add.f32 	%f383, %f4441, %f4442;
	@%p1867 bra 	$L__BB0_1036;
	ld.global.f32 	%f4443, [%rd50];
	add.f32 	%f4444, %f383, %f4443;
	st.global.f32 	[%rd50], %f4444;
	st.global.f32 	[%rd8+164], %f382;
	st.global.f32 	[%rd9+164], %f381;
$L__BB0_1036:
	ld.param.u32 	%r16704, [_Z17qk_sparse_forwardPK13__nv_bfloat16S1_S1_PKiS3_fPfS4_S4_lllllllllllllllliiii_param_27];
	mov.u32 	%r5021, %ctaid.x;
	shl.b32 	%r5022, %r5021, 7;
	or.b32  	%r5023, %r5022, 42;
	setp.ge.s32 	%p1883, %r5023, %r16704;
	@%p1883 bra 	$L__BB0_1039;
	mov.u32 	%r5024, %tid.x;
	and.b32  	%r5025, %r5024, 31;
	setp.ne.s32 	%p1884, %r5025, 0;
	shl.b32 	%r5026, %r5024, 7;
	and.b32  	%r5027, %r5026, 3968;
	mov.u32 	%r5028, shmem;
	add.s32 	%r5029, %r5028, %r5027;
	shl.b32 	%r5030, %r5024, 1;
	and.b32  	%r5031, %r5030, 62;
	mad.lo.s32 	%r5032, %r5025, -126, %r5031;
	add.s32 	%r5033, %r5029, %r5032;
	ld.shared.f32 	%f4445, [%r5033+37888];
	mov.b32 	%r5034, %f4445;
	shfl.sync.down.b32	%r5035|%p1885, %r5034, 16, 31, -1;
	mov.b32 	%f4446, %r5035;
	max.f32 	%f4447, %f4445, %f4446;
	mov.b32 	%r5036, %f4447;
	shfl.sync.down.b32	%r5037|%p1886, %r5036, 8, 31, -1;
	mov.b32 	%f4448, %r5037;
	max.f32 	%f4449, %f4447, %f4448;
	mov.b32 	%r5038, %f4449;
	shfl.sync.down.b32	%r5039|%p1887, %r5038, 4, 31, -1;
	mov.b32 	%f4450, %r5039;
	max.f32 	%f4451, %f4449, %f4450;
	mov.b32 	%r5040, %f4451;
	shfl.sync.down.b32	%r5041|%p1888, %r5040, 2, 31, -1;
	mov.b32 	%f4452, %r5041;
	max.f32 	%f4453, %f4451, %f4452;
	mov.b32 	%r5042, %f4453;
	shfl.sync.down.b32	%r5043|%p1889, %r5042, 1, 31, -1;
	mov.b32 	%f4454, %r5043;
	max.f32 	%f384, %f4453, %f4454;
	sub.f32 	%f4455, %f4445, %f384;
	mul.f32 	%f4456, %f4455, 0f3FB8AA3B;
	ex2.approx.f32 	%f4457, %f4456;
	mov.b32 	%r5044, %f4457;
	shfl.sync.down.b32	%r5045|%p1890, %r5044, 16, 31, -1;
	mov.b32 	%f4458, %r5045;
	add.f32 	%f4459, %f4457, %f4458;
	mov.b32 	%r5046, %f4459;
	shfl.sync.down.b32	%r5047|%p1891, %r5046, 8, 31, -1;
	mov.b32 	%f4460, %r5047;
	add.f32 	%f4461, %f4459, %f4460;
	mov.b32 	%r5048, %f4461;
	shfl.sync.down.b32	%r5049|%p1892, %r5048, 4, 31, -1;
	mov.b32 	%f4462, %r5049;
	add.f32 	%f4463, %f4461, %f4462;
	mov.b32 	%r5050, %f4463;
	shfl.sync.down.b32	%r5051|%p1893, %r5050, 2, 31, -1;
	mov.b32 	%f4464, %r5051;
	add.f32 	%f4465, %f4463, %f4464;
	mov.b32 	%r5052, %f4465;
	shfl.sync.down.b32	%r5053|%p1894, %r5052, 1, 31, -1;
	mov.b32 	%f4466, %r5053;
	add.f32 	%f385, %f4465, %f4466;
	div.rn.f32 	%f4467, %f4457, %f385;
	mul.f32 	%f4468, %f4467, %f2974;
	mov.b32 	%r5054, %f4468;
	shfl.sync.down.b32	%r5055|%p1895, %r5054, 16, 31, -1;
	mov.b32 	%f4469, %r5055;
	add.f32 	%f4470, %f4468, %f4469;
	mov.b32 	%r5056, %f4470;
	shfl.sync.down.b32	%r5057|%p1896, %r5056, 8, 31, -1;
	mov.b32 	%f4471, %r5057;
	add.f32 	%f4472, %f4470, %f4471;
	mov.b32 	%r5058, %f4472;
	shfl.sync.down.b32	%r5059|%p1897, %r5058, 4, 31, -1;
	mov.b32 	%f4473, %r5059;
	add.f32 	%f4474, %f4472, %f4473;
	mov.b32 	%r5060, %f4474;
	shfl.sync.down.b32	%r5061|%p1898, %r5060, 2, 31, -1;
	mov.b32 	%f4475, %r5061;
	add.f32 	%f4476, %f4474, %f4475;
	mov.b32 	%r5062, %f4476;
	shfl.sync.down.b32	%r5063|%p1899, %r5062, 1, 31, -1;
	mov.b32 	%f4477, %r5063;
	add.f32 	%f386, %f4476, %f4477;
	@%p1884 bra 	$L__BB0_1039;
	ld.global.f32 	%f4478, [%rd51];
	add.f32 	%f4479, %f386, %f4478;
	st.global.f32 	[%rd51], %f4479;
	st.global.f32 	[%rd8+168], %f385;
	st.global.f32 	[%rd9+168], %f384;
$L__BB0_1039:
	ld.param.u32 	%r16705, [_Z17qk_sparse_forwardPK13__nv_bfloat16S1_S1_PKiS3_fPfS4_S4_lllllllllllllllliiii_param_27];
	mov.u32 	%r5064, %ctaid.x;
	shl.b32 	%r5065, %r5064, 7;
	or.b32  	%r5066, %r5065, 43;
	setp.ge.s32 	%p1900, %r5066, %r16705;
	@%p1900 bra 	$L__BB0_1042;
	mov.u32 	%r5067, %tid.x;
	and.b32  	%r5068, %r5067, 31;
	setp.ne.s32 	%p1901, %r5068, 0;
	shl.b32 	%r5069, %r5067, 7;
	and.b32  	%r5070, %r5069, 3968;
	mov.u32 	%r5071, shmem;
	add.s32 	%r5072, %r5071, %r5070;
	shl.b32 	%r5073, %r5067, 1;
	and.b32  	%r5074, %r5073, 62;
	mad.lo.s32 	%r5075, %r5068, -126, %r5074;
	add.s32 	%r5076, %r5072, %r5075;
	ld.shared.f32 	%f4480, [%r5076+38400];
	mov.b32 	%r5077, %f4480;
	shfl.sync.down.b32	%r5078|%p1902, %r5077, 16, 31, -1;
	mov.b32 	%f4481, %r5078;
	max.f32 	%f4482, %f4480, %f4481;
	mov.b32 	%r5079, %f4482;
	shfl.sync.down.b32	%r5080|%p1903, %r5079, 8, 31, -1;
	mov.b32 	%f4483, %r5080;
	max.f32 	%f4484, %f4482, %f4483;
	mov.b32 	%r5081, %f4484;
	shfl.sync.down.b32	%r5082|%p1904, %r5081, 4, 31, -1;
	mov.b32 	%f4485, %r5082;
	max.f32 	%f4486, %f4484, %f4485;
	mov.b32 	%r5083, %f4486;
	shfl.sync.down.b32	%r5084|%p1905, %r5083, 2, 31, -1;
	mov.b32 	%f4487, %r5084;
	max.f32 	%f4488, %f4486, %f4487;
	mov.b32 	%r5085, %f4488;
	shfl.sync.down.b32	%r5086|%p1906, %r5085, 1, 31, -1;
	mov.b32 	%f4489, %r5086;
	max.f32 	%f387, %f4488, %f4489;
	sub.f32 	%f4490, %f4480, %f387;
	mul.f32 	%f4491, %f4490, 0f3FB8AA3B;
	ex2.approx.f32 	%f4492, %f4491;
	mov.b32 	%r5087, %f4492;
	shfl.sync.down.b32	%r5088|%p1907, %r5087, 16, 31, -1;
	mov.b32 	%f4493, %r5088;
	add.f32 	%f4494, %f4492, %f4493;
	mov.b32 	%r5089, %f4494;
	shfl.sync.down.b32	%r5090|%p1908, %r5089, 8, 31, -1;
	mov.b32 	%f4495, %r5090;
	add.f32 	%f4496, %f4494, %f4495;
	mov.b32 	%r5091, %f4496;
	shfl.sync.down.b32	%r5092|%p1909, %r5091, 4, 31, -1;
	mov.b32 	%f4497, %r5092;
	add.f32 	%f4498, %f4496, %f4497;
	mov.b32 	%r5093, %f4498;
	shfl.sync.down.b32	%r5094|%p1910, %r5093, 2, 31, -1;
	mov.b32 	%f4499, %r5094;
	add.f32 	%f4500, %f4498, %f4499;
	mov.b32 	%r5095, %f4500;
	shfl.sync.down.b32	%r5096|%p1911, %r5095, 1, 31, -1;
	mov.b32 	%f4501, %r5096;
	add.f32 	%f388, %f4500, %f4501;
	div.rn.f32 	%f4502, %f4492, %f388;
	mul.f32 	%f4503, %f4502, %f2974;
	mov.b32 	%r5097, %f4503;
	shfl.sync.down.b32	%r5098|%p1912, %r5097, 16, 31, -1;
	mov.b32 	%f4504, %r5098;
	add.f32 	%f4505, %f4503, %f4504;
	mov.b32 	%r5099, %f4505;
	shfl.sync.down.b32	%r5100|%p1913, %r5099, 8, 31, -1;
	mov.b32 	%f4506, %r5100;
	add.f32 	%f4507, %f4505, %f4506;
	mov.b32 	%r5101, %f4507;
	shfl.sync.down.b32	%r5102|%p1914, %r5101, 4, 31, -1;
	mov.b32 	%f4508, %r5102;
	add.f32 	%f4509, %f4507, %f4508;
	mov.b32 	%r5103, %f4509;
	shfl.sync.down.b32	%r5104|%p1915, %r5103, 2, 31, -1;
	mov.b32 	%f4510, %r5104;
	add.f32 	%f4511, %f4509, %f4510;
	mov.b32 	%r5105, %f4511;
	shfl.sync.down.b32	%r5106|%p1916, %r5105, 1, 31, -1;
	mov.b32 	%f4512, %r5106;
	add.f32 	%f389, %f4511, %f4512;
	@%p1901 bra 	$L__BB0_1042;
	ld.global.f32 	%f4513, [%rd52];
	add.f32 	%f4514, %f389, %f4513;
	st.global.f32 	[%rd52], %f4514;
	st.global.f32 	[%rd8+172], %f388;
	st.global.f32 	[%rd9+172], %f387;
$L__BB0_1042:
	ld.param.u32 	%r16706, [_Z17qk_sparse_forwardPK13__nv_bfloat16S1_S1_PKiS3_fPfS4_S4_lllllllllllllllliiii_param_27];
	mov.u32 	%r5107, %ctaid.x;
	shl.b32 	%r5108, %r5107, 7;
	or.b32  	%r5109, %r5108, 44;
	setp.ge.s32 	%p1917, %r5109, %r16706;
	@%p1917 bra 	$L__BB0_1045;
	mov.u32 	%r5110, %tid.x;
	and.b32  	%r5111, %r5110, 31;
	setp.ne.s32 	%p1918, %r5111, 0;
	shl.b32 	%r5112, %r5110, 7;
	and.b32  	%r5113, %r5112, 3968;
	mov.u32 	%r5114, shmem;
	add.s32 	%r5115, %r5114, %r5113;
	shl.b32 	%r5116, %r5110, 1;
	and.b32  	%r5117, %r5116, 62;
	mad.lo.s32 	%r5118, %r5111, -126, %r5117;
	add.s32 	%r5119, %r5115, %r5118;
	ld.shared.f32 	%f4515, [%r5119+38912];
	mov.b32 	%r5120, %f4515;
	shfl.sync.down.b32	%r5121|%p1919, %r5120, 16, 31, -1;
	mov.b32 	%f4516, %r5121;
	max.f32 	%f4517, %f4515, %f4516;
	mov.b32 	%r5122, %f4517;
	shfl.sync.down.b32	%r5123|%p1920, %r5122, 8, 31, -1;
	mov.b32 	%f4518, %r5123;
	max.f32 	%f4519, %f4517, %f4518;
	mov.b32 	%r5124, %f4519;
	shfl.sync.down.b32	%r5125|%p1921, %r5124, 4, 31, -1;
	mov.b32 	%f4520, %r5125;
	max.f32 	%f4521, %f4519, %f4520;
	mov.b32 	%r5126, %f4521;
	shfl.sync.down.b32	%r5127|%p1922, %r5126, 2, 31, -1;
	mov.b32 	%f4522, %r5127;
	max.f32 	%f4523, %f4521, %f4522;
	mov.b32 	%r5128, %f4523;
	shfl.sync.down.b32	%r5129|%p1923, %r5128, 1, 31, -1;
	mov.b32 	%f4524, %r5129;
	max.f32 	%f390, %f4523, %f4524;
	sub.f32 	%f4525, %f4515, %f390;
	mul.f32 	%f4526, %f4525, 0f3FB8AA3B;
	ex2.approx.f32 	%f4527, %f4526;
	mov.b32 	%r5130, %f4527;
	shfl.sync.down.b32	%r5131|%p1924, %r5130, 16, 31, -1;
	mov.b32 	%f4528, %r5131;
	add.f32 	%f4529, %f4527, %f4528;
	mov.b32 	%r5132, %f4529;
	shfl.sync.down.b32	%r5133|%p1925, %r5132, 8, 31, -1;
	mov.b32 	%f4530, %r5133;
	add.f32 	%f4531, %f4529, %f4530;
	mov.b32 	%r5134, %f4531;
	shfl.sync.down.b32	%r5135|%p1926, %r5134, 4, 31, -1;
	mov.b32 	%f4532, %r5135;
	add.f32 	%f4533, %f4531, %f4532;
	mov.b32 	%r5136, %f4533;
	shfl.sync.down.b32	%r5137|%p1927, %r5136, 2, 31, -1;
	mov.b32 	%f4534, %r5137;
	add.f32 	%f4535, %f4533, %f4534;
	mov.b32 	%r5138, %f4535;
	shfl.sync.down.b32	%r5139|%p1928, %r5138, 1, 31, -1;
	mov.b32 	%f4536, %r5139;
	add.f32 	%f391, %f4535, %f4536;
	div.rn.f32 	%f4537, %f4527, %f391;
	mul.f32 	%f4538, %f4537, %f2974;
	mov.b32 	%r5140, %f4538;
	shfl.sync.down.b32	%r5141|%p1929, %r5140, 16, 31, -1;
	mov.b32 	%f4539, %r5141;
	add.f32 	%f4540, %f4538, %f4539;
	mov.b32 	%r5142, %f4540;
	shfl.sync.down.b32	%r5143|%p1930, %r5142, 8, 31, -1;
	mov.b32 	%f4541, %r5143;
	add.f32 	%f4542, %f4540, %f4541;
	mov.b32 	%r5144, %f4542;
	shfl.sync.down.b32	%r5145|%p1931, %r5144, 4, 31, -1;
	mov.b32 	%f4543, %r5145;
	add.f32 	%f4544, %f4542, %f4543;
	mov.b32 	%r5146, %f4544;
	shfl.sync.down.b32	%r5147|%p1932, %r5146, 2, 31, -1;
	mov.b32 	%f4545, %r5147;
	add.f32 	%f4546, %f4544, %f4545;
	mov.b32 	%r5148, %f4546;
	shfl.sync.down.b32	%r5149|%p1933, %r5148, 1, 31, -1;
	mov.b32 	%f4547, %r5149;
	add.f32 	%f392, %f4546, %f4547;
	@%p1918 bra 	$L__BB0_1045;
	ld.global.f32 	%f4548, [%rd53];
	add.f32 	%f4549, %f392, %f4548;
	st.global.f32 	[%rd53], %f4549;
	st.global.f32 	[%rd8+176], %f391;
	st.global.f32 	[%rd9+176], %f390;
$L__BB0_1045:
	ld.param.u32 	%r16707, [_Z17qk_sparse_forwardPK13__nv_bfloat16S1_S1_PKiS3_fPfS4_S4_lllllllllllllllliiii_param_27];
	mov.u32 	%r5150, %ctaid.x;
	shl.b32 	%r5151, %r5150, 7;
	or.b32  	%r5152, %r5151, 45;
	setp.ge.s32 	%p1934, %r5152, %r16707;
	@%p1934 bra 	$L__BB0_1048;
	mov.u32 	%r5153, %tid.x;
	and.b32  	%r5154, %r5153, 31;
	setp.ne.s32 	%p1935, %r5154, 0;
	shl.b32 	%r5155, %r5153, 7;
	and.b32  	%r5156, %r5155, 3968;
	mov.u32 	%r5157, shmem;
	add.s32 	%r5158, %r5157, %r5156;
	shl.b32 	%r5159, %r5153, 1;
	and.b32  	%r5160, %r5159, 62;
	mad.lo.s32 	%r5161, %r5154, -126, %r5160;
	add.s32 	%r5162, %r5158, %r5161;
	ld.shared.f32 	%f4550, [%r5162+39424];
	mov.b32 	%r5163, %f4550;
	shfl.sync.down.b32	%r5164|%p1936, %r5163, 16, 31, -1;
	mov.b32 	%f4551, %r5164;
	max.f32 	%f4552, %f4550, %f4551;
	mov.b32 	%r5165, %f4552;
	shfl.sync.down.b32	%r5166|%p1937, %r5165, 8, 31, -1;
	mov.b32 	%f4553, %r5166;
	max.f32 	%f4554, %f4552, %f4553;
	mov.b32 	%r5167, %f4554;
	shfl.sync.down.b32	%r5168|%p1938, %r5167, 4, 31, -1;
	mov.b32 	%f4555, %r5168;
	max.f32 	%f4556, %f4554, %f4555;
	mov.b32 	%r5169, %f4556;
	shfl.sync.down.b32	%r5170|%p1939, %r5169, 2, 31, -1;
	mov.b32 	%f4557, %r5170;
	max.f32 	%f4558, %f4556, %f4557;
	mov.b32 	%r5171, %f4558;
	shfl.sync.down.b32	%r5172|%p1940, %r5171, 1, 31, -1;
	mov.b32 	%f4559, %r5172;
	max.f32 	%f393, %f4558, %f4559;
	sub.f32 	%f4560, %f4550, %f393;
	mul.f32 	%f4561, %f4560, 0f3FB8AA3B;
	ex2.approx.f32 	%f4562, %f4561;
	mov.b32 	%r5173, %f4562;
	shfl.sync.down.b32	%r5174|%p1941, %r5173, 16, 31, -1;
	mov.b32 	%f4563, %r5174;
	add.f32 	%f4564, %f4562, %f4563;
	mov.b32 	%r5175, %f4564;
	shfl.sync.down.b32	%r5176|%p1942, %r5175, 8, 31, -1;
	mov.b32 	%f4565, %r5176;
	add.f32 	%f4566, %f4564, %f4565;
	mov.b32 	%r5177, %f4566;
	shfl.sync.down.b32	%r5178|%p1943, %r5177, 4, 31, -1;
	mov.b32 	%f4567, %r5178;
	add.f32 	%f4568, %f4566, %f4567;
	mov.b32 	%r5179, %f4568;
	shfl.sync.down.b32	%r5180|%p1944, %r5179, 2, 31, -1;
	mov.b32 	%f4569, %r5180;
	add.f32 	%f4570, %f4568, %f4569;
	mov.b32 	%r5181, %f4570;
	shfl.sync.down.b32	%r5182|%p1945, %r5181, 1, 31, -1;
	mov.b32 	%f4571, %r5182;
	add.f32 	%f394, %f4570, %f4571;
	div.rn.f32 	%f4572, %f4562, %f394;
	mul.f32 	%f4573, %f4572, %f2974;
	mov.b32 	%r5183, %f4573;
	shfl.sync.down.b32	%r5184|%p1946, %r5183, 16, 31, -1;
	mov.b32 	%f4574, %r5184;
	add.f32 	%f4575, %f4573, %f4574;
	mov.b32 	%r5185, %f4575;
	shfl.sync.down.b32	%r5186|%p1947, %r5185, 8, 31, -1;
	mov.b32 	%f4576, %r5186;
	add.f32 	%f4577, %f4575, %f4576;
	mov.b32 	%r5187, %f4577;
	shfl.sync.down.b32	%r5188|%p1948, %r5187, 4, 31, -1;
	mov.b32 	%f4578, %r5188;
	add.f32 	%f4579, %f4577, %f4578;
	mov.b32 	%r5189, %f4579;
	shfl.sync.down.b32	%r5190|%p1949, %r5189, 2, 31, -1;
	mov.b32 	%f4580, %r5190;
	add.f32 	%f4581, %f4579, %f4580;
	mov.b32 	%r5191, %f4581;
	shfl.sync.down.b32	%r5192|%p1950, %r5191, 1, 31, -1;
	mov.b32 	%f4582, %r5192;
	add.f32 	%f395, %f4581, %f4582;
	@%p1935 bra 	$L__BB0_1048;
	ld.global.f32 	%f4583, [%rd54];
	add.f32 	%f4584, %f395, %f4583;
	st.global.f32 	[%rd54], %f4584;
	st.global.f32 	[%rd8+180], %f394;
	st.global.f32 	[%rd9+180], %f393;
$L__BB0_1048:
	ld.param.u32 	%r16708, [_Z17qk_sparse_forwardPK13__nv_bfloat16S1_S1_PKiS3_fPfS4_S4_lllllllllllllllliiii_param_27];
	mov.u32 	%r5193, %ctaid.x;
	shl.b32 	%r5194, %r5193, 7;
	or.b32  	%r5195, %r5194, 46;
	setp.ge.s32 	%p1951, %r5195, %r16708;
	@%p1951 bra 	$L__BB0_1051;
	mov.u32 	%r5196, %tid.x;
	and.b32  	%r5197, %r5196, 31;
	setp.ne.s32 	%p1952, %r5197, 0;
	shl.b32 	%r5198, %r5196, 7;
	and.b32  	%r5199, %r5198, 3968;
	mov.u32 	%r5200, shmem;
	add.s32 	%r5201, %r5200, %r5199;
	shl.b32 	%r5202, %r5196, 1;
	and.b32  	%r5203, %r5202, 62;
	mad.lo.s32 	%r5204, %r5197, -126, %r5203;
	add.s32 	%r5205, %r5201, %r5204;
	ld.shared.f32 	%f4585, [%r5205+39936];
	mov.b32 	%r5206, %f4585;
	shfl.sync.down.b32	%r5207|%p1953, %r5206, 16, 31, -1;
	mov.b32 	%f4586, %r5207;
	max.f32 	%f4587, %f4585, %f4586;
	mov.b32 	%r5208, %f4587;
	shfl.sync.down.b32	%r5209|%p1954, %r5208, 8, 31, -1;
	mov.b32 	%f4588, %r5209;
	max.f32 	%f4589, %f4587, %f4588;
	mov.b32 	%r5210, %f4589;
	shfl.sync.down.b32	%r5211|%p1955, %r5210, 4, 31, -1;
	mov.b32 	%f4590, %r5211;
	max.f32 	%f4591, %f4589, %f4590;
	mov.b32 	%r5212, %f4591;
	shfl.sync.down.b32	%r5213|%p1956, %r5212, 2, 31, -1;
	mov.b32 	%f4592, %r5213;
	max.f32 	%f4593, %f4591, %f4592;
	mov.b32 	%r5214, %f4593;
	shfl.sync.down.b32	%r5215|%p1957, %r5214, 1, 31, -1;
	mov.b32 	%f4594, %r5215;
	max.f32 	%f396, %f4593, %f4594;
	sub.f32 	%f4595, %f4585, %f396;
	mul.f32 	%f4596, %f4595, 0f3FB8AA3B;
	ex2.approx.f32 	%f4597, %f4596;
	mov.b32 	%r5216, %f4597;
	shfl.sync.down.b32	%r5217|%p1958, %r5216, 16, 31, -1;
	mov.b32 	%f4598, %r5217;
	add.f32 	%f4599, %f4597, %f4598;
	mov.b32 	%r5218, %f4599;
	shfl.sync.down.b32	%r5219|%p1959, %r5218, 8, 31, -1;
	mov.b32 	%f4600, %r5219;
	add.f32 	%f4601, %f4599, %f4600;
	mov.b32 	%r5220, %f4601;
	shfl.sync.down.b32	%r5221|%p1960, %r5220, 4, 31, -1;
	mov.b32 	%f4602, %r5221;
	add.f32 	%f4603, %f4601, %f4602;
	mov.b32 	%r5222, %f4603;
	shfl.sync.down.b32	%r5223|%p1961, %r5222, 2, 31, -1;
	mov.b32 	%f4604, %r5223;
	add.f32 	%f4605, %f4603, %f4604;
	mov.b32 	%r5224, %f4605;
	shfl.sync.down.b32	%r5225|%p1962, %r5224, 1, 31, -1;
	mov.b32 	%f4606, %r5225;
	add.f32 	%f397, %f4605, %f4606;
	div.rn.f32 	%f4607, %f4597, %f397;
	mul.f32 	%f4608, %f4607, %f2974;
	mov.b32 	%r5226, %f4608;
	shfl.sync.down.b32	%r5227|%p1963, %r5226, 16, 31, -1;
	mov.b32 	%f4609, %r5227;
	add.f32 	%f4610, %f4608, %f4609;
	mov.b32 	%r5228, %f4610;
	shfl.sync.down.b32	%r5229|%p1964, %r5228, 8, 31, -1;
	mov.b32 	%f4611, %r5229;
	add.f32 	%f4612, %f4610, %f4611;
	mov.b32 	%r5230, %f4612;
	shfl.sync.down.b32	%r5231|%p1965, %r5230, 4, 31, -1;
	mov.b32 	%f4613, %r5231;
	add.f32 	%f4614, %f4612, %f4613;
	mov.b32 	%r5232, %f4614;
	shfl.sync.down.b32	%r5233|%p1966, %r5232, 2, 31, -1;
	mov.b32 	%f4615, %r5233;
	add.f32 	%f4616, %f4614, %f4615;
	mov.b32 	%r5234, %f4616;
	shfl.sync.down.b32	%r5235|%p1967, %r5234, 1, 31, -1;
	mov.b32 	%f4617, %r5235;
	add.f32 	%f398, %f4616, %f4617;
	@%p1952 bra 	$L__BB0_1051;
	ld.global.f32 	%f4618, [%rd55];
	add.f32 	%f4619, %f398, %f4618;
	st.global.f32 	[%rd55], %f4619;
	st.global.f32 	[%rd8+184], %f397;
	st.global.f32 	[%rd9+184], %f396;
$L__BB0_1051:
	ld.param.u32 	%r16709, [_Z17qk_sparse_forwardPK13__nv_bfloat16S1_S1_PKiS3_fPfS4_S4_lllllllllllllllliiii_param_27];
	mov.u32 	%r5236, %ctaid.x;
	shl.b32 	%r5237, %r5236, 7;
	or.b32  	%r5238, %r5237, 47;
	setp.ge.s32 	%p1968, %r5238, %r16709;
	@%p1968 bra 	$L__BB0_1054;
	mov.u32 	%r5239, %tid.x;
	and.b32  	%r5240, %r5239, 31;
	setp.ne.s32 	%p1969, %r5240, 0;
	shl.b32 	%r5241, %r5239, 7;
	and.b32  	%r5242, %r5241, 3968;
	mov.u32 	%r5243, shmem;
	add.s32 	%r5244, %r5243, %r5242;
	shl.b32 	%r5245, %r5239, 1;
	and.b32  	%r5246, %r5245, 62;
	mad.lo.s32 	%r5247, %r5240, -126, %r5246;
	add.s32 	%r5248, %r5244, %r5247;
	ld.shared.f32 	%f4620, [%r5248+40448];
	mov.b32 	%r5249, %f4620;
	shfl.sync.down.b32	%r5250|%p1970, %r5249, 16, 31, -1;
	mov.b32 	%f4621, %r5250;
	max.f32 	%f4622, %f4620, %f4621;
	mov.b32 	%r5251, %f4622;
	shfl.sync.down.b32	%r5252|%p1971, %r5251, 8, 31, -1;
	mov.b32 	%f4623, %r5252;
	max.f32 	%f4624, %f4622, %f4623;
	mov.b32 	%r5253, %f4624;
	shfl.sync.down.b32	%r5254|%p1972, %r5253, 4, 31, -1;
	mov.b32 	%f4625, %r5254;
	max.f32 	%f4626, %f4624, %f4625;
	mov.b32 	%r5255, %f4626;
	shfl.sync.down.b32	%r5256|%p1973, %r5255, 2, 31, -1;
	mov.b32 	%f4627, %r5256;
	max.f32 	%f4628, %f4626, %f4627;
	mov.b32 	%r5257, %f4628;
	shfl.sync.down.b32	%r5258|%p1974, %r5257, 1, 31, -1;
	mov.b32 	%f4629, %r5258;
	max.f32 	%f399, %f4628, %f4629;
	sub.f32 	%f4630, %f4620, %f399;
	mul.f32 	%f4631, %f4630, 0f3FB8AA3B;
	ex2.approx.f32 	%f4632, %f4631;
	mov.b32 	%r5259, %f4632;
	shfl.sync.down.b32	%r5260|%p1975, %r5259, 16, 31, -1;
	mov.b32 	%f4633, %r5260;
	add.f32 	%f4634, %f4632, %f4633;
	mov.b32 	%r5261, %f4634;
	shfl.sync.down.b32	%r5262|%p1976, %r5261, 8, 31, -1;
	mov.b32 	%f4635, %r5262;
	add.f32 	%f4636, %f4634, %f4635;
	mov.b32 	%r5263, %f4636;
	shfl.sync.down.b32	%r5264|%p1977, %r5263, 4, 31, -1;
	mov.b32 	%f4637, %r5264;
	add.f32 	%f4638, %f4636, %f4637;
	mov.b32 	%r5265, %f4638;
	shfl.sync.down.b32	%r5266|%p1978, %r5265, 2, 31, -1;
	mov.b32 	%f4639, %r5266;
	add.f32 	%f4640, %f4638, %f4639;
	mov.b32 	%r5267, %f4640;
	shfl.sync.down.b32	%r5268|%p1979, %r5267, 1, 31, -1;
	mov.b32 	%f4641, %r5268;
	add.f32 	%f400, %f4640, %f4641;
	div.rn.f32 	%f4642, %f4632, %f400;
	mul.f32 	%f4643, %f4642, %f2974;
	mov.b32 	%r5269, %f4643;
	shfl.sync.down.b32	%r5270|%p1980, %r5269, 16, 31, -1;
	mov.b32 	%f4644, %r5270;
	add.f32 	%f4645, %f4643, %f4644;
	mov.b32 	%r5271, %f4645;
	shfl.sync.down.b32	%r5272|%p1981, %r5271, 8, 31, -1;
	mov.b32 	%f4646, %r5272;
	add.f32 	%f4647, %f4645, %f4646;
	mov.b32 	%r5273, %f4647;
	shfl.sync.down.b32	%r5274|%p1982, %r5273, 4, 31, -1;
	mov.b32 	%f4648, %r5274;
	add.f32 	%f4649, %f4647, %f4648;
	mov.b32 	%r5275, %f4649;
	shfl.sync.down.b32	%r5276|%p1983, %r5275, 2, 31, -1;
	mov.b32 	%f4650, %r5276;
	add.f32 	%f4651, %f4649, %f4650;
	mov.b32 	%r5277, %f4651;
	shfl.sync.down.b32	%r5278|%p1984, %r5277, 1, 31, -1;
	mov.b32 	%f4652, %r5278;
	add.f32 	%f401, %f4651, %f4652;
	@%p1969 bra 	$L__BB0_1054;
	ld.global.f32 	%f4653, [%rd56];
	add.f32 	%f4654, %f401, %f4653;
	st.global.f32 	[%rd56], %f4654;
	st.global.f32 	[%rd8+188], %f400;
	st.global.f32 	[%rd9+188], %f399;
$L__BB0_1054:
	ld.param.u32 	%r16710, [_Z17qk_sparse_forwardPK13__nv_bfloat16S1_S1_PKiS3_fPfS4_S4_lllllllllllllllliiii_param_27];
	mov.u32 	%r5279, %ctaid.x;
	shl.b32 	%r5280, %r5279, 7;
	or.b32  	%r5281, %r5280, 48;
	setp.ge.s32 	%p1985, %r5281, %r16710;
	@%p1985 bra 	$L__BB0_1057;
	mov.u32 	%r5282, %tid.x;
	and.b32  	%r5283, %r5282, 31;
	setp.ne.s32 	%p1986, %r5283, 0;
	shl.b32 	%r5284, %r5282, 7;
	and.b32  	%r5285, %r5284, 3968;
	mov.u32 	%r5286, shmem;
	add.s32 	%r5287, %r5286, %r5285;
	shl.b32 	%r5288, %r5282, 1;
	and.b32  	%r5289, %r5288, 62;
	mad.lo.s32 	%r5290, %r5283, -126, %r5289;
	add.s32 	%r5291, %r5287, %r5290;
	ld.shared.f32 	%f4655, [%r5291+40960];
	mov.b32 	%r5292, %f4655;
	shfl.sync.down.b32	%r5293|%p1987, %r5292, 16, 31, -1;
	mov.b32 	%f4656, %r5293;
	max.f32 	%f4657, %f4655, %f4656;
	mov.b32 	%r5294, %f4657;
	shfl.sync.down.b32	%r5295|%p1988, %r5294, 8, 31, -1;
	mov.b32 	%f4658, %r5295;
	max.f32 	%f4659, %f4657, %f4658;
	mov.b32 	%r5296, %f4659;
	shfl.sync.down.b32	%r5297|%p1989, %r5296, 4, 31, -1;
	mov.b32 	%f4660, %r5297;
	max.f32 	%f4661, %f4659, %f4660;
	mov.b32 	%r5298, %f4661;
	shfl.sync.down.b32	%r5299|%p1990, %r5298, 2, 31, -1;
	mov.b32 	%f4662, %r5299;
	max.f32 	%f4663, %f4661, %f4662;
	mov.b32 	%r5300, %f4663;
	shfl.sync.down.b32	%r5301|%p1991, %r5300, 1, 31, -1;
	mov.b32 	%f4664, %r5301;
	max.f32 	%f402, %f4663, %f4664;
	sub.f32 	%f4665, %f4655, %f402;
	mul.f32 	%f4666, %f4665, 0f3FB8AA3B;
	ex2.approx.f32 	%f4667, %f4666;
	mov.b32 	%r5302, %f4667;
	shfl.sync.down.b32	%r5303|%p1992, %r5302, 16, 31, -1;
	mov.b32 	%f4668, %r5303;
	add.f32 	%f4669, %f4667, %f4668;
	mov.b32 	%r5304, %f4669;
	shfl.sync.down.b32	%r5305|%p1993, %r5304, 8, 31, -1;
	mov.b32 	%f4670, %r5305;
	add.f32 	%f4671, %f4669, %f4670;
	mov.b32 	%r5306, %f4671;
	shfl.sync.down.b32	%r5307|%p1994, %r5306, 4, 31, -1;
	mov.b32 	%f4672, %r5307;
	add.f32 	%f4673, %f4671, %f4672;
	mov.b32 	%r5308, %f4673;
	shfl.sync.down.b32	%r5309|%p1995, %r5308, 2, 31, -1;
	mov.b32 	%f4674, %r5309;
	add.f32 	%f4675, %f4673, %f4674;
	mov.b32 	%r5310, %f4675;
	shfl.sync.down.b32	%r5311|%p1996, %r5310, 1, 31, -1;
	mov.b32 	%f4676, %r5311;
	add.f32 	%f403, %f4675, %f4676;
	div.rn.f32 	%f4677, %f4667, %f403;
	mul.f32 	%f4678, %f4677, %f2974;
	mov.b32 	%r5312, %f4678;
	shfl.sync.down.b32	%r5313|%p1997, %r5312, 16, 31, -1;
	mov.b32 	%f4679, %r5313;
	add.f32 	%f4680, %f4678, %f4679;
	mov.b32 	%r5314, %f4680;
	shfl.sync.down.b32	%r5315|%p1998, %r5314, 8, 31, -1;
	mov.b32 	%f4681, %r5315;
	add.f32 	%f4682, %f4680, %f4681;
	mov.b32 	%r5316, %f4682;
	shfl.sync.down.b32	%r5317|%p1999, %r5316, 4, 31, -1;
	mov.b32 	%f4683, %r5317;
	add.f32 	%f4684, %f4682, %f4683;
	mov.b32 	%r5318, %f4684;
	shfl.sync.down.b32	%r5319|%p2000, %r5318, 2, 31, -1;
	mov.b32 	%f4685, %r5319;
	add.f32 	%f4686, %f4684, %f4685;
	mov.b32 	%r5320, %f4686;
	shfl.sync.down.b32	%r5321|%p2001, %r5320, 1, 31, -1;
	mov.b32 	%f4687, %r5321;
	add.f32 	%f404, %f4686, %f4687;
	@%p1986 bra 	$L__BB0_1057;
	ld.global.f32 	%f4688, [%rd57];
	add.f32 	%f4689, %f404, %f4688;
	st.global.f32 	[%rd57], %f4689;
	st.global.f32 	[%rd8+192], %f403;
	st.global.f32 	[%rd9+192], %f402;
$L__BB0_1057:
	ld.param.u32 	%r16711, [_Z17qk_sparse_forwardPK13__nv_bfloat16S1_S1_PKiS3_fPfS4_S4_lllllllllllllllliiii_param_27];
	mov.u32 	%r5322, %ctaid.x;
	shl.b32 	%r5323, %r5322, 7;
	or.b32  	%r5324, %r5323, 49;
	setp.ge.s32 	%p2002, %r5324, %r16711;
	@%p2002 bra 	$L__BB0_1060;
	mov.u32 	%r5325, %tid.x;
	and.b32  	%r5326, %r5325, 31;
	setp.ne.s32 	%p2003, %r5326, 0;
	shl.b32 	%r5327, %r5325, 7;
	and.b32  	%r5328, %r5327, 3968;
	mov.u32 	%r5329, shmem;
	add.s32 	%r5330, %r5329, %r5328;
	shl.b32 	%r5331, %r5325, 1;
	and.b32  	%r5332, %r5331, 62;
	mad.lo.s32 	%r5333, %r5326, -126, %r5332;
	add.s32 	%r5334, %r5330, %r5333;
	ld.shared.f32 	%f4690, [%r5334+41472];
	mov.b32 	%r5335, %f4690;
	shfl.sync.down.b32	%r5336|%p2004, %r5335, 16, 31, -1;
	mov.b32 	%f4691, %r5336;
	max.f32 	%f4692, %f4690, %f4691;
	mov.b32 	%r5337, %f4692;
	shfl.sync.down.b32	%r5338|%p2005, %r5337, 8, 31, -1;
	mov.b32 	%f4693, %r5338;
	max.f32 	%f4694, %f4692, %f4693;
	mov.b32 	%r5339, %f4694;
	shfl.sync.down.b32	%r5340|%p2006, %r5339, 4, 31, -1;
	mov.b32 	%f4695, %r5340;
	max.f32 	%f4696, %f4694, %f4695;
	mov.b32 	%r5341, %f4696;
	shfl.sync.down.b32	%r5342|%p2007, %r5341, 2, 31, -1;
	mov.b32 	%f4697, %r5342;
	max.f32 	%f4698, %f4696, %f4697;
	mov.b32 	%r5343, %f4698;
	shfl.sync.down.b32	%r5344|%p2008, %r5343, 1, 31, -1;
	mov.b32 	%f4699, %r5344;
	max.f32 	%f405, %f4698, %f4699;
	sub.f32 	%f4700, %f4690, %f405;
	mul.f32 	%f4701, %f4700, 0f3FB8AA3B;
	ex2.approx.f32 	%f4702, %f4701;
	mov.b32 	%r5345, %f4702;
	shfl.sync.down.b32	%r5346|%p2009, %r5345, 16, 31, -1;
	mov.b32 	%f4703, %r5346;
	add.f32 	%f4704, %f4702, %f4703;
	mov.b32 	%r5347, %f4704;
	shfl.sync.down.b32	%r5348|%p2010, %r5347, 8, 31, -1;
	mov.b32 	%f4705, %r5348;
	add.f32 	%f4706, %f4704, %f4705;
	mov.b32 	%r5349, %f4706;
	shfl.sync.down.b32	%r5350|%p2011, %r5349, 4, 31, -1;
	mov.b32 	%f4707, %r5350;
	add.f32 	%f4708, %f4706, %f4707;
	mov.b32 	%r5351, %f4708;
	shfl.sync.down.b32	%r5352|%p2012, %r5351, 2, 31, -1;
	mov.b32 	%f4709, %r5352;
	add.f32 	%f4710, %f4708, %f4709;
	mov.b32 	%r5353, %f4710;
	shfl.sync.down.b32	%r5354|%p2013, %r5353, 1, 31, -1;
	mov.b32 	%f4711, %r5354;
	add.f32 	%f406, %f4710, %f4711;
	div.rn.f32 	%f4712, %f4702, %f406;
	mul.f32 	%f4713, %f4712, %f2974;
	mov.b32 	%r5355, %f4713;
	shfl.sync.down.b32	%r5356|%p2014, %r5355, 16, 31, -1;
	mov.b32 	%f4714, %r5356;
	add.f32 	%f4715, %f4713, %f4714;
	mov.b32 	%r5357, %f4715;
	shfl.sync.down.b32	%r5358|%p2015, %r5357, 8, 31, -1;
	mov.b32 	%f4716, %r5358;
	add.f32 	%f4717, %f4715, %f4716;
	mov.b32 	%r5359, %f4717;
	shfl.sync.down.b32	%r5360|%p2016, %r5359, 4, 31, -1;
	mov.b32 	%f4718, %r5360;
	add.f32 	%f4719, %f4717, %f4718;
	mov.b32 	%r5361, %f4719;
	shfl.sync.down.b32	%r5362|%p2017, %r5361, 2, 31, -1;
	mov.b32 	%f4720, %r5362;
	add.f32 	%f4721, %f4719, %f4720;
	mov.b32 	%r5363, %f4721;
	shfl.sync.down.b32	%r5364|%p2018, %r5363, 1, 31, -1;
	mov.b32 	%f4722, %r5364;
	add.f32 	%f407, %f4721, %f4722;
	@%p2003 bra 	$L__BB0_1060;
	ld.global.f32 	%f4723, [%rd58];
	add.f32 	%f4724, %f407, %f4723;
	st.global.f32 	[%rd58], %f4724;
	st.global.f32 	[%rd8+196], %f406;
	st.global.f32 	[%rd9+196], %f405;
$L__BB0_1060:
	ld.param.u32 	%r16712, [_Z17qk_sparse_forwardPK13__nv_bfloat16S1_S1_PKiS3_fPfS4_S4_lllllllllllllllliiii_param_27];
	mov.u32 	%r5365, %ctaid.x;
	shl.b32 	%r5366, %r5365, 7;
	or.b32  	%r5367, %r5366, 50;
	setp.ge.s32 	%p2019, %r5367, %r16712;
	@%p2019 bra 	$L__BB0_1063;
	mov.u32 	%r5368, %tid.x;
	and.b32  	%r5369, %r5368, 31;
	setp.ne.s32 	%p2020, %r5369, 0;
	shl.b32 	%r5370, %r5368, 7;
	and.b32  	%r5371, %r5370, 3968;
	mov.u32 	%r5372, shmem;
	add.s32 	%r5373, %r5372, %r5371;
	shl.b32 	%r5374, %r5368, 1;
	and.b32  	%r5375, %r5374, 62;
	mad.lo.s32 	%r5376, %r5369, -126, %r5375;
	add.s32 	%r5377, %r5373, %r5376;
	ld.shared.f32 	%f4725, [%r5377+41984];
	mov.b32 	%r5378, %f4725;
	shfl.sync.down.b32	%r5379|%p2021, %r5378, 16, 31, -1;
	mov.b32 	%f4726, %r5379;
	max.f32 	%f4727, %f4725, %f4726;
	mov.b32 	%r5380, %f4727;
	shfl.sync.down.b32	%r5381|%p2022, %r5380, 8, 31, -1;
	mov.b32 	%f4728, %r5381;
	max.f32 	%f4729, %f4727, %f4728;
	mov.b32 	%r5382, %f4729;
	shfl.sync.down.b32	%r5383|%p2023, %r5382, 4, 31, -1;
	mov.b32 	%f4730, %r5383;
	max.f32 	%f4731, %f4729, %f4730;
	mov.b32 	%r5384, %f4731;
	shfl.sync.down.b32	%r5385|%p2024, %r5384, 2, 31, -1;
	mov.b32 	%f4732, %r5385;
	max.f32 	%f4733, %f4731, %f4732;
	mov.b32 	%r5386, %f4733;
	shfl.sync.down.b32	%r5387|%p2025, %r5386, 1, 31, -1;
	mov.b32 	%f4734, %r5387;
	max.f32 	%f408, %f4733, %f4734;
	sub.f32 	%f4735, %f4725, %f408;
	mul.f32 	%f4736, %f4735, 0f3FB8AA3B;
	ex2.approx.f32 	%f4737, %f4736;
	mov.b32 	%r5388, %f4737;
	shfl.sync.down.b32	%r5389|%p2026, %r5388, 16, 31, -1;
	mov.b32 	%f4738, %r5389;
	add.f32 	%f4739, %f4737, %f4738;
	mov.b32 	%r5390, %f4739;
	shfl.sync.down.b32	%r5391|%p2027, %r5390, 8, 31, -1;
	mov.b32 	%f4740, %r5391;
	add.f32 	%f4741, %f4739, %f4740;
	mov.b32 	%r5392, %f4741;
	shfl.sync.down.b32	%r5393|%p2028, %r5392, 4, 31, -1;
	mov.b32 	%f4742, %r5393;
	add.f32 	%f4743, %f4741, %f4742;
	mov.b32 	%r5394, %f4743;
	shfl.sync.down.b32	%r5395|%p2029, %r5394, 2, 31, -1;
	mov.b32 	%f4744, %r5395;
	add.f32 	%f4745, %f4743, %f4744;
	mov.b32 	%r5396, %f4745;
	shfl.sync.down.b32	%r5397|%p2030, %r5396, 1, 31, -1;
	mov.b32 	%f4746, %r5397;
	add.f32 	%f409, %f4745, %f4746;
	div.rn.f32 	%f4747, %f4737, %f409;
	mul.f32 	%f4748, %f4747, %f2974;
	mov.b32 	%r5398, %f4748;
	shfl.sync.down.b32	%r5399|%p2031, %r5398, 16, 31, -1;
	mov.b32 	%f4749, %r5399;
	add.f32 	%f4750, %f4748, %f4749;
	mov.b32 	%r5400, %f4750;
	shfl.sync.down.b32	%r5401|%p2032, %r5400, 8, 31, -1;
	mov.b32 	%f4751, %r5401;
	add.f32 	%f4752, %f4750, %f4751;
	mov.b32 	%r5402, %f4752;
	shfl.sync.down.b32	%r5403|%p2033, %r5402, 4, 31, -1;
	mov.b32 	%f4753, %r5403;
	add.f32 	%f4754, %f4752, %f4753;
	mov.b32 	%r5404, %f4754;
	shfl.sync.down.b32	%r5405|%p2034, %r5404, 2, 31, -1;
	mov.b32 	%f4755, %r5405;
	add.f32 	%f4756, %f4754, %f4755;
	mov.b32 	%r5406, %f4756;
	shfl.sync.down.b32	%r5407|%p2035, %r5406, 1, 31, -1;
	mov.b32 	%f4757, %r5407;
	add.f32 	%f410, %f4756, %f4757;
	@%p2020 bra 	$L__BB0_1063;
	ld.global.f32 	%f4758, [%rd59];
	add.f32 	%f4759, %f410, %f4758;
	st.global.f32 	[%rd59], %f4759;
	st.global.f32 	[%rd8+200], %f409;
	st.global.f32 	[%rd9+200], %f408;
$L__BB0_1063:
	ld.param.u32 	%r16713, [_Z17qk_sparse_forwardPK13__nv_bfloat16S1_S1_PKiS3_fPfS4_S4_lllllllllllllllliiii_param_27];
	mov.u32 	%r5408, %ctaid.x;
	shl.b32 	%r5409, %r5408, 7;
	or.b32  	%r5410, %r5409, 51;
	setp.ge.s32 	%p2036, %r5410, %r16713;
	@%p2036 bra 	$L__BB0_1066;
	mov.u32 	%r5411, %tid.x;
	and.b32  	%r5412, %r5411, 31;
	setp.ne.s32 	%p2037, %r5412, 0;
	shl.b32 	%r5413, %r5411, 7;
	and.b32  	%r5414, %r5413, 3968;
	mov.u32 	%r5415, shmem;
	add.s32 	%r5416, %r5415, %r5414;
	shl.b32 	%r5417, %r5411, 1;
	and.b32  	%r5418, %r5417, 62;
	mad.lo.s32 	%r5419, %r5412, -126, %r5418;
	add.s32 	%r5420, %r5416, %r5419;
	ld.shared.f32 	%f4760, [%r5420+42496];
	mov.b32 	%r5421, %f4760;
	shfl.sync.down.b32	%r5422|%p2038, %r5421, 16, 31, -1;
	mov.b32 	%f4761, %r5422;
	max.f32 	%f4762, %f4760, %f4761;
	mov.b32 	%r5423, %f4762;
	shfl.sync.down.b32	%r5424|%p2039, %r5423, 8, 31, -1;
	mov.b32 	%f4763, %r5424;
	max.f32 	%f4764, %f4762, %f4763;
	mov.b32 	%r5425, %f4764;
	shfl.sync.down.b32	%r5426|%p2040, %r5425, 4, 31, -1;
	mov.b32 	%f4765, %r5426;
	max.f32 	%f4766, %f4764, %f4765;
	mov.b32 	%r5427, %f4766;
	shfl.sync.down.b32	%r5428|%p2041, %r5427, 2, 31, -1;
	mov.b32 	%f4767, %r5428;
	max.f32 	%f4768, %f4766, %f4767;
	mov.b32 	%r5429, %f4768;
	shfl.sync.down.b32	%r5430|%p2042, %r5429, 1, 31, -1;
	mov.b32 	%f4769, %r5430;
	max.f32 	%f411, %f4768, %f4769;
	sub.f32 	%f4770, %f4760, %f411;
	mul.f32 	%f4771, %f4770, 0f3FB8AA3B;
	ex2.approx.f32 	%f4772, %f4771;
	mov.b32 	%r5431, %f4772;
	shfl.sync.down.b32	%r5432|%p2043, %r5431, 16, 31, -1;
	mov.b32 	%f4773, %r5432;
	add.f32 	%f4774, %f4772, %f4773;
	mov.b32 	%r5433, %f4774;
	shfl.sync.down.b32	%r5434|%p2044, %r5433, 8, 31, -1;
	mov.b32 	%f4775, %r5434;
	add.f32 	%f4776, %f4774, %f4775;
	mov.b32 	%r5435, %f4776;
	shfl.sync.down.b32	%r5436|%p2045, %r5435, 4, 31, -1;
	mov.b32 	%f4777, %r5436;
	add.f32 	%f4778, %f4776, %f4777;
	mov.b32 	%r5437, %f4778;
	shfl.sync.down.b32	%r5438|%p2046, %r5437, 2, 31, -1;
	mov.b32 	%f4779, %r5438;
	add.f32 	%f4780, %f4778, %f4779;
	mov.b32 	%r5439, %f4780;
	shfl.sync.down.b32	%r5440|%p2047, %r5439, 1, 31, -1;
	mov.b32 	%f4781, %r5440;
	add.f32 	%f412, %f4780, %f4781;
	div.rn.f32 	%f4782, %f4772, %f412;
	mul.f32 	%f4783, %f4782, %f2974;
	mov.b32 	%r5441, %f4783;
	shfl.sync.down.b32	%r5442|%p2048, %r5441, 16, 31, -1;
	mov.b32 	%f4784, %r5442;
	add.f32 	%f4785, %f4783, %f4784;
	mov.b32 	%r5443, %f4785;
	shfl.sync.down.b32	%r5444|%p2049, %r5443, 8, 31, -1;
	mov.b32 	%f4786, %r5444;
	add.f32 	%f4787, %f4785, %f4786;
	mov.b32 	%r5445, %f4787;
	shfl.sync.down.b32	%r5446|%p2050, %r5445, 4, 31, -1;
	mov.b32 	%f4788, %r5446;
	add.f32 	%f4789, %f4787, %f4788;
	mov.b32 	%r5447, %f4789;
	shfl.sync.down.b32	%r5448|%p2051, %r5447, 2, 31, -1;
	mov.b32 	%f4790, %r5448;
	add.f32 	%f4791, %f4789, %f4790;
	mov.b32 	%r5449, %f4791;
	shfl.sync.down.b32	%r5450|%p2052, %r5449, 1, 31, -1;
	mov.b32 	%f4792, %r5450;
	add.f32 	%f413, %f4791, %f4792;
	@%p2037 bra 	$L__BB0_1066;
	ld.global.f32 	%f4793, [%rd60];
	add.f32 	%f4794, %f413, %f4793;
	st.global.f32 	[%rd60], %f4794;
	st.global.f32 	[%rd8+204], %f412;
	st.global.f32 	[%rd9+204], %f411;
$L__BB0_1066:
	ld.param.u32 	%r16714, [_Z17qk_sparse_forwardPK13__nv_bfloat16S1_S1_PKiS3_fPfS4_S4_lllllllllllllllliiii_param_27];
	mov.u32 	%r5451, %ctaid.x;
	shl.b32 	%r5452, %r5451, 7;
	or.b32  	%r5453, %r5452, 52;
	setp.ge.s32 	%p2053, %r5453, %r16714;
	@%p2053 bra 	$L__BB0_1069;
	mov.u32 	%r5454, %tid.x;
	and.b32  	%r5455, %r5454, 31;
	setp.ne.s32 	%p2054, %r5455, 0;
	shl.b32 	%r5456, %r5454, 7;
	and.b32  	%r5457, %r5456, 3968;
	mov.u32 	%r5458, shmem;
	add.s32 	%r5459, %r5458, %r5457;
	shl.b32 	%r5460, %r5454, 1;
	and.b32  	%r5461, %r5460, 62;
	mad.lo.s32 	%r5462, %r5455, -126, %r5461;
	add.s32 	%r5463, %r5459, %r5462;
	ld.shared.f32 	%f4795, [%r5463+43008];
	mov.b32 	%r5464, %f4795;
	shfl.sync.down.b32	%r5465|%p2055, %r5464, 16, 31, -1;
	mov.b32 	%f4796, %r5465;
	max.f32 	%f4797, %f4795, %f4796;
	mov.b32 	%r5466, %f4797;
	shfl.sync.down.b32	%r5467|%p2056, %r5466, 8, 31, -1;
	mov.b32 	%f4798, %r5467;
	max.f32 	%f4799, %f4797, %f4798;
	mov.b32 	%r5468, %f4799;
	shfl.sync.down.b32	%r5469|%p2057, %r5468, 4, 31, -1;
	mov.b32 	%f4800, %r5469;
	max.f32 	%f4801, %f4799, %f4800;
	mov.b32 	%r5470, %f4801;
	shfl.sync.down.b32	%r5471|%p2058, %r5470, 2, 31, -1;
	mov.b32 	%f4802, %r5471;
	max.f32 	%f4803, %f4801, %f4802;
	mov.b32 	%r5472, %f4803;
	shfl.sync.down.b32	%r5473|%p2059, %r5472, 1, 31, -1;
	mov.b32 	%f4804, %r5473;
	max.f32 	%f414, %f4803, %f4804;
	sub.f32 	%f4805, %f4795, %f414;
	mul.f32 	%f4806, %f4805, 0f3FB8AA3B;
	ex2.approx.f32 	%f4807, %f4806;
	mov.b32 	%r5474, %f4807;
	shfl.sync.down.b32	%r5475|%p2060, %r5474, 16, 31, -1;
	mov.b32 	%f4808, %r5475;
	add.f32 	%f4809, %f4807, %f4808;
	mov.b32 	%r5476, %f4809;
	shfl.sync.down.b32	%r5477|%p2061, %r5476, 8, 31, -1;
	mov.b32 	%f4810, %r5477;
	add.f32 	%f4811, %f4809, %f4810;
	mov.b32 	%r5478, %f4811;
	shfl.sync.down.b32	%r5479|%p2062, %r5478, 4, 31, -1;
	mov.b32 	%f4812, %r5479;
	add.f32 	%f4813, %f4811, %f4812;
	mov.b32 	%r5480, %f4813;
	shfl.sync.down.b32	%r5481|%p2063, %r5480, 2, 31, -1;
	mov.b32 	%f4814, %r5481;
	add.f32 	%f4815, %f4813, %f4814;
	mov.b32 	%r5482, %f4815;
	shfl.sync.down.b32	%r5483|%p2064, %r5482, 1, 31, -1;
	mov.b32 	%f4816, %r5483;
	add.f32 	%f415, %f4815, %f4816;
	div.rn.f32 	%f4817, %f4807, %f415;
	mul.f32 	%f4818, %f4817, %f2974;
	mov.b32 	%r5484, %f4818;
	shfl.sync.down.b32	%r5485|%p2065, %r5484, 16, 31, -1;
	mov.b32 	%f4819, %r5485;
	add.f32 	%f4820, %f4818, %f4819;
	mov.b32 	%r5486, %f4820;
	shfl.sync.down.b32	%r5487|%p2066, %r5486, 8, 31, -1;
	mov.b32 	%f4821, %r5487;
	add.f32 	%f4822, %f4820, %f4821;
	mov.b32 	%r5488, %f4822;
	shfl.sync.down.b32	%r5489|%p2067, %r5488, 4, 31, -1;
	mov.b32 	%f4823, %r5489;
	add.f32 	%f4824, %f4822, %f4823;
	mov.b32 	%r5490, %f4824;
	shfl.sync.down.b32	%r5491|%p2068, %r5490, 2, 31, -1;
	mov.b32 	%f4825, %r5491;
	add.f32 	%f4826, %f4824, %f4825;
	mov.b32 	%r5492, %f4826;
	shfl.sync.down.b32	%r5493|%p2069, %r5492, 1, 31, -1;
	mov.b32 	%f4827, %r5493;
	add.f32 	%f416, %f4826, %f4827;
	@%p2054 bra 	$L__BB0_1069;
	ld.global.f32 	%f4828, [%rd61];
	add.f32 	%f4829, %f416, %f4828;
	st.global.f32 	[%rd61], %f4829;
	st.global.f32 	[%rd8+208], %f415;
	st.global.f32 	[%rd9+208], %f414;
$L__BB0_1069:
	ld.param.u32 	%r16715, [_Z17qk_sparse_forwardPK13__nv_bfloat16S1_S1_PKiS3_fPfS4_S4_lllllllllllllllliiii_param_27];
	mov.u32 	%r5494, %ctaid.x;
	shl.b32 	%r5495, %r5494, 7;
	or.b32  	%r5496, %r5495, 53;
	setp.ge.s32 	%p2070, %r5496, %r16715;
	@%p2070 bra 	$L__BB0_1072;
	mov.u32 	%r5497, %tid.x;
	and.b32  	%r5498, %r5497, 31;
	setp.ne.s32 	%p2071, %r5498, 0;
	shl.b32 	%r5499, %r5497, 7;
	and.b32  	%r5500, %r5499, 3968;
	mov.u32 	%r5501, shmem;
	add.s32 	%r5502, %r5501, %r5500;
	shl.b32 	%r5503, %r5497, 1;
	and.b32  	%r5504, %r5503, 62;
	mad.lo.s32 	%r5505, %r5498, -126, %r5504;
	add.s32 	%r5506, %r5502, %r5505;
	ld.shared.f32 	%f4830, [%r5506+43520];
	mov.b32 	%r5507, %f4830;
	shfl.sync.down.b32	%r5508|%p2072, %r5507, 16, 31, -1;
	mov.b32 	%f4831, %r5508;
	max.f32 	%f4832, %f4830, %f4831;
	mov.b32 	%r5509, %f4832;
	shfl.sync.down.b32	%r5510|%p2073, %r5509, 8, 31, -1;
	mov.b32 	%f4833, %r5510;
	max.f32 	%f4834, %f4832, %f4833;
	mov.b32 	%r5511, %f4834;
	shfl.sync.down.b32	%r5512|%p2074, %r5511, 4, 31, -1;
	mov.b32 	%f4835, %r5512;
	max.f32 	%f4836, %f4834, %f4835;
	mov.b32 	%r5513, %f4836;
	shfl.sync.down.b32	%r5514|%p2075, %r5513, 2, 31, -1;
	mov.b32 	%f4837, %r5514;
	max.f32 	%f4838, %f4836, %f4837;
	mov.b32 	%r5515, %f4838;
	shfl.sync.down.b32	%r5516|%p2076, %r5515, 1, 31, -1;
	mov.b32 	%f4839, %r5516;
	max.f32 	%f417, %f4838, %f4839;
	sub.f32 	%f4840, %f4830, %f417;
	mul.f32 	%f4841, %f4840, 0f3FB8AA3B;
	ex2.approx.f32 	%f4842, %f4841;
	mov.b32 	%r5517, %f4842;
	shfl.sync.down.b32	%r5518|%p2077, %r5517, 16, 31, -1;
	mov.b32 	%f4843, %r5518;
	add.f32 	%f4844, %f4842, %f4843;
	mov.b32 	%r5519, %f4844;
	shfl.sync.down.b32	%r5520|%p2078, %r5519, 8, 31, -1;
	mov.b32 	%f4845, %r5520;
	add.f32 	%f4846, %f4844, %f4845;
	mov.b32 	%r5521, %f4846;
	shfl.sync.down.b32	%r5522|%p2079, %r5521, 4, 31, -1;
	mov.b32 	%f4847, %r5522;
	add.f32 	%f4848, %f4846, %f4847;
	mov.b32 	%r5523, %f4848;
	shfl.sync.down.b32	%r5524|%p2080, %r5523, 2, 31, -1;
	mov.b32 	%f4849, %r5524;
	add.f32 	%f4850, %f4848, %f4849;
	mov.b32 	%r5525, %f4850;
	shfl.sync.down.b32	%r5526|%p2081, %r5525, 1, 31, -1;
	mov.b32 	%f4851, %r5526;
	add.f32 	%f418, %f4850, %f4851;
	div.rn.f32 	%f4852, %f4842, %f418;
	mul.f32 	%f4853, %f4852, %f2974;
	mov.b32 	%r5527, %f4853;
	shfl.sync.down.b32	%r5528|%p2082, %r5527, 16, 31, -1;
	mov.b32 	%f4854, %r5528;
	add.f32 	%f4855, %f4853, %f4854;
	mov.b32 	%r5529, %f4855;
	shfl.sync.down.b32	%r5530|%p2083, %r5529, 8, 31, -1;
	mov.b32 	%f4856, %r5530;
	add.f32 	%f4857, %f4855, %f4856;
	mov.b32 	%r5531, %f4857;
	shfl.sync.down.b32	%r5532|%p2084, %r5531, 4, 31, -1;
	mov.b32 	%f4858, %r5532;
	add.f32 	%f4859, %f4857, %f4858;
	mov.b32 	%r5533, %f4859;
	shfl.sync.down.b32	%r5534|%p2085, %r5533, 2, 31, -1;
	mov.b32 	%f4860, %r5534;
	add.f32 	%f4861, %f4859, %f4860;
	mov.b32 	%r5535, %f4861;
	shfl.sync.down.b32	%r5536|%p2086, %r5535, 1, 31, -1;
	mov.b32 	%f4862, %r5536;
	add.f32 	%f419, %f4861, %f4862;
	@%p2071 bra 	$L__BB0_1072;
	ld.global.f32 	%f4863, [%rd62];
	add.f32 	%f4864, %f419, %f4863;
	st.global.f32 	[%rd62], %f4864;
	st.global.f32 	[%rd8+212], %f418;
	st.global.f32 	[%rd9+212], %f417;
$L__BB0_1072:
	ld.param.u32 	%r16716, [_Z17qk_sparse_forwardPK13__nv_bfloat16S1_S1_PKiS3_fPfS4_S4_lllllllllllllllliiii_param_27];
	mov.u32 	%r5537, %ctaid.x;
	shl.b32 	%r5538, %r5537, 7;
	or.b32  	%r5539, %r5538, 54;
	setp.ge.s32 	%p2087, %r5539, %r16716;
	@%p2087 bra 	$L__BB0_1075;
	mov.u32 	%r5540, %tid.x;
	and.b32  	%r5541, %r5540, 31;
	setp.ne.s32 	%p2088, %r5541, 0;
	shl.b32 	%r5542, %r5540, 7;
	and.b32  	%r5543, %r5542, 3968;
	mov.u32 	%r5544, shmem;
	add.s32 	%r5545, %r5544, %r5543;
	shl.b32 	%r5546, %r5540, 1;
	and.b32  	%r5547, %r5546, 62;
	mad.lo.s32 	%r5548, %r5541, -126, %r5547;
	add.s32 	%r5549, %r5545, %r5548;
	ld.shared.f32 	%f4865, [%r5549+44032];
	mov.b32 	%r5550, %f4865;
	shfl.sync.down.b32	%r5551|%p2089, %r5550, 16, 31, -1;
	mov.b32 	%f4866, %r5551;
	max.f32 	%f4867, %f4865, %f4866;
	mov.b32 	%r5552, %f4867;
	shfl.sync.down.b32	%r5553|%p2090, %r5552, 8, 31, -1;
	mov.b32 	%f4868, %r5553;
	max.f32 	%f4869, %f4867, %f4868;
	mov.b32 	%r5554, %f4869;
	shfl.sync.down.b32	%r5555|%p2091, %r5554, 4, 31, -1;
	mov.b32 	%f4870, %r5555;
	max.f32 	%f4871, %f4869, %f4870;
	mov.b32 	%r5556, %f4871;
	shfl.sync.down.b32	%r5557|%p2092, %r5556, 2, 31, -1;
	mov.b32 	%f4872, %r5557;
	max.f32 	%f4873, %f4871, %f4872;
	mov.b32 	%r5558, %f4873;
	shfl.sync.down.b32	%r5559|%p2093, %r5558, 1, 31, -1;
	mov.b32 	%f4874, %r5559;
	max.f32 	%f420, %f4873, %f4874;
	sub.f32 	%f4875, %f4865, %f420;
	mul.f32 	%f4876, %f4875, 0f3FB8AA3B;
	ex2.approx.f32 	%f4877, %f4876;
	mov.b32 	%r5560, %f4877;
	shfl.sync.down.b32	%r5561|%p2094, %r5560, 16, 31, -1;
	mov.b32 	%f4878, %r5561;
	add.f32 	%f4879, %f4877, %f4878;
	mov.b32 	%r5562, %f4879;
	shfl.sync.down.b32	%r5563|%p2095, %r5562, 8, 31, -1;
	mov.b32 	%f4880, %r5563;
	add.f32 	%f4881, %f4879, %f4880;
	mov.b32 	%r5564, %f4881;
	shfl.sync.down.b32	%r5565|%p2096, %r5564, 4, 31, -1;
	mov.b32 	%f4882, %r5565;
	add.f32 	%f4883, %f4881, %f4882;
	mov.b32 	%r5566, %f4883;
	shfl.sync.down.b32	%r5567|%p2097, %r5566, 2, 31, -1;
	mov.b32 	%f4884, %r5567;
	add.f32 	%f4885, %f4883, %f4884;
	mov.b32 	%r5568, %f4885;
	shfl.sync.down.b32	%r5569|%p2098, %r5568, 1, 31, -1;
	mov.b32 	%f4886, %r5569;
	add.f32 	%f421, %f4885, %f4886;
	div.rn.f32 	%f4887, %f4877, %f421;
	mul.f32 	%f4888, %f4887, %f2974;
	mov.b32 	%r5570, %f4888;
	shfl.sync.down.b32	%r5571|%p2099, %r5570, 16, 31, -1;
	mov.b32 	%f4889, %r5571;
	add.f32 	%f4890, %f4888, %f4889;
	mov.b32 	%r5572, %f4890;
	shfl.sync.down.b32	%r5573|%p2100, %r5572, 8, 31, -1;
	mov.b32 	%f4891, %r5573;
	add.f32 	%f4892, %f4890, %f4891;
	mov.b32 	%r5574, %f4892;
	shfl.sync.down.b32	%r5575|%p2101, %r5574, 4, 31, -1;
	mov.b32 	%f4893, %r5575;
	add.f32 	%f4894, %f4892, %f4893;
	mov.b32 	%r5576, %f4894;
	shfl.sync.down.b32	%r5577|%p2102, %r5576, 2, 31, -1;
	mov.b32 	%f4895, %r5577;
	add.f32 	%f4896, %f4894, %f4895;
	mov.b32 	%r5578, %f4896;
	shfl.sync.down.b32	%r5579|%p2103, %r5578, 1, 31, -1;
	mov.b32 	%f4897, %r5579;
	add.f32 	%f422, %f4896, %f4897;
	@%p2088 bra 	$L__BB0_1075;
	ld.global.f32 	%f4898, [%rd63];
	add.f32 	%f4899, %f422, %f4898;
	st.global.f32 	[%rd63], %f4899;
	st.global.f32 	[%rd8+216], %f421;
	st.global.f32 	[%rd9+216], %f420;
$L__BB0_1075:
	ld.param.u32 	%r16717, [_Z17qk_sparse_forwardPK13__nv_bfloat16S1_S1_PKiS3_fPfS4_S4_lllllllllllllllliiii_param_27];
	mov.u32 	%r5580, %ctaid.x;
	shl.b32 	%r5581, %r5580, 7;
	or.b32  	%r5582, %r5581, 55;
	setp.ge.s32 	%p2104, %r5582, %r16717;
	@%p2104 bra 	$L__BB0_1078;
	mov.u32 	%r5583, %tid.x;
	and.b32  	%r5584, %r5583, 31;
	setp.ne.s32 	%p2105, %r5584, 0;
	shl.b32 	%r5585, %r5583, 7;
	and.b32  	%r5586, %r5585, 3968;
	mov.u32 	%r5587, shmem;
	add.s32 	%r5588, %r5587, %r5586;
	shl.b32 	%r5589, %r5583, 1;
	and.b32  	%r5590, %r5589, 62;
	mad.lo.s32 	%r5591, %r5584, -126, %r5590;
	add.s32 	%r5592, %r5588, %r5591;
	ld.shared.f32 	%f4900, [%r5592+44544];
	mov.b32 	%r5593, %f4900;
	shfl.sync.down.b32	%r5594|%p2106, %r5593, 16, 31, -1;
	mov.b32 	%f4901, %r5594;
	max.f32 	%f4902, %f4900, %f4901;
	mov.b32 	%r5595, %f4902;
	shfl.sync.down.b32	%r5596|%p2107, %r5595, 8, 31, -1;
	mov.b32 	%f4903, %r5596;
	max.f32 	%f4904, %f4902, %f4903;
	mov.b32 	%r5597, %f4904;
	shfl.sync.down.b32	%r5598|%p2108, %r5597, 4, 31, -1;
	mov.b32 	%f4905, %r5598;
	max.f32 	%f4906, %f4904, %f4905;
	mov.b32 	%r5599, %f4906;
	shfl.sync.down.b32	%r5600|%p2109, %r5599, 2, 31, -1;
	mov.b32 	%f4907, %r5600;
	max.f32 	%f4908, %f4906, %f4907;
	mov.b32 	%r5601, %f4908;
	shfl.sync.down.b32	%r5602|%p2110, %r5601, 1, 31, -1;
	mov.b32 	%f4909, %r5602;
	max.f32 	%f423, %f4908, %f4909;
	sub.f32 	%f4910, %f4900, %f423;
	mul.f32 	%f4911, %f4910, 0f3FB8AA3B;
	ex2.approx.f32 	%f4912, %f4911;
	mov.b32 	%r5603, %f4912;
	shfl.sync.down.b32	%r5604|%p2111, %r5603, 16, 31, -1;
	mov.b32 	%f4913, %r5604;
	add.f32 	%f4914, %f4912, %f4913;
	mov.b32 	%r5605, %f4914;
	shfl.sync.down.b32	%r5606|%p2112, %r5605, 8, 31, -1;
	mov.b32 	%f4915, %r5606;
	add.f32 	%f4916, %f4914, %f4915;
	mov.b32 	%r5607, %f4916;
	shfl.sync.down.b32	%r5608|%p2113, %r5607, 4, 31, -1;
	mov.b32 	%f4917, %r5608;
	add.f32 	%f4918, %f4916, %f4917;
	mov.b32 	%r5609, %f4918;
	shfl.sync.down.b32	%r5610|%p2114, %r5609, 2, 31, -1;
	mov.b32 	%f4919, %r5610;
	add.f32 	%f4920, %f4918, %f4919;
	mov.b32 	%r5611, %f4920;
	shfl.sync.down.b32	%r5612|%p2115, %r5611, 1, 31, -1;
	mov.b32 	%f4921, %r5612;
	add.f32 	%f424, %f4920, %f4921;
	div.rn.f32 	%f4922, %f4912, %f424;
	mul.f32 	%f4923, %f4922, %f2974;
	mov.b32 	%r5613, %f4923;
	shfl.sync.down.b32	%r5614|%p2116, %r5613, 16, 31, -1;
	mov.b32 	%f4924, %r5614;
	add.f32 	%f4925, %f4923, %f4924;
	mov.b32 	%r5615, %f4925;
	shfl.sync.down.b32	%r5616|%p2117, %r5615, 8, 31, -1;
	mov.b32 	%f4926, %r5616;
	add.f32 	%f4927, %f4925, %f4926;
	mov.b32 	%r5617, %f4927;
	shfl.sync.down.b32	%r5618|%p2118, %r5617, 4, 31, -1;
	mov.b32 	%f4928, %r5618;
	add.f32 	%f4929, %f4927, %f4928;
	mov.b32 	%r5619, %f4929;
	shfl.sync.down.b32	%r5620|%p2119, %r5619, 2, 31, -1;
	mov.b32 	%f4930, %r5620;
	add.f32 	%f4931, %f4929, %f4930;
	mov.b32 	%r5621, %f4931;
	shfl.sync.down.b32	%r5622|%p2120, %r5621, 1, 31, -1;
	mov.b32 	%f4932, %r5622;
	add.f32 	%f425, %f4931, %f4932;
	@%p2105 bra 	$L__BB0_1078;
	ld.global.f32 	%f4933, [%rd64];
	add.f32 	%f4934, %f425, %f4933;
	st.global.f32 	[%rd64], %f4934;
	st.global.f32 	[%rd8+220], %f424;
	st.global.f32 	[%rd9+220], %f423;
$L__BB0_1078:
	ld.param.u32 	%r16718, [_Z17qk_sparse_forwardPK13__nv_bfloat16S1_S1_PKiS3_fPfS4_S4_lllllllllllllllliiii_param_27];
	mov.u32 	%r5623, %ctaid.x;
	shl.b32 	%r5624, %r5623, 7;
	or.b32  	%r5625, %r5624, 56;
	setp.ge.s32 	%p2121, %r5625, %r16718;
	@%p2121 bra 	$L__BB0_1081;
	mov.u32 	%r5626, %tid.x;
	and.b32  	%r5627, %r5626, 31;
	setp.ne.s32 	%p2122, %r5627, 0;
	shl.b32 	%r5628, %r5626, 7;
	and.b32  	%r5629, %r5628, 3968;
	mov.u32 	%r5630, shmem;
	add.s32 	%r5631, %r5630, %r5629;
	shl.b32 	%r5632, %r5626, 1;
	and.b32  	%r5633, %r5632, 62;
	mad.lo.s32 	%r5634, %r5627, -126, %r5633;
	add.s32 	%r5635, %r5631, %r5634;
	ld.shared.f32 	%f4935, [%r5635+45056];
	mov.b32 	%r5636, %f4935;
	shfl.sync.down.b32	%r5637|%p2123, %r5636, 16, 31, -1;
	mov.b32 	%f4936, %r5637;
	max.f32 	%f4937, %f4935, %f4936;
	mov.b32 	%r5638, %f4937;
	shfl.sync.down.b32	%r5639|%p2124, %r5638, 8, 31, -1;
	mov.b32 	%f4938, %r5639;
	max.f32 	%f4939, %f4937, %f4938;
	mov.b32 	%r5640, %f4939;
	shfl.sync.down.b32	%r5641|%p2125, %r5640, 4, 31, -1;
	mov.b32 	%f4940, %r5641;
	max.f32 	%f4941, %f4939, %f4940;
	mov.b32 	%r5642, %f4941;
	shfl.sync.down.b32	%r5643|%p2126, %r5642, 2, 31, -1;
	mov.b32 	%f4942, %r5643;
	max.f32 	%f4943, %f4941, %f4942;
	mov.b32 	%r5644, %f4943;
	shfl.sync.down.b32	%r5645|%p2127, %r5644, 1, 31, -1;
	mov.b32 	%f4944, %r5645;
	max.f32 	%f426, %f4943, %f4944;
	sub.f32 	%f4945, %f4935, %f426;
	mul.f32 	%f4946, %f4945, 0f3FB8AA3B;
	ex2.approx.f32 	%f4947, %f4946;
	mov.b32 	%r5646, %f4947;
	shfl.sync.down.b32	%r5647|%p2128, %r5646, 16, 31, -1;
	mov.b32 	%f4948, %r5647;
	add.f32 	%f4949, %f4947, %f4948;
	mov.b32 	%r5648, %f4949;
	shfl.sync.down.b32	%r5649|%p2129, %r5648, 8, 31, -1;
	mov.b32 	%f4950, %r5649;
	add.f32 	%f4951, %f4949, %f4950;
	mov.b32 	%r5650, %f4951;
	shfl.sync.down.b32	%r5651|%p2130, %r5650, 4, 31, -1;
	mov.b32 	%f4952, %r5651;
	add.f32 	%f4953, %f4951, %f4952;
	mov.b32 	%r5652, %f4953;
	shfl.sync.down.b32	%r5653|%p2131, %r5652, 2, 31, -1;
	mov.b32 	%f4954, %r5653;
	add.f32 	%f4955, %f4953, %f4954;
	mov.b32 	%r5654, %f4955;
	shfl.sync.down.b32	%r5655|%p2132, %r5654, 1, 31, -1;
	mov.b32 	%f4956, %r5655;
	add.f32 	%f427, %f4955, %f4956;
	div.rn.f32 	%f4957, %f4947, %f427;
	mul.f32 	%f4958, %f4957, %f2974;
	mov.b32 	%r5656, %f4958;
	shfl.sync.down.b32	%r5657|%p2133, %r5656, 16, 31, -1;
	mov.b32 	%f4959, %r5657;
	add.f32 	%f4960, %f4958, %f4959;
	mov.b32 	%r5658, %f4960;
	shfl.sync.down.b32	%r5659|%p2134, %r5658, 8, 31, -1;
	mov.b32 	%f4961, %r5659;
	add.f32 	%f4962, %f4960, %f4961;
	mov.b32 	%r5660, %f4962;
	shfl.sync.down.b32	%r5661|%p2135, %r5660, 4, 31, -1;
	mov.b32 	%f4963, %r5661;
	add.f32 	%f4964, %f4962, %f4963;
	mov.b32 	%r5662, %f4964;
	shfl.sync.down.b32	%r5663|%p2136, %r5662, 2, 31, -1;
	mov.b32 	%f4965, %r5663;
	add.f32 	%f4966, %f4964, %f4965;
	mov.b32 	%r5664, %f4966;
	shfl.sync.down.b32	%r5665|%p2137, %r5664, 1, 31, -1;
	mov.b32 	%f4967, %r5665;
	add.f32 	%f428, %f4966, %f4967;
	@%p2122 bra 	$L__BB0_1081;
	ld.global.f32 	%f4968, [%rd65];
	add.f32 	%f4969, %f428, %f4968;
	st.global.f32 	[%rd65], %f4969;
	st.global.f32 	[%rd8+224], %f427;
	st.global.f32 	[%rd9+224], %f426;
$L__BB0_1081:
	ld.param.u32 	%r16719, [_Z17qk_sparse_forwardPK13__nv_bfloat16S1_S1_PKiS3_fPfS4_S4_lllllllllllllllliiii_param_27];
	mov.u32 	%r5666, %ctaid.x;
	shl.b32 	%r5667, %r5666, 7;
	or.b32  	%r5668, %r5667, 57;
	setp.ge.s32 	%p2138, %r5668, %r16719;
	@%p2138 bra 	$L__BB0_1084;
	mov.u32 	%r5669, %tid.x;
	and.b32  	%r5670, %r5669, 31;
	setp.ne.s32 	%p2139, %r5670, 0;
	shl.b32 	%r5671, %r5669, 7;
	and.b32  	%r5672, %r5671, 3968;
	mov.u32 	%r5673, shmem;
	add.s32 	%r5674, %r5673, %r5672;
	shl.b32 	%r5675, %r5669, 1;
	and.b32  	%r5676, %r5675, 62;
	mad.lo.s32 	%r5677, %r5670, -126, %r5676;
	add.s32 	%r5678, %r5674, %r5677;
	ld.shared.f32 	%f4970, [%r5678+45568];
	mov.b32 	%r5679, %f4970;
	shfl.sync.down.b32	%r5680|%p2140, %r5679, 16, 31, -1;
	mov.b32 	%f4971, %r5680;
	max.f32 	%f4972, %f4970, %f4971;
	mov.b32 	%r5681, %f4972;
	shfl.sync.down.b32	%r5682|%p2141, %r5681, 8, 31, -1;
	mov.b32 	%f4973, %r5682;
	max.f32 	%f4974, %f4972, %f4973;
	mov.b32 	%r5683, %f4974;
	shfl.sync.down.b32	%r5684|%p2142, %r5683, 4, 31, -1;
	mov.b32 	%f4975, %r5684;
	max.f32 	%f4976, %f4974, %f4975;
	mov.b32 	%r5685, %f4976;
	shfl.sync.down.b32	%r5686|%p2143, %r5685, 2, 31, -1;
	mov.b32 	%f4977, %r5686;
	max.f32 	%f4978, %f4976, %f4977;
	mov.b32 	%r5687, %f4978;
	shfl.sync.down.b32	%r5688|%p2144, %r5687, 1, 31, -1;
	mov.b32 	%f4979, %r5688;
	max.f32 	%f429, %f4978, %f4979;
	sub.f32 	%f4980, %f4970, %f429;
	mul.f32 	%f4981, %f4980, 0f3FB8AA3B;
	ex2.approx.f32 	%f4982, %f4981;
	mov.b32 	%r5689, %f4982;
	shfl.sync.down.b32	%r5690|%p2145, %r5689, 16, 31, -1;
	mov.b32 	%f4983, %r5690;
	add.f32 	%f4984, %f4982, %f4983;
	mov.b32 	%r5691, %f4984;
	shfl.sync.down.b32	%r5692|%p2146, %r5691, 8, 31, -1;
	mov.b32 	%f4985, %r5692;
	add.f32 	%f4986, %f4984, %f4985;
	mov.b32 	%r5693, %f4986;
	shfl.sync.down.b32	%r5694|%p2147, %r5693, 4, 31, -1;
	mov.b32 	%f4987, %r5694;
	add.f32 	%f4988, %f4986, %f4987;
	mov.b32 	%r5695, %f4988;
	shfl.sync.down.b32	%r5696|%p2148, %r5695, 2, 31, -1;
	mov.b32 	%f4989, %r5696;
	add.f32 	%f4990, %f4988, %f4989;
	mov.b32 	%r5697, %f4990;
	shfl.sync.down.b32	%r5698|%p2149, %r5697, 1, 31, -1;
	mov.b32 	%f4991, %r5698;
	add.f32 	%f430, %f4990, %f4991;
	div.rn.f32 	%f4992, %f4982, %f430;
	mul.f32 	%f4993, %f4992, %f2974;
	mov.b32 	%r5699, %f4993;
	shfl.sync.down.b32	%r5700|%p2150, %r5699, 16, 31, -1;
	mov.b32 	%f4994, %r5700;
	add.f32 	%f4995, %f4993, %f4994;
	mov.b32 	%r5701, %f4995;
	shfl.sync.down.b32	%r5702|%p2151, %r5701, 8, 31, -1;
	mov.b32 	%f4996, %r5702;
	add.f32 	%f4997, %f4995, %f4996;
	mov.b32 	%r5703, %f4997;
	shfl.sync.down.b32	%r5704|%p2152, %r5703, 4, 31, -1;
	mov.b32 	%f4998, %r5704;
	add.f32 	%f4999, %f4997, %f4998;
	mov.b32 	%r5705, %f4999;
	shfl.sync.down.b32	%r5706|%p2153, %r5705, 2, 31, -1;
	mov.b32 	%f5000, %r5706;
	add.f32 	%f5001, %f4999, %f5000;
	mov.b32 	%r5707, %f5001;
	shfl.sync.down.b32	%r5708|%p2154, %r5707, 1, 31, -1;
	mov.b32 	%f5002, %r5708;
	add.f32 	%f431, %f5001, %f5002;
	@%p2139 bra 	$L__BB0_1084;
	ld.global.f32 	%f5003, [%rd66];
	add.f32 	%f5004, %f431, %f5003;
	st.global.f32 	[%rd66], %f5004;
	st.global.f32 	[%rd8+228], %f430;
	st.global.f32 	[%rd9+228], %f429;
$L__BB0_1084:
	ld.param.u32 	%r16720, [_Z17qk_sparse_forwardPK13__nv_bfloat16S1_S1_PKiS3_fPfS4_S4_lllllllllllllllliiii_param_27];
	mov.u32 	%r5709, %ctaid.x;
	shl.b32 	%r5710, %r5709, 7;
	or.b32  	%r5711, %r5710, 58;
	setp.ge.s32 	%p2155, %r5711, %r16720;
	@%p2155 bra 	$L__BB0_1087;
	mov.u32 	%r5712, %tid.x;
	and.b32  	%r5713, %r5712, 31;
	setp.ne.s32 	%p2156, %r5713, 0;
	shl.b32 	%r5714, %r5712, 7;
	and.b32  	%r5715, %r5714, 3968;
	mov.u32 	%r5716, shmem;
	add.s32 	%r5717, %r5716, %r5715;
	shl.b32 	%r5718, %r5712, 1;
	and.b32  	%r5719, %r5718, 62;
	mad.lo.s32 	%r5720, %r5713, -126, %r5719;
	add.s32 	%r5721, %r5717, %r5720;
	ld.shared.f32 	%f5005, [%r5721+46080];
	mov.b32 	%r5722, %f5005;
	shfl.sync.down.b32	%r5723|%p2157, %r5722, 16, 31, -1;
	mov.b32 	%f5006, %r5723;
	max.f32 	%f5007, %f5005, %f5006;
	mov.b32 	%r5724, %f5007;
	shfl.sync.down.b32	%r5725|%p2158, %r5724, 8, 31, -1;
	mov.b32 	%f5008, %r5725;
	max.f32 	%f5009, %f5007, %f5008;
	mov.b32 	%r5726, %f5009;
	shfl.sync.down.b32	%r5727|%p2159, %r5726, 4, 31, -1;
	mov.b32 	%f5010, %r5727;
	max.f32 	%f5011, %f5009, %f5010;
	mov.b32 	%r5728, %f5011;
	shfl.sync.down.b32	%r5729|%p2160, %r5728, 2, 31, -1;
	mov.b32 	%f5012, %r5729;
	max.f32 	%f5013, %f5011, %f5012;
	mov.b32 	%r5730, %f5013;
	shfl.sync.down.b32	%r5731|%p2161, %r5730, 1, 31, -1;
	mov.b32 	%f5014, %r5731;
	max.f32 	%f432, %f5013, %f5014;
	sub.f32 	%f5015, %f5005, %f432;
	mul.f32 	%f5016, %f5015, 0f3FB8AA3B;
	ex2.approx.f32 	%f5017, %f5016;
	mov.b32 	%r5732, %f5017;
	shfl.sync.down.b32	%r5733|%p2162, %r5732, 16, 31, -1;
	mov.b32 	%f5018, %r5733;
	add.f32 	%f5019, %f5017, %f5018;
	mov.b32 	%r5734, %f5019;
	shfl.sync.down.b32	%r5735|%p2163, %r5734, 8, 31, -1;
	mov.b32 	%f5020, %r5735;
	add.f32 	%f5021, %f5019, %f5020;
	mov.b32 	%r5736, %f5021;
	shfl.sync.down.b32	%r5737|%p2164, %r5736, 4, 31, -1;
	mov.b32 	%f5022, %r5737;
	add.f32 	%f5023, %f5021, %f5022;
	mov.b32 	%r5738, %f5023;
	shfl.sync.down.b32	%r5739|%p2165, %r5738, 2, 31, -1;
	mov.b32 	%f5024, %r5739;
	add.f32 	%f5025, %f5023, %f5024;
	mov.b32 	%r5740, %f5025;
	shfl.sync.down.b32	%r5741|%p2166, %r5740, 1, 31, -1;
	mov.b32 	%f5026, %r5741;
	add.f32 	%f433, %f5025, %f5026;
	div.rn.f32 	%f5027, %f5017, %f433;
	mul.f32 	%f5028, %f5027, %f2974;
	mov.b32 	%r5742, %f5028;
	shfl.sync.down.b32	%r5743|%p2167, %r5742, 16, 31, -1;
	mov.b32 	%f5029, %r5743;
	add.f32 	%f5030, %f5028, %f5029;
	mov.b32 	%r5744, %f5030;
	shfl.sync.down.b32	%r5745|%p2168, %r5744, 8, 31, -1;
	mov.b32 	%f5031, %r5745;
	add.f32 	%f5032, %f5030, %f5031;
	mov.b32 	%r5746, %f5032;
	shfl.sync.down.b32	%r5747|%p2169, %r5746, 4, 31, -1;
	mov.b32 	%f5033, %r5747;
	add.f32 	%f5034, %f5032, %f5033;
	mov.b32 	%r5748, %f5034;
	shfl.sync.down.b32	%r5749|%p2170, %r5748, 2, 31, -1;
	mov.b32 	%f5035, %r5749;
	add.f32 	%f5036, %f5034, %f5035;
	mov.b32 	%r5750, %f5036;
	shfl.sync.down.b32	%r5751|%p2171, %r5750, 1, 31, -1;
	mov.b32 	%f5037, %r5751;
	add.f32 	%f434, %f5036, %f5037;
	@%p2156 bra 	$L__BB0_1087;
	ld.global.f32 	%f5038, [%rd67];
	add.f32 	%f5039, %f434, %f5038;
	st.global.f32 	[%rd67], %f5039;
	st.global.f32 	[%rd8+232], %f433;
	st.global.f32 	[%rd9+232], %f432;
$L__BB0_1087:
	ld.param.u32 	%r16721, [_Z17qk_sparse_forwardPK13__nv_bfloat16S1_S1_PKiS3_fPfS4_S4_lllllllllllllllliiii_param_27];
	mov.u32 	%r5752, %ctaid.x;
	shl.b32 	%r5753, %r5752, 7;
	or.b32  	%r5754, %r5753, 59;
	setp.ge.s32 	%p2172, %r5754, %r16721;
	@%p2172 bra 	$L__BB0_1090;
	mov.u32 	%r5755, %tid.x;
	and.b32  	%r5756, %r5755, 31;
	setp.ne.s32 	%p2173, %r5756, 0;
	shl.b32 	%r5757, %r5755, 7;
	and.b32  	%r5758, %r5757, 3968;
	mov.u32 	%r5759, shmem;
	add.s32 	%r5760, %r5759, %r5758;
	shl.b32 	%r5761, %r5755, 1;
	and.b32  	%r5762, %r5761, 62;
	mad.lo.s32 	%r5763, %r5756, -126, %r5762;
	add.s32 	%r5764, %r5760, %r5763;
	ld.shared.f32 	%f5040, [%r5764+46592];
	mov.b32 	%r5765, %f5040;
	shfl.sync.down.b32	%r5766|%p2174, %r5765, 16, 31, -1;
	mov.b32 	%f5041, %r5766;
	max.f32 	%f5042, %f5040, %f5041;
	mov.b32 	%r5767, %f5042;
	shfl.sync.down.b32	%r5768|%p2175, %r5767, 8, 31, -1;
	mov.b32 	%f5043, %r5768;
	max.f32 	%f5044, %f5042, %f5043;
	mov.b32 	%r5769, %f5044;
	shfl.sync.down.b32	%r5770|%p2176, %r5769, 4, 31, -1;
	mov.b32 	%f5045, %r5770;
	max.f32 	%f5046, %f5044, %f5045;
	mov.b32 	%r5771, %f5046;
	shfl.sync.down.b32	%r5772|%p2177, %r5771, 2, 31, -1;
	mov.b32 	%f5047, %r5772;
	max.f32 	%f5048, %f5046, %f5047;
	mov.b32 	%r5773, %f5048;
	shfl.sync.down.b32	%r5774|%p2178, %r5773, 1, 31, -1;
	mov.b32 	%f5049, %r5774;
	max.f32 	%f435, %f5048, %f5049;
	sub.f32 	%f5050, %f5040, %f435;
	mul.f32 	%f5051, %f5050, 0f3FB8AA3B;
	ex2.approx.f32 	%f5052, %f5051;
	mov.b32 	%r5775, %f5052;
	shfl.sync.down.b32	%r5776|%p2179, %r5775, 16, 31, -1;
	mov.b32 	%f5053, %r5776;
	add.f32 	%f5054, %f5052, %f5053;
	mov.b32 	%r5777, %f5054;
	shfl.sync.down.b32	%r5778|%p2180, %r5777, 8, 31, -1;
	mov.b32 	%f5055, %r5778;
	add.f32 	%f5056, %f5054, %f5055;
	mov.b32 	%r5779, %f5056;
	shfl.sync.down.b32	%r5780|%p2181, %r5779, 4, 31, -1;
	mov.b32 	%f5057, %r5780;
	add.f32 	%f5058, %f5056, %f5057;
	mov.b32 	%r5781, %f5058;
	shfl.sync.down.b32	%r5782|%p2182, %r5781, 2, 31, -1;
	mov.b32 	%f5059, %r5782;
	add.f32 	%f5060, %f5058, %f5059;
	mov.b32 	%r5783, %f5060;
	shfl.sync.down.b32	%r5784|%p2183, %r5783, 1, 31, -1;
	mov.b32 	%f5061, %r5784;
	add.f32 	%f436, %f5060, %f5061;
	div.rn.f32 	%f5062, %f5052, %f436;
	mul.f32 	%f5063, %f5062, %f2974;
	mov.b32 	%r5785, %f5063;
	shfl.sync.down.b32	%r5786|%p2184, %r5785, 16, 31, -1;
	mov.b32 	%f5064, %r5786;
	add.f32 	%f5065, %f5063, %f5064;
	mov.b32 	%r5787, %f5065;
	shfl.sync.down.b32	%r5788|%p2185, %r5787, 8, 31, -1;
	mov.b32 	%f5066, %r5788;
	add.f32 	%f5067, %f5065, %f5066;
	mov.b32 	%r5789, %f5067;
	shfl.sync.down.b32	%r5790|%p2186, %r5789, 4, 31, -1;
	mov.b32 	%f5068, %r5790;
	add.f32 	%f5069, %f5067, %f5068;
	mov.b32 	%r5791, %f5069;
	shfl.sync.down.b32	%r5792|%p2187, %r5791, 2, 31, -1;
	mov.b32 	%f5070, %r5792;
	add.f32 	%f5071, %f5069, %f5070;
	mov.b32 	%r5793, %f5071;
	shfl.sync.down.b32	%r5794|%p2188, %r5793, 1, 31, -1;
	mov.b32 	%f5072, %r5794;
	add.f32 	%f437, %f5071, %f5072;
	@%p2173 bra 	$L__BB0_1090;
	ld.global.f32 	%f5073, [%rd68];
	add.f32 	%f5074, %f437, %f5073;
	st.global.f32 	[%rd68], %f5074;
	st.global.f32 	[%rd8+236], %f436;
	st.global.f32 	[%rd9+236], %f435;
$L__BB0_1090:
	ld.param.u32 	%r16722, [_Z17qk_sparse_forwardPK13__nv_bfloat16S1_S1_PKiS3_fPfS4_S4_lllllllllllllllliiii_param_27];
	mov.u32 	%r5795, %ctaid.x;
	shl.b32 	%r5796, %r5795, 7;
	or.b32  	%r5797, %r5796, 60;
	setp.ge.s32 	%p2189, %r5797, %r16722;
	@%p2189 bra 	$L__BB0_1093;
	mov.u32 	%r5798, %tid.x;
	and.b32  	%r5799, %r5798, 31;
	setp.ne.s32 	%p2190, %r5799, 0;
	shl.b32 	%r5800, %r5798, 7;
	and.b32  	%r5801, %r5800, 3968;
	mov.u32 	%r5802, shmem;
	add.s32 	%r5803, %r5802, %r5801;
	shl.b32 	%r5804, %r5798, 1;
	and.b32  	%r5805, %r5804, 62;
	mad.lo.s32 	%r5806, %r5799, -126, %r5805;
	add.s32 	%r5807, %r5803, %r5806;
	ld.shared.f32 	%f5075, [%r5807+47104];
	mov.b32 	%r5808, %f5075;
	shfl.sync.down.b32	%r5809|%p2191, %r5808, 16, 31, -1;
	mov.b32 	%f5076, %r5809;
	max.f32 	%f5077, %f5075, %f5076;
	mov.b32 	%r5810, %f5077;
	shfl.sync.down.b32	%r5811|%p2192, %r5810, 8, 31, -1;
	mov.b32 	%f5078, %r5811;
	max.f32 	%f5079, %f5077, %f5078;
	mov.b32 	%r5812, %f5079;
	shfl.sync.down.b32	%r5813|%p2193, %r5812, 4, 31, -1;
	mov.b32 	%f5080, %r5813;
	max.f32 	%f5081, %f5079, %f5080;
	mov.b32 	%r5814, %f5081;
	shfl.sync.down.b32	%r5815|%p2194, %r5814, 2, 31, -1;
	mov.b32 	%f5082, %r5815;
	max.f32 	%f5083, %f5081, %f5082;
	mov.b32 	%r5816, %f5083;
	shfl.sync.down.b32	%r5817|%p2195, %r5816, 1, 31, -1;
	mov.b32 	%f5084, %r5817;
	max.f32 	%f438, %f5083, %f5084;
	sub.f32 	%f5085, %f5075, %f438;
	mul.f32 	%f5086, %f5085, 0f3FB8AA3B;
	ex2.approx.f32 	%f5087, %f5086;
	mov.b32 	%r5818, %f5087;
	shfl.sync.down.b32	%r5819|%p2196, %r5818, 16, 31, -1;
	mov.b32 	%f5088, %r5819;
	add.f32 	%f5089, %f5087, %f5088;
	mov.b32 	%r5820, %f5089;
	shfl.sync.down.b32	%r5821|%p2197, %r5820, 8, 31, -1;
	mov.b32 	%f5090, %r5821;
	add.f32 	%f5091, %f5089, %f5090;
	mov.b32 	%r5822, %f5091;
	shfl.sync.down.b32	%r5823|%p2198, %r5822, 4, 31, -1;
	mov.b32 	%f5092, %r5823;
	add.f32 	%f5093, %f5091, %f5092;
	mov.b32 	%r5824, %f5093;
	shfl.sync.down.b32	%r5825|%p2199, %r5824, 2, 31, -1;
	mov.b32 	%f5094, %r5825;
	add.f32 	%f5095, %f5093, %f5094;
	mov.b32 	%r5826, %f5095;
	shfl.sync.down.b32	%r5827|%p2200, %r5826, 1, 31, -1;
	mov.b32 	%f5096, %r5827;
	add.f32 	%f439, %f5095, %f5096;
	div.rn.f32 	%f5097, %f5087, %f439;
	mul.f32 	%f5098, %f5097, %f2974;
	mov.b32 	%r5828, %f5098;
	shfl.sync.down.b32	%r5829|%p2201, %r5828, 16, 31, -1;
	mov.b32 	%f5099, %r5829;
	add.f32 	%f5100, %f5098, %f5099;
	mov.b32 	%r5830, %f5100;
	shfl.sync.down.b32	%r5831|%p2202, %r5830, 8, 31, -1;
	mov.b32 	%f5101, %r5831;
	add.f32 	%f5102, %f5100, %f5101;
	mov.b32 	%r5832, %f5102;
	shfl.sync.down.b32	%r5833|%p2203, %r5832, 4, 31, -1;
	mov.b32 	%f5103, %r5833;
	add.f32 	%f5104, %f5102, %f5103;
	mov.b32 	%r5834, %f5104;
	shfl.sync.down.b32	%r5835|%p2204, %r5834, 2, 31, -1;
	mov.b32 	%f5105, %r5835;
	add.f32 	%f5106, %f5104, %f5105;
	mov.b32 	%r5836, %f5106;
	shfl.sync.down.b32	%r5837|%p2205, %r5836, 1, 31, -1;
	mov.b32 	%f5107, %r5837;
	add.f32 	%f440, %f5106, %f5107;
	@%p2190 bra 	$L__BB0_1093;
	ld.global.f32 	%f5108, [%rd69];
	add.f32 	%f5109, %f440, %f5108;
	st.global.f32 	[%rd69], %f5109;
	st.global.f32 	[%rd8+240], %f439;
	st.global.f32 	[%rd9+240], %f438;
$L__BB0_1093:
	ld.param.u32 	%r16723, [_Z17qk_sparse_forwardPK13__nv_bfloat16S1_S1_PKiS3_fPfS4_S4_lllllllllllllllliiii_param_27];
	mov.u32 	%r5838, %ctaid.x;
	shl.b32 	%r5839, %r5838, 7;
	or.b32  	%r5840, %r5839, 61;
	setp.ge.s32 	%p2206, %r5840, %r16723;
	@%p2206 bra 	$L__BB0_1096;
	mov.u32 	%r5841, %tid.x;
	and.b32  	%r5842, %r5841, 31;
	setp.ne.s32 	%p2207, %r5842, 0;
	shl.b32 	%r5843, %r5841, 7;
	and.b32  	%r5844, %r5843, 3968;
	mov.u32 	%r5845, shmem;
	add.s32 	%r5846, %r5845, %r5844;
	shl.b32 	%r5847, %r5841, 1;
	and.b32  	%r5848, %r5847, 62;
	mad.lo.s32 	%r5849, %r5842, -126, %r5848;
	add.s32 	%r5850, %r5846, %r5849;
	ld.shared.f32 	%f5110, [%r5850+47616];
	mov.b32 	%r5851, %f5110;
	shfl.sync.down.b32	%r5852|%p2208, %r5851, 16, 31, -1;
	mov.b32 	%f5111, %r5852;
	max.f32 	%f5112, %f5110, %f5111;
	mov.b32 	%r5853, %f5112;
	shfl.sync.down.b32	%r5854|%p2209, %r5853, 8, 31, -1;
	mov.b32 	%f5113, %r5854;
	max.f32 	%f5114, %f5112, %f5113;
	mov.b32 	%r5855, %f5114;
	shfl.sync.down.b32	%r5856|%p2210, %r5855, 4, 31, -1;
	mov.b32 	%f5115, %r5856;
	max.f32 	%f5116, %f5114, %f5115;
	mov.b32 	%r5857, %f5116;
	shfl.sync.down.b32	%r5858|%p2211, %r5857, 2, 31, -1;
	mov.b32 	%f5117, %r5858;
	max.f32 	%f5118, %f5116, %f5117;
	mov.b32 	%r5859, %f5118;
	shfl.sync.down.b32	%r5860|%p2212, %r5859, 1, 31, -1;
	mov.b32 	%f5119, %r5860;
	max.f32 	%f441, %f5118, %f5119;
	sub.f32 	%f5120, %f5110, %f441;
	mul.f32 	%f5121, %f5120, 0f3FB8AA3B;
	ex2.approx.f32 	%f5122, %f5121;
	mov.b32 	%r5861, %f5122;
	shfl.sync.down.b32	%r5862|%p2213, %r5861, 16, 31, -1;
	mov.b32 	%f5123, %r5862;
	add.f32 	%f5124, %f5122, %f5123;
	mov.b32 	%r5863, %f5124;
	shfl.sync.down.b32	%r5864|%p2214, %r5863, 8, 31, -1;
	mov.b32 	%f5125, %r5864;
	add.f32 	%f5126, %f5124, %f5125;
	mov.b32 	%r5865, %f5126;
	shfl.sync.down.b32	%r5866|%p2215, %r5865, 4, 31, -1;
	mov.b32 	%f5127, %r5866;
	add.f32 	%f5128, %f5126, %f5127;
	mov.b32 	%r5867, %f5128;
	shfl.sync.down.b32	%r5868|%p2216, %r5867, 2, 31, -1;
	mov.b32 	%f5129, %r5868;
	add.f32 	%f5130, %f5128, %f5129;
	mov.b32 	%r5869, %f5130;
	shfl.sync.down.b32	%r5870|%p2217, %r5869, 1, 31, -1;
	mov.b32 	%f5131, %r5870;
	add.f32 	%f442, %f5130, %f5131;
	div.rn.f32 	%f5132, %f5122, %f442;
	mul.f32 	%f5133, %f5132, %f2974;
	mov.b32 	%r5871, %f5133;
	shfl.sync.down.b32	%r5872|%p2218, %r5871, 16, 31, -1;
	mov.b32 	%f5134, %r5872;
	add.f32 	%f5135, %f5133, %f5134;
	mov.b32 	%r5873, %f5135;
	shfl.sync.down.b32	%r5874|%p2219, %r5873, 8, 31, -1;
	mov.b32 	%f5136, %r5874;
	add.f32 	%f5137, %f5135, %f5136;
	mov.b32 	%r5875, %f5137;
	shfl.sync.down.b32	%r5876|%p2220, %r5875, 4, 31, -1;
	mov.b32 	%f5138, %r5876;
	add.f32 	%f5139, %f5137, %f5138;
	mov.b32 	%r5877, %f5139;
	shfl.sync.down.b32	%r5878|%p2221, %r5877, 2, 31, -1;
	mov.b32 	%f5140, %r5878;
	add.f32 	%f5141, %f5139, %f5140;
	mov.b32 	%r5879, %f5141;
	shfl.sync.down.b32	%r5880|%p2222, %r5879, 1, 31, -1;
	mov.b32 	%f5142, %r5880;
	add.f32 	%f443, %f5141, %f5142;
	@%p2207 bra 	$L__BB0_1096;
	ld.global.f32 	%f5143, [%rd70];
	add.f32 	%f5144, %f443, %f5143;
	st.global.f32 	[%rd70], %f5144;
	st.global.f32 	[%rd8+244], %f442;
	st.global.f32 	[%rd9+244], %f441;
$L__BB0_1096:
	ld.param.u32 	%r16724, [_Z17qk_sparse_forwardPK13__nv_bfloat16S1_S1_PKiS3_fPfS4_S4_lllllllllllllllliiii_param_27];
	mov.u32 	%r5881, %ctaid.x;
	shl.b32 	%r5882, %r5881, 7;
	or.b32  	%r5883, %r5882, 62;
	setp.ge.s32 	%p2223, %r5883, %r16724;
	@%p2223 bra 	$L__BB0_1099;
	mov.u32 	%r5884, %tid.x;
	and.b32  	%r5885, %r5884, 31;
	setp.ne.s32 	%p2224, %r5885, 0;
	shl.b32 	%r5886, %r5884, 7;
	and.b32  	%r5887, %r5886, 3968;
	mov.u32 	%r5888, shmem;
	add.s32 	%r5889, %r5888, %r5887;
	shl.b32 	%r5890, %r5884, 1;
	and.b32  	%r5891, %r5890, 62;
	mad.lo.s32 	%r5892, %r5885, -126, %r5891;
	add.s32 	%r5893, %r5889, %r5892;
	ld.shared.f32 	%f5145, [%r5893+48128];
	mov.b32 	%r5894, %f5145;
	shfl.sync.down.b32	%r5895|%p2225, %r5894, 16, 31, -1;
	mov.b32 	%f5146, %r5895;
	max.f32 	%f5147, %f5145, %f5146;
	mov.b32 	%r5896, %f5147;
	shfl.sync.down.b32	%r5897|%p2226, %r5896, 8, 31, -1;
	mov.b32 	%f5148, %r5897;
	max.f32 	%f5149, %f5147, %f5148;
	mov.b32 	%r5898, %f5149;
	shfl.sync.down.b32	%r5899|%p2227, %r5898, 4, 31, -1;
	mov.b32 	%f5150, %r5899;
	max.f32 	%f5151, %f5149, %f5150;
	mov.b32 	%r5900, %f5151;
	shfl.sync.down.b32	%r5901|%p2228, %r5900, 2, 31, -1;
	mov.b32 	%f5152, %r5901;
	max.f32 	%f5153, %f5151, %f5152;
	mov.b32 	%r5902, %f5153;
	shfl.sync.down.b32	%r5903|%p2229, %r5902, 1, 31, -1;
	mov.b32 	%f5154, %r5903;
	max.f32 	%f444, %f5153, %f5154;
	sub.f32 	%f5155, %f5145, %f444;
	mul.f32 	%f5156, %f5155, 0f3FB8AA3B;
	ex2.approx.f32 	%f5157, %f5156;
	mov.b32 	%r5904, %f5157;
	shfl.sync.down.b32	%r5905|%p2230, %r5904, 16, 31, -1;
	mov.b32 	%f5158, %r5905;
	add.f32 	%f5159, %f5157, %f5158;
	mov.b32 	%r5906, %f5159;
	shfl.sync.down.b32	%r5907|%p2231, %r5906, 8, 31, -1;
	mov.b32 	%f5160, %r5907;
	add.f32 	%f5161, %f5159, %f5160;
	mov.b32 	%r5908, %f5161;
	shfl.sync.down.b32	%r5909|%p2232, %r5908, 4, 31, -1;
	mov.b32 	%f5162, %r5909;
	add.f32 	%f5163, %f5161, %f5162;
	mov.b32 	%r5910, %f5163;
	shfl.sync.down.b32	%r5911|%p2233, %r5910, 2, 31, -1;
	mov.b32 	%f5164, %r5911;
	add.f32 	%f5165, %f5163, %f5164;
	mov.b32 	%r5912, %f5165;
	shfl.sync.down.b32	%r5913|%p2234, %r5912, 1, 31, -1;
	mov.b32 	%f5166, %r5913;
	add.f32 	%f445, %f5165, %f5166;
	div.rn.f32 	%f5167, %f5157, %f445;
	mul.f32 	%f5168, %f5167, %f2974;
	mov.b32 	%r5914, %f5168;
	shfl.sync.down.b32	%r5915|%p2235, %r5914, 16, 31, -1;
	mov.b32 	%f5169, %r5915;
	add.f32 	%f5170, %f5168, %f5169;
	mov.b32 	%r5916, %f5170;
	shfl.sync.down.b32	%r5917|%p2236, %r5916, 8, 31, -1;
	mov.b32 	%f5171, %r5917;
	add.f32 	%f5172, %f5170, %f5171;
	mov.b32 	%r5918, %f5172;
	shfl.sync.down.b32	%r5919|%p2237, %r5918, 4, 31, -1;
	mov.b32 	%f5173, %r5919;
	add.f32 	%f5174, %f5172, %f5173;
	mov.b32 	%r5920, %f5174;
	shfl.sync.down.b32	%r5921|%p2238, %r5920, 2, 31, -1;
	mov.b32 	%f5175, %r5921;
	add.f32 	%f5176, %f5174, %f5175;
	mov.b32 	%r5922, %f5176;
	shfl.sync.down.b32	%r5923|%p2239, %r5922, 1, 31, -1;
	mov.b32 	%f5177, %r5923;
	add.f32 	%f446, %f5176, %f5177;
	@%p2224 bra 	$L__BB0_1099;
	ld.global.f32 	%f5178, [%rd71];
	add.f32 	%f5179, %f446, %f5178;
	st.global.f32 	[%rd71], %f5179;
	st.global.f32 	[%rd8+248], %f445;
	st.global.f32 	[%rd9+248], %f444;
$L__BB0_1099:
	ld.param.u32 	%r16725, [_Z17qk_sparse_forwardPK13__nv_bfloat16S1_S1_PKiS3_fPfS4_S4_lllllllllllllllliiii_param_27];
	mov.u32 	%r5924, %ctaid.x;
	shl.b32 	%r5925, %r5924, 7;
	or.b32  	%r5926, %r5925, 63;
	setp.ge.s32 	%p2240, %r5926, %r16725;
	@%p2240 bra 	$L__BB0_1102;
	mov.u32 	%r5927, %tid.x;
	and.b32  	%r5928, %r5927, 31;
	setp.ne.s32 	%p2241, %r5928, 0;
	shl.b32 	%r5929, %r5927, 7;
	and.b32  	%r5930, %r5929, 3968;
	mov.u32 	%r5931, shmem;
	add.s32 	%r5932, %r5931, %r5930;
	shl.b32 	%r5933, %r5927, 1;
	and.b32  	%r5934, %r5933, 62;
	mad.lo.s32 	%r5935, %r5928, -126, %r5934;
	add.s32 	%r5936, %r5932, %r5935;
	ld.shared.f32 	%f5180, [%r5936+48640];
	mov.b32 	%r5937, %f5180;
	shfl.sync.down.b32	%r5938|%p2242, %r5937, 16, 31, -1;
	mov.b32 	%f5181, %r5938;
	max.f32 	%f5182, %f5180, %f5181;
	mov.b32 	%r5939, %f5182;
	shfl.sync.down.b32	%r5940|%p2243, %r5939, 8, 31, -1;
	mov.b32 	%f5183, %r5940;
	max.f32 	%f5184, %f5182, %f5183;
	mov.b32 	%r5941, %f5184;
	shfl.sync.down.b32	%r5942|%p2244, %r5941, 4, 31, -1;
	mov.b32 	%f5185, %r5942;
	max.f32 	%f5186, %f5184, %f5185;
	mov.b32 	%r5943, %f5186;
	shfl.sync.down.b32	%r5944|%p2245, %r5943, 2, 31, -1;
	mov.b32 	%f5187, %r5944;
	max.f32 	%f5188, %f5186, %f5187;
	mov.b32 	%r5945, %f5188;
	shfl.sync.down.b32	%r5946|%p2246, %r5945, 1, 31, -1;
	mov.b32 	%f5189, %r5946;
	max.f32 	%f447, %f5188, %f5189;
	sub.f32 	%f5190, %f5180, %f447;
	mul.f32 	%f5191, %f5190, 0f3FB8AA3B;
	ex2.approx.f32 	%f5192, %f5191;
	mov.b32 	%r5947, %f5192;
	shfl.sync.down.b32	%r5948|%p2247, %r5947, 16, 31, -1;
	mov.b32 	%f5193, %r5948;
	add.f32 	%f5194, %f5192, %f5193;
	mov.b32 	%r5949, %f5194;
	shfl.sync.down.b32	%r5950|%p2248, %r5949, 8, 31, -1;
	mov.b32 	%f5195, %r5950;
	add.f32 	%f5196, %f5194, %f5195;
	mov.b32 	%r5951, %f5196;
	shfl.sync.down.b32	%r5952|%p2249, %r5951, 4, 31, -1;
	mov.b32 	%f5197, %r5952;
	add.f32 	%f5198, %f5196, %f5197;
	mov.b32 	%r5953, %f5198;
	shfl.sync.down.b32	%r5954|%p2250, %r5953, 2, 31, -1;
	mov.b32 	%f5199, %r5954;
	add.f32 	%f5200, %f5198, %f5199;
	mov.b32 	%r5955, %f5200;
	shfl.sync.down.b32	%r5956|%p2251, %r5955, 1, 31, -1;
	mov.b32 	%f5201, %r5956;
	add.f32 	%f448, %f5200, %f5201;
	div.rn.f32 	%f5202, %f5192, %f448;
	mul.f32 	%f5203, %f5202, %f2974;
	mov.b32 	%r5957, %f5203;
	shfl.sync.down.b32	%r5958|%p2252, %r5957, 16, 31, -1;
	mov.b32 	%f5204, %r5958;
	add.f32 	%f5205, %f5203, %f5204;
	mov.b32 	%r5959, %f5205;
	shfl.sync.down.b32	%r5960|%p2253, %r5959, 8, 31, -1;
	mov.b32 	%f5206, %r5960;
	add.f32 	%f5207, %f5205, %f5206;
	mov.b32 	%r5961, %f5207;
	shfl.sync.down.b32	%r5962|%p2254, %r5961, 4, 31, -1;
	mov.b32 	%f5208, %r5962;
	add.f32 	%f5209, %f5207, %f5208;
	mov.b32 	%r5963, %f5209;
	shfl.sync.down.b32	%r5964|%p2255, %r5963, 2, 31, -1;
	mov.b32 	%f5210, %r5964;
	add.f32 	%f5211, %f5209, %f5210;
	mov.b32 	%r5965, %f5211;
	shfl.sync.down.b32	%r5966|%p2256, %r5965, 1, 31, -1;
	mov.b32 	%f5212, %r5966;
	add.f32 	%f449, %f5211, %f5212;
	@%p2241 bra 	$L__BB0_1102;
	ld.global.f32 	%f5213, [%rd72];
	add.f32 	%f5214, %f449, %f5213;
	st.global.f32 	[%rd72], %f5214;
	st.global.f32 	[%rd8+252], %f448;
	st.global.f32 	[%rd9+252], %f447;
$L__BB0_1102:
	ld.param.u32 	%r16726, [_Z17qk_sparse_forwardPK13__nv_bfloat16S1_S1_PKiS3_fPfS4_S4_lllllllllllllllliiii_param_27];
	mov.u32 	%r5967, %ctaid.x;
	shl.b32 	%r5968, %r5967, 7;
	or.b32  	%r5969, %r5968, 64;
	setp.ge.s32 	%p2257, %r5969, %r16726;
	@%p2257 bra 	$L__BB0_1105;
	mov.u32 	%r5970, %tid.x;
	and.b32  	%r5971, %r5970, 31;
	setp.ne.s32 	%p2258, %r5971, 0;
	shl.b32 	%r5972, %r5970, 7;
	and.b32  	%r5973, %r5972, 3968;
	mov.u32 	%r5974, shmem;
	add.s32 	%r5975, %r5974, %r5973;
	shl.b32 	%r5976, %r5970, 1;
	and.b32  	%r5977, %r5976, 62;
	mad.lo.s32 	%r5978, %r5971, -126, %r5977;
	add.s32 	%r5979, %r5975, %r5978;
	ld.shared.f32 	%f5215, [%r5979+49152];
	mov.b32 	%r5980, %f5215;
	shfl.sync.down.b32	%r5981|%p2259, %r5980, 16, 31, -1;
	mov.b32 	%f5216, %r5981;
	max.f32 	%f5217, %f5215, %f5216;
	mov.b32 	%r5982, %f5217;
	shfl.sync.down.b32	%r5983|%p2260, %r5982, 8, 31, -1;
	mov.b32 	%f5218, %r5983;
	max.f32 	%f5219, %f5217, %f5218;
	mov.b32 	%r5984, %f5219;
	shfl.sync.down.b32	%r5985|%p2261, %r5984, 4, 31, -1;
	mov.b32 	%f5220, %r5985;
	max.f32 	%f5221, %f5219, %f5220;
	mov.b32 	%r5986, %f5221;
	shfl.sync.down.b32	%r5987|%p2262, %r5986, 2, 31, -1;
	mov.b32 	%f5222, %r5987;
	max.f32 	%f5223, %f5221, %f5222;
	mov.b32 	%r5988, %f5223;
	shfl.sync.down.b32	%r5989|%p2263, %r5988, 1, 31, -1;
	mov.b32 	%f5224, %r5989;
	max.f32 	%f450, %f5223, %f5224;
	sub.f32 	%f5225, %f5215, %f450;
	mul.f32 	%f5226, %f5225, 0f3FB8AA3B;
	ex2.approx.f32 	%f5227, %f5226;
	mov.b32 	%r5990, %f5227;
	shfl.sync.down.b32	%r5991|%p2264, %r5990, 16, 31, -1;
	mov.b32 	%f5228, %r5991;
	add.f32 	%f5229, %f5227, %f5228;
	mov.b32 	%r5992, %f5229;
	shfl.sync.down.b32	%r5993|%p2265, %r5992, 8, 31, -1;
	mov.b32 	%f5230, %r5993;
	add.f32 	%f5231, %f5229, %f5230;
	mov.b32 	%r5994, %f5231;
	shfl.sync.down.b32	%r5995|%p2266, %r5994, 4, 31, -1;
	mov.b32 	%f5232, %r5995;
	add.f32 	%f5233, %f5231, %f5232;
	mov.b32 	%r5996, %f5233;
	shfl.sync.down.b32	%r5997|%p2267, %r5996, 2, 31, -1;
	mov.b32 	%f5234, %r5997;
	add.f32 	%f5235, %f5233, %f5234;
	mov.b32 	%r5998, %f5235;
	shfl.sync.down.b32	%r5999|%p2268, %r5998, 1, 31, -1;
	mov.b32 	%f5236, %r5999;
	add.f32 	%f451, %f5235, %f5236;
	div.rn.f32 	%f5237, %f5227, %f451;
	mul.f32 	%f5238, %f5237, %f2974;
	mov.b32 	%r6000, %f5238;
	shfl.sync.down.b32	%r6001|%p2269, %r6000, 16, 31, -1;
	mov.b32 	%f5239, %r6001;
	add.f32 	%f5240, %f5238, %f5239;
	mov.b32 	%r6002, %f5240;
	shfl.sync.down.b32	%r6003|%p2270, %r6002, 8, 31, -1;
	mov.b32 	%f5241, %r6003;
	add.f32 	%f5242, %f5240, %f5241;
	mov.b32 	%r6004, %f5242;
	shfl.sync.down.b32	%r6005|%p2271, %r6004, 4, 31, -1;
	mov.b32 	%f5243, %r6005;
	add.f32 	%f5244, %f5242, %f5243;
	mov.b32 	%r6006, %f5244;
	shfl.sync.down.b32	%r6007|%p2272, %r6006, 2, 31, -1;
	mov.b32 	%f5245, %r6007;
	add.f32 	%f5246, %f5244, %f5245;
	mov.b32 	%r6008, %f5246;
	shfl.sync.down.b32	%r6009|%p2273, %r6008, 1, 31, -1;
	mov.b32 	%f5247, %r6009;
	add.f32 	%f452, %f5246, %f5247;
	@%p2258 bra 	$L__BB0_1105;
	ld.global.f32 	%f5248, [%rd73];
	add.f32 	%f5249, %f452, %f5248;
	st.global.f32 	[%rd73], %f5249;
	st.global.f32 	[%rd8+256], %f451;
	st.global.f32 	[%rd9+256], %f450;
$L__BB0_1105:
	ld.param.u32 	%r16727, [_Z17qk_sparse_forwardPK13__nv_bfloat16S1_S1_PKiS3_fPfS4_S4_lllllllllllllllliiii_param_27];
	mov.u32 	%r6010, %ctaid.x;
	shl.b32 	%r6011, %r6010, 7;
	or.b32  	%r6012, %r6011, 65;
	setp.ge.s32 	%p2274, %r6012, %r16727;
	@%p2274 bra 	$L__BB0_1108;
	mov.u32 	%r6013, %tid.x;
	and.b32  	%r6014, %r6013, 31;
	setp.ne.s32 	%p2275, %r6014, 0;
	shl.b32 	%r6015, %r6013, 7;
	and.b32  	%r6016, %r6015, 3968;
	mov.u32 	%r6017, shmem;
	add.s32 	%r6018, %r6017, %r6016;
	shl.b32 	%r6019, %r6013, 1;
	and.b32  	%r6020, %r6019, 62;
	mad.lo.s32 	%r6021, %r6014, -126, %r6020;
	add.s32 	%r6022, %r6018, %r6021;
	ld.shared.f32 	%f5250, [%r6022+49664];
	mov.b32 	%r6023, %f5250;
	shfl.sync.down.b32	%r6024|%p2276, %r6023, 16, 31, -1;
	mov.b32 	%f5251, %r6024;
	max.f32 	%f5252, %f5250, %f5251;
	mov.b32 	%r6025, %f5252;
	shfl.sync.down.b32	%r6026|%p2277, %r6025, 8, 31, -1;
	mov.b32 	%f5253, %r6026;
	max.f32 	%f5254, %f5252, %f5253;
	mov.b32 	%r6027, %f5254;
	shfl.sync.down.b32	%r6028|%p2278, %r6027, 4, 31, -1;
	mov.b32 	%f5255, %r6028;
	max.f32 	%f5256, %f5254, %f5255;
	mov.b32 	%r6029, %f5256;
	shfl.sync.down.b32	%r6030|%p2279, %r6029, 2, 31, -1;
	mov.b32 	%f5257, %r6030;
	max.f32 	%f5258, %f5256, %f5257;
	mov.b32 	%r6031, %f5258;
	shfl.sync.down.b32	%r6032|%p2280, %r6031, 1, 31, -1;
	mov.b32 	%f5259, %r6032;
	max.f32 	%f453, %f5258, %f5259;
	sub.f32 	%f5260, %f5250, %f453;
	mul.f32 	%f5261, %f5260, 0f3FB8AA3B;
	ex2.approx.f32 	%f5262, %f5261;
	mov.b32 	%r6033, %f5262;
	shfl.sync.down.b32	%r6034|%p2281, %r6033, 16, 31, -1;
	mov.b32 	%f5263, %r6034;
	add.f32 	%f5264, %f5262, %f5263;
	mov.b32 	%r6035, %f5264;
	shfl.sync.down.b32	%r6036|%p2282, %r6035, 8, 31, -1;
	mov.b32 	%f5265, %r6036;
	add.f32 	%f5266, %f5264, %f5265;
	mov.b32 	%r6037, %f5266;
	shfl.sync.down.b32	%r6038|%p2283, %r6037, 4, 31, -1;
	mov.b32 	%f5267, %r6038;
	add.f32 	%f5268, %f5266, %f5267;
	mov.b32 	%r6039, %f5268;
	shfl.sync.down.b32	%r6040|%p2284, %r6039, 2, 31, -1;
	mov.b32 	%f5269, %r6040;
	add.f32 	%f5270, %f5268, %f5269;
	mov.b32 	%r6041, %f5270;
	shfl.sync.down.b32	%r6042|%p2285, %r6041, 1, 31, -1;
	mov.b32 	%f5271, %r6042;
	add.f32 	%f454, %f5270, %f5271;
	div.rn.f32 	%f5272, %f5262, %f454;
	mul.f32 	%f5273, %f5272, %f2974;
	mov.b32 	%r6043, %f5273;
	shfl.sync.down.b32	%r6044|%p2286, %r6043, 16, 31, -1;
	mov.b32 	%f5274, %r6044;
	add.f32 	%f5275, %f5273, %f5274;
	mov.b32 	%r6045, %f5275;
	shfl.sync.down.b32	%r6046|%p2287, %r6045, 8, 31, -1;
	mov.b32 	%f5276, %r6046;
	add.f32 	%f5277, %f5275, %f5276;
	mov.b32 	%r6047, %f5277;
	shfl.sync.down.b32	%r6048|%p2288, %r6047, 4, 31, -1;
	mov.b32 	%f5278, %r6048;
	add.f32 	%f5279, %f5277, %f5278;
	mov.b32 	%r6049, %f5279;
	shfl.sync.down.b32	%r6050|%p2289, %r6049, 2, 31, -1;
	mov.b32 	%f5280, %r6050;
	add.f32 	%f5281, %f5279, %f5280;
	mov.b32 	%r6051, %f5281;
	shfl.sync.down.b32	%r6052|%p2290, %r6051, 1, 31, -1;
	mov.b32 	%f5282, %r6052;
	add.f32 	%f455, %f5281, %f5282;
	@%p2275 bra 	$L__BB0_1108;
	ld.global.f32 	%f5283, [%rd74];
	add.f32 	%f5284, %f455, %f5283;
	st.global.f32 	[%rd74], %f5284;
	st.global.f32 	[%rd8+260], %f454;
	st.global.f32 	[%rd9+260], %f453;
$L__BB0_1108:
	ld.param.u32 	%r16728, [_Z17qk_sparse_forwardPK13__nv_bfloat16S1_S1_PKiS3_fPfS4_S4_lllllllllllllllliiii_param_27];
	mov.u32 	%r6053, %ctaid.x;
	shl.b32 	%r6054, %r6053, 7;
	or.b32  	%r6055, %r6054, 66;
	setp.ge.s32 	%p2291, %r6055, %r16728;
	@%p2291 bra 	$L__BB0_1111;
	mov.u32 	%r6056, %tid.x;
	and.b32  	%r6057, %r6056, 31;
	setp.ne.s32 	%p2292, %r6057, 0;
	shl.b32 	%r6058, %r6056, 7;
	and.b32  	%r6059, %r6058, 3968;
	mov.u32 	%r6060, shmem;
	add.s32 	%r6061, %r6060, %r6059;
	shl.b32 	%r6062, %r6056, 1;
	and.b32  	%r6063, %r6062, 62;
	mad.lo.s32 	%r6064, %r6057, -126, %r6063;
	add.s32 	%r6065, %r6061, %r6064;
	ld.shared.f32 	%f5285, [%r6065+50176];
	mov.b32 	%r6066, %f5285;
	shfl.sync.down.b32	%r6067|%p2293, %r6066, 16, 31, -1;
	mov.b32 	%f5286, %r6067;
	max.f32 	%f5287, %f5285, %f5286;
	mov.b32 	%r6068, %f5287;
	shfl.sync.down.b32	%r6069|%p2294, %r6068, 8, 31, -1;
	mov.b32 	%f5288, %r6069;
	max.f32 	%f5289, %f5287, %f5288;
	mov.b32 	%r6070, %f5289;
	shfl.sync.down.b32	%r6071|%p2295, %r6070, 4, 31, -1;
	mov.b32 	%f5290, %r6071;
	max.f32 	%f5291, %f5289, %f5290;
	mov.b32 	%r6072, %f5291;
	shfl.sync.down.b32	%r6073|%p2296, %r6072, 2, 31, -1;
	mov.b32 	%f5292, %r6073;
	max.f32 	%f5293, %f5291, %f5292;
	mov.b32 	%r6074, %f5293;
	shfl.sync.down.b32	%r6075|%p2297, %r6074, 1, 31, -1;
	mov.b32 	%f5294, %r6075;
	max.f32 	%f456, %f5293, %f5294;
	sub.f32 	%f5295, %f5285, %f456;
	mul.f32 	%f5296, %f5295, 0f3FB8AA3B;
	ex2.approx.f32 	%f5297, %f5296;
	mov.b32 	%r6076, %f5297;
	shfl.sync.down.b32	%r6077|%p2298, %r6076, 16, 31, -1;
	mov.b32 	%f5298, %r6077;
	add.f32 	%f5299, %f5297, %f5298;
	mov.b32 	%r6078, %f5299;
	shfl.sync.down.b32	%r6079|%p2299, %r6078, 8, 31, -1;
	mov.b32 	%f5300, %r6079;
	add.f32 	%f5301, %f5299, %f5300;
	mov.b32 	%r6080, %f5301;
	shfl.sync.down.b32	%r6081|%p2300, %r6080, 4, 31, -1;
	mov.b32 	%f5302, %r6081;
	add.f32 	%f5303, %f5301, %f5302;
	mov.b32 	%r6082, %f5303;
	shfl.sync.down.b32	%r6083|%p2301, %r6082, 2, 31, -1;
	mov.b32 	%f5304, %r6083;
	add.f32 	%f5305, %f5303, %f5304;
	mov.b32 	%r6084, %f5305;
	shfl.sync.down.b32	%r6085|%p2302, %r6084, 1, 31, -1;
	mov.b32 	%f5306, %r6085;
	add.f32 	%f457, %f5305, %f5306;
	div.rn.f32 	%f5307, %f5297, %f457;
	mul.f32 	%f5308, %f5307, %f2974;
	mov.b32 	%r6086, %f5308;
	shfl.sync.down.b32	%r6087|%p2303, %r6086, 16, 31, -1;
	mov.b32 	%f5309, %r6087;
	add.f32 	%f5310, %f5308, %f5309;
	mov.b32 	%r6088, %f5310;
	shfl.sync.down.b32	%r6089|%p2304, %r6088, 8, 31, -1;
	mov.b32 	%f5311, %r6089;
	add.f32 	%f5312, %f5310, %f5311;
	mov.b32 	%r6090, %f5312;
	shfl.sync.down.b32	%r6091|%p2305, %r6090, 4, 31, -1;
	mov.b32 	%f5313, %r6091;
	add.f32 	%f5314, %f5312, %f5313;
	mov.b32 	%r6092, %f5314;
	shfl.sync.down.b32	%r6093|%p2306, %r6092, 2, 31, -1;
	mov.b32 	%f5315, %r6093;
	add.f32 	%f5316, %f5314, %f5315;
	mov.b32 	%r6094, %f5316;
	shfl.sync.down.b32	%r6095|%p2307, %r6094, 1, 31, -1;
	mov.b32 	%f5317, %r6095;
	add.f32 	%f458, %f5316, %f5317;
	@%p2292 bra 	$L__BB0_1111;
	ld.global.f32 	%f5318, [%rd75];
	add.f32 	%f5319, %f458, %f5318;
	st.global.f32 	[%rd75], %f5319;
	st.global.f32 	[%rd8+264], %f457;
	st.global.f32 	[%rd9+264], %f456;
$L__BB0_1111:
	ld.param.u32 	%r16729, [_Z17qk_sparse_forwardPK13__nv_bfloat16S1_S1_PKiS3_fPfS4_S4_lllllllllllllllliiii_param_27];
	mov.u32 	%r6096, %ctaid.x;
	shl.b32 	%r6097, %r6096, 7;
	or.b32  	%r6098, %r6097, 67;
	setp.ge.s32 	%p2308, %r6098, %r16729;
	@%p2308 bra 	$L__BB0_1114;
	mov.u32 	%r6099, %tid.x;
	and.b32  	%r6100, %r6099, 31;
	setp.ne.s32 	%p2309, %r6100, 0;
	shl.b32 	%r6101, %r6099, 7;
	and.b32  	%r6102, %r6101, 3968;
	mov.u32 	%r6103, shmem;
	add.s32 	%r6104, %r6103, %r6102;
	shl.b32 	%r6105, %r6099, 1;
	and.b32  	%r6106, %r6105, 62;
	mad.lo.s32 	%r6107, %r6100, -126, %r6106;
	add.s32 	%r6108, %r6104, %r6107;
	ld.shared.f32 	%f5320, [%r6108+50688];
	mov.b32 	%r6109, %f5320;
	shfl.sync.down.b32	%r6110|%p2310, %r6109, 16, 31, -1;
	mov.b32 	%f5321, %r6110;
	max.f32 	%f5322, %f5320, %f5321;
	mov.b32 	%r6111, %f5322;
	shfl.sync.down.b32	%r6112|%p2311, %r6111, 8, 31, -1;
	mov.b32 	%f5323, %r6112;
	max.f32 	%f5324, %f5322, %f5323;
	mov.b32 	%r6113, %f5324;
	shfl.sync.down.b32	%r6114|%p2312, %r6113, 4, 31, -1;
	mov.b32 	%f5325, %r6114;
	max.f32 	%f5326, %f5324, %f5325;
	mov.b32 	%r6115, %f5326;
	shfl.sync.down.b32	%r6116|%p2313, %r6115, 2, 31, -1;
	mov.b32 	%f5327, %r6116;
	max.f32 	%f5328, %f5326, %f5327;
	mov.b32 	%r6117, %f5328;
	shfl.sync.down.b32	%r6118|%p2314, %r6117, 1, 31, -1;
	mov.b32 	%f5329, %r6118;
	max.f32 	%f459, %f5328, %f5329;
	sub.f32 	%f5330, %f5320, %f459;
	mul.f32 	%f5331, %f5330, 0f3FB8AA3B;
	ex2.approx.f32 	%f5332, %f5331;
	mov.b32 	%r6119, %f5332;
	shfl.sync.down.b32	%r6120|%p2315, %r6119, 16, 31, -1;
	mov.b32 	%f5333, %r6120;
	add.f32 	%f5334, %f5332, %f5333;
	mov.b32 	%r6121, %f5334;
	shfl.sync.down.b32	%r6122|%p2316, %r6121, 8, 31, -1;
	mov.b32 	%f5335, %r6122;
	add.f32 	%f5336, %f5334, %f5335;
	mov.b32 	%r6123, %f5336;
	shfl.sync.down.b32	%r6124|%p2317, %r6123, 4, 31, -1;
	mov.b32 	%f5337, %r6124;
	add.f32 	%f5338, %f5336, %f5337;
	mov.b32 	%r6125, %f5338;
	shfl.sync.down.b32	%r6126|%p2318, %r6125, 2, 31, -1;
	mov.b32 	%f5339, %r6126;
	add.f32 	%f5340, %f5338, %f5339;
	mov.b32 	%r6127, %f5340;
	shfl.sync.down.b32	%r6128|%p2319, %r6127, 1, 31, -1;
	mov.b32 	%f5341, %r6128;
	add.f32 	%f460, %f5340, %f5341;
	div.rn.f32 	%f5342, %f5332, %f460;
	mul.f32 	%f5343, %f5342, %f2974;
	mov.b32 	%r6129, %f5343;
	shfl.sync.down.b32	%r6130|%p2320, %r6129, 16, 31, -1;
	mov.b32 	%f5344, %r6130;
	add.f32 	%f5345, %f5343, %f5344;
	mov.b32 	%r6131, %f5345;
	shfl.sync.down.b32	%r6132|%p2321, %r6131, 8, 31, -1;
	mov.b32 	%f5346, %r6132;
	add.f32 	%f5347, %f5345, %f5346;
	mov.b32 	%r6133, %f5347;
	shfl.sync.down.b32	%r6134|%p2322, %r6133, 4, 31, -1;
	mov.b32 	%f5348, %r6134;
	add.f32 	%f5349, %f5347, %f5348;
	mov.b32 	%r6135, %f5349;
	shfl.sync.down.b32	%r6136|%p2323, %r6135, 2, 31, -1;
	mov.b32 	%f5350, %r6136;
	add.f32 	%f5351, %f5349, %f5350;
	mov.b32 	%r6137, %f5351;
	shfl.sync.down.b32	%r6138|%p2324, %r6137, 1, 31, -1;
	mov.b32 	%f5352, %r6138;
	add.f32 	%f461, %f5351, %f5352;
	@%p2309 bra 	$L__BB0_1114;
	ld.global.f32 	%f5353, [%rd76];
	add.f32 	%f5354, %f461, %f5353;
	st.global.f32 	[%rd76], %f5354;
	st.global.f32 	[%rd8+268], %f460;
	st.global.f32 	[%rd9+268], %f459;
$L__BB0_1114:
	ld.param.u32 	%r16730, [_Z17qk_sparse_forwardPK13__nv_bfloat16S1_S1_PKiS3_fPfS4_S4_lllllllllllllllliiii_param_27];
	mov.u32 	%r6139, %ctaid.x;
	shl.b32 	%r6140, %r6139, 7;
	or.b32  	%r6141, %r6140, 68;
	setp.ge.s32 	%p2325, %r6141, %r16730;
	@%p2325 bra 	$L__BB0_1117;
	mov.u32 	%r6142, %tid.x;
	and.b32  	%r6143, %r6142, 31;
	setp.ne.s32 	%p2326, %r6143, 0;
	shl.b32 	%r6144, %r6142, 7;
	and.b32  	%r6145, %r6144, 3968;
	mov.u32 	%r6146, shmem;
	add.s32 	%r6147, %r6146, %r6145;
	shl.b32 	%r6148, %r6142, 1;
	and.b32  	%r6149, %r6148, 62;
	mad.lo.s32 	%r6150, %r6143, -126, %r6149;
	add.s32 	%r6151, %r6147, %r6150;
	ld.shared.f32 	%f5355, [%r6151+51200];
	mov.b32 	%r6152, %f5355;
	shfl.sync.down.b32	%r6153|%p2327, %r6152, 16, 31, -1;
	mov.b32 	%f5356, %r6153;
	max.f32 	%f5357, %f5355, %f5356;
	mov.b32 	%r6154, %f5357;
	shfl.sync.down.b32	%r6155|%p2328, %r6154, 8, 31, -1;
	mov.b32 	%f5358, %r6155;
	max.f32 	%f5359, %f5357, %f5358;
	mov.b32 	%r6156, %f5359;
	shfl.sync.down.b32	%r6157|%p2329, %r6156, 4, 31, -1;
	mov.b32 	%f5360, %r6157;
	max.f32 	%f5361, %f5359, %f5360;
	mov.b32 	%r6158, %f5361;
	shfl.sync.down.b32	%r6159|%p2330, %r6158, 2, 31, -1;
	mov.b32 	%f5362, %r6159;
	max.f32 	%f5363, %f5361, %f5362;
	mov.b32 	%r6160, %f5363;
	shfl.sync.down.b32	%r6161|%p2331, %r6160, 1, 31, -1;
	mov.b32 	%f5364, %r6161;
	max.f32 	%f462, %f5363, %f5364;
	sub.f32 	%f5365, %f5355, %f462;
	mul.f32 	%f5366, %f5365, 0f3FB8AA3B;
	ex2.approx.f32 	%f5367, %f5366;
	mov.b32 	%r6162, %f5367;
	shfl.sync.down.b32	%r6163|%p2332, %r6162, 16, 31, -1;
	mov.b32 	%f5368, %r6163;
	add.f32 	%f5369, %f5367, %f5368;
	mov.b32 	%r6164, %f5369;
	shfl.sync.down.b32	%r6165|%p2333, %r6164, 8, 31, -1;
	mov.b32 	%f5370, %r6165;
	add.f32 	%f5371, %f5369, %f5370;
	mov.b32 	%r6166, %f5371;
	shfl.sync.down.b32	%r6167|%p2334, %r6166, 4, 31, -1;
	mov.b32 	%f5372, %r6167;
	add.f32 	%f5373, %f5371, %f5372;
	mov.b32 	%r6168, %f5373;
	shfl.sync.down.b32	%r6169|%p2335, %r6168, 2, 31, -1;
	mov.b32 	%f5374, %r6169;
	add.f32 	%f5375, %f5373, %f5374;
	mov.b32 	%r6170, %f5375;
	shfl.sync.down.b32	%r6171|%p2336, %r6170, 1, 31, -1;
	mov.b32 	%f5376, %r6171;
	add.f32 	%f463, %f5375, %f5376;
	div.rn.f32 	%f5377, %f5367, %f463;
	mul.f32 	%f5378, %f5377, %f2974;
	mov.b32 	%r6172, %f5378;
	shfl.sync.down.b32	%r6173|%p2337, %r6172, 16, 31, -1;
	mov.b32 	%f5379, %r6173;
	add.f32 	%f5380, %f5378, %f5379;
	mov.b32 	%r6174, %f5380;
	shfl.sync.down.b32	%r6175|%p2338, %r6174, 8, 31, -1;
	mov.b32 	%f5381, %r6175;
	add.f32 	%f5382, %f5380, %f5381;
	mov.b32 	%r6176, %f5382;
	shfl.sync.down.b32	%r6177|%p2339, %r6176, 4, 31, -1;
	mov.b32 	%f5383, %r6177;
	add.f32 	%f5384, %f5382, %f5383;
	mov.b32 	%r6178, %f5384;
	shfl.sync.down.b32	%r6179|%p2340, %r6178, 2, 31, -1;
	mov.b32 	%f5385, %r6179;
	add.f32 	%f5386, %f5384, %f5385;
	mov.b32 	%r6180, %f5386;
	shfl.sync.down.b32	%r6181|%p2341, %r6180, 1, 31, -1;
	mov.b32 	%f5387, %r6181;
	add.f32 	%f464, %f5386, %f5387;
	@%p2326 bra 	$L__BB0_1117;
	ld.global.f32 	%f5388, [%rd77];
	add.f32 	%f5389, %f464, %f5388;
	st.global.f32 	[%rd77], %f5389;
	st.global.f32 	[%rd8+272], %f463;
	st.global.f32 	[%rd9+272], %f462;
$L__BB0_1117:
	ld.param.u32 	%r16731, [_Z17qk_sparse_forwardPK13__nv_bfloat16S1_S1_PKiS3_fPfS4_S4_lllllllllllllllliiii_param_27];
	mov.u32 	%r6182, %ctaid.x;
	shl.b32 	%r6183, %r6182, 7;
	or.b32  	%r6184, %r6183, 69;
	setp.ge.s32 	%p2342, %r6184, %r16731;
	@%p2342 bra 	$L__BB0_1120;
	mov.u32 	%r6185, %tid.x;
	and.b32  	%r6186, %r6185, 31;
	setp.ne.s32 	%p2343, %r6186, 0;
	shl.b32 	%r6187, %r6185, 7;
	and.b32  	%r6188, %r6187, 3968;
	mov.u32 	%r6189, shmem;
	add.s32 	%r6190, %r6189, %r6188;
	shl.b32 	%r6191, %r6185, 1;
	and.b32  	%r6192, %r6191, 62;
	mad.lo.s32 	%r6193, %r6186, -126, %r6192;
	add.s32 	%r6194, %r6190, %r6193;
	ld.shared.f32 	%f5390, [%r6194+51712];
	mov.b32 	%r6195, %f5390;
	shfl.sync.down.b32	%r6196|%p2344, %r6195, 16, 31, -1;
	mov.b32 	%f5391, %r6196;
	max.f32 	%f5392, %f5390, %f5391;
	mov.b32 	%r6197, %f5392;
	shfl.sync.down.b32	%r6198|%p2345, %r6197, 8, 31, -1;
	mov.b32 	%f5393, %r6198;
	max.f32 	%f5394, %f5392, %f5393;
	mov.b32 	%r6199, %f5394;
	shfl.sync.down.b32	%r6200|%p2346, %r6199, 4, 31, -1;
	mov.b32 	%f5395, %r6200;
	max.f32 	%f5396, %f5394, %f5395;
	mov.b32 	%r6201, %f5396;
	shfl.sync.down.b32	%r6202|%p2347, %r6201, 2, 31, -1;
	mov.b32 	%f5397, %r6202;
	max.f32 	%f5398, %f5396, %f5397;
	mov.b32 	%r6203, %f5398;
	shfl.sync.down.b32	%r6204|%p2348, %r6203, 1, 31, -1;
	mov.b32 	%f5399, %r6204;
	max.f32 	%f465, %f5398, %f5399;
	sub.f32 	%f5400, %f5390, %f465;
	mul.f32 	%f5401, %f5400, 0f3FB8AA3B;
	ex2.approx.f32 	%f5402, %f5401;
	mov.b32 	%r6205, %f5402;
	shfl.sync.down.b32	%r6206|%p2349, %r6205, 16, 31, -1;
	mov.b32 	%f5403, %r6206;
	add.f32 	%f5404, %f5402, %f5403;
	mov.b32 	%r6207, %f5404;
	shfl.sync.down.b32	%r6208|%p2350, %r6207, 8, 31, -1;
	mov.b32 	%f5405, %r6208;
	add.f32 	%f5406, %f5404, %f5405;
	mov.b32 	%r6209, %f5406;
	shfl.sync.down.b32	%r6210|%p2351, %r6209, 4, 31, -1;
	mov.b32 	%f5407, %r6210;
	add.f32 	%f5408, %f5406, %f5407;
	mov.b32 	%r6211, %f5408;
	shfl.sync.down.b32	%r6212|%p2352, %r6211, 2, 31, -1;
	mov.b32 	%f5409, %r6212;
	add.f32 	%f5410, %f5408, %f5409;
	mov.b32 	%r6213, %f5410;
	shfl.sync.down.b32	%r6214|%p2353, %r6213, 1, 31, -1;
	mov.b32 	%f5411, %r6214;
	add.f32 	%f466, %f5410, %f5411;
	div.rn.f32 	%f5412, %f5402, %f466;
	mul.f32 	%f5413, %f5412, %f2974;
	mov.b32 	%r6215, %f5413;
	shfl.sync.down.b32	%r6216|%p2354, %r6215, 16, 31, -1;
	mov.b32 	%f5414, %r6216;
	add.f32 	%f5415, %f5413, %f5414;
	mov.b32 	%r6217, %f5415;
	shfl.sync.down.b32	%r6218|%p2355, %r6217, 8, 31, -1;
	mov.b32 	%f5416, %r6218;
	add.f32 	%f5417, %f5415, %f5416;
	mov.b32 	%r6219, %f5417;
	shfl.sync.down.b32	%r6220|%p2356, %r6219, 4, 31, -1;
	mov.b32 	%f5418, %r6220;
	add.f32 	%f5419, %f5417, %f5418;
	mov.b32 	%r6221, %f5419;
	shfl.sync.down.b32	%r6222|%p2357, %r6221, 2, 31, -1;
	mov.b32 	%f5420, %r6222;
	add.f32 	%f5421, %f5419, %f5420;
	mov.b32 	%r6223, %f5421;
	shfl.sync.down.b32	%r6224|%p2358, %r6223, 1, 31, -1;
	mov.b32 	%f5422, %r6224;
	add.f32 	%f467, %f5421, %f5422;
	@%p2343 bra 	$L__BB0_1120;
	ld.global.f32 	%f5423, [%rd78];
	add.f32 	%f5424, %f467, %f5423;
	st.global.f32 	[%rd78], %f5424;
	st.global.f32 	[%rd8+276], %f466;
	st.global.f32 	[%rd9+276], %f465;
$L__BB0_1120:
	ld.param.u32 	%r16732, [_Z17qk_sparse_forwardPK13__nv_bfloat16S1_S1_PKiS3_fPfS4_S4_lllllllllllllllliiii_param_27];
	mov.u32 	%r6225, %ctaid.x;
	shl.b32 	%r6226, %r6225, 7;
	or.b32  	%r6227, %r6226, 70;
	setp.ge.s32 	%p2359, %r6227, %r16732;
	@%p2359 bra 	$L__BB0_1123;
	mov.u32 	%r6228, %tid.x;
	and.b32  	%r6229, %r6228, 31;
	setp.ne.s32 	%p2360, %r6229, 0;
	shl.b32 	%r6230, %r6228, 7;
	and.b32  	%r6231, %r6230, 3968;
	mov.u32 	%r6232, shmem;
	add.s32 	%r6233, %r6232, %r6231;
	shl.b32 	%r6234, %r6228, 1;
	and.b32  	%r6235, %r6234, 62;
	mad.lo.s32 	%r6236, %r6229, -126, %r6235;
	add.s32 	%r6237, %r6233, %r6236;
	ld.shared.f32 	%f5425, [%r6237+52224];
	mov.b32 	%r6238, %f5425;
	shfl.sync.down.b32	%r6239|%p2361, %r6238, 16, 31, -1;
	mov.b32 	%f5426, %r6239;
	max.f32 	%f5427, %f5425, %f5426;
	mov.b32 	%r6240, %f5427;
	shfl.sync.down.b32	%r6241|%p2362, %r6240, 8, 31, -1;
	mov.b32 	%f5428, %r6241;
	max.f32 	%f5429, %f5427, %f5428;
	mov.b32 	%r6242, %f5429;
	shfl.sync.down.b32	%r6243|%p2363, %r6242, 4, 31, -1;
	mov.b32 	%f5430, %r6243;
	max.f32 	%f5431, %f5429, %f5430;
	mov.b32 	%r6244, %f5431;
	shfl.sync.down.b32	%r6245|%p2364, %r6244, 2, 31, -1;
	mov.b32 	%f5432, %r6245;
	max.f32 	%f5433, %f5431, %f5432;
	mov.b32 	%r6246, %f5433;
	shfl.sync.down.b32	%r6247|%p2365, %r6246, 1, 31, -1;
	mov.b32 	%f5434, %r6247;
	max.f32 	%f468, %f5433, %f5434;
	sub.f32 	%f5435, %f5425, %f468;
	mul.f32 	%f5436, %f5435, 0f3FB8AA3B;
	ex2.approx.f32 	%f5437, %f5436;
	mov.b32 	%r6248, %f5437;
	shfl.sync.down.b32	%r6249|%p2366, %r6248, 16, 31, -1;
	mov.b32 	%f5438, %r6249;
	add.f32 	%f5439, %f5437, %f5438;
	mov.b32 	%r6250, %f5439;
	shfl.sync.down.b32	%r6251|%p2367, %r6250, 8, 31, -1;
	mov.b32 	%f5440, %r6251;
	add.f32 	%f5441, %f5439, %f5440;
	mov.b32 	%r6252, %f5441;
	shfl.sync.down.b32	%r6253|%p2368, %r6252, 4, 31, -1;
	mov.b32 	%f5442, %r6253;
	add.f32 	%f5443, %f5441, %f5442;
	mov.b32 	%r6254, %f5443;
	shfl.sync.down.b32	%r6255|%p2369, %r6254, 2, 31, -1;
	mov.b32 	%f5444, %r6255;
	add.f32 	%f5445, %f5443, %f5444;
	mov.b32 	%r6256, %f5445;
	shfl.sync.down.b32	%r6257|%p2370, %r6256, 1, 31, -1;
	mov.b32 	%f5446, %r6257;
	add.f32 	%f469, %f5445, %f5446;
	div.rn.f32 	%f5447, %f5437, %f469;
	mul.f32 	%f5448, %f5447, %f2974;
	mov.b32 	%r6258, %f5448;
	shfl.sync.down.b32	%r6259|%p2371, %r6258, 16, 31, -1;
	mov.b32 	%f5449, %r6259;
	add.f32 	%f5450, %f5448, %f5449;
	mov.b32 	%r6260, %f5450;
	shfl.sync.down.b32	%r6261|%p2372, %r6260, 8, 31, -1;
	mov.b32 	%f5451, %r6261;
	add.f32 	%f5452, %f5450, %f5451;
	mov.b32 	%r6262, %f5452;
	shfl.sync.down.b32	%r6263|%p2373, %r6262, 4, 31, -1;
	mov.b32 	%f5453, %r6263;
	add.f32 	%f5454, %f5452, %f5453;
	mov.b32 	%r6264, %f5454;
	shfl.sync.down.b32	%r6265|%p2374, %r6264, 2, 31, -1;
	mov.b32 	%f5455, %r6265;
	add.f32 	%f5456, %f5454, %f5455;
	mov.b32 	%r6266, %f5456;
	shfl.sync.down.b32	%r6267|%p2375, %r6266, 1, 31, -1;
	mov.b32 	%f5457, %r6267;
	add.f32 	%f470, %f5456, %f5457;
	@%p2360 bra 	$L__BB0_1123;
	ld.global.f32 	%f5458, [%rd79];
	add.f32 	%f5459, %f470, %f5458;
	st.global.f32 	[%rd79], %f5459;
	st.global.f32 	[%rd8+280], %f469;
	st.global.f32 	[%rd9+280], %f468;
$L__BB0_1123:
	ld.param.u32 	%r16733, [_Z17qk_sparse_forwardPK13__nv_bfloat16S1_S1_PKiS3_fPfS4_S4_lllllllllllllllliiii_param_27];
	mov.u32 	%r6268, %ctaid.x;
	shl.b32 	%r6269, %r6268, 7;
	or.b32  	%r6270, %r6269, 71;
	setp.ge.s32 	%p2376, %r6270, %r16733;
	@%p2376 bra 	$L__BB0_1126;
	mov.u32 	%r6271, %tid.x;
	and.b32  	%r6272, %r6271, 31;
	setp.ne.s32 	%p2377, %r6272, 0;
	shl.b32 	%r6273, %r6271, 7;
	and.b32  	%r6274, %r6273, 3968;
	mov.u32 	%r6275, shmem;
	add.s32 	%r6276, %r6275, %r6274;
	shl.b32 	%r6277, %r6271, 1;
	and.b32  	%r6278, %r6277, 62;
	mad.lo.s32 	%r6279, %r6272, -126, %r6278;
	add.s32 	%r6280, %r6276, %r6279;
	ld.shared.f32 	%f5460, [%r6280+52736];
	mov.b32 	%r6281, %f5460;
	shfl.sync.down.b32	%r6282|%p2378, %r6281, 16, 31, -1;
	mov.b32 	%f5461, %r6282;
	max.f32 	%f5462, %f5460, %f5461;
	mov.b32 	%r6283, %f5462;
	shfl.sync.down.b32	%r6284|%p2379, %r6283, 8, 31, -1;
	mov.b32 	%f5463, %r6284;
	max.f32 	%f5464, %f5462, %f5463;
	mov.b32 	%r6285, %f5464;
	shfl.sync.down.b32	%r6286|%p2380, %r6285, 4, 31, -1;
	mov.b32 	%f5465, %r6286;
	max.f32 	%f5466, %f5464, %f5465;
	mov.b32 	%r6287, %f5466;
	shfl.sync.down.b32	%r6288|%p2381, %r6287, 2, 31, -1;
	mov.b32 	%f5467, %r6288;
	max.f32 	%f5468, %f5466, %f5467;
	mov.b32 	%r6289, %f5468;
	shfl.sync.down.b32	%r6290|%p2382, %r6289, 1, 31, -1;
	mov.b32 	%f5469, %r6290;
	max.f32 	%f471, %f5468, %f5469;
	sub.f32 	%f5470, %f5460, %f471;
	mul.f32 	%f5471, %f5470, 0f3FB8AA3B;
	ex2.approx.f32 	%f5472, %f5471;
	mov.b32 	%r6291, %f5472;
	shfl.sync.down.b32	%r6292|%p2383, %r6291, 16, 31, -1;
	mov.b32 	%f5473, %r6292;
	add.f32 	%f5474, %f5472, %f5473;
	mov.b32 	%r6293, %f5474;
	shfl.sync.down.b32	%r6294|%p2384, %r6293, 8, 31, -1;
	mov.b32 	%f5475, %r6294;
	add.f32 	%f5476, %f5474, %f5475;
	mov.b32 	%r6295, %f5476;
	shfl.sync.down.b32	%r6296|%p2385, %r6295, 4, 31, -1;
	mov.b32 	%f5477, %r6296;
	add.f32 	%f5478, %f5476, %f5477;
	mov.b32 	%r6297, %f5478;
	shfl.sync.down.b32	%r6298|%p2386, %r6297, 2, 31, -1;
	mov.b32 	%f5479, %r6298;
	add.f32 	%f5480, %f5478, %f5479;
	mov.b32 	%r6299, %f5480;
	shfl.sync.down.b32	%r6300|%p2387, %r6299, 1, 31, -1;
	mov.b32 	%f5481, %r6300;
	add.f32 	%f472, %f5480, %f5481;
	div.rn.f32 	%f5482, %f5472, %f472;
	mul.f32 	%f5483, %f5482, %f2974;
	mov.b32 	%r6301, %f5483;
	shfl.sync.down.b32	%r6302|%p2388, %r6301, 16, 31, -1;
	mov.b32 	%f5484, %r6302;
	add.f32 	%f5485, %f5483, %f5484;
	mov.b32 	%r6303, %f5485;
	shfl.sync.down.b32	%r6304|%p2389, %r6303, 8, 31, -1;
	mov.b32 	%f5486, %r6304;
	add.f32 	%f5487, %f5485, %f5486;
	mov.b32 	%r6305, %f5487;
	shfl.sync.down.b32	%r6306|%p2390, %r6305, 4, 31, -1;
	mov.b32 	%f5488, %r6306;
	add.f32 	%f5489, %f5487, %f5488;
	mov.b32 	%r6307, %f5489;
	shfl.sync.down.b32	%r6308|%p2391, %r6307, 2, 31, -1;
	mov.b32 	%f5490, %r6308;
	add.f32 	%f5491, %f5489, %f5490;
	mov.b32 	%r6309, %f5491;
	shfl.sync.down.b32	%r6310|%p2392, %r6309, 1, 31, -1;
	mov.b32 	%f5492, %r6310;
	add.f32 	%f473, %f5491, %f5492;
	@%p2377 bra 	$L__BB0_1126;
	ld.global.f32 	%f5493, [%rd80];
	add.f32 	%f5494, %f473, %f5493;
	st.global.f32 	[%rd80], %f5494;
	st.global.f32 	[%rd8+284], %f472;
	st.global.f32 	[%rd9+284], %f471;
$L__BB0_1126:
	ld.param.u32 	%r16734, [_Z17qk_sparse_forwardPK13__nv_bfloat16S1_S1_PKiS3_fPfS4_S4_lllllllllllllllliiii_param_27];
	mov.u32 	%r6311, %ctaid.x;
	shl.b32 	%r6312, %r6311, 7;
	or.b32  	%r6313, %r6312, 72;
	setp.ge.s32 	%p2393, %r6313, %r16734;
	@%p2393 bra 	$L__BB0_1129;
	mov.u32 	%r6314, %tid.x;
	and.b32  	%r6315, %r6314, 31;
	setp.ne.s32 	%p2394, %r6315, 0;
	shl.b32 	%r6316, %r6314, 7;
	and.b32  	%r6317, %r6316, 3968;
	mov.u32 	%r6318, shmem;
	add.s32 	%r6319, %r6318, %r6317;
	shl.b32 	%r6320, %r6314, 1;
	and.b32  	%r6321, %r6320, 62;
	mad.lo.s32 	%r6322, %r6315, -126, %r6321;
	add.s32 	%r6323, %r6319, %r6322;
	ld.shared.f32 	%f5495, [%r6323+53248];
	mov.b32 	%r6324, %f5495;
	shfl.sync.down.b32	%r6325|%p2395, %r6324, 16, 31, -1;
	mov.b32 	%f5496, %r6325;
	max.f32 	%f5497, %f5495, %f5496;
	mov.b32 	%r6326, %f5497;
	shfl.sync.down.b32	%r6327|%p2396, %r6326, 8, 31, -1;
	mov.b32 	%f5498, %r6327;
	max.f32 	%f5499, %f5497, %f5498;
	mov.b32 	%r6328, %f5499;
	shfl.sync.down.b32	%r6329|%p2397, %r6328, 4, 31, -1;
	mov.b32 	%f5500, %r6329;
	max.f32 	%f5501, %f5499, %f5500;
	mov.b32 	%r6330, %f5501;
	shfl.sync.down.b32	%r6331|%p2398, %r6330, 2, 31, -1;
	mov.b32 	%f5502, %r6331;
	max.f32 	%f5503, %f5501, %f5502;
	mov.b32 	%r6332, %f5503;
	shfl.sync.down.b32	%r6333|%p2399, %r6332, 1, 31, -1;
	mov.b32 	%f5504, %r6333;
	max.f32 	%f474, %f5503, %f5504;
	sub.f32 	%f5505, %f5495, %f474;
	mul.f32 	%f5506, %f5505, 0f3FB8AA3B;
	ex2.approx.f32 	%f5507, %f5506;
	mov.b32 	%r6334, %f5507;
	shfl.sync.down.b32	%r6335|%p2400, %r6334, 16, 31, -1;
	mov.b32 	%f5508, %r6335;
	add.f32 	%f5509, %f5507, %f5508;
	mov.b32 	%r6336, %f5509;
	shfl.sync.down.b32	%r6337|%p2401, %r6336, 8, 31, -1;
	mov.b32 	%f5510, %r6337;
	add.f32 	%f5511, %f5509, %f5510;
	mov.b32 	%r6338, %f5511;
	shfl.sync.down.b32	%r6339|%p2402, %r6338, 4, 31, -1;
	mov.b32 	%f5512, %r6339;
	add.f32 	%f5513, %f5511, %f5512;
	mov.b32 	%r6340, %f5513;
	shfl.sync.down.b32	%r6341|%p2403, %r6340, 2, 31, -1;
	mov.b32 	%f5514, %r6341;
	add.f32 	%f5515, %f5513, %f5514;
	mov.b32 	%r6342, %f5515;
	shfl.sync.down.b32	%r6343|%p2404, %r6342, 1, 31, -1;
	mov.b32 	%f5516, %r6343;
	add.f32 	%f475, %f5515, %f5516;
	div.rn.f32 	%f5517, %f5507, %f475;
	mul.f32 	%f5518, %f5517, %f2974;
	mov.b32 	%r6344, %f5518;
	shfl.sync.down.b32	%r6345|%p2405, %r6344, 16, 31, -1;
	mov.b32 	%f5519, %r6345;
	add.f32 	%f5520, %f5518, %f5519;
	mov.b32 	%r6346, %f5520;
	shfl.sync.down.b32	%r6347|%p2406, %r6346, 8, 31, -1;
	mov.b32 	%f5521, %r6347;
	add.f32 	%f5522, %f5520, %f5521;
	mov.b32 	%r6348, %f5522;
	shfl.sync.down.b32	%r6349|%p2407, %r6348, 4, 31, -1;
	mov.b32 	%f5523, %r6349;
	add.f32 	%f5524, %f5522, %f5523;
	mov.b32 	%r6350, %f5524;
	shfl.sync.down.b32	%r6351|%p2408, %r6350, 2, 31, -1;
	mov.b32 	%f5525, %r6351;
	add.f32 	%f5526, %f5524, %f5525;
	mov.b32 	%r6352, %f5526;
	shfl.sync.down.b32	%r6353|%p2409, %r6352, 1, 31, -1;
	mov.b32 	%f5527, %r6353;
	add.f32 	%f476, %f5526, %f5527;
	@%p2394 bra 	$L__BB0_1129;
	ld.global.f32 	%f5528, [%rd81];
	add.f32 	%f5529, %f476, %f5528;
	st.global.f32 	[%rd81], %f5529;
	st.global.f32 	[%rd8+288], %f475;
	st.global.f32 	[%rd9+288], %f474;
$L__BB0_1129:
	ld.param.u32 	%r16735, [_Z17qk_sparse_forwardPK13__nv_bfloat16S1_S1_PKiS3_fPfS4_S4_lllllllllllllllliiii_param_27];
	mov.u32 	%r6354, %ctaid.x;
	shl.b32 	%r6355, %r6354, 7;
	or.b32  	%r6356, %r6355, 73;
	setp.ge.s32 	%p2410, %r6356, %r16735;
	@%p2410 bra 	$L__BB0_1132;
	mov.u32 	%r6357, %tid.x;
	and.b32  	%r6358, %r6357, 31;
	setp.ne.s32 	%p2411, %r6358, 0;
	shl.b32 	%r6359, %r6357, 7;
	and.b32  	%r6360, %r6359, 3968;
	mov.u32 	%r6361, shmem;
	add.s32 	%r6362, %r6361, %r6360;
	shl.b32 	%r6363, %r6357, 1;
	and.b32  	%r6364, %r6363, 62;
	mad.lo.s32 	%r6365, %r6358, -126, %r6364;
	add.s32 	%r6366, %r6362, %r6365;
	ld.shared.f32 	%f5530, [%r6366+53760];
	mov.b32 	%r6367, %f5530;
	shfl.sync.down.b32	%r6368|%p2412, %r6367, 16, 31, -1;
	mov.b32 	%f5531, %r6368;
	max.f32 	%f5532, %f5530, %f5531;
	mov.b32 	%r6369, %f5532;
	shfl.sync.down.b32	%r6370|%p2413, %r6369, 8, 31, -1;
	mov.b32 	%f5533, %r6370;
	max.f32 	%f5534, %f5532, %f5533;
	mov.b32 	%r6371, %f5534;
	shfl.sync.down.b32	%r6372|%p2414, %r6371, 4, 31, -1;
	mov.b32 	%f5535, %r6372;
	max.f32 	%f5536, %f5534, %f5535;
	mov.b32 	%r6373, %f5536;
	shfl.sync.down.b32	%r6374|%p2415, %r6373, 2, 31, -1;
	mov.b32 	%f5537, %r6374;
	max.f32 	%f5538, %f5536, %f5537;
	mov.b32 	%r6375, %f5538;
	shfl.sync.down.b32	%r6376|%p2416, %r6375, 1, 31, -1;
	mov.b32 	%f5539, %r6376;
	max.f32 	%f477, %f5538, %f5539;
	sub.f32 	%f5540, %f5530, %f477;
	mul.f32 	%f5541, %f5540, 0f3FB8AA3B;
	ex2.approx.f32 	%f5542, %f5541;
	mov.b32 	%r6377, %f5542;
	shfl.sync.down.b32	%r6378|%p2417, %r6377, 16, 31, -1;
	mov.b32 	%f5543, %r6378;
	add.f32 	%f5544, %f5542, %f5543;
	mov.b32 	%r6379, %f5544;
	shfl.sync.down.b32	%r6380|%p2418, %r6379, 8, 31, -1;
	mov.b32 	%f5545, %r6380;
	add.f32 	%f5546, %f5544, %f5545;
	mov.b32 	%r6381, %f5546;
	shfl.sync.down.b32	%r6382|%p2419, %r6381, 4, 31, -1;
	mov.b32 	%f5547, %r6382;
	add.f32 	%f5548, %f5546, %f5547;
	mov.b32 	%r6383, %f5548;
	shfl.sync.down.b32	%r6384|%p2420, %r6383, 2, 31, -1;
	mov.b32 	%f5549, %r6384;
	add.f32 	%f5550, %f5548, %f5549;
	mov.b32 	%r6385, %f5550;
	shfl.sync.down.b32	%r6386|%p2421, %r6385, 1, 31, -1;
	mov.b32 	%f5551, %r6386;
	add.f32 	%f478, %f5550, %f5551;
	div.rn.f32 	%f5552, %f5542, %f478;
	mul.f32 	%f5553, %f5552, %f2974;
	mov.b32 	%r6387, %f5553;
	shfl.sync.down.b32	%r6388|%p2422, %r6387, 16, 31, -1;
	mov.b32 	%f5554, %r6388;
	add.f32 	%f5555, %f5553, %f5554;
	mov.b32 	%r6389, %f5555;
	shfl.sync.down.b32	%r6390|%p2423, %r6389, 8, 31, -1;
	mov.b32 	%f5556, %r6390;
	add.f32 	%f5557, %f5555, %f5556;
	mov.b32 	%r6391, %f5557;
	shfl.sync.down.b32	%r6392|%p2424, %r6391, 4, 31, -1;
	mov.b32 	%f5558, %r6392;
	add.f32 	%f5559, %f5557, %f5558;
	mov.b32 	%r6393, %f5559;
	shfl.sync.down.b32	%r6394|%p2425, %r6393, 2, 31, -1;
	mov.b32 	%f5560, %r6394;
	add.f32 	%f5561, %f5559, %f5560;
	mov.b32 	%r6395, %f5561;
	shfl.sync.down.b32	%r6396|%p2426, %r6395, 1, 31, -1;
	mov.b32 	%f5562, %r6396;
	add.f32 	%f479, %f5561, %f5562;
	@%p2411 bra 	$L__BB0_1132;
	ld.global.f32 	%f5563, [%rd82];
	add.f32 	%f5564, %f479, %f5563;
	st.global.f32 	[%rd82], %f5564;
	st.global.f32 	[%rd8+292], %f478;
	st.global.f32 	[%rd9+292], %f477;
$L__BB0_1132:
	ld.param.u32 	%r16736, [_Z17qk_sparse_forwardPK13__nv_bfloat16S1_S1_PKiS3_fPfS4_S4_lllllllllllllllliiii_param_27];
	mov.u32 	%r6397, %ctaid.x;
	shl.b32 	%r6398, %r6397, 7;
	or.b32  	%r6399, %r6398, 74;
	setp.ge.s32 	%p2427, %r6399, %r16736;
	@%p2427 bra 	$L__BB0_1135;
	mov.u32 	%r6400, %tid.x;
	and.b32  	%r6401, %r6400, 31;
	setp.ne.s32 	%p2428, %r6401, 0;
	shl.b32 	%r6402, %r6400, 7;
	and.b32  	%r6403, %r6402, 3968;
	mov.u32 	%r6404, shmem;
	add.s32 	%r6405, %r6404, %r6403;
	shl.b32 	%r6406, %r6400, 1;
	and.b32  	%r6407, %r6406, 62;
	mad.lo.s32 	%r6408, %r6401, -126, %r6407;
	add.s32 	%r6409, %r6405, %r6408;
	ld.shared.f32 	%f5565, [%r6409+54272];
	mov.b32 	%r6410, %f5565;
	shfl.sync.down.b32	%r6411|%p2429, %r6410, 16, 31, -1;
	mov.b32 	%f5566, %r6411;
	max.f32 	%f5567, %f5565, %f5566;
	mov.b32 	%r6412, %f5567;
	shfl.sync.down.b32	%r6413|%p2430, %r6412, 8, 31, -1;
	mov.b32 	%f5568, %r6413;
	max.f32 	%f5569, %f5567, %f5568;
	mov.b32 	%r6414, %f5569;
	shfl.sync.down.b32	%r6415|%p2431, %r6414, 4, 31, -1;
	mov.b32 	%f5570, %r6415;
	max.f32 	%f5571, %f5569, %f5570;
	mov.b32 	%r6416, %f5571;
	shfl.sync.down.b32	%r6417|%p2432, %r6416, 2, 31, -1;
	mov.b32 	%f5572, %r6417;
	max.f32 	%f5573, %f5571, %f5572;
	mov.b32 	%r6418, %f5573;
	shfl.sync.down.b32	%r6419|%p2433, %r6418, 1, 31, -1;
	mov.b32 	%f5574, %r6419;
	max.f32 	%f480, %f5573, %f5574;
	sub.f32 	%f5575, %f5565, %f480;
	mul.f32 	%f5576, %f5575, 0f3FB8AA3B;
	ex2.approx.f32 	%f5577, %f5576;
	mov.b32 	%r6420, %f5577;
	shfl.sync.down.b32	%r6421|%p2434, %r6420, 16, 31, -1;
	mov.b32 	%f5578, %r6421;
	add.f32 	%f5579, %f5577, %f5578;
	mov.b32 	%r6422, %f5579;
	shfl.sync.down.b32	%r6423|%p2435, %r6422, 8, 31, -1;
	mov.b32 	%f5580, %r6423;
	add.f32 	%f5581, %f5579, %f5580;
	mov.b32 	%r6424, %f5581;
	shfl.sync.down.b32	%r6425|%p2436, %r6424, 4, 31, -1;
	mov.b32 	%f5582, %r6425;
	add.f32 	%f5583, %f5581, %f5582;
	mov.b32 	%r6426, %f5583;
	shfl.sync.down.b32	%r6427|%p2437, %r6426, 2, 31, -1;
	mov.b32 	%f5584, %r6427;
	add.f32 	%f5585, %f5583, %f5584;
	mov.b32 	%r6428, %f5585;
	shfl.sync.down.b32	%r6429|%p2438, %r6428, 1, 31, -1;
	mov.b32 	%f5586, %r6429;
	add.f32 	%f481, %f5585, %f5586;
	div.rn.f32 	%f5587, %f5577, %f481;
	mul.f32 	%f5588, %f5587, %f2974;
	mov.b32 	%r6430, %f5588;
	shfl.sync.down.b32	%r6431|%p2439, %r6430, 16, 31, -1;
	mov.b32 	%f5589, %r6431;
	add.f32 	%f5590, %f5588, %f5589;
	mov.b32 	%r6432, %f5590;
	shfl.sync.down.b32	%r6433|%p2440, %r6432, 8, 31, -1;
	mov.b32 	%f5591, %r6433;
	add.f32 	%f5592, %f5590, %f5591;
	mov.b32 	%r6434, %f5592;
	shfl.sync.down.b32	%r6435|%p2441, %r6434, 4, 31, -1;
	mov.b32 	%f5593, %r6435;
	add.f32 	%f5594, %f5592, %f5593;
	mov.b32 	%r6436, %f5594;
	shfl.sync.down.b32	%r6437|%p2442, %r6436, 2, 31, -1;
	mov.b32 	%f5595, %r6437;
	add.f32 	%f5596, %f5594, %f5595;
	mov.b32 	%r6438, %f5596;
	shfl.sync.down.b32	%r6439|%p2443, %r6438, 1, 31, -1;
	mov.b32 	%f5597, %r6439;
	add.f32 	%f482, %f5596, %f5597;
	@%p2428 bra 	$L__BB0_1135;
	ld.global.f32 	%f5598, [%rd83];
	add.f32 	%f5599, %f482, %f5598;
	st.global.f32 	[%rd83], %f5599;
	st.global.f32 	[%rd8+296], %f481;
	st.global.f32 	[%rd9+296], %f480;
$L__BB0_1135:
	ld.param.u32 	%r16737, [_Z17qk_sparse_forwardPK13__nv_bfloat16S1_S1_PKiS3_fPfS4_S4_lllllllllllllllliiii_param_27];
	mov.u32 	%r6440, %ctaid.x;
	shl.b32 	%r6441, %r6440, 7;
	or.b32  	%r6442, %r6441, 75;
	setp.ge.s32 	%p2444, %r6442, %r16737;
	@%p2444 bra 	$L__BB0_1138;
	mov.u32 	%r6443, %tid.x;
	and.b32  	%r6444, %r6443, 31;
	setp.ne.s32 	%p2445, %r6444, 0;
	shl.b32 	%r6445, %r6443, 7;
	and.b32  	%r6446, %r6445, 3968;
	mov.u32 	%r6447, shmem;
	add.s32 	%r6448, %r6447, %r6446;
	shl.b32 	%r6449, %r6443, 1;
	and.b32  	%r6450, %r6449, 62;
	mad.lo.s32 	%r6451, %r6444, -126, %r6450;
	add.s32 	%r6452, %r6448, %r6451;
	ld.shared.f32 	%f5600, [%r6452+54784];
	mov.b32 	%r6453, %f5600;
	shfl.sync.down.b32	%r6454|%p2446, %r6453, 16, 31, -1;
	mov.b32 	%f5601, %r6454;
	max.f32 	%f5602, %f5600, %f5601;
	mov.b32 	%r6455, %f5602;
	shfl.sync.down.b32	%r6456|%p2447, %r6455, 8, 31, -1;
	mov.b32 	%f5603, %r6456;
	max.f32 	%f5604, %f5602, %f5603;
	mov.b32 	%r6457, %f5604;
	shfl.sync.down.b32	%r6458|%p2448, %r6457, 4, 31, -1;
	mov.b32 	%f5605, %r6458;
	max.f32 	%f5606, %f5604, %f5605;
	mov.b32 	%r6459, %f5606;
	shfl.sync.down.b32	%r6460|%p2449, %r6459, 2, 31, -1;
	mov.b32 	%f5607, %r6460;
	max.f32 	%f5608, %f5606, %f5607;
	mov.b32 	%r6461, %f5608;
	shfl.sync.down.b32	%r6462|%p2450, %r6461, 1, 31, -1;
	mov.b32 	%f5609, %r6462;
	max.f32 	%f483, %f5608, %f5609;
	sub.f32 	%f5610, %f5600, %f483;
	mul.f32 	%f5611, %f5610, 0f3FB8AA3B;
	ex2.approx.f32 	%f5612, %f5611;
	mov.b32 	%r6463, %f5612;
	shfl.sync.down.b32	%r6464|%p2451, %r6463, 16, 31, -1;
	mov.b32 	%f5613, %r6464;
	add.f32 	%f5614, %f5612, %f5613;
	mov.b32 	%r6465, %f5614;
	shfl.sync.down.b32	%r6466|%p2452, %r6465, 8, 31, -1;
	mov.b32 	%f5615, %r6466;
	add.f32 	%f5616, %f5614, %f5615;
	mov.b32 	%r6467, %f5616;
	shfl.sync.down.b32	%r6468|%p2453, %r6467, 4, 31, -1;
	mov.b32 	%f5617, %r6468;
	add.f32 	%f5618, %f5616, %f5617;
	mov.b32 	%r6469, %f5618;
	shfl.sync.down.b32	%r6470|%p2454, %r6469, 2, 31, -1;
	mov.b32 	%f5619, %r6470;
	add.f32 	%f5620, %f5618, %f5619;
	mov.b32 	%r6471, %f5620;
	shfl.sync.down.b32	%r6472|%p2455, %r6471, 1, 31, -1;
	mov.b32 	%f5621, %r6472;
	add.f32 	%f484, %f5620, %f5621;
	div.rn.f32 	%f5622, %f5612, %f484;
	mul.f32 	%f5623, %f5622, %f2974;
	mov.b32 	%r6473, %f5623;
	shfl.sync.down.b32	%r6474|%p2456, %r6473, 16, 31, -1;
	mov.b32 	%f5624, %r6474;
	add.f32 	%f5625, %f5623, %f5624;
	mov.b32 	%r6475, %f5625;
	shfl.sync.down.b32	%r6476|%p2457, %r6475, 8, 31, -1;
	mov.b32 	%f5626, %r6476;
	add.f32 	%f5627, %f5625, %f5626;
	mov.b32 	%r6477, %f5627;
	shfl.sync.down.b32	%r6478|%p2458, %r6477, 4, 31, -1;
	mov.b32 	%f5628, %r6478;
	add.f32 	%f5629, %f5627, %f5628;
	mov.b32 	%r6479, %f5629;
	shfl.sync.down.b32	%r6480|%p2459, %r6479, 2, 31, -1;
	mov.b32 	%f5630, %r6480;
	add.f32 	%f5631, %f5629, %f5630;
	mov.b32 	%r6481, %f5631;
	shfl.sync.down.b32	%r6482|%p2460, %r6481, 1, 31, -1;
	mov.b32 	%f5632, %r6482;
	add.f32 	%f485, %f5631, %f5632;
	@%p2445 bra 	$L__BB0_1138;
	ld.global.f32 	%f5633, [%rd84];
	add.f32 	%f5634, %f485, %f5633;
	st.global.f32 	[%rd84], %f5634;
	st.global.f32 	[%rd8+300], %f484;
	st.global.f32 	[%rd9+300], %f483;
$L__BB0_1138:
	ld.param.u32 	%r16738, [_Z17qk_sparse_forwardPK13__nv_bfloat16S1_S1_PKiS3_fPfS4_S4_lllllllllllllllliiii_param_27];
	mov.u32 	%r6483, %ctaid.x;
	shl.b32 	%r6484, %r6483, 7;
	or.b32  	%r6485, %r6484, 76;
	setp.ge.s32 	%p2461, %r6485, %r16738;
	@%p2461 bra 	$L__BB0_1141;
	mov.u32 	%r6486, %tid.x;
	and.b32  	%r6487, %r6486, 31;
	setp.ne.s32 	%p2462, %r6487, 0;
	shl.b32 	%r6488, %r6486, 7;
	and.b32  	%r6489, %r6488, 3968;
	mov.u32 	%r6490, shmem;
	add.s32 	%r6491, %r6490, %r6489;
	shl.b32 	%r6492, %r6486, 1;
	and.b32  	%r6493, %r6492, 62;
	mad.lo.s32 	%r6494, %r6487, -126, %r6493;
	add.s32 	%r6495, %r6491, %r6494;
	ld.shared.f32 	%f5635, [%r6495+55296];
	mov.b32 	%r6496, %f5635;
	shfl.sync.down.b32	%r6497|%p2463, %r6496, 16, 31, -1;
	mov.b32 	%f5636, %r6497;
	max.f32 	%f5637, %f5635, %f5636;
	mov.b32 	%r6498, %f5637;
	shfl.sync.down.b32	%r6499|%p2464, %r6498, 8, 31, -1;
	mov.b32 	%f5638, %r6499;
	max.f32 	%f5639, %f5637, %f5638;
	mov.b32 	%r6500, %f5639;
	shfl.sync.down.b32	%r6501|%p2465, %r6500, 4, 31, -1;
	mov.b32 	%f5640, %r6501;
	max.f32 	%f5641, %f5639, %f5640;
	mov.b32 	%r6502, %f5641;
	shfl.sync.down.b32	%r6503|%p2466, %r6502, 2, 31, -1;
	mov.b32 	%f5642, %r6503;
	max.f32 	%f5643, %f5641, %f5642;
	mov.b32 	%r6504, %f5643;
	shfl.sync.down.b32	%r6505|%p2467, %r6504, 1, 31, -1;
	mov.b32 	%f5644, %r6505;
	max.f32 	%f486, %f5643, %f5644;
	sub.f32 	%f5645, %f5635, %f486;
	mul.f32 	%f5646, %f5645, 0f3FB8AA3B;
	ex2.approx.f32 	%f5647, %f5646;
	mov.b32 	%r6506, %f5647;
	shfl.sync.down.b32	%r6507|%p2468, %r6506, 16, 31, -1;
	mov.b32 	%f5648, %r6507;
	add.f32 	%f5649, %f5647, %f5648;
	mov.b32 	%r6508, %f5649;
	shfl.sync.down.b32	%r6509|%p2469, %r6508, 8, 31, -1;
	mov.b32 	%f5650, %r6509;
	add.f32 	%f5651, %f5649, %f5650;
	mov.b32 	%r6510, %f5651;
	shfl.sync.down.b32	%r6511|%p2470, %r6510, 4, 31, -1;
	mov.b32 	%f5652, %r6511;
	add.f32 	%f5653, %f5651, %f5652;
	mov.b32 	%r6512, %f5653;
	shfl.sync.down.b32	%r6513|%p2471, %r6512, 2, 31, -1;
	mov.b32 	%f5654, %r6513;
	add.f32 	%f5655, %f5653, %f5654;
	mov.b32 	%r6514, %f5655;
	shfl.sync.down.b32	%r6515|%p2472, %r6514, 1, 31, -1;
	mov.b32 	%f5656, %r6515;
	add.f32 	%f487, %f5655, %f5656;
	div.rn.f32 	%f5657, %f5647, %f487;
	mul.f32 	%f5658, %f5657, %f2974;
	mov.b32 	%r6516, %f5658;
	shfl.sync.down.b32	%r6517|%p2473, %r6516, 16, 31, -1;
	mov.b32 	%f5659, %r6517;
	add.f32 	%f5660, %f5658, %f5659;
	mov.b32 	%r6518, %f5660;
	shfl.sync.down.b32	%r6519|%p2474, %r6518, 8, 31, -1;
	mov.b32 	%f5661, %r6519;
	add.f32 	%f5662, %f5660, %f5661;
	mov.b32 	%r6520, %f5662;
	shfl.sync.down.b32	%r6521|%p2475, %r6520, 4, 31, -1;
	mov.b32 	%f5663, %r6521;
	add.f32 	%f5664, %f5662, %f5663;
	mov.b32 	%r6522, %f5664;
	shfl.sync.down.b32	%r6523|%p2476, %r6522, 2, 31, -1;
	mov.b32 	%f5665, %r6523;
	add.f32 	%f5666, %f5664, %f5665;
	mov.b32 	%r6524, %f5666;
	shfl.sync.down.b32	%r6525|%p2477, %r6524, 1, 31, -1;
	mov.b32 	%f5667, %r6525;
	add.f32 	%f488, %f5666, %f5667;
	@%p2462 bra 	$L__BB0_1141;
	ld.global.f32 	%f5668, [%rd85];
	add.f32 	%f5669, %f488, %f5668;
	st.global.f32 	[%rd85], %f5669;
	st.global.f32 	[%rd8+304], %f487;
	st.global.f32 	[%rd9+304], %f486;
$L__BB0_1141:
	ld.param.u32 	%r16739, [_Z17qk_sparse_forwardPK13__nv_bfloat16S1_S1_PKiS3_fPfS4_S4_lllllllllllllllliiii_param_27];
	mov.u32 	%r6526, %ctaid.x;
	shl.b32 	%r6527, %r6526, 7;
	or.b32  	%r6528, %r6527, 77;
	setp.ge.s32 	%p2478, %r6528, %r16739;
	@%p2478 bra 	$L__BB0_1144;
	mov.u32 	%r6529, %tid.x;
	and.b32  	%r6530, %r6529, 31;
	setp.ne.s32 	%p2479, %r6530, 0;
	shl.b32 	%r6531, %r6529, 7;
	and.b32  	%r6532, %r6531, 3968;
	mov.u32 	%r6533, shmem;
	add.s32 	%r6534, %r6533, %r6532;
	shl.b32 	%r6535, %r6529, 1;
	and.b32  	%r6536, %r6535, 62;
	mad.lo.s32 	%r6537, %r6530, -126, %r6536;
	add.s32 	%r6538, %r6534, %r6537;
	ld.shared.f32 	%f5670, [%r6538+55808];
	mov.b32 	%r6539, %f5670;
	shfl.sync.down.b32	%r6540|%p2480, %r6539, 16, 31, -1;
	mov.b32 	%f5671, %r6540;
	max.f32 	%f5672, %f5670, %f5671;
	mov.b32 	%r6541, %f5672;
	shfl.sync.down.b32	%r6542|%p2481, %r6541, 8, 31, -1;
	mov.b32 	%f5673, %r6542;
	max.f32 	%f5674, %f5672, %f5673;
	mov.b32 	%r6543, %f5674;
	shfl.sync.down.b32	%r6544|%p2482, %r6543, 4, 31, -1;
	mov.b32 	%f5675, %r6544;
	max.f32 	%f5676, %f5674, %f5675;
	mov.b32 	%r6545, %f5676;
	shfl.sync.down.b32	%r6546|%p2483, %r6545, 2, 31, -1;
	mov.b32 	%f5677, %r6546;
	max.f32 	%f5678, %f5676, %f5677;
	mov.b32 	%r6547, %f5678;
	shfl.sync.down.b32	%r6548|%p2484, %r6547, 1, 31, -1;
	mov.b32 	%f5679, %r6548;
	max.f32 	%f489, %f5678, %f5679;
	sub.f32 	%f5680, %f5670, %f489;
	mul.f32 	%f5681, %f5680, 0f3FB8AA3B;
	ex2.approx.f32 	%f5682, %f5681;
	mov.b32 	%r6549, %f5682;
	shfl.sync.down.b32	%r6550|%p2485, %r6549, 16, 31, -1;
	mov.b32 	%f5683, %r6550;
	add.f32 	%f5684, %f5682, %f5683;
	mov.b32 	%r6551, %f5684;
	shfl.sync.down.b32	%r6552|%p2486, %r6551, 8, 31, -1;
	mov.b32 	%f5685, %r6552;
	add.f32 	%f5686, %f5684, %f5685;
	mov.b32 	%r6553, %f5686;
	shfl.sync.down.b32	%r6554|%p2487, %r6553, 4, 31, -1;
	mov.b32 	%f5687, %r6554;
	add.f32 	%f5688, %f5686, %f5687;
	mov.b32 	%r6555, %f5688;
	shfl.sync.down.b32	%r6556|%p2488, %r6555, 2, 31, -1;
	mov.b32 	%f5689, %r6556;
	add.f32 	%f5690, %f5688, %f5689;
	mov.b32 	%r6557, %f5690;
	shfl.sync.down.b32	%r6558|%p2489, %r6557, 1, 31, -1;
	mov.b32 	%f5691, %r6558;
	add.f32 	%f490, %f5690, %f5691;
	div.rn.f32 	%f5692, %f5682, %f490;
	mul.f32 	%f5693, %f5692, %f2974;
	mov.b32 	%r6559, %f5693;
	shfl.sync.down.b32	%r6560|%p2490, %r6559, 16, 31, -1;
	mov.b32 	%f5694, %r6560;
	add.f32 	%f5695, %f5693, %f5694;
	mov.b32 	%r6561, %f5695;
	shfl.sync.down.b32	%r6562|%p2491, %r6561, 8, 31, -1;
	mov.b32 	%f5696, %r6562;
	add.f32 	%f5697, %f5695, %f5696;
	mov.b32 	%r6563, %f5697;
	shfl.sync.down.b32	%r6564|%p2492, %r6563, 4, 31, -1;
	mov.b32 	%f5698, %r6564;
	add.f32 	%f5699, %f5697, %f5698;
	mov.b32 	%r6565, %f5699;
	shfl.sync.down.b32	%r6566|%p2493, %r6565, 2, 31, -1;
	mov.b32 	%f5700, %r6566;
	add.f32 	%f5701, %f5699, %f5700;
	mov.b32 	%r6567, %f5701;
	shfl.sync.down.b32	%r6568|%p2494, %r6567, 1, 31, -1;
	mov.b32 	%f5702, %r6568;
	add.f32 	%f491, %f5701, %f5702;
	@%p2479 bra 	$L__BB0_1144;
	ld.global.f32 	%f5703, [%rd86];
	add.f32 	%f5704, %f491, %f5703;
	st.global.f32 	[%rd86], %f5704;
	st.global.f32 	[%rd8+308], %f490;
	st.global.f32 	[%rd9+308], %f489;
$L__BB0_1144:
	ld.param.u32 	%r16740, [_Z17qk_sparse_forwardPK13__nv_bfloat16S1_S1_PKiS3_fPfS4_S4_lllllllllllllllliiii_param_27];
	mov.u32 	%r6569, %ctaid.x;
	shl.b32 	%r6570, %r6569, 7;
	or.b32  	%r6571, %r6570, 78;
	setp.ge.s32 	%p2495, %r6571, %r16740;
	@%p2495 bra 	$L__BB0_1147;
	mov.u32 	%r6572, %tid.x;
	and.b32  	%r6573, %r6572, 31;
	setp.ne.s32 	%p2496, %r6573, 0;
	shl.b32 	%r6574, %r6572, 7;
	and.b32  	%r6575, %r6574, 3968;
	mov.u32 	%r6576, shmem;
	add.s32 	%r6577, %r6576, %r6575;
	shl.b32 	%r6578, %r6572, 1;
	and.b32  	%r6579, %r6578, 62;
	mad.lo.s32 	%r6580, %r6573, -126, %r6579;
	add.s32 	%r6581, %r6577, %r6580;
	ld.shared.f32 	%f5705, [%r6581+56320];
	mov.b32 	%r6582, %f5705;
	shfl.sync.down.b32	%r6583|%p2497, %r6582, 16, 31, -1;
	mov.b32 	%f5706, %r6583;
	max.f32 	%f5707, %f5705, %f5706;
	mov.b32 	%r6584, %f5707;
	shfl.sync.down.b32	%r6585|%p2498, %r6584, 8, 31, -1;
	mov.b32 	%f5708, %r6585;
	max.f32 	%f5709, %f5707, %f5708;
	mov.b32 	%r6586, %f5709;
	shfl.sync.down.b32	%r6587|%p2499, %r6586, 4, 31, -1;
	mov.b32 	%f5710, %r6587;
	max.f32 	%f5711, %f5709, %f5710;
	mov.b32 	%r6588, %f5711;
	shfl.sync.down.b32	%r6589|%p2500, %r6588, 2, 31, -1;
	mov.b32 	%f5712, %r6589;
	max.f32 	%f5713, %f5711, %f5712;
	mov.b32 	%r6590, %f5713;
	shfl.sync.down.b32	%r6591|%p2501, %r6590, 1, 31, -1;
	mov.b32 	%f5714, %r6591;
	max.f32 	%f492, %f5713, %f5714;
	sub.f32 	%f5715, %f5705, %f492;
	mul.f32 	%f5716, %f5715, 0f3FB8AA3B;
	ex2.approx.f32 	%f5717, %f5716;
	mov.b32 	%r6592, %f5717;
	shfl.sync.down.b32	%r6593|%p2502, %r6592, 16, 31, -1;
	mov.b32 	%f5718, %r6593;
	add.f32 	%f5719, %f5717, %f5718;
	mov.b32 	%r6594, %f5719;
	shfl.sync.down.b32	%r6595|%p2503, %r6594, 8, 31, -1;
	mov.b32 	%f5720, %r6595;
	add.f32 	%f5721, %f5719, %f5720;
	mov.b32 	%r6596, %f5721;
	shfl.sync.down.b32	%r6597|%p2504, %r6596, 4, 31, -1;
	mov.b32 	%f5722, %r6597;
	add.f32 	%f5723, %f5721, %f5722;
	mov.b32 	%r6598, %f5723;
	shfl.sync.down.b32	%r6599|%p2505, %r6598, 2, 31, -1;
	mov.b32 	%f5724, %r6599;
	add.f32 	%f5725, %f5723, %f5724;
	mov.b32 	%r6600, %f5725;
	shfl.sync.down.b32	%r6601|%p2506, %r6600, 1, 31, -1;
	mov.b32 	%f5726, %r6601;
	add.f32 	%f493, %f5725, %f5726;
	div.rn.f32 	%f5727, %f5717, %f493;
	mul.f32 	%f5728, %f5727, %f2974;
	mov.b32 	%r6602, %f5728;
	shfl.sync.down.b32	%r6603|%p2507, %r6602, 16, 31, -1;
	mov.b32 	%f5729, %r6603;
	add.f32 	%f5730, %f5728, %f5729;
	mov.b32 	%r6604, %f5730;
	shfl.sync.down.b32	%r6605|%p2508, %r6604, 8, 31, -1;
	mov.b32 	%f5731, %r6605;
	add.f32 	%f5732, %f5730, %f5731;
	mov.b32 	%r6606, %f5732;
	shfl.sync.down.b32	%r6607|%p2509, %r6606, 4, 31, -1;
	mov.b32 	%f5733, %r6607;
	add.f32 	%f5734, %f5732, %f5733;
	mov.b32 	%r6608, %f5734;
	shfl.sync.down.b32	%r6609|%p2510, %r6608, 2, 31, -1;
	mov.b32 	%f5735, %r6609;
	add.f32 	%f5736, %f5734, %f5735;
	mov.b32 	%r6610, %f5736;
	shfl.sync.down.b32	%r6611|%p2511, %r6610, 1, 31, -1;
	mov.b32 	%f5737, %r6611;
	add.f32 	%f494, %f5736, %f5737;
	@%p2496 bra 	$L__BB0_1147;
	ld.global.f32 	%f5738, [%rd87];
	add.f32 	%f5739, %f494, %f5738;
	st.global.f32 	[%rd87], %f5739;
	st.global.f32 	[%rd8+312], %f493;
	st.global.f32 	[%rd9+312], %f492;
$L__BB0_1147:
	ld.param.u32 	%r16741, [_Z17qk_sparse_forwardPK13__nv_bfloat16S1_S1_PKiS3_fPfS4_S4_lllllllllllllllliiii_param_27];
	mov.u32 	%r6612, %ctaid.x;
	shl.b32 	%r6613, %r6612, 7;
	or.b32  	%r6614, %r6613, 79;
	setp.ge.s32 	%p2512, %r6614, %r16741;
	@%p2512 bra 	$L__BB0_1150;
	mov.u32 	%r6615, %tid.x;
	and.b32  	%r6616, %r6615, 31;
	setp.ne.s32 	%p2513, %r6616, 0;
	shl.b32 	%r6617, %r6615, 7;
	and.b32  	%r6618, %r6617, 3968;
	mov.u32 	%r6619, shmem;
	add.s32 	%r6620, %r6619, %r6618;
	shl.b32 	%r6621, %r6615, 1;
	and.b32  	%r6622, %r6621, 62;
	mad.lo.s32 	%r6623, %r6616, -126, %r6622;
	add.s32 	%r6624, %r6620, %r6623;
	ld.shared.f32 	%f5740, [%r6624+56832];
	mov.b32 	%r6625, %f5740;
	shfl.sync.down.b32	%r6626|%p2514, %r6625, 16, 31, -1;
	mov.b32 	%f5741, %r6626;
	max.f32 	%f5742, %f5740, %f5741;
	mov.b32 	%r6627, %f5742;
	shfl.sync.down.b32	%r6628|%p2515, %r6627, 8, 31, -1;
	mov.b32 	%f5743, %r6628;
	max.f32 	%f5744, %f5742, %f5743;
	mov.b32 	%r6629, %f5744;
	shfl.sync.down.b32	%r6630|%p2516, %r6629, 4, 31, -1;
	mov.b32 	%f5745, %r6630;
	max.f32 	%f5746, %f5744, %f5745;
	mov.b32 	%r6631, %f5746;
	shfl.sync.down.b32	%r6632|%p2517, %r6631, 2, 31, -1;
	mov.b32 	%f5747, %r6632;
	max.f32 	%f5748, %f5746, %f5747;
	mov.b32 	%r6633, %f5748;
	shfl.sync.down.b32	%r6634|%p2518, %r6633, 1, 31, -1;
	mov.b32 	%f5749, %r6634;
	max.f32 	%f495, %f5748, %f5749;
	sub.f32 	%f5750, %f5740, %f495;
	mul.f32 	%f5751, %f5750, 0f3FB8AA3B;
	ex2.approx.f32 	%f5752, %f5751;
	mov.b32 	%r6635, %f5752;
	shfl.sync.down.b32	%r6636|%p2519, %r6635, 16, 31, -1;
	mov.b32 	%f5753, %r6636;
	add.f32 	%f5754, %f5752, %f5753;
	mov.b32 	%r6637, %f5754;
	shfl.sync.down.b32	%r6638|%p2520, %r6637, 8, 31, -1;
	mov.b32 	%f5755, %r6638;
	add.f32 	%f5756, %f5754, %f5755;
	mov.b32 	%r6639, %f5756;
	shfl.sync.down.b32	%r6640|%p2521, %r6639, 4, 31, -1;
	mov.b32 	%f5757, %r6640;
	add.f32 	%f5758, %f5756, %f5757;
	mov.b32 	%r6641, %f5758;
	shfl.sync.down.b32	%r6642|%p2522, %r6641, 2, 31, -1;
	mov.b32 	%f5759, %r6642;
	add.f32 	%f5760, %f5758, %f5759;
	mov.b32 	%r6643, %f5760;
	shfl.sync.down.b32	%r6644|%p2523, %r6643, 1, 31, -1;
	mov.b32 	%f5761, %r6644;
	add.f32 	%f496, %f5760, %f5761;
	div.rn.f32 	%f5762, %f5752, %f496;
	mul.f32 	%f5763, %f5762, %f2974;
	mov.b32 	%r6645, %f5763;
	shfl.sync.down.b32	%r6646|%p2524, %r6645, 16, 31, -1;
	mov.b32 	%f5764, %r6646;
	add.f32 	%f5765, %f5763, %f5764;
	mov.b32 	%r6647, %f5765;
	shfl.sync.down.b32	%r6648|%p2525, %r6647, 8, 31, -1;
	mov.b32 	%f5766, %r6648;
	add.f32 	%f5767, %f5765, %f5766;
	mov.b32 	%r6649, %f5767;
	shfl.sync.down.b32	%r6650|%p2526, %r6649, 4, 31, -1;
	mov.b32 	%f5768, %r6650;
	add.f32 	%f5769, %f5767, %f5768;
	mov.b32 	%r6651, %f5769;
	shfl.sync.down.b32	%r6652|%p2527, %r6651, 2, 31, -1;
	mov.b32 	%f5770, %r6652;
	add.f32 	%f5771, %f5769, %f5770;
	mov.b32 	%r6653, %f5771;
	shfl.sync.down.b32	%r6654|%p2528, %r6653, 1, 31, -1;
	mov.b32 	%f5772, %r6654;
	add.f32 	%f497, %f5771, %f5772;
	@%p2513 bra 	$L__BB0_1150;
	ld.global.f32 	%f5773, [%rd88];
	add.f32 	%f5774, %f497, %f5773;
	st.global.f32 	[%rd88], %f5774;
	st.global.f32 	[%rd8+316], %f496;
	st.global.f32 	[%rd9+316], %f495;
$L__BB0_1150:
	ld.param.u32 	%r16742, [_Z17qk_sparse_forwardPK13__nv_bfloat16S1_S1_PKiS3_fPfS4_S4_lllllllllllllllliiii_param_27];
	mov.u32 	%r6655, %ctaid.x;
	shl.b32 	%r6656, %r6655, 7;
	or.b32  	%r6657, %r6656, 80;
	setp.ge.s32 	%p2529, %r6657, %r16742;
	@%p2529 bra 	$L__BB0_1153;
	mov.u32 	%r6658, %tid.x;
	and.b32  	%r6659, %r6658, 31;
	setp.ne.s32 	%p2530, %r6659, 0;
	shl.b32 	%r6660, %r6658, 7;
	and.b32  	%r6661, %r6660, 3968;
	mov.u32 	%r6662, shmem;
	add.s32 	%r6663, %r6662, %r6661;
	shl.b32 	%r6664, %r6658, 1;
	and.b32  	%r6665, %r6664, 62;
	mad.lo.s32 	%r6666, %r6659, -126, %r6665;
	add.s32 	%r6667, %r6663, %r6666;
	ld.shared.f32 	%f5775, [%r6667+57344];
	mov.b32 	%r6668, %f5775;
	shfl.sync.down.b32	%r6669|%p2531, %r6668, 16, 31, -1;
	mov.b32 	%f5776, %r6669;
	max.f32 	%f5777, %f5775, %f5776;
	mov.b32 	%r6670, %f5777;
	shfl.sync.down.b32	%r6671|%p2532, %r6670, 8, 31, -1;
	mov.b32 	%f5778, %r6671;
	max.f32 	%f5779, %f5777, %f5778;
	mov.b32 	%r6672, %f5779;
	shfl.sync.down.b32	%r6673|%p2533, %r6672, 4, 31, -1;
	mov.b32 	%f5780, %r6673;
	max.f32 	%f5781, %f5779, %f5780;
	mov.b32 	%r6674, %f5781;
	shfl.sync.down.b32	%r6675|%p2534, %r6674, 2, 31, -1;
	mov.b32 	%f5782, %r6675;
	max.f32 	%f5783, %f5781, %f5782;
	mov.b32 	%r6676, %f5783;
	shfl.sync.down.b32	%r6677|%p2535, %r6676, 1, 31, -1;
	mov.b32 	%f5784, %r6677;
	max.f32 	%f498, %f5783, %f5784;
	sub.f32 	%f5785, %f5775, %f498;
	mul.f32 	%f5786, %f5785, 0f3FB8AA3B;
	ex2.approx.f32 	%f5787, %f5786;
	mov.b32 	%r6678, %f5787;
	shfl.sync.down.b32	%r6679|%p2536, %r6678, 16, 31, -1;
	mov.b32 	%f5788, %r6679;
	add.f32 	%f5789, %f5787, %f5788;
	mov.b32 	%r6680, %f5789;
	shfl.sync.down.b32	%r6681|%p2537, %r6680, 8, 31, -1;
	mov.b32 	%f5790, %r6681;
	add.f32 	%f5791, %f5789, %f5790;
	mov.b32 	%r6682, %f5791;
	shfl.sync.down.b32	%r6683|%p2538, %r6682, 4, 31, -1;
	mov.b32 	%f5792, %r6683;
	add.f32 	%f5793, %f5791, %f5792;
	mov.b32 	%r6684, %f5793;
	shfl.sync.down.b32	%r6685|%p2539, %r6684, 2, 31, -1;
	mov.b32 	%f5794, %r6685;
	add.f32 	%f5795, %f5793, %f5794;
	mov.b32 	%r6686, %f5795;
	shfl.sync.down.b32	%r6687|%p2540, %r6686, 1, 31, -1;
	mov.b32 	%f5796, %r6687;
	add.f32 	%f499, %f5795, %f5796;
	div.rn.f32 	%f5797, %f5787, %f499;
	mul.f32 	%f5798, %f5797, %f2974;
	mov.b32 	%r6688, %f5798;
	shfl.sync.down.b32	%r6689|%p2541, %r6688, 16, 31, -1;
	mov.b32 	%f5799, %r6689;
	add.f32 	%f5800, %f5798, %f5799;
	mov.b32 	%r6690, %f5800;
	shfl.sync.down.b32	%r6691|%p2542, %r6690, 8, 31, -1;
	mov.b32 	%f5801, %r6691;
	add.f32 	%f5802, %f5800, %f5801;
	mov.b32 	%r6692, %f5802;
	shfl.sync.down.b32	%r6693|%p2543, %r6692, 4, 31, -1;
	mov.b32 	%f5803, %r6693;
	add.f32 	%f5804, %f5802, %f5803;
	mov.b32 	%r6694, %f5804;
	shfl.sync.down.b32	%r6695|%p2544, %r6694, 2, 31, -1;
	mov.b32 	%f5805, %r6695;
	add.f32 	%f5806, %f5804, %f5805;
	mov.b32 	%r6696, %f5806;
	shfl.sync.down.b32	%r6697|%p2545, %r6696, 1, 31, -1;
	mov.b32 	%f5807, %r6697;
	add.f32 	%f500, %f5806, %f5807;
	@%p2530 bra 	$L__BB0_1153;
	ld.global.f32 	%f5808, [%rd89];
	add.f32 	%f5809, %f500, %f5808;
	st.global.f32 	[%rd89], %f5809;
	st.global.f32 	[%rd8+320], %f499;
	st.global.f32 	[%rd9+320], %f498;
$L__BB0_1153:
	ld.param.u32 	%r16743, [_Z17qk_sparse_forwardPK13__nv_bfloat16S1_S1_PKiS3_fPfS4_S4_lllllllllllllllliiii_param_27];
	mov.u32 	%r6698, %ctaid.x;
	shl.b32 	%r6699, %r6698, 7;
	or.b32  	%r6700, %r6699, 81;
	setp.ge.s32 	%p2546, %r6700, %r16743;
	@%p2546 bra 	$L__BB0_1156;
	mov.u32 	%r6701, %tid.x;
	and.b32  	%r6702, %r6701, 31;
	setp.ne.s32 	%p2547, %r6702, 0;
	shl.b32 	%r6703, %r6701, 7;
	and.b32  	%r6704, %r6703, 3968;
	mov.u32 	%r6705, shmem;
	add.s32 	%r6706, %r6705, %r6704;
	shl.b32 	%r6707, %r6701, 1;
	and.b32  	%r6708, %r6707, 62;
	mad.lo.s32 	%r6709, %r6702, -126, %r6708;
	add.s32 	%r6710, %r6706, %r6709;
	ld.shared.f32 	%f5810, [%r6710+57856];
	mov.b32 	%r6711, %f5810;
	shfl.sync.down.b32	%r6712|%p2548, %r6711, 16, 31, -1;
	mov.b32 	%f5811, %r6712;
	max.f32 	%f5812, %f5810, %f5811;
	mov.b32 	%r6713, %f5812;
	shfl.sync.down.b32	%r6714|%p2549, %r6713, 8, 31, -1;
	mov.b32 	%f5813, %r6714;
	max.f32 	%f5814, %f5812, %f5813;
	mov.b32 	%r6715, %f5814;
	shfl.sync.down.b32	%r6716|%p2550, %r6715, 4, 31, -1;
	mov.b32 	%f5815, %r6716;
	max.f32 	%f5816, %f5814, %f5815;
	mov.b32 	%r6717, %f5816;
	shfl.sync.down.b32	%r6718|%p2551, %r6717, 2, 31, -1;
	mov.b32 	%f5817, %r6718;
	max.f32 	%f5818, %f5816, %f5817;
	mov.b32 	%r6719, %f5818;
	shfl.sync.down.b32	%r6720|%p2552, %r6719, 1, 31, -1;
	mov.b32 	%f5819, %r6720;
	max.f32 	%f501, %f5818, %f5819;
	sub.f32 	%f5820, %f5810, %f501;
	mul.f32 	%f5821, %f5820, 0f3FB8AA3B;
	ex2.approx.f32 	%f5822, %f5821;
	mov.b32 	%r6721, %f5822;
	shfl.sync.down.b32	%r6722|%p2553, %r6721, 16, 31, -1;
	mov.b32 	%f5823, %r6722;
	add.f32 	%f5824, %f5822, %f5823;
	mov.b32 	%r6723, %f5824;
	shfl.sync.down.b32	%r6724|%p2554, %r6723, 8, 31, -1;
	mov.b32 	%f5825, %r6724;
	add.f32 	%f5826, %f5824, %f5825;
	mov.b32 	%r6725, %f5826;
	shfl.sync.down.b32	%r6726|%p2555, %r6725, 4, 31, -1;
	mov.b32 	%f5827, %r6726;
	add.f32 	%f5828, %f5826, %f5827;
	mov.b32 	%r6727, %f5828;
	shfl.sync.down.b32	%r6728|%p2556, %r6727, 2, 31, -1;
	mov.b32 	%f5829, %r6728;
	add.f32 	%f5830, %f5828, %f5829;
	mov.b32 	%r6729, %f5830;
	shfl.sync.down.b32	%r6730|%p2557, %r6729, 1, 31, -1;
	mov.b32 	%f5831, %r6730;
	add.f32 	%f502, %f5830, %f5831;
	div.rn.f32 	%f5832, %f5822, %f502;
	mul.f32 	%f5833, %f5832, %f2974;
	mov.b32 	%r6731, %f5833;
	shfl.sync.down.b32	%r6732|%p2558, %r6731, 16, 31, -1;
	mov.b32 	%f5834, %r6732;
	add.f32 	%f5835, %f5833, %f5834;
	mov.b32 	%r6733, %f5835;
	shfl.sync.down.b32	%r6734|%p2559, %r6733, 8, 31, -1;
	mov.b32 	%f5836, %r6734;
	add.f32 	%f5837, %f5835, %f5836;
	mov.b32 	%r6735, %f5837;
	shfl.sync.down.b32	%r6736|%p2560, %r6735, 4, 31, -1;
	mov.b32 	%f5838, %r6736;
	add.f32 	%f5839, %f5837, %f5838;
	mov.b32 	%r6737, %f5839;
	shfl.sync.down.b32	%r6738|%p2561, %r6737, 2, 31, -1;
	mov.b32 	%f5840, %r6738;
	add.f32 	%f5841, %f5839, %f5840;
	mov.b32 	%r6739, %f5841;
	shfl.sync.down.b32	%r6740|%p2562, %r6739, 1, 31, -1;
	mov.b32 	%f5842, %r6740;
	add.f32 	%f503, %f5841, %f5842;
	@%p2547 bra 	$L__BB0_1156;
	ld.global.f32 	%f5843, [%rd90];
	add.f32 	%f5844, %f503, %f5843;
	st.global.f32 	[%rd90], %f5844;
	st.global.f32 	[%rd8+324], %f502;
	st.global.f32 	[%rd9+324], %f501;
$L__BB0_1156:
	ld.param.u32 	%r16744, [_Z17qk_sparse_forwardPK13__nv_bfloat16S1_S1_PKiS3_fPfS4_S4_lllllllllllllllliiii_param_27];
	mov.u32 	%r6741, %ctaid.x;
	shl.b32 	%r6742, %r6741, 7;
	or.b32  	%r6743, %r6742, 82;
	setp.ge.s32 	%p2563, %r6743, %r16744;
	@%p2563 bra 	$L__BB0_1159;
	mov.u32 	%r6744, %tid.x;
	and.b32  	%r6745, %r6744, 31;
	setp.ne.s32 	%p2564, %r6745, 0;
	shl.b32 	%r6746, %r6744, 7;
	and.b32  	%r6747, %r6746, 3968;
	mov.u32 	%r6748, shmem;
	add.s32 	%r6749, %r6748, %r6747;
	shl.b32 	%r6750, %r6744, 1;
	and.b32  	%r6751, %r6750, 62;
	mad.lo.s32 	%r6752, %r6745, -126, %r6751;
	add.s32 	%r6753, %r6749, %r6752;
	ld.shared.f32 	%f5845, [%r6753+58368];
	mov.b32 	%r6754, %f5845;
	shfl.sync.down.b32	%r6755|%p2565, %r6754, 16, 31, -1;
	mov.b32 	%f5846, %r6755;
	max.f32 	%f5847, %f5845, %f5846;
	mov.b32 	%r6756, %f5847;
	shfl.sync.down.b32	%r6757|%p2566, %r6756, 8, 31, -1;
	mov.b32 	%f5848, %r6757;
	max.f32 	%f5849, %f5847, %f5848;
	mov.b32 	%r6758, %f5849;
	shfl.sync.down.b32	%r6759|%p2567, %r6758, 4, 31, -1;
	mov.b32 	%f5850, %r6759;
	max.f32 	%f5851, %f5849, %f5850;
	mov.b32 	%r6760, %f5851;
	shfl.sync.down.b32	%r6761|%p2568, %r6760, 2, 31, -1;
	mov.b32 	%f5852, %r6761;
	max.f32 	%f5853, %f5851, %f5852;
	mov.b32 	%r6762, %f5853;
	shfl.sync.down.b32	%r6763|%p2569, %r6762, 1, 31, -1;
	mov.b32 	%f5854, %r6763;
	max.f32 	%f504, %f5853, %f5854;
	sub.f32 	%f5855, %f5845, %f504;
	mul.f32 	%f5856, %f5855, 0f3FB8AA3B;
	ex2.approx.f32 	%f5857, %f5856;
	mov.b32 	%r6764, %f5857;
	shfl.sync.down.b32	%r6765|%p2570, %r6764, 16, 31, -1;
	mov.b32 	%f5858, %r6765;
	add.f32 	%f5859, %f5857, %f5858;
	mov.b32 	%r6766, %f5859;
	shfl.sync.down.b32	%r6767|%p2571, %r6766, 8, 31, -1;
	mov.b32 	%f5860, %r6767;
	add.f32 	%f5861, %f5859, %f5860;
	mov.b32 	%r6768, %f5861;
	shfl.sync.down.b32	%r6769|%p2572, %r6768, 4, 31, -1;
	mov.b32 	%f5862, %r6769;
	add.f32 	%f5863, %f5861, %f5862;
	mov.b32 	%r6770, %f5863;
	shfl.sync.down.b32	%r6771|%p2573, %r6770, 2, 31, -1;
	mov.b32 	%f5864, %r6771;
	add.f32 	%f5865, %f5863, %f5864;
	mov.b32 	%r6772, %f5865;
	shfl.sync.down.b32	%r6773|%p2574, %r6772, 1, 31, -1;
	mov.b32 	%f5866, %r6773;
	add.f32 	%f505, %f5865, %f5866;
	div.rn.f32 	%f5867, %f5857, %f505;
	mul.f32 	%f5868, %f5867, %f2974;
	mov.b32 	%r6774, %f5868;
	shfl.sync.down.b32	%r6775|%p2575, %r6774, 16, 31, -1;
	mov.b32 	%f5869, %r6775;
	add.f32 	%f5870, %f5868, %f5869;
	mov.b32 	%r6776, %f5870;
	shfl.sync.down.b32	%r6777|%p2576, %r6776, 8, 31, -1;
	mov.b32 	%f5871, %r6777;
	add.f32 	%f5872, %f5870, %f5871;
	mov.b32 	%r6778, %f5872;
	shfl.sync.down.b32	%r6779|%p2577, %r6778, 4, 31, -1;
	mov.b32 	%f5873, %r6779;
	add.f32 	%f5874, %f5872, %f5873;
	mov.b32 	%r6780, %f5874;
	shfl.sync.down.b32	%r6781|%p2578, %r6780, 2, 31, -1;
	mov.b32 	%f5875, %r6781;
	add.f32 	%f5876, %f5874, %f5875;
	mov.b32 	%r6782, %f5876;
	shfl.sync.down.b32	%r6783|%p2579, %r6782, 1, 31, -1;
	mov.b32 	%f5877, %r6783;
	add.f32 	%f506, %f5876, %f5877;
	@%p2564 bra 	$L__BB0_1159;
	ld.global.f32 	%f5878, [%rd91];
	add.f32 	%f5879, %f506, %f5878;
	st.global.f32 	[%rd91], %f5879;
	st.global.f32 	[%rd8+328], %f505;
	st.global.f32 	[%rd9+328], %f504;
$L__BB0_1159:
	ld.param.u32 	%r16745, [_Z17qk_sparse_forwardPK13__nv_bfloat16S1_S1_PKiS3_fPfS4_S4_lllllllllllllllliiii_param_27];
	mov.u32 	%r6784, %ctaid.x;
	shl.b32 	%r6785, %r6784, 7;
	or.b32  	%r6786, %r6785, 83;
	setp.ge.s32 	%p2580, %r6786, %r16745;
	@%p2580 bra 	$L__BB0_1162;
	mov.u32 	%r6787, %tid.x;
	and.b32  	%r6788, %r6787, 31;
	setp.ne.s32 	%p2581, %r6788, 0;
	shl.b32 	%r6789, %r6787, 7;
	and.b32  	%r6790, %r6789, 3968;
	mov.u32 	%r6791, shmem;
	add.s32 	%r6792, %r6791, %r6790;
	shl.b32 	%r6793, %r6787, 1;
	and.b32  	%r6794, %r6793, 62;
	mad.lo.s32 	%r6795, %r6788, -126, %r6794;
	add.s32 	%r6796, %r6792, %r6795;
	ld.shared.f32 	%f5880, [%r6796+58880];
	mov.b32 	%r6797, %f5880;
	shfl.sync.down.b32	%r6798|%p2582, %r6797, 16, 31, -1;
	mov.b32 	%f5881, %r6798;
	max.f32 	%f5882, %f5880, %f5881;
	mov.b32 	%r6799, %f5882;
	shfl.sync.down.b32	%r6800|%p2583, %r6799, 8, 31, -1;
	mov.b32 	%f5883, %r6800;
	max.f32 	%f5884, %f5882, %f5883;
	mov.b32 	%r6801, %f5884;
	shfl.sync.down.b32	%r6802|%p2584, %r6801, 4, 31, -1;
	mov.b32 	%f5885, %r6802;
	max.f32 	%f5886, %f5884, %f5885;
	mov.b32 	%r6803, %f5886;
	shfl.sync.down.b32	%r6804|%p2585, %r6803, 2, 31, -1;
	mov.b32 	%f5887, %r6804;
	max.f32 	%f5888, %f5886, %f5887;
	mov.b32 	%r6805, %f5888;
	shfl.sync.down.b32	%r6806|%p2586, %r6805, 1, 31, -1;
	mov.b32 	%f5889, %r6806;
	max.f32 	%f507, %f5888, %f5889;
	sub.f32 	%f5890, %f5880, %f507;
	mul.f32 	%f5891, %f5890, 0f3FB8AA3B;
	ex2.approx.f32 	%f5892, %f5891;
	mov.b32 	%r6807, %f5892;
	shfl.sync.down.b32	%r6808|%p2587, %r6807, 16, 31, -1;
	mov.b32 	%f5893, %r6808;
	add.f32 	%f5894, %f5892, %f5893;
	mov.b32 	%r6809, %f5894;
	shfl.sync.down.b32	%r6810|%p2588, %r6809, 8, 31, -1;
	mov.b32 	%f5895, %r6810;
	add.f32 	%f5896, %f5894, %f5895;
	mov.b32 	%r6811, %f5896;
	shfl.sync.down.b32	%r6812|%p2589, %r6811, 4, 31, -1;
	mov.b32 	%f5897, %r6812;
	add.f32 	%f5898, %f5896, %f5897;
	mov.b32 	%r6813, %f5898;
	shfl.sync.down.b32	%r6814|%p2590, %r6813, 2, 31, -1;
	mov.b32 	%f5899, %r6814;
	add.f32 	%f5900, %f5898, %f5899;
	mov.b32 	%r6815, %f5900;
	shfl.sync.down.b32	%r6816|%p2591, %r6815, 1, 31, -1;
	mov.b32 	%f5901, %r6816;
	add.f32 	%f508, %f5900, %f5901;
	div.rn.f32 	%f5902, %f5892, %f508;
	mul.f32 	%f5903, %f5902, %f2974;
	mov.b32 	%r6817, %f5903;
	shfl.sync.down.b32	%r6818|%p2592, %r6817, 16, 31, -1;
	mov.b32 	%f5904, %r6818;
	add.f32 	%f5905, %f5903, %f5904;
	mov.b32 	%r6819, %f5905;
	shfl.sync.down.b32	%r6820|%p2593, %r6819, 8, 31, -1;
	mov.b32 	%f5906, %r6820;
	add.f32 	%f5907, %f5905, %f5906;
	mov.b32 	%r6821, %f5907;
	shfl.sync.down.b32	%r6822|%p2594, %r6821, 4, 31, -1;
	mov.b32 	%f5908, %r6822;
	add.f32 	%f5909, %f5907, %f5908;
	mov.b32 	%r6823, %f5909;
	shfl.sync.down.b32	%r6824|%p2595, %r6823, 2, 31, -1;
	mov.b32 	%f5910, %r6824;
	add.f32 	%f5911, %f5909, %f5910;
	mov.b32 	%r6825, %f5911;
	shfl.sync.down.b32	%r6826|%p2596, %r6825, 1, 31, -1;
	mov.b32 	%f5912, %r6826;
	add.f32 	%f509, %f5911, %f5912;
	@%p2581 bra 	$L__BB0_1162;
	ld.global.f32 	%f5913, [%rd92];
	add.f32 	%f5914, %f509, %f5913;
	st.global.f32 	[%rd92], %f5914;
	st.global.f32 	[%rd8+332], %f508;
	st.global.f32 	[%rd9+332], %f507;
$L__BB0_1162:
	ld.param.u32 	%r16746, [_Z17qk_sparse_forwardPK13__nv_bfloat16S1_S1_PKiS3_fPfS4_S4_lllllllllllllllliiii_param_27];
	mov.u32 	%r6827, %ctaid.x;
	shl.b32 	%r6828, %r6827, 7;
	or.b32  	%r6829, %r6828, 84;
	setp.ge.s32 	%p2597, %r6829, %r16746;
	@%p2597 bra 	$L__BB0_1165;
	mov.u32 	%r6830, %tid.x;
	and.b32  	%r6831, %r6830, 31;
	setp.ne.s32 	%p2598, %r6831, 0;
	shl.b32 	%r6832, %r6830, 7;
	and.b32  	%r6833, %r6832, 3968;
	mov.u32 	%r6834, shmem;
	add.s32 	%r6835, %r6834, %r6833;
	shl.b32 	%r6836, %r6830, 1;
	and.b32  	%r6837, %r6836, 62;
	mad.lo.s32 	%r6838, %r6831, -126, %r6837;
	add.s32 	%r6839, %r6835, %r6838;
	ld.shared.f32 	%f5915, [%r6839+59392];
	mov.b32 	%r6840, %f5915;
	shfl.sync.down.b32	%r6841|%p2599, %r6840, 16, 31, -1;
	mov.b32 	%f5916, %r6841;
	max.f32 	%f5917, %f5915, %f5916;
	mov.b32 	%r6842, %f5917;
	shfl.sync.down.b32	%r6843|%p2600, %r6842, 8, 31, -1;
	mov.b32 	%f5918, %r6843;
	max.f32 	%f5919, %f5917, %f5918;
	mov.b32 	%r6844, %f5919;
	shfl.sync.down.b32	%r6845|%p2601, %r6844, 4, 31, -1;
	mov.b32 	%f5920, %r6845;
	max.f32 	%f5921, %f5919, %f5920;
	mov.b32 	%r6846, %f5921;
	shfl.sync.down.b32	%r6847|%p2602, %r6846, 2, 31, -1;
	mov.b32 	%f5922, %r6847;
	max.f32 	%f5923, %f5921, %f5922;
	mov.b32 	%r6848, %f5923;
	shfl.sync.down.b32	%r6849|%p2603, %r6848, 1, 31, -1;
	mov.b32 	%f5924, %r6849;
	max.f32 	%f510, %f5923, %f5924;
	sub.f32 	%f5925, %f5915, %f510;
	mul.f32 	%f5926, %f5925, 0f3FB8AA3B;
	ex2.approx.f32 	%f5927, %f5926;
	mov.b32 	%r6850, %f5927;
	shfl.sync.down.b32	%r6851|%p2604, %r6850, 16, 31, -1;
	mov.b32 	%f5928, %r6851;
	add.f32 	%f5929, %f5927, %f5928;
	mov.b32 	%r6852, %f5929;
	shfl.sync.down.b32	%r6853|%p2605, %r6852, 8, 31, -1;
	mov.b32 	%f5930, %r6853;
	add.f32 	%f5931, %f5929, %f5930;
	mov.b32 	%r6854, %f5931;
	shfl.sync.down.b32	%r6855|%p2606, %r6854, 4, 31, -1;
	mov.b32 	%f5932, %r6855;
	add.f32 	%f5933, %f5931, %f5932;
	mov.b32 	%r6856, %f5933;
	shfl.sync.down.b32	%r6857|%p2607, %r6856, 2, 31, -1;
	mov.b32 	%f5934, %r6857;
	add.f32 	%f5935, %f5933, %f5934;
	mov.b32 	%r6858, %f5935;
	shfl.sync.down.b32	%r6859|%p2608, %r6858, 1, 31, -1;
	mov.b32 	%f5936, %r6859;
	add.f32 	%f511, %f5935, %f5936;
	div.rn.f32 	%f5937, %f5927, %f511;
	mul.f32 	%f5938, %f5937, %f2974;
	mov.b32 	%r6860, %f5938;
	shfl.sync.down.b32	%r6861|%p2609, %r6860, 16, 31, -1;
	mov.b32 	%f5939, %r6861;
	add.f32 	%f5940, %f5938, %f5939;
	mov.b32 	%r6862, %f5940;
	shfl.sync.down.b32	%r6863|%p2610, %r6862, 8, 31, -1;
	mov.b32 	%f5941, %r6863;
	add.f32 	%f5942, %f5940, %f5941;
	mov.b32 	%r6864, %f5942;
	shfl.sync.down.b32	%r6865|%p2611, %r6864, 4, 31, -1;
	mov.b32 	%f5943, %r6865;
	add.f32 	%f5944, %f5942, %f5943;
	mov.b32 	%r6866, %f5944;
	shfl.sync.down.b32	%r6867|%p2612, %r6866, 2, 31, -1;
	mov.b32 	%f5945, %r6867;
	add.f32 	%f5946, %f5944, %f5945;
	mov.b32 	%r6868, %f5946;
	shfl.sync.down.b32	%r6869|%p2613, %r6868, 1, 31, -1;
	mov.b32 	%f5947, %r6869;
	add.f32 	%f512, %f5946, %f5947;
	@%p2598 bra 	$L__BB0_1165;
	ld.global.f32 	%f5948, [%rd93];
	add.f32 	%f5949, %f512, %f5948;
	st.global.f32 	[%rd93], %f5949;
	st.global.f32 	[%rd8+336], %f511;
	st.global.f32 	[%rd9+336], %f510;
$L__BB0_1165:
	ld.param.u32 	%r16747, [_Z17qk_sparse_forwardPK13__nv_bfloat16S1_S1_PKiS3_fPfS4_S4_lllllllllllllllliiii_param_27];
	mov.u32 	%r6870, %ctaid.x;
	shl.b32 	%r6871, %r6870, 7;
	or.b32  	%r6872, %r6871, 85;
	setp.ge.s32 	%p2614, %r6872, %r16747;
	@%p2614 bra 	$L__BB0_1168;
	mov.u32 	%r6873, %tid.x;
	and.b32  	%r6874, %r6873, 31;
	setp.ne.s32 	%p2615, %r6874, 0;
	shl.b32 	%r6875, %r6873, 7;
	and.b32  	%r6876, %r6875, 3968;
	mov.u32 	%r6877, shmem;
	add.s32 	%r6878, %r6877, %r6876;
	shl.b32 	%r6879, %r6873, 1;
	and.b32  	%r6880, %r6879, 62;
	mad.lo.s32 	%r6881, %r6874, -126, %r6880;
	add.s32 	%r6882, %r6878, %r6881;
	ld.shared.f32 	%f5950, [%r6882+59904];
	mov.b32 	%r6883, %f5950;
	shfl.sync.down.b32	%r6884|%p2616, %r6883, 16, 31, -1;
	mov.b32 	%f5951, %r6884;
	max.f32 	%f5952, %f5950, %f5951;
	mov.b32 	%r6885, %f5952;
	shfl.sync.down.b32	%r6886|%p2617, %r6885, 8, 31, -1;
	mov.b32 	%f5953, %r6886;
	max.f32 	%f5954, %f5952, %f5953;
	mov.b32 	%r6887, %f5954;
	shfl.sync.down.b32	%r6888|%p2618, %r6887, 4, 31, -1;
	mov.b32 	%f5955, %r6888;
	max.f32 	%f5956, %f5954, %f5955;
	mov.b32 	%r6889, %f5956;
	shfl.sync.down.b32	%r6890|%p2619, %r6889, 2, 31, -1;
	mov.b32 	%f5957, %r6890;
	max.f32 	%f5958, %f5956, %f5957;
	mov.b32 	%r6891, %f5958;
	shfl.sync.down.b32	%r6892|%p2620, %r6891, 1, 31, -1;
	mov.b32 	%f5959, %r6892;
	max.f32 	%f513, %f5958, %f5959;
	sub.f32 	%f5960, %f5950, %f513;
	mul.f32 	%f5961, %f5960, 0f3FB8AA3B;
	ex2.approx.f32 	%f5962, %f5961;
	mov.b32 	%r6893, %f5962;
	shfl.sync.down.b32	%r6894|%p2621, %r6893, 16, 31, -1;
	mov.b32 	%f5963, %r6894;
	add.f32 	%f5964, %f5962, %f5963;
	mov.b32 	%r6895, %f5964;
	shfl.sync.down.b32	%r6896|%p2622, %r6895, 8, 31, -1;
	mov.b32 	%f5965, %r6896;
	add.f32 	%f5966, %f5964, %f5965;
	mov.b32 	%r6897, %f5966;
	shfl.sync.down.b32	%r6898|%p2623, %r6897, 4, 31, -1;
	mov.b32 	%f5967, %r6898;
	add.f32 	%f5968, %f5966, %f5967;
	mov.b32 	%r6899, %f5968;
	shfl.sync.down.b32	%r6900|%p2624, %r6899, 2, 31, -1;
	mov.b32 	%f5969, %r6900;
	add.f32 	%f5970, %f5968, %f5969;
	mov.b32 	%r6901, %f5970;
	shfl.sync.down.b32	%r6902|%p2625, %r6901, 1, 31, -1;
	mov.b32 	%f5971, %r6902;
	add.f32 	%f514, %f5970, %f5971;
	div.rn.f32 	%f5972, %f5962, %f514;
	mul.f32 	%f5973, %f5972, %f2974;
	mov.b32 	%r6903, %f5973;
	shfl.sync.down.b32	%r6904|%p2626, %r6903, 16, 31, -1;
	mov.b32 	%f5974, %r6904;
	add.f32 	%f5975, %f5973, %f5974;
	mov.b32 	%r6905, %f5975;
	shfl.sync.down.b32	%r6906|%p2627, %r6905, 8, 31, -1;
	mov.b32 	%f5976, %r6906;
	add.f32 	%f5977, %f5975, %f5976;
	mov.b32 	%r6907, %f5977;
	shfl.sync.down.b32	%r6908|%p2628, %r6907, 4, 31, -1;
	mov.b32 	%f5978, %r6908;
	add.f32 	%f5979, %f5977, %f5978;
	mov.b32 	%r6909, %f5979;
	shfl.sync.down.b32	%r6910|%p2629, %r6909, 2, 31, -1;
	mov.b32 	%f5980, %r6910;
	add.f32 	%f5981, %f5979, %f5980;
	mov.b32 	%r6911, %f5981;
	shfl.sync.down.b32	%r6912|%p2630, %r6911, 1, 31, -1;
	mov.b32 	%f5982, %r6912;
	add.f32 	%f515, %f5981, %f5982;
	@%p2615 bra 	$L__BB0_1168;
	ld.global.f32 	%f5983, [%rd94];
	add.f32 	%f5984, %f515, %f5983;
	st.global.f32 	[%rd94], %f5984;
	st.global.f32 	[%rd8+340], %f514;
	st.global.f32 	[%rd9+340], %f513;
$L__BB0_1168:
	ld.param.u32 	%r16748, [_Z17qk_sparse_forwardPK13__nv_bfloat16S1_S1_PKiS3_fPfS4_S4_lllllllllllllllliiii_param_27];
	mov.u32 	%r6913, %ctaid.x;
	shl.b32 	%r6914, %r6913, 7;
	or.b32  	%r6915, %r6914, 86;
	setp.ge.s32 	%p2631, %r6915, %r16748;
	@%p2631 bra 	$L__BB0_1171;
	mov.u32 	%r6916, %tid.x;
	and.b32  	%r6917, %r6916, 31;
	setp.ne.s32 	%p2632, %r6917, 0;
	shl.b32 	%r6918, %r6916, 7;
	and.b32  	%r6919, %r6918, 3968;
	mov.u32 	%r6920, shmem;
	add.s32 	%r6921, %r6920, %r6919;
	shl.b32 	%r6922, %r6916, 1;
	and.b32  	%r6923, %r6922, 62;
	mad.lo.s32 	%r6924, %r6917, -126, %r6923;
	add.s32 	%r6925, %r6921, %r6924;
	ld.shared.f32 	%f5985, [%r6925+60416];
	mov.b32 	%r6926, %f5985;
	shfl.sync.down.b32	%r6927|%p2633, %r6926, 16, 31, -1;
	mov.b32 	%f5986, %r6927;
	max.f32 	%f5987, %f5985, %f5986;
	mov.b32 	%r6928, %f5987;
	shfl.sync.down.b32	%r6929|%p2634, %r6928, 8, 31, -1;
	mov.b32 	%f5988, %r6929;
	max.f32 	%f5989, %f5987, %f5988;
	mov.b32 	%r6930, %f5989;
	shfl.sync.down.b32	%r6931|%p2635, %r6930, 4, 31, -1;
	mov.b32 	%f5990, %r6931;
	max.f32 	%f5991, %f5989, %f5990;
	mov.b32 	%r6932, %f5991;
	shfl.sync.down.b32	%r6933|%p2636, %r6932, 2, 31, -1;
	mov.b32 	%f5992, %r6933;
	max.f32 	%f5993, %f5991, %f5992;
	mov.b32 	%r6934, %f5993;
	shfl.sync.down.b32	%r6935|%p2637, %r6934, 1, 31, -1;
	mov.b32 	%f5994, %r6935;
	max.f32 	%f516, %f5993, %f5994;
	sub.f32 	%f5995, %f5985, %f516;
	mul.f32 	%f5996, %f5995, 0f3FB8AA3B;
	ex2.approx.f32 	%f5997, %f5996;
	mov.b32 	%r6936, %f5997;
	shfl.sync.down.b32	%r6937|%p2638, %r6936, 16, 31, -1;
	mov.b32 	%f5998, %r6937;
	add.f32 	%f5999, %f5997, %f5998;
	mov.b32 	%r6938, %f5999;
	shfl.sync.down.b32	%r6939|%p2639, %r6938, 8, 31, -1;
	mov.b32 	%f6000, %r6939;
	add.f32 	%f6001, %f5999, %f6000;
	mov.b32 	%r6940, %f6001;
	shfl.sync.down.b32	%r6941|%p2640, %r6940, 4, 31, -1;
	mov.b32 	%f6002, %r6941;
	add.f32 	%f6003, %f6001, %f6002;
	mov.b32 	%r6942, %f6003;
	shfl.sync.down.b32	%r6943|%p2641, %r6942, 2, 31, -1;
	mov.b32 	%f6004, %r6943;
	add.f32 	%f6005, %f6003, %f6004;
	mov.b32 	%r6944, %f6005;
	shfl.sync.down.b32	%r6945|%p2642, %r6944, 1, 31, -1;
	mov.b32 	%f6006, %r6945;
	add.f32 	%f517, %f6005, %f6006;
	div.rn.f32 	%f6007, %f5997, %f517;
	mul.f32 	%f6008, %f6007, %f2974;
	mov.b32 	%r6946, %f6008;
	shfl.sync.down.b32	%r6947|%p2643, %r6946, 16, 31, -1;
	mov.b32 	%f6009, %r6947;
	add.f32 	%f6010, %f6008, %f6009;
	mov.b32 	%r6948, %f6010;
	shfl.sync.down.b32	%r6949|%p2644, %r6948, 8, 31, -1;
	mov.b32 	%f6011, %r6949;
	add.f32 	%f6012, %f6010, %f6011;
	mov.b32 	%r6950, %f6012;
	shfl.sync.down.b32	%r6951|%p2645, %r6950, 4, 31, -1;
	mov.b32 	%f6013, %r6951;
	add.f32 	%f6014, %f6012, %f6013;
	mov.b32 	%r6952, %f6014;
	shfl.sync.down.b32	%r6953|%p2646, %r6952, 2, 31, -1;
	mov.b32 	%f6015, %r6953;
	add.f32 	%f6016, %f6014, %f6015;
	mov.b32 	%r6954, %f6016;
	shfl.sync.down.b32	%r6955|%p2647, %r6954, 1, 31, -1;
	mov.b32 	%f6017, %r6955;
	add.f32 	%f518, %f6016, %f6017;
	@%p2632 bra 	$L__BB0_1171;
	ld.global.f32 	%f6018, [%rd95];
	add.f32 	%f6019, %f518, %f6018;
	st.global.f32 	[%rd95], %f6019;
	st.global.f32 	[%rd8+344], %f517;
	st.global.f32 	[%rd9+344], %f516;
$L__BB0_1171:
	ld.param.u32 	%r16749, [_Z17qk_sparse_forwardPK13__nv_bfloat16S1_S1_PKiS3_fPfS4_S4_lllllllllllllllliiii_param_27];
	mov.u32 	%r6956, %ctaid.x;
	shl.b32 	%r6957, %r6956, 7;
	or.b32  	%r6958, %r6957, 87;
	setp.ge.s32 	%p2648, %r6958, %r16749;
	@%p2648 bra 	$L__BB0_1174;
	mov.u32 	%r6959, %tid.x;
	and.b32  	%r6960, %r6959, 31;
	setp.ne.s32 	%p2649, %r6960, 0;
	shl.b32 	%r6961, %r6959, 7;
	and.b32  	%r6962, %r6961, 3968;
	mov.u32 	%r6963, shmem;
	add.s32 	%r6964, %r6963, %r6962;
	shl.b32 	%r6965, %r6959, 1;
	and.b32  	%r6966, %r6965, 62;
	mad.lo.s32 	%r6967, %r6960, -126, %r6966;
	add.s32 	%r6968, %r6964, %r6967;
	ld.shared.f32 	%f6020, [%r6968+60928];
	mov.b32 	%r6969, %f6020;
	shfl.sync.down.b32	%r6970|%p2650, %r6969, 16, 31, -1;
	mov.b32 	%f6021, %r6970;
	max.f32 	%f6022, %f6020, %f6021;
	mov.b32 	%r6971, %f6022;
	shfl.sync.down.b32	%r6972|%p2651, %r6971, 8, 31, -1;
	mov.b32 	%f6023, %r6972;
	max.f32 	%f6024, %f6022, %f6023;
	mov.b32 	%r6973, %f6024;
	shfl.sync.down.b32	%r6974|%p2652, %r6973, 4, 31, -1;
	mov.b32 	%f6025, %r6974;
	max.f32 	%f6026, %f6024, %f6025;
	mov.b32 	%r6975, %f6026;
	shfl.sync.down.b32	%r6976|%p2653, %r6975, 2, 31, -1;
	mov.b32 	%f6027, %r6976;
	max.f32 	%f6028, %f6026, %f6027;
	mov.b32 	%r6977, %f6028;
	shfl.sync.down.b32	%r6978|%p2654, %r6977, 1, 31, -1;
	mov.b32 	%f6029, %r6978;
	max.f32 	%f519, %f6028, %f6029;
	sub.f32 	%f6030, %f6020, %f519;
	mul.f32 	%f6031, %f6030, 0f3FB8AA3B;
	ex2.approx.f32 	%f6032, %f6031;
	mov.b32 	%r6979, %f6032;
	shfl.sync.down.b32	%r6980|%p2655, %r6979, 16, 31, -1;
	mov.b32 	%f6033, %r6980;
	add.f32 	%f6034, %f6032, %f6033;
	mov.b32 	%r6981, %f6034;
	shfl.sync.down.b32	%r6982|%p2656, %r6981, 8, 31, -1;
	mov.b32 	%f6035, %r6982;
	add.f32 	%f6036, %f6034, %f6035;
	mov.b32 	%r6983, %f6036;
	shfl.sync.down.b32	%r6984|%p2657, %r6983, 4, 31, -1;
	mov.b32 	%f6037, %r6984;
	add.f32 	%f6038, %f6036, %f6037;
	mov.b32 	%r6985, %f6038;
	shfl.sync.down.b32	%r6986|%p2658, %r6985, 2, 31, -1;
	mov.b32 	%f6039, %r6986;
	add.f32 	%f6040, %f6038, %f6039;
	mov.b32 	%r6987, %f6040;
	shfl.sync.down.b32	%r6988|%p2659, %r6987, 1, 31, -1;
	mov.b32 	%f6041, %r6988;
	add.f32 	%f520, %f6040, %f6041;
	div.rn.f32 	%f6042, %f6032, %f520;
	mul.f32 	%f6043, %f6042, %f2974;
	mov.b32 	%r6989, %f6043;
	shfl.sync.down.b32	%r6990|%p2660, %r6989, 16, 31, -1;
	mov.b32 	%f6044, %r6990;
	add.f32 	%f6045, %f6043, %f6044;
	mov.b32 	%r6991, %f6045;
	shfl.sync.down.b32	%r6992|%p2661, %r6991, 8, 31, -1;
	mov.b32 	%f6046, %r6992;
	add.f32 	%f6047, %f6045, %f6046;
	mov.b32 	%r6993, %f6047;
	shfl.sync.down.b32	%r6994|%p2662, %r6993, 4, 31, -1;
	mov.b32 	%f6048, %r6994;
	add.f32 	%f6049, %f6047, %f6048;
	mov.b32 	%r6995, %f6049;
	shfl.sync.down.b32	%r6996|%p2663, %r6995, 2, 31, -1;
	mov.b32 	%f6050, %r6996;
	add.f32 	%f6051, %f6049, %f6050;
	mov.b32 	%r6997, %f6051;
	shfl.sync.down.b32	%r6998|%p2664, %r6997, 1, 31, -1;
	mov.b32 	%f6052, %r6998;
	add.f32 	%f521, %f6051, %f6052;
	@%p2649 bra 	$L__BB0_1174;
	ld.global.f32 	%f6053, [%rd96];
	add.f32 	%f6054, %f521, %f6053;
	st.global.f32 	[%rd96], %f6054;
	st.global.f32 	[%rd8+348], %f520;
	st.global.f32 	[%rd9+348], %f519;
$L__BB0_1174:
	ld.param.u32 	%r16750, [_Z17qk_sparse_forwardPK13__nv_bfloat16S1_S1_PKiS3_fPfS4_S4_lllllllllllllllliiii_param_27];
	mov.u32 	%r6999, %ctaid.x;
	shl.b32 	%r7000, %r6999, 7;
	or.b32  	%r7001, %r7000, 88;
	setp.ge.s32 	%p2665, %r7001, %r16750;
	@%p2665 bra 	$L__BB0_1177;
	mov.u32 	%r7002, %tid.x;
	and.b32  	%r7003, %r7002, 31;
	setp.ne.s32 	%p2666, %r7003, 0;
	shl.b32 	%r7004, %r7002, 7;
	and.b32  	%r7005, %r7004, 3968;
	mov.u32 	%r7006, shmem;
	add.s32 	%r7007, %r7006, %r7005;
	shl.b32 	%r7008, %r7002, 1;
	and.b32  	%r7009, %r7008, 62;
	mad.lo.s32 	%r7010, %r7003, -126, %r7009;
	add.s32 	%r7011, %r7007, %r7010;
	ld.shared.f32 	%f6055, [%r7011+61440];
	mov.b32 	%r7012, %f6055;
	shfl.sync.down.b32	%r7013|%p2667, %r7012, 16, 31, -1;
	mov.b32 	%f6056, %r7013;
	max.f32 	%f6057, %f6055, %f6056;
	mov.b32 	%r7014, %f6057;
	shfl.sync.down.b32	%r7015|%p2668, %r7014, 8, 31, -1;
	mov.b32 	%f6058, %r7015;
	max.f32 	%f6059, %f6057, %f6058;
	mov.b32 	%r7016, %f6059;
	shfl.sync.down.b32	%r7017|%p2669, %r7016, 4, 31, -1;
	mov.b32 	%f6060, %r7017;
	max.f32 	%f6061, %f6059, %f6060;
	mov.b32 	%r7018, %f6061;
	shfl.sync.down.b32	%r7019|%p2670, %r7018, 2, 31, -1;
	mov.b32 	%f6062, %r7019;
	max.f32 	%f6063, %f6061, %f6062;
	mov.b32 	%r7020, %f6063;
	shfl.sync.down.b32	%r7021|%p2671, %r7020, 1, 31, -1;
	mov.b32 	%f6064, %r7021;
	max.f32 	%f522, %f6063, %f6064;
	sub.f32 	%f6065, %f6055, %f522;
	mul.f32 	%f6066, %f6065, 0f3FB8AA3B;
	ex2.approx.f32 	%f6067, %f6066;
	mov.b32 	%r7022, %f6067;
	shfl.sync.down.b32	%r7023|%p2672, %r7022, 16, 31, -1;
	mov.b32 	%f6068, %r7023;
	add.f32 	%f6069, %f6067, %f6068;
	mov.b32 	%r7024, %f6069;
	shfl.sync.down.b32	%r7025|%p2673, %r7024, 8, 31, -1;
	mov.b32 	%f6070, %r7025;
	add.f32 	%f6071, %f6069, %f6070;
	mov.b32 	%r7026, %f6071;
	shfl.sync.down.b32	%r7027|%p2674, %r7026, 4, 31, -1;
	mov.b32 	%f6072, %r7027;
	add.f32 	%f6073, %f6071, %f6072;
	mov.b32 	%r7028, %f6073;
	shfl.sync.down.b32	%r7029|%p2675, %r7028, 2, 31, -1;
	mov.b32 	%f6074, %r7029;
	add.f32 	%f6075, %f6073, %f6074;
	mov.b32 	%r7030, %f6075;
	shfl.sync.down.b32	%r7031|%p2676, %r7030, 1, 31, -1;
	mov.b32 	%f6076, %r7031;
	add.f32 	%f523, %f6075, %f6076;
	div.rn.f32 	%f6077, %f6067, %f523;
	mul.f32 	%f6078, %f6077, %f2974;
	mov.b32 	%r7032, %f6078;
	shfl.sync.down.b32	%r7033|%p2677, %r7032, 16, 31, -1;
	mov.b32 	%f6079, %r7033;
	add.f32 	%f6080, %f6078, %f6079;
	mov.b32 	%r7034, %f6080;
	shfl.sync.down.b32	%r7035|%p2678, %r7034, 8, 31, -1;
	mov.b32 	%f6081, %r7035;
	add.f32 	%f6082, %f6080, %f6081;
	mov.b32 	%r7036, %f6082;
	shfl.sync.down.b32	%r7037|%p2679, %r7036, 4, 31, -1;
	mov.b32 	%f6083, %r7037;
	add.f32 	%f6084, %f6082, %f6083;
	mov.b32 	%r7038, %f6084;
	shfl.sync.down.b32	%r7039|%p2680, %r7038, 2, 31, -1;
	mov.b32 	%f6085, %r7039;
	add.f32 	%f6086, %f6084, %f6085;
	mov.b32 	%r7040, %f6086;
	shfl.sync.down.b32	%r7041|%p2681, %r7040, 1, 31, -1;
	mov.b32 	%f6087, %r7041;
	add.f32 	%f524, %f6086, %f6087;
	@%p2666 bra 	$L__BB0_1177;
	ld.global.f32 	%f6088, [%rd97];
	add.f32 	%f6089, %f524, %f6088;
	st.global.f32 	[%rd97], %f6089;
	st.global.f32 	[%rd8+352], %f523;
	st.global.f32 	[%rd9+352], %f522;
$L__BB0_1177:
	ld.param.u32 	%r16751, [_Z17qk_sparse_forwardPK13__nv_bfloat16S1_S1_PKiS3_fPfS4_S4_lllllllllllllllliiii_param_27];
	mov.u32 	%r7042, %ctaid.x;
	shl.b32 	%r7043, %r7042, 7;
	or.b32  	%r7044, %r7043, 89;
	setp.ge.s32 	%p2682, %r7044, %r16751;
	@%p2682 bra 	$L__BB0_1180;
	mov.u32 	%r7045, %tid.x;
	and.b32  	%r7046, %r7045, 31;
	setp.ne.s32 	%p2683, %r7046, 0;
	shl.b32 	%r7047, %r7045, 7;
	and.b32  	%r7048, %r7047, 3968;
	mov.u32 	%r7049, shmem;
	add.s32 	%r7050, %r7049, %r7048;
	shl.b32 	%r7051, %r7045, 1;
	and.b32  	%r7052, %r7051, 62;
	mad.lo.s32 	%r7053, %r7046, -126, %r7052;
	add.s32 	%r7054, %r7050, %r7053;
	ld.shared.f32 	%f6090, [%r7054+61952];
	mov.b32 	%r7055, %f6090;
	shfl.sync.down.b32	%r7056|%p2684, %r7055, 16, 31, -1;
	mov.b32 	%f6091, %r7056;
	max.f32 	%f6092, %f6090, %f6091;
	mov.b32 	%r7057, %f6092;
	shfl.sync.down.b32	%r7058|%p2685, %r7057, 8, 31, -1;
	mov.b32 	%f6093, %r7058;
	max.f32 	%f6094, %f6092, %f6093;
	mov.b32 	%r7059, %f6094;
	shfl.sync.down.b32	%r7060|%p2686, %r7059, 4, 31, -1;
	mov.b32 	%f6095, %r7060;
	max.f32 	%f6096, %f6094, %f6095;
	mov.b32 	%r7061, %f6096;
	shfl.sync.down.b32	%r7062|%p2687, %r7061, 2, 31, -1;
	mov.b32 	%f6097, %r7062;
	max.f32 	%f6098, %f6096, %f6097;
	mov.b32 	%r7063, %f6098;
	shfl.sync.down.b32	%r7064|%p2688, %r7063, 1, 31, -1;
	mov.b32 	%f6099, %r7064;
	max.f32 	%f525, %f6098, %f6099;
	sub.f32 	%f6100, %f6090, %f525;
	mul.f32 	%f6101, %f6100, 0f3FB8AA3B;
	ex2.approx.f32 	%f6102, %f6101;
	mov.b32 	%r7065, %f6102;
	shfl.sync.down.b32	%r7066|%p2689, %r7065, 16, 31, -1;
	mov.b32 	%f6103, %r7066;
	add.f32 	%f6104, %f6102, %f6103;
	mov.b32 	%r7067, %f6104;
	shfl.sync.down.b32	%r7068|%p2690, %r7067, 8, 31, -1;
	mov.b32 	%f6105, %r7068;
	add.f32 	%f6106, %f6104, %f6105;
	mov.b32 	%r7069, %f6106;
	shfl.sync.down.b32	%r7070|%p2691, %r7069, 4, 31, -1;
	mov.b32 	%f6107, %r7070;
	add.f32 	%f6108, %f6106, %f6107;
	mov.b32 	%r7071, %f6108;
	shfl.sync.down.b32	%r7072|%p2692, %r7071, 2, 31, -1;
	mov.b32 	%f6109, %r7072;
	add.f32 	%f6110, %f6108, %f6109;
	mov.b32 	%r7073, %f6110;
	shfl.sync.down.b32	%r7074|%p2693, %r7073, 1, 31, -1;
	mov.b32 	%f6111, %r7074;
	add.f32 	%f526, %f6110, %f6111;
	div.rn.f32 	%f6112, %f6102, %f526;
	mul.f32 	%f6113, %f6112, %f2974;
	mov.b32 	%r7075, %f6113;
	shfl.sync.down.b32	%r7076|%p2694, %r7075, 16, 31, -1;
	mov.b32 	%f6114, %r7076;
	add.f32 	%f6115, %f6113, %f6114;
	mov.b32 	%r7077, %f6115;
	shfl.sync.down.b32	%r7078|%p2695, %r7077, 8, 31, -1;
	mov.b32 	%f6116, %r7078;
	add.f32 	%f6117, %f6115, %f6116;
	mov.b32 	%r7079, %f6117;
	shfl.sync.down.b32	%r7080|%p2696, %r7079, 4, 31, -1;
	mov.b32 	%f6118, %r7080;
	add.f32 	%f6119, %f6117, %f6118;
	mov.b32 	%r7081, %f6119;
	shfl.sync.down.b32	%r7082|%p2697, %r7081, 2, 31, -1;
	mov.b32 	%f6120, %r7082;
	add.f32 	%f6121, %f6119, %f6120;
	mov.b32 	%r7083, %f6121;
	shfl.sync.down.b32	%r7084|%p2698, %r7083, 1, 31, -1;
	mov.b32 	%f6122, %r7084;
	add.f32 	%f527, %f6121, %f6122;
	@%p2683 bra 	$L__BB0_1180;
	ld.global.f32 	%f6123, [%rd98];
	add.f32 	%f6124, %f527, %f6123;
	st.global.f32 	[%rd98], %f6124;
	st.global.f32 	[%rd8+356], %f526;
	st.global.f32 	[%rd9+356], %f525;
$L__BB0_1180:
	ld.param.u32 	%r16752, [_Z17qk_sparse_forwardPK13__nv_bfloat16S1_S1_PKiS3_fPfS4_S4_lllllllllllllllliiii_param_27];
	mov.u32 	%r7085, %ctaid.x;
	shl.b32 	%r7086, %r7085, 7;
	or.b32  	%r7087, %r7086, 90;
	setp.ge.s32 	%p2699, %r7087, %r16752;
	@%p2699 bra 	$L__BB0_1183;
	mov.u32 	%r7088, %tid.x;
	and.b32  	%r7089, %r7088, 31;
	setp.ne.s32 	%p2700, %r7089, 0;
	shl.b32 	%r7090, %r7088, 7;
	and.b32  	%r7091, %r7090, 3968;
	mov.u32 	%r7092, shmem;
	add.s32 	%r7093, %r7092, %r7091;
	shl.b32 	%r7094, %r7088, 1;
	and.b32  	%r7095, %r7094, 62;
	mad.lo.s32 	%r7096, %r7089, -126, %r7095;
	add.s32 	%r7097, %r7093, %r7096;
	ld.shared.f32 	%f6125, [%r7097+62464];
	mov.b32 	%r7098, %f6125;
	shfl.sync.down.b32	%r7099|%p2701, %r7098, 16, 31, -1;
	mov.b32 	%f6126, %r7099;
	max.f32 	%f6127, %f6125, %f6126;
	mov.b32 	%r7100, %f6127;
	shfl.sync.down.b32	%r7101|%p2702, %r7100, 8, 31, -1;
	mov.b32 	%f6128, %r7101;
	max.f32 	%f6129, %f6127, %f6128;
	mov.b32 	%r7102, %f6129;
	shfl.sync.down.b32	%r7103|%p2703, %r7102, 4, 31, -1;
	mov.b32 	%f6130, %r7103;
	max.f32 	%f6131, %f6129, %f6130;
	mov.b32 	%r7104, %f6131;
	shfl.sync.down.b32	%r7105|%p2704, %r7104, 2, 31, -1;
	mov.b32 	%f6132, %r7105;
	max.f32 	%f6133, %f6131, %f6132;
	mov.b32 	%r7106, %f6133;
	shfl.sync.down.b32	%r7107|%p2705, %r7106, 1, 31, -1;
	mov.b32 	%f6134, %r7107;
	max.f32 	%f528, %f6133, %f6134;
	sub.f32 	%f6135, %f6125, %f528;
	mul.f32 	%f6136, %f6135, 0f3FB8AA3B;
	ex2.approx.f32 	%f6137, %f6136;
	mov.b32 	%r7108, %f6137;
	shfl.sync.down.b32	%r7109|%p2706, %r7108, 16, 31, -1;
	mov.b32 	%f6138, %r7109;
	add.f32 	%f6139, %f6137, %f6138;
	mov.b32 	%r7110, %f6139;
	shfl.sync.down.b32	%r7111|%p2707, %r7110, 8, 31, -1;
	mov.b32 	%f6140, %r7111;
	add.f32 	%f6141, %f6139, %f6140;
	mov.b32 	%r7112, %f6141;
	shfl.sync.down.b32	%r7113|%p2708, %r7112, 4, 31, -1;
	mov.b32 	%f6142, %r7113;
	add.f32 	%f6143, %f6141, %f6142;
	mov.b32 	%r7114, %f6143;
	shfl.sync.down.b32	%r7115|%p2709, %r7114, 2, 31, -1;
	mov.b32 	%f6144, %r7115;
	add.f32 	%f6145, %f6143, %f6144;
	mov.b32 	%r7116, %f6145;
	shfl.sync.down.b32	%r7117|%p2710, %r7116, 1, 31, -1;
	mov.b32 	%f6146, %r7117;
	add.f32 	%f529, %f6145, %f6146;
	div.rn.f32 	%f6147, %f6137, %f529;
	mul.f32 	%f6148, %f6147, %f2974;
	mov.b32 	%r7118, %f6148;
	shfl.sync.down.b32	%r7119|%p2711, %r7118, 16, 31, -1;
	mov.b32 	%f6149, %r7119;
	add.f32 	%f6150, %f6148, %f6149;
	mov.b32 	%r7120, %f6150;
	shfl.sync.down.b32	%r7121|%p2712, %r7120, 8, 31, -1;
	mov.b32 	%f6151, %r7121;
	add.f32 	%f6152, %f6150, %f6151;
	mov.b32 	%r7122, %f6152;
	shfl.sync.down.b32	%r7123|%p2713, %r7122, 4, 31, -1;
	mov.b32 	%f6153, %r7123;
	add.f32 	%f6154, %f6152, %f6153;
	mov.b32 	%r7124, %f6154;
	shfl.sync.down.b32	%r7125|%p2714, %r7124, 2, 31, -1;
	mov.b32 	%f6155, %r7125;
	add.f32 	%f6156, %f6154, %f6155;
	mov.b32 	%r7126, %f6156;
	shfl.sync.down.b32	%r7127|%p2715, %r7126, 1, 31, -1;
	mov.b32 	%f6157, %r7127;
	add.f32 	%f530, %f6156, %f6157;
	@%p2700 bra 	$L__BB0_1183;
	ld.global.f32 	%f6158, [%rd99];
	add.f32 	%f6159, %f530, %f6158;
	st.global.f32 	[%rd99], %f6159;
	st.global.f32 	[%rd8+360], %f529;
	st.global.f32 	[%rd9+360], %f528;
$L__BB0_1183:
	ld.param.u32 	%r16753, [_Z17qk_sparse_forwardPK13__nv_bfloat16S1_S1_PKiS3_fPfS4_S4_lllllllllllllllliiii_param_27];
	mov.u32 	%r7128, %ctaid.x;
	shl.b32 	%r7129, %r7128, 7;
	or.b32  	%r7130, %r7129, 91;
	setp.ge.s32 	%p2716, %r7130, %r16753;
	@%p2716 bra 	$L__BB0_1186;
	mov.u32 	%r7131, %tid.x;
	and.b32  	%r7132, %r7131, 31;
	setp.ne.s32 	%p2717, %r7132, 0;
	shl.b32 	%r7133, %r7131, 7;
	and.b32  	%r7134, %r7133, 3968;
	mov.u32 	%r7135, shmem;
	add.s32 	%r7136, %r7135, %r7134;
	shl.b32 	%r7137, %r7131, 1;
	and.b32  	%r7138, %r7137, 62;
	mad.lo.s32 	%r7139, %r7132, -126, %r7138;
	add.s32 	%r7140, %r7136, %r7139;
	ld.shared.f32 	%f6160, [%r7140+62976];
	mov.b32 	%r7141, %f6160;
	shfl.sync.down.b32	%r7142|%p2718, %r7141, 16, 31, -1;
	mov.b32 	%f6161, %r7142;
	max.f32 	%f6162, %f6160, %f6161;
	mov.b32 	%r7143, %f6162;
	shfl.sync.down.b32	%r7144|%p2719, %r7143, 8, 31, -1;
	mov.b32 	%f6163, %r7144;
	max.f32 	%f6164, %f6162, %f6163;
	mov.b32 	%r7145, %f6164;
	shfl.sync.down.b32	%r7146|%p2720, %r7145, 4, 31, -1;
	mov.b32 	%f6165, %r7146;
	max.f32 	%f6166, %f6164, %f6165;
	mov.b32 	%r7147, %f6166;
	shfl.sync.down.b32	%r7148|%p2721, %r7147, 2, 31, -1;
	mov.b32 	%f6167, %r7148;
	max.f32 	%f6168, %f6166, %f6167;
	mov.b32 	%r7149, %f6168;
	shfl.sync.down.b32	%r7150|%p2722, %r7149, 1, 31, -1;
	mov.b32 	%f6169, %r7150;
	max.f32 	%f531, %f6168, %f6169;
	sub.f32 	%f6170, %f6160, %f531;
	mul.f32 	%f6171, %f6170, 0f3FB8AA3B;
	ex2.approx.f32 	%f6172, %f6171;
	mov.b32 	%r7151, %f6172;
	shfl.sync.down.b32	%r7152|%p2723, %r7151, 16, 31, -1;
	mov.b32 	%f6173, %r7152;
	add.f32 	%f6174, %f6172, %f6173;
	mov.b32 	%r7153, %f6174;
	shfl.sync.down.b32	%r7154|%p2724, %r7153, 8, 31, -1;
	mov.b32 	%f6175, %r7154;
	add.f32 	%f6176, %f6174, %f6175;
	mov.b32 	%r7155, %f6176;
	shfl.sync.down.b32	%r7156|%p2725, %r7155, 4, 31, -1;
	mov.b32 	%f6177, %r7156;
	add.f32 	%f6178, %f6176, %f6177;
	mov.b32 	%r7157, %f6178;
	shfl.sync.down.b32	%r7158|%p2726, %r7157, 2, 31, -1;
	mov.b32 	%f6179, %r7158;
	add.f32 	%f6180, %f6178, %f6179;
	mov.b32 	%r7159, %f6180;
	shfl.sync.down.b32	%r7160|%p2727, %r7159, 1, 31, -1;
	mov.b32 	%f6181, %r7160;
	add.f32 	%f532, %f6180, %f6181;
	div.rn.f32 	%f6182, %f6172, %f532;
	mul.f32 	%f6183, %f6182, %f2974;
	mov.b32 	%r7161, %f6183;
	shfl.sync.down.b32	%r7162|%p2728, %r7161, 16, 31, -1;
	mov.b32 	%f6184, %r7162;
	add.f32 	%f6185, %f6183, %f6184;
	mov.b32 	%r7163, %f6185;
	shfl.sync.down.b32	%r7164|%p2729, %r7163, 8, 31, -1;
	mov.b32 	%f6186, %r7164;
	add.f32 	%f6187, %f6185, %f6186;
	mov.b32 	%r7165, %f6187;
	shfl.sync.down.b32	%r7166|%p2730, %r7165, 4, 31, -1;
	mov.b32 	%f6188, %r7166;
	add.f32 	%f6189, %f6187, %f6188;
	mov.b32 	%r7167, %f6189;
	shfl.sync.down.b32	%r7168|%p2731, %r7167, 2, 31, -1;
	mov.b32 	%f6190, %r7168;
	add.f32 	%f6191, %f6189, %f6190;
	mov.b32 	%r7169, %f6191;
	shfl.sync.down.b32	%r7170|%p2732, %r7169, 1, 31, -1;
	mov.b32 	%f6192, %r7170;
	add.f32 	%f533, %f6191, %f6192;
	@%p2717 bra 	$L__BB0_1186;
	ld.global.f32 	%f6193, [%rd100];
	add.f32 	%f6194, %f533, %f6193;
	st.global.f32 	[%rd100], %f6194;
	st.global.f32 	[%rd8+364], %f532;
	st.global.f32 	[%rd9+364], %f531;
$L__BB0_1186:
	ld.param.u32 	%r16754, [_Z17qk_sparse_forwardPK13__nv_bfloat16S1_S1_PKiS3_fPfS4_S4_lllllllllllllllliiii_param_27];
	mov.u32 	%r7171, %ctaid.x;
	shl.b32 	%r7172, %r7171, 7;
	or.b32  	%r7173, %r7172, 92;
	setp.ge.s32 	%p2733, %r7173, %r16754;
	@%p2733 bra 	$L__BB0_1189;
	mov.u32 	%r7174, %tid.x;
	and.b32  	%r7175, %r7174, 31;
	setp.ne.s32 	%p2734, %r7175, 0;
	shl.b32 	%r7176, %r7174, 7;
	and.b32  	%r7177, %r7176, 3968;
	mov.u32 	%r7178, shmem;
	add.s32 	%r7179, %r7178, %r7177;
	shl.b32 	%r7180, %r7174, 1;
	and.b32  	%r7181, %r7180, 62;
	mad.lo.s32 	%r7182, %r7175, -126, %r7181;
	add.s32 	%r7183, %r7179, %r7182;
	ld.shared.f32 	%f6195, [%r7183+63488];
	mov.b32 	%r7184, %f6195;
	shfl.sync.down.b32	%r7185|%p2735, %r7184, 16, 31, -1;
	mov.b32 	%f6196, %r7185;
	max.f32 	%f6197, %f6195, %f6196;
	mov.b32 	%r7186, %f6197;
	shfl.sync.down.b32	%r7187|%p2736, %r7186, 8, 31, -1;
	mov.b32 	%f6198, %r7187;
	max.f32 	%f6199, %f6197, %f6198;
	mov.b32 	%r7188, %f6199;
	shfl.sync.down.b32	%r7189|%p2737, %r7188, 4, 31, -1;
	mov.b32 	%f6200, %r7189;
	max.f32 	%f6201, %f6199, %f6200;
	mov.b32 	%r7190, %f6201;
	shfl.sync.down.b32	%r7191|%p2738, %r7190, 2, 31, -1;
	mov.b32 	%f6202, %r7191;
	max.f32 	%f6203, %f6201, %f6202;
	mov.b32 	%r7192, %f6203;
	shfl.sync.down.b32	%r7193|%p2739, %r7192, 1, 31, -1;
	mov.b32 	%f6204, %r7193;
	max.f32 	%f534, %f6203, %f6204;
	sub.f32 	%f6205, %f6195, %f534;
	mul.f32 	%f6206, %f6205, 0f3FB8AA3B;
	ex2.approx.f32 	%f6207, %f6206;
	mov.b32 	%r7194, %f6207;
	shfl.sync.down.b32	%r7195|%p2740, %r7194, 16, 31, -1;
	mov.b32 	%f6208, %r7195;
	add.f32 	%f6209, %f6207, %f6208;
	mov.b32 	%r7196, %f6209;
	shfl.sync.down.b32	%r7197|%p2741, %r7196, 8, 31, -1;
	mov.b32 	%f6210, %r7197;
	add.f32 	%f6211, %f6209, %f6210;
	mov.b32 	%r7198, %f6211;
	shfl.sync.down.b32	%r7199|%p2742, %r7198, 4, 31, -1;
	mov.b32 	%f6212, %r7199;
	add.f32 	%f6213, %f6211, %f6212;
	mov.b32 	%r7200, %f6213;
	shfl.sync.down.b32	%r7201|%p2743, %r7200, 2, 31, -1;
	mov.b32 	%f6214, %r7201;
	add.f32 	%f6215, %f6213, %f6214;
	mov.b32 	%r7202, %f6215;
	shfl.sync.down.b32	%r7203|%p2744, %r7202, 1, 31, -1;
	mov.b32 	%f6216, %r7203;
	add.f32 	%f535, %f6215, %f6216;
	div.rn.f32 	%f6217, %f6207, %f535;
	mul.f32 	%f6218, %f6217, %f2974;
	mov.b32 	%r7204, %f6218;
	shfl.sync.down.b32	%r7205|%p2745, %r7204, 16, 31, -1;
	mov.b32 	%f6219, %r7205;
	add.f32 	%f6220, %f6218, %f6219;
	mov.b32 	%r7206, %f6220;
	shfl.sync.down.b32	%r7207|%p2746, %r7206, 8, 31, -1;
	mov.b32 	%f6221, %r7207;
	add.f32 	%f6222, %f6220, %f6221;
	mov.b32 	%r7208, %f6222;
	shfl.sync.down.b32	%r7209|%p2747, %r7208, 4, 31, -1;
	mov.b32 	%f6223, %r7209;
	add.f32 	%f6224, %f6222, %f6223;
	mov.b32 	%r7210, %f6224;
	shfl.sync.down.b32	%r7211|%p2748, %r7210, 2, 31, -1;
	mov.b32 	%f6225, %r7211;
	add.f32 	%f6226, %f6224, %f6225;
	mov.b32 	%r7212, %f6226;
	shfl.sync.down.b32	%r7213|%p2749, %r7212, 1, 31, -1;
	mov.b32 	%f6227, %r7213;
	add.f32 	%f536, %f6226, %f6227;
	@%p2734 bra 	$L__BB0_1189;
	ld.global.f32 	%f6228, [%rd101];
	add.f32 	%f6229, %f536, %f6228;
	st.global.f32 	[%rd101], %f6229;
	st.global.f32 	[%rd8+368], %f535;
	st.global.f32 	[%rd9+368], %f534;
$L__BB0_1189:
	ld.param.u32 	%r16755, [_Z17qk_sparse_forwardPK13__nv_bfloat16S1_S1_PKiS3_fPfS4_S4_lllllllllllllllliiii_param_27];
	mov.u32 	%r7214, %ctaid.x;
	shl.b32 	%r7215, %r7214, 7;
	or.b32  	%r7216, %r7215, 93;
	setp.ge.s32 	%p2750, %r7216, %r16755;
	@%p2750 bra 	$L__BB0_1192;
	mov.u32 	%r7217, %tid.x;
	and.b32  	%r7218, %r7217, 31;
	setp.ne.s32 	%p2751, %r7218, 0;
	shl.b32 	%r7219, %r7217, 7;
	and.b32  	%r7220, %r7219, 3968;
	mov.u32 	%r7221, shmem;
	add.s32 	%r7222, %r7221, %r7220;
	shl.b32 	%r7223, %r7217, 1;
	and.b32  	%r7224, %r7223, 62;
	mad.lo.s32 	%r7225, %r7218, -126, %r7224;
	add.s32 	%r7226, %r7222, %r7225;
	ld.shared.f32 	%f6230, [%r7226+64000];
	mov.b32 	%r7227, %f6230;
	shfl.sync.down.b32	%r7228|%p2752, %r7227, 16, 31, -1;
	mov.b32 	%f6231, %r7228;
	max.f32 	%f6232, %f6230, %f6231;
	mov.b32 	%r7229, %f6232;
	shfl.sync.down.b32	%r7230|%p2753, %r7229, 8, 31, -1;
	mov.b32 	%f6233, %r7230;
	max.f32 	%f6234, %f6232, %f6233;
	mov.b32 	%r7231, %f6234;
	shfl.sync.down.b32	%r7232|%p2754, %r7231, 4, 31, -1;
	mov.b32 	%f6235, %r7232;
	max.f32 	%f6236, %f6234, %f6235;
	mov.b32 	%r7233, %f6236;
	shfl.sync.down.b32	%r7234|%p2755, %r7233, 2, 31, -1;
	mov.b32 	%f6237, %r7234;
	max.f32 	%f6238, %f6236, %f6237;
	mov.b32 	%r7235, %f6238;
	shfl.sync.down.b32	%r7236|%p2756, %r7235, 1, 31, -1;
	mov.b32 	%f6239, %r7236;
	max.f32 	%f537, %f6238, %f6239;
	sub.f32 	%f6240, %f6230, %f537;
	mul.f32 	%f6241, %f6240, 0f3FB8AA3B;
	ex2.approx.f32 	%f6242, %f6241;
	mov.b32 	%r7237, %f6242;
	shfl.sync.down.b32	%r7238|%p2757, %r7237, 16, 31, -1;
	mov.b32 	%f6243, %r7238;
	add.f32 	%f6244, %f6242, %f6243;
	mov.b32 	%r7239, %f6244;
	shfl.sync.down.b32	%r7240|%p2758, %r7239, 8, 31, -1;
	mov.b32 	%f6245, %r7240;
	add.f32 	%f6246, %f6244, %f6245;
	mov.b32 	%r7241, %f6246;
	shfl.sync.down.b32	%r7242|%p2759, %r7241, 4, 31, -1;
	mov.b32 	%f6247, %r7242;
	add.f32 	%f6248, %f6246, %f6247;
	mov.b32 	%r7243, %f6248;
	shfl.sync.down.b32	%r7244|%p2760, %r7243, 2, 31, -1;
	mov.b32 	%f6249, %r7244;
	add.f32 	%f6250, %f6248, %f6249;
	mov.b32 	%r7245, %f6250;
	shfl.sync.down.b32	%r7246|%p2761, %r7245, 1, 31, -1;
	mov.b32 	%f6251, %r7246;
	add.f32 	%f538, %f6250, %f6251;
	div.rn.f32 	%f6252, %f6242, %f538;
	mul.f32 	%f6253, %f6252, %f2974;
	mov.b32 	%r7247, %f6253;
	shfl.sync.down.b32	%r7248|%p2762, %r7247, 16, 31, -1;
	mov.b32 	%f6254, %r7248;
	add.f32 	%f6255, %f6253, %f6254;
	mov.b32 	%r7249, %f6255;
	shfl.sync.down.b32	%r7250|%p2763, %r7249, 8, 31, -1;
	mov.b32 	%f6256, %r7250;
	add.f32 	%f6257, %f6255, %f6256;
	mov.b32 	%r7251, %f6257;
	shfl.sync.down.b32	%r7252|%p2764, %r7251, 4, 31, -1;
	mov.b32 	%f6258, %r7252;
	add.f32 	%f6259, %f6257, %f6258;
	mov.b32 	%r7253, %f6259;
	shfl.sync.down.b32	%r7254|%p2765, %r7253, 2, 31, -1;
	mov.b32 	%f6260, %r7254;
	add.f32 	%f6261, %f6259, %f6260;
	mov.b32 	%r7255, %f6261;
	shfl.sync.down.b32	%r7256|%p2766, %r7255, 1, 31, -1;
	mov.b32 	%f6262, %r7256;
	add.f32 	%f539, %f6261, %f6262;
	@%p2751 bra 	$L__BB0_1192;
	ld.global.f32 	%f6263, [%rd102];
	add.f32 	%f6264, %f539, %f6263;
	st.global.f32 	[%rd102], %f6264;
	st.global.f32 	[%rd8+372], %f538;
	st.global.f32 	[%rd9+372], %f537;
$L__BB0_1192:
	ld.param.u32 	%r16756, [_Z17qk_sparse_forwardPK13__nv_bfloat16S1_S1_PKiS3_fPfS4_S4_lllllllllllllllliiii_param_27];
	mov.u32 	%r7257, %ctaid.x;
	shl.b32 	%r7258, %r7257, 7;
	or.b32  	%r7259, %r7258, 94;
	setp.ge.s32 	%p2767, %r7259, %r16756;
	@%p2767 bra 	$L__BB0_1195;
	mov.u32 	%r7260, %tid.x;
	and.b32  	%r7261, %r7260, 31;
	setp.ne.s32 	%p2768, %r7261, 0;
	shl.b32 	%r7262, %r7260, 7;
	and.b32  	%r7263, %r7262, 3968;
	mov.u32 	%r7264, shmem;
	add.s32 	%r7265, %r7264, %r7263;
	shl.b32 	%r7266, %r7260, 1;
	and.b32  	%r7267, %r7266, 62;
	mad.lo.s32 	%r7268, %r7261, -126, %r7267;
	add.s32 	%r7269, %r7265, %r7268;
	ld.shared.f32 	%f6265, [%r7269+64512];
	mov.b32 	%r7270, %f6265;
	shfl.sync.down.b32	%r7271|%p2769, %r7270, 16, 31, -1;
	mov.b32 	%f6266, %r7271;
	max.f32 	%f6267, %f6265, %f6266;
	mov.b32 	%r7272, %f6267;
	shfl.sync.down.b32	%r7273|%p2770, %r7272, 8, 31, -1;
	mov.b32 	%f6268, %r7273;
	max.f32 	%f6269, %f6267, %f6268;
	mov.b32 	%r7274, %f6269;
	shfl.sync.down.b32	%r7275|%p2771, %r7274, 4, 31, -1;
	mov.b32 	%f6270, %r7275;
	max.f32 	%f6271, %f6269, %f6270;
	mov.b32 	%r7276, %f6271;
	shfl.sync.down.b32	%r7277|%p2772, %r7276, 2, 31, -1;
	mov.b32 	%f6272, %r7277;
	max.f32 	%f6273, %f6271, %f6272;
	mov.b32 	%r7278, %f6273;
	shfl.sync.down.b32	%r7279|%p2773, %r7278, 1, 31, -1;
	mov.b32 	%f6274, %r7279;
	max.f32 	%f540, %f6273, %f6274;
	sub.f32 	%f6275, %f6265, %f540;
	mul.f32 	%f6276, %f6275, 0f3FB8AA3B;
	ex2.approx.f32 	%f6277, %f6276;
	mov.b32 	%r7280, %f6277;
	shfl.sync.down.b32	%r7281|%p2774, %r7280, 16, 31, -1;
	mov.b32 	%f6278, %r7281;
	add.f32 	%f6279, %f6277, %f6278;
	mov.b32 	%r7282, %f6279;
	shfl.sync.down.b32	%r7283|%p2775, %r7282, 8, 31, -1;
	mov.b32 	%f6280, %r7283;
	add.f32 	%f6281, %f6279, %f6280;
	mov.b32 	%r7284, %f6281;
	shfl.sync.down.b32	%r7285|%p2776, %r7284, 4, 31, -1;
	mov.b32 	%f6282, %r7285;
	add.f32 	%f6283, %f6281, %f6282;
	mov.b32 	%r7286, %f6283;
	shfl.sync.down.b32	%r7287|%p2777, %r7286, 2, 31, -1;
	mov.b32 	%f6284, %r7287;
	add.f32 	%f6285, %f6283, %f6284;
	mov.b32 	%r7288, %f6285;
	shfl.sync.down.b32	%r7289|%p2778, %r7288, 1, 31, -1;
	mov.b32 	%f6286, %r7289;
	add.f32 	%f541, %f6285, %f6286;
	div.rn.f32 	%f6287, %f6277, %f541;
	mul.f32 	%f6288, %f6287, %f2974;
	mov.b32 	%r7290, %f6288;
	shfl.sync.down.b32	%r7291|%p2779, %r7290, 16, 31, -1;
	mov.b32 	%f6289, %r7291;
	add.f32 	%f6290, %f6288, %f6289;
	mov.b32 	%r7292, %f6290;
	shfl.sync.down.b32	%r7293|%p2780, %r7292, 8, 31, -1;
	mov.b32 	%f6291, %r7293;
	add.f32 	%f6292, %f6290, %f6291;
	mov.b32 	%r7294, %f6292;
	shfl.sync.down.b32	%r7295|%p2781, %r7294, 4, 31, -1;
	mov.b32 	%f6293, %r7295;
	add.f32 	%f6294, %f6292, %f6293;
	mov.b32 	%r7296, %f6294;
	shfl.sync.down.b32	%r7297|%p2782, %r7296, 2, 31, -1;
	mov.b32 	%f6295, %r7297;
	add.f32 	%f6296, %f6294, %f6295;
	mov.b32 	%r7298, %f6296;
	shfl.sync.down.b32	%r7299|%p2783, %r7298, 1, 31, -1;
	mov.b32 	%f6297, %r7299;
	add.f32 	%f542, %f6296, %f6297;
	@%p2768 bra 	$L__BB0_1195;
	ld.global.f32 	%f6298, [%rd103];
	add.f32 	%f6299, %f542, %f6298;
	st.global.f32 	[%rd103], %f6299;
	st.global.f32 	[%rd8+376], %f541;
	st.global.f32 	[%rd9+376], %f540;
$L__BB0_1195:
	ld.param.u32 	%r16757, [_Z17qk_sparse_forwardPK13__nv_bfloat16S1_S1_PKiS3_fPfS4_S4_lllllllllllllllliiii_param_27];
	mov.u32 	%r7300, %ctaid.x;
	shl.b32 	%r7301, %r7300, 7;
	or.b32  	%r7302, %r7301, 95;
	setp.ge.s32 	%p2784, %r7302, %r16757;
	@%p2784 bra 	$L__BB0_1198;
	mov.u32 	%r7303, %tid.x;
	and.b32  	%r7304, %r7303, 31;
	setp.ne.s32 	%p2785, %r7304, 0;
	shl.b32 	%r7305, %r7303, 7;
	and.b32  	%r7306, %r7305, 3968;
	mov.u32 	%r7307, shmem;
	add.s32 	%r7308, %r7307, %r7306;
	shl.b32 	%r7309, %r7303, 1;
	and.b32  	%r7310, %r7309, 62;
	mad.lo.s32 	%r7311, %r7304, -126, %r7310;
	add.s32 	%r7312, %r7308, %r7311;
	ld.shared.f32 	%f6300, [%r7312+65024];
	mov.b32 	%r7313, %f6300;
	shfl.sync.down.b32	%r7314|%p2786, %r7313, 16, 31, -1;
	mov.b32 	%f6301, %r7314;
	max.f32 	%f6302, %f6300, %f6301;
	mov.b32 	%r7315, %f6302;
	shfl.sync.down.b32	%r7316|%p2787, %r7315, 8, 31, -1;
	mov.b32 	%f6303, %r7316;
	max.f32 	%f6304, %f6302, %f6303;
	mov.b32 	%r7317, %f6304;
	shfl.sync.down.b32	%r7318|%p2788, %r7317, 4, 31, -1;
	mov.b32 	%f6305, %r7318;
	max.f32 	%f6306, %f6304, %f6305;
	mov.b32 	%r7319, %f6306;
	shfl.sync.down.b32	%r7320|%p2789, %r7319, 2, 31, -1;
	mov.b32 	%f6307, %r7320;
	max.f32 	%f6308, %f6306, %f6307;
	mov.b32 	%r7321, %f6308;
	shfl.sync.down.b32	%r7322|%p2790, %r7321, 1, 31, -1;
	mov.b32 	%f6309, %r7322;
	max.f32 	%f543, %f6308, %f6309;
	sub.f32 	%f6310, %f6300, %f543;
	mul.f32 	%f6311, %f6310, 0f3FB8AA3B;
	ex2.approx.f32 	%f6312, %f6311;
	mov.b32 	%r7323, %f6312;
	shfl.sync.down.b32	%r7324|%p2791, %r7323, 16, 31, -1;
	mov.b32 	%f6313, %r7324;
	add.f32 	%f6314, %f6312, %f6313;
	mov.b32 	%r7325, %f6314;
	shfl.sync.down.b32	%r7326|%p2792, %r7325, 8, 31, -1;
	mov.b32 	%f6315, %r7326;
	add.f32 	%f6316, %f6314, %f6315;
	mov.b32 	%r7327, %f6316;
	shfl.sync.down.b32	%r7328|%p2793, %r7327, 4, 31, -1;
	mov.b32 	%f6317, %r7328;
	add.f32 	%f6318, %f6316, %f6317;
	mov.b32 	%r7329, %f6318;
	shfl.sync.down.b32	%r7330|%p2794, %r7329, 2, 31, -1;
	mov.b32 	%f6319, %r7330;
	add.f32 	%f6320, %f6318, %f6319;
	mov.b32 	%r7331, %f6320;
	shfl.sync.down.b32	%r7332|%p2795, %r7331, 1, 31, -1;
	mov.b32 	%f6321, %r7332;
	add.f32 	%f544, %f6320, %f6321;
	div.rn.f32 	%f6322, %f6312, %f544;
	mul.f32 	%f6323, %f6322, %f2974;
	mov.b32 	%r7333, %f6323;
	shfl.sync.down.b32	%r7334|%p2796, %r7333, 16, 31, -1;
	mov.b32 	%f6324, %r7334;
	add.f32 	%f6325, %f6323, %f6324;
	mov.b32 	%r7335, %f6325;
	shfl.sync.down.b32	%r7336|%p2797, %r7335, 8, 31, -1;
	mov.b32 	%f6326, %r7336;
	add.f32 	%f6327, %f6325, %f6326;
	mov.b32 	%r7337, %f6327;
	shfl.sync.down.b32	%r7338|%p2798, %r7337, 4, 31, -1;
	mov.b32 	%f6328, %r7338;
	add.f32 	%f6329, %f6327, %f6328;
	mov.b32 	%r7339, %f6329;
	shfl.sync.down.b32	%r7340|%p2799, %r7339, 2, 31, -1;
	mov.b32 	%f6330, %r7340;
	add.f32 	%f6331, %f6329, %f6330;
	mov.b32 	%r7341, %f6331;
	shfl.sync.down.b32	%r7342|%p2800, %r7341, 1, 31, -1;
	mov.b32 	%f6332, %r7342;
	add.f32 	%f545, %f6331, %f6332;
	@%p2785 bra 	$L__BB0_1198;
	ld.global.f32 	%f6333, [%rd104];
	add.f32 	%f6334, %f545, %f6333;
	st.global.f32 	[%rd104], %f6334;
	st.global.f32 	[%rd8+380], %f544;
	st.global.f32 	[%rd9+380], %f543;
$L__BB0_1198:
	ld.param.u32 	%r16758, [_Z17qk_sparse_forwardPK13__nv_bfloat16S1_S1_PKiS3_fPfS4_S4_lllllllllllllllliiii_param_27];
	mov.u32 	%r7343, %ctaid.x;
	shl.b32 	%r7344, %r7343, 7;
	or.b32  	%r7345, %r7344, 96;
	setp.ge.s32 	%p2801, %r7345, %r16758;
	@%p2801 bra 	$L__BB0_1201;
	mov.u32 	%r7346, %tid.x;
	and.b32  	%r7347, %r7346, 31;
	setp.ne.s32 	%p2802, %r7347, 0;
	shl.b32 	%r7348, %r7346, 7;
	and.b32  	%r7349, %r7348, 3968;
	mov.u32 	%r7350, shmem;
	add.s32 	%r7351, %r7350, %r7349;
	shl.b32 	%r7352, %r7346, 1;
	and.b32  	%r7353, %r7352, 62;
	mad.lo.s32 	%r7354, %r7347, -126, %r7353;
	add.s32 	%r7355, %r7351, %r7354;
	ld.shared.f32 	%f6335, [%r7355+65536];
	mov.b32 	%r7356, %f6335;
	shfl.sync.down.b32	%r7357|%p2803, %r7356, 16, 31, -1;
	mov.b32 	%f6336, %r7357;
	max.f32 	%f6337, %f6335, %f6336;
	mov.b32 	%r7358, %f6337;
	shfl.sync.down.b32	%r7359|%p2804, %r7358, 8, 31, -1;
	mov.b32 	%f6338, %r7359;
	max.f32 	%f6339, %f6337, %f6338;
	mov.b32 	%r7360, %f6339;
	shfl.sync.down.b32	%r7361|%p2805, %r7360, 4, 31, -1;
	mov.b32 	%f6340, %r7361;
	max.f32 	%f6341, %f6339, %f6340;
	mov.b32 	%r7362, %f6341;
	shfl.sync.down.b32	%r7363|%p2806, %r7362, 2, 31, -1;
	mov.b32 	%f6342, %r7363;
	max.f32 	%f6343, %f6341, %f6342;
	mov.b32 	%r7364, %f6343;
	shfl.sync.down.b32	%r7365|%p2807, %r7364, 1, 31, -1;
	mov.b32 	%f6344, %r7365;
	max.f32 	%f546, %f6343, %f6344;
	sub.f32 	%f6345, %f6335, %f546;
	mul.f32 	%f6346, %f6345, 0f3FB8AA3B;
	ex2.approx.f32 	%f6347, %f6346;
	mov.b32 	%r7366, %f6347;
	shfl.sync.down.b32	%r7367|%p2808, %r7366, 16, 31, -1;
	mov.b32 	%f6348, %r7367;
	add.f32 	%f6349, %f6347, %f6348;
	mov.b32 	%r7368, %f6349;
	shfl.sync.down.b32	%r7369|%p2809, %r7368, 8, 31, -1;
	mov.b32 	%f6350, %r7369;
	add.f32 	%f6351, %f6349, %f6350;
	mov.b32 	%r7370, %f6351;
	shfl.sync.down.b32	%r7371|%p2810, %r7370, 4, 31, -1;
	mov.b32 	%f6352, %r7371;
	add.f32 	%f6353, %f6351, %f6352;
	mov.b32 	%r7372, %f6353;
	shfl.sync.down.b32	%r7373|%p2811, %r7372, 2, 31, -1;
	mov.b32 	%f6354, %r7373;
	add.f32 	%f6355, %f6353, %f6354;
	mov.b32 	%r7374, %f6355;
	shfl.sync.down.b32	%r7375|%p2812, %r7374, 1, 31, -1;
	mov.b32 	%f6356, %r7375;
	add.f32 	%f547, %f6355, %f6356;
	div.rn.f32 	%f6357, %f6347, %f547;
	mul.f32 	%f6358, %f6357, %f2974;
	mov.b32 	%r7376, %f6358;
	shfl.sync.down.b32	%r7377|%p2813, %r7376, 16, 31, -1;
	mov.b32 	%f6359, %r7377;
	add.f32 	%f6360, %f6358, %f6359;
	mov.b32 	%r7378, %f6360;
	shfl.sync.down.b32	%r7379|%p2814, %r7378, 8, 31, -1;
	mov.b32 	%f6361, %r7379;
	add.f32 	%f6362, %f6360, %f6361;
	mov.b32 	%r7380, %f6362;
	shfl.sync.down.b32	%r7381|%p2815, %r7380, 4, 31, -1;
	mov.b32 	%f6363, %r7381;
	add.f32 	%f6364, %f6362, %f6363;
	mov.b32 	%r7382, %f6364;
	shfl.sync.down.b32	%r7383|%p2816, %r7382, 2, 31, -1;
	mov.b32 	%f6365, %r7383;
	add.f32 	%f6366, %f6364, %f6365;
	mov.b32 	%r7384, %f6366;
	shfl.sync.down.b32	%r7385|%p2817, %r7384, 1, 31, -1;
	mov.b32 	%f6367, %r7385;
	add.f32 	%f548, %f6366, %f6367;
	@%p2802 bra 	$L__BB0_1201;
	ld.global.f32 	%f6368, [%rd105];
	add.f32 	%f6369, %f548, %f6368;
	st.global.f32 	[%rd105], %f6369;
	st.global.f32 	[%rd8+384], %f547;
	st.global.f32 	[%rd9+384], %f546;
$L__BB0_1201:
	ld.param.u32 	%r16759, [_Z17qk_sparse_forwardPK13__nv_bfloat16S1_S1_PKiS3_fPfS4_S4_lllllllllllllllliiii_param_27];
	mov.u32 	%r7386, %ctaid.x;
	shl.b32 	%r7387, %r7386, 7;
	or.b32  	%r7388, %r7387, 97;
	setp.ge.s32 	%p2818, %r7388, %r16759;
	@%p2818 bra 	$L__BB0_1204;
	mov.u32 	%r7389, %tid.x;
	and.b32  	%r7390, %r7389, 31;
	setp.ne.s32 	%p2819, %r7390, 0;
	shl.b32 	%r7391, %r7389, 7;
	and.b32  	%r7392, %r7391, 3968;
	mov.u32 	%r7393, shmem;
	add.s32 	%r7394, %r7393, %r7392;
	shl.b32 	%r7395, %r7389, 1;
	and.b32  	%r7396, %r7395, 62;
	mad.lo.s32 	%r7397, %r7390, -126, %r7396;
	add.s32 	%r7398, %r7394, %r7397;
	ld.shared.f32 	%f6370, [%r7398+66048];
	mov.b32 	%r7399, %f6370;
	shfl.sync.down.b32	%r7400|%p2820, %r7399, 16, 31, -1;
	mov.b32 	%f6371, %r7400;
	max.f32 	%f6372, %f6370, %f6371;
	mov.b32 	%r7401, %f6372;
	shfl.sync.down.b32	%r7402|%p2821, %r7401, 8, 31, -1;
	mov.b32 	%f6373, %r7402;
	max.f32 	%f6374, %f6372, %f6373;
	mov.b32 	%r7403, %f6374;
	shfl.sync.down.b32	%r7404|%p2822, %r7403, 4, 31, -1;
	mov.b32 	%f6375, %r7404;
	max.f32 	%f6376, %f6374, %f6375;
	mov.b32 	%r7405, %f6376;
	shfl.sync.down.b32	%r7406|%p2823, %r7405, 2, 31, -1;
	mov.b32 	%f6377, %r7406;
	max.f32 	%f6378, %f6376, %f6377;
	mov.b32 	%r7407, %f6378;
	shfl.sync.down.b32	%r7408|%p2824, %r7407, 1, 31, -1;
	mov.b32 	%f6379, %r7408;
	max.f32 	%f549, %f6378, %f6379;
	sub.f32 	%f6380, %f6370, %f549;
	mul.f32 	%f6381, %f6380, 0f3FB8AA3B;
	ex2.approx.f32 	%f6382, %f6381;
	mov.b32 	%r7409, %f6382;
	shfl.sync.down.b32	%r7410|%p2825, %r7409, 16, 31, -1;
	mov.b32 	%f6383, %r7410;
	add.f32 	%f6384, %f6382, %f6383;
	mov.b32 	%r7411, %f6384;
	shfl.sync.down.b32	%r7412|%p2826, %r7411, 8, 31, -1;
	mov.b32 	%f6385, %r7412;
	add.f32 	%f6386, %f6384, %f6385;
	mov.b32 	%r7413, %f6386;
	shfl.sync.down.b32	%r7414|%p2827, %r7413, 4, 31, -1;
	mov.b32 	%f6387, %r7414;
	add.f32 	%f6388, %f6386, %f6387;
	mov.b32 	%r7415, %f6388;
	shfl.sync.down.b32	%r7416|%p2828, %r7415, 2, 31, -1;
	mov.b32 	%f6389, %r7416;
	add.f32 	%f6390, %f6388, %f6389;
	mov.b32 	%r7417, %f6390;
	shfl.sync.down.b32	%r7418|%p2829, %r7417, 1, 31, -1;
	mov.b32 	%f6391, %r7418;
	add.f32 	%f550, %f6390, %f6391;
	div.rn.f32 	%f6392, %f6382, %f550;
	mul.f32 	%f6393, %f6392, %f2974;
	mov.b32 	%r7419, %f6393;
	shfl.sync.down.b32	%r7420|%p2830, %r7419, 16, 31, -1;
	mov.b32 	%f6394, %r7420;
	add.f32 	%f6395, %f6393, %f6394;
	mov.b32 	%r7421, %f6395;
	shfl.sync.down.b32	%r7422|%p2831, %r7421, 8, 31, -1;
	mov.b32 	%f6396, %r7422;
	add.f32 	%f6397, %f6395, %f6396;
	mov.b32 	%r7423, %f6397;
	shfl.sync.down.b32	%r7424|%p2832, %r7423, 4, 31, -1;
	mov.b32 	%f6398, %r7424;
	add.f32 	%f6399, %f6397, %f6398;
	mov.b32 	%r7425, %f6399;
	shfl.sync.down.b32	%r7426|%p2833, %r7425, 2, 31, -1;
	mov.b32 	%f6400, %r7426;
	add.f32 	%f6401, %f6399, %f6400;
	mov.b32 	%r7427, %f6401;
	shfl.sync.down.b32	%r7428|%p2834, %r7427, 1, 31, -1;
	mov.b32 	%f6402, %r7428;
	add.f32 	%f551, %f6401, %f6402;
	@%p2819 bra 	$L__BB0_1204;
	ld.global.f32 	%f6403, [%rd106];
	add.f32 	%f6404, %f551, %f6403;
	st.global.f32 	[%rd106], %f6404;
	st.global.f32 	[%rd8+388], %f550;
	st.global.f32 	[%rd9+388], %f549;
$L__BB0_1204:
	ld.param.u32 	%r16760, [_Z17qk_sparse_forwardPK13__nv_bfloat16S1_S1_PKiS3_fPfS4_S4_lllllllllllllllliiii_param_27];
	mov.u32 	%r7429, %ctaid.x;
	shl.b32 	%r7430, %r7429, 7;
	or.b32  	%r7431, %r7430, 98;
	setp.ge.s32 	%p2835, %r7431, %r16760;
	@%p2835 bra 	$L__BB0_1207;
	mov.u32 	%r7432, %tid.x;
	and.b32  	%r7433, %r7432, 31;
	setp.ne.s32 	%p2836, %r7433, 0;
	shl.b32 	%r7434, %r7432, 7;
	and.b32  	%r7435, %r7434, 3968;
	mov.u32 	%r7436, shmem;
	add.s32 	%r7437, %r7436, %r7435;
	shl.b32 	%r7438, %r7432, 1;
	and.b32  	%r7439, %r7438, 62;
	mad.lo.s32 	%r7440, %r7433, -126, %r7439;
	add.s32 	%r7441, %r7437, %r7440;
	ld.shared.f32 	%f6405, [%r7441+66560];
	mov.b32 	%r7442, %f6405;
	shfl.sync.down.b32	%r7443|%p2837, %r7442, 16, 31, -1;
	mov.b32 	%f6406, %r7443;
	max.f32 	%f6407, %f6405, %f6406;
	mov.b32 	%r7444, %f6407;
	shfl.sync.down.b32	%r7445|%p2838, %r7444, 8, 31, -1;
	mov.b32 	%f6408, %r7445;
	max.f32 	%f6409, %f6407, %f6408;
	mov.b32 	%r7446, %f6409;
	shfl.sync.down.b32	%r7447|%p2839, %r7446, 4, 31, -1;
	mov.b32 	%f6410, %r7447;
	max.f32 	%f6411, %f6409, %f6410;
	mov.b32 	%r7448, %f6411;
	shfl.sync.down.b32	%r7449|%p2840, %r7448, 2, 31, -1;
	mov.b32 	%f6412, %r7449;
	max.f32 	%f6413, %f6411, %f6412;
	mov.b32 	%r7450, %f6413;
	shfl.sync.down.b32	%r7451|%p2841, %r7450, 1, 31, -1;
	mov.b32 	%f6414, %r7451;
	max.f32 	%f552, %f6413, %f6414;
	sub.f32 	%f6415, %f6405, %f552;
	mul.f32 	%f6416, %f6415, 0f3FB8AA3B;
	ex2.approx.f32 	%f6417, %f6416;
	mov.b32 	%r7452, %f6417;
	shfl.sync.down.b32	%r7453|%p2842, %r7452, 16, 31, -1;
	mov.b32 	%f6418, %r7453;
	add.f32 	%f6419, %f6417, %f6418;
	mov.b32 	%r7454, %f6419;
	shfl.sync.down.b32	%r7455|%p2843, %r7454, 8, 31, -1;
	mov.b32 	%f6420, %r7455;
	add.f32 	%f6421, %f6419, %f6420;
	mov.b32 	%r7456, %f6421;
	shfl.sync.down.b32	%r7457|%p2844, %r7456, 4, 31, -1;
	mov.b32 	%f6422, %r7457;
	add.f32 	%f6423, %f6421, %f6422;
	mov.b32 	%r7458, %f6423;
	shfl.sync.down.b32	%r7459|%p2845, %r7458, 2, 31, -1;
	mov.b32 	%f6424, %r7459;
	add.f32 	%f6425, %f6423, %f6424;
	mov.b32 	%r7460, %f6425;
	shfl.sync.down.b32	%r7461|%p2846, %r7460, 1, 31, -1;
	mov.b32 	%f6426, %r7461;
	add.f32 	%f553, %f6425, %f6426;
	div.rn.f32 	%f6427, %f6417, %f553;
	mul.f32 	%f6428, %f6427, %f2974;
	mov.b32 	%r7462, %f6428;
	shfl.sync.down.b32	%r7463|%p2847, %r7462, 16, 31, -1;
	mov.b32 	%f6429, %r7463;
	add.f32 	%f6430, %f6428, %f6429;
	mov.b32 	%r7464, %f6430;
	shfl.sync.down.b32	%r7465|%p2848, %r7464, 8, 31, -1;
	mov.b32 	%f6431, %r7465;
	add.f32 	%f6432, %f6430, %f6431;
	mov.b32 	%r7466, %f6432;
	shfl.sync.down.b32	%r7467|%p2849, %r7466, 4, 31, -1;
	mov.b32 	%f6433, %r7467;
	add.f32 	%f6434, %f6432, %f6433;
	mov.b32 	%r7468, %f6434;
	shfl.sync.down.b32	%r7469|%p2850, %r7468, 2, 31, -1;
	mov.b32 	%f6435, %r7469;
	add.f32 	%f6436, %f6434, %f6435;
	mov.b32 	%r7470, %f6436;
	shfl.sync.down.b32	%r7471|%p2851, %r7470, 1, 31, -1;
	mov.b32 	%f6437, %r7471;
	add.f32 	%f554, %f6436, %f6437;
	@%p2836 bra 	$L__BB0_1207;
	ld.global.f32 	%f6438, [%rd107];
	add.f32 	%f6439, %f554, %f6438;
	st.global.f32 	[%rd107], %f6439;
	st.global.f32 	[%rd8+392], %f553;
	st.global.f32 	[%rd9+392], %f552;
$L__BB0_1207:
	ld.param.u32 	%r16761, [_Z17qk_sparse_forwardPK13__nv_bfloat16S1_S1_PKiS3_fPfS4_S4_lllllllllllllllliiii_param_27];
	mov.u32 	%r7472, %ctaid.x;
	shl.b32 	%r7473, %r7472, 7;
	or.b32  	%r7474, %r7473, 99;
	setp.ge.s32 	%p2852, %r7474, %r16761;
	@%p2852 bra 	$L__BB0_1210;
	mov.u32 	%r7475, %tid.x;
	and.b32  	%r7476, %r7475, 31;
	setp.ne.s32 	%p2853, %r7476, 0;
	shl.b32 	%r7477, %r7475, 7;
	and.b32  	%r7478, %r7477, 3968;
	mov.u32 	%r7479, shmem;
	add.s32 	%r7480, %r7479, %r7478;
	shl.b32 	%r7481, %r7475, 1;
	and.b32  	%r7482, %r7481, 62;
	mad.lo.s32 	%r7483, %r7476, -126, %r7482;
	add.s32 	%r7484, %r7480, %r7483;
	ld.shared.f32 	%f6440, [%r7484+67072];
	mov.b32 	%r7485, %f6440;
	shfl.sync.down.b32	%r7486|%p2854, %r7485, 16, 31, -1;
	mov.b32 	%f6441, %r7486;
	max.f32 	%f6442, %f6440, %f6441;
	mov.b32 	%r7487, %f6442;
	shfl.sync.down.b32	%r7488|%p2855, %r7487, 8, 31, -1;
	mov.b32 	%f6443, %r7488;
	max.f32 	%f6444, %f6442, %f6443;
	mov.b32 	%r7489, %f6444;
	shfl.sync.down.b32	%r7490|%p2856, %r7489, 4, 31, -1;
	mov.b32 	%f6445, %r7490;
	max.f32 	%f6446, %f6444, %f6445;
	mov.b32 	%r7491, %f6446;
	shfl.sync.down.b32	%r7492|%p2857, %r7491, 2, 31, -1;
	mov.b32 	%f6447, %r7492;
	max.f32 	%f6448, %f6446, %f6447;
	mov.b32 	%r7493, %f6448;
	shfl.sync.down.b32	%r7494|%p2858, %r7493, 1, 31, -1;
	mov.b32 	%f6449, %r7494;
	max.f32 	%f555, %f6448, %f6449;
	sub.f32 	%f6450, %f6440, %f555;
	mul.f32 	%f6451, %f6450, 0f3FB8AA3B;
	ex2.approx.f32 	%f6452, %f6451;
	mov.b32 	%r7495, %f6452;
	shfl.sync.down.b32	%r7496|%p2859, %r7495, 16, 31, -1;
	mov.b32 	%f6453, %r7496;
	add.f32 	%f6454, %f6452, %f6453;
	mov.b32 	%r7497, %f6454;
	shfl.sync.down.b32	%r7498|%p2860, %r7497, 8, 31, -1;
	mov.b32 	%f6455, %r7498;
	add.f32 	%f6456, %f6454, %f6455;
	mov.b32 	%r7499, %f6456;
	shfl.sync.down.b32	%r7500|%p2861, %r7499, 4, 31, -1;
	mov.b32 	%f6457, %r7500;
	add.f32 	%f6458, %f6456, %f6457;
	mov.b32 	%r7501, %f6458;
	shfl.sync.down.b32	%r7502|%p2862, %r7501, 2, 31, -1;
	mov.b32 	%f6459, %r7502;
	add.f32 	%f6460, %f6458, %f6459;
	mov.b32 	%r7503, %f6460;
	shfl.sync.down.b32	%r7504|%p2863, %r7503, 1, 31, -1;
	mov.b32 	%f6461, %r7504;
	add.f32 	%f556, %f6460, %f6461;
	div.rn.f32 	%f6462, %f6452, %f556;
	mul.f32 	%f6463, %f6462, %f2974;
	mov.b32 	%r7505, %f6463;
	shfl.sync.down.b32	%r7506|%p2864, %r7505, 16, 31, -1;
	mov.b32 	%f6464, %r7506;
	add.f32 	%f6465, %f6463, %f6464;
	mov.b32 	%r7507, %f6465;
	shfl.sync.down.b32	%r7508|%p2865, %r7507, 8, 31, -1;
	mov.b32 	%f6466, %r7508;
	add.f32 	%f6467, %f6465, %f6466;
	mov.b32 	%r7509, %f6467;
	shfl.sync.down.b32	%r7510|%p2866, %r7509, 4, 31, -1;
	mov.b32 	%f6468, %r7510;
	add.f32 	%f6469, %f6467, %f6468;
	mov.b32 	%r7511, %f6469;
	shfl.sync.down.b32	%r7512|%p2867, %r7511, 2, 31, -1;
	mov.b32 	%f6470, %r7512;
	add.f32 	%f6471, %f6469, %f6470;
	mov.b32 	%r7513, %f6471;
	shfl.sync.down.b32	%r7514|%p2868, %r7513, 1, 31, -1;
	mov.b32 	%f6472, %r7514;
	add.f32 	%f557, %f6471, %f6472;
	@%p2853 bra 	$L__BB0_1210;
	ld.global.f32 	%f6473, [%rd108];
	add.f32 	%f6474, %f557, %f6473;
	st.global.f32 	[%rd108], %f6474;
	st.global.f32 	[%rd8+396], %f556;
	st.global.f32 	[%rd9+396], %f555;
$L__BB0_1210:
	ld.param.u32 	%r16762, [_Z17qk_sparse_forwardPK13__nv_bfloat16S1_S1_PKiS3_fPfS4_S4_lllllllllllllllliiii_param_27];
	mov.u32 	%r7515, %ctaid.x;
	shl.b32 	%r7516, %r7515, 7;
	or.b32  	%r7517, %r7516, 100;
	setp.ge.s32 	%p2869, %r7517, %r16762;
	@%p2869 bra 	$L__BB0_1213;
	mov.u32 	%r7518, %tid.x;
	and.b32  	%r7519, %r7518, 31;
	setp.ne.s32 	%p2870, %r7519, 0;
	shl.b32 	%r7520, %r7518, 7;
	and.b32  	%r7521, %r7520, 3968;
	mov.u32 	%r7522, shmem;
	add.s32 	%r7523, %r7522, %r7521;
	shl.b32 	%r7524, %r7518, 1;
	and.b32  	%r7525, %r7524, 62;
	mad.lo.s32 	%r7526, %r7519, -126, %r7525;
	add.s32 	%r7527, %r7523, %r7526;
	ld.shared.f32 	%f6475, [%r7527+67584];
	mov.b32 	%r7528, %f6475;
	shfl.sync.down.b32	%r7529|%p2871, %r7528, 16, 31, -1;
	mov.b32 	%f6476, %r7529;
	max.f32 	%f6477, %f6475, %f6476;
	mov.b32 	%r7530, %f6477;
	shfl.sync.down.b32	%r7531|%p2872, %r7530, 8, 31, -1;
	mov.b32 	%f6478, %r7531;
	max.f32 	%f6479, %f6477, %f6478;
	mov.b32 	%r7532, %f6479;
	shfl.sync.down.b32	%r7533|%p2873, %r7532, 4, 31, -1;
	mov.b32 	%f6480, %r7533;
	max.f32 	%f6481, %f6479, %f6480;
	mov.b32 	%r7534, %f6481;
	shfl.sync.down.b32	%r7535|%p2874, %r7534, 2, 31, -1;
	mov.b32 	%f6482, %r7535;
	max.f32 	%f6483, %f6481, %f6482;
	mov.b32 	%r7536, %f6483;
	shfl.sync.down.b32	%r7537|%p2875, %r7536, 1, 31, -1;
	mov.b32 	%f6484, %r7537;
	max.f32 	%f558, %f6483, %f6484;
	sub.f32 	%f6485, %f6475, %f558;
	mul.f32 	%f6486, %f6485, 0f3FB8AA3B;
	ex2.approx.f32 	%f6487, %f6486;
	mov.b32 	%r7538, %f6487;
	shfl.sync.down.b32	%r7539|%p2876, %r7538, 16, 31, -1;
	mov.b32 	%f6488, %r7539;
	add.f32 	%f6489, %f6487, %f6488;
	mov.b32 	%r7540, %f6489;
	shfl.sync.down.b32	%r7541|%p2877, %r7540, 8, 31, -1;
	mov.b32 	%f6490, %r7541;
	add.f32 	%f6491, %f6489, %f6490;
	mov.b32 	%r7542, %f6491;
	shfl.sync.down.b32	%r7543|%p2878, %r7542, 4, 31, -1;
	mov.b32 	%f6492, %r7543;
	add.f32 	%f6493, %f6491, %f6492;
	mov.b32 	%r7544, %f6493;
	shfl.sync.down.b32	%r7545|%p2879, %r7544, 2, 31, -1;
	mov.b32 	%f6494, %r7545;
	add.f32 	%f6495, %f6493, %f6494;
	mov.b32 	%r7546, %f6495;
	shfl.sync.down.b32	%r7547|%p2880, %r7546, 1, 31, -1;
	mov.b32 	%f6496, %r7547;
	add.f32 	%f559, %f6495, %f6496;
	div.rn.f32 	%f6497, %f6487, %f559;
	mul.f32 	%f6498, %f6497, %f2974;
	mov.b32 	%r7548, %f6498;
	shfl.sync.down.b32	%r7549|%p2881, %r7548, 16, 31, -1;
	mov.b32 	%f6499, %r7549;
	add.f32 	%f6500, %f6498, %f6499;
	mov.b32 	%r7550, %f6500;
	shfl.sync.down.b32	%r7551|%p2882, %r7550, 8, 31, -1;
	mov.b32 	%f6501, %r7551;
	add.f32 	%f6502, %f6500, %f6501;
	mov.b32 	%r7552, %f6502;
	shfl.sync.down.b32	%r7553|%p2883, %r7552, 4, 31, -1;
	mov.b32 	%f6503, %r7553;
	add.f32 	%f6504, %f6502, %f6503;
	mov.b32 	%r7554, %f6504;
	shfl.sync.down.b32	%r7555|%p2884, %r7554, 2, 31, -1;
	mov.b32 	%f6505, %r7555;
	add.f32 	%f6506, %f6504, %f6505;
	mov.b32 	%r7556, %f6506;
	shfl.sync.down.b32	%r7557|%p2885, %r7556, 1, 31, -1;
	mov.b32 	%f6507, %r7557;
	add.f32 	%f560, %f6506, %f6507;
	@%p2870 bra 	$L__BB0_1213;
	ld.global.f32 	%f6508, [%rd109];
	add.f32 	%f6509, %f560, %f6508;
	st.global.f32 	[%rd109], %f6509;
	st.global.f32 	[%rd8+400], %f559;
	st.global.f32 	[%rd9+400], %f558;
$L__BB0_1213:
	ld.param.u32 	%r16763, [_Z17qk_sparse_forwardPK13__nv_bfloat16S1_S1_PKiS3_fPfS4_S4_lllllllllllllllliiii_param_27];
	mov.u32 	%r7558, %ctaid.x;
	shl.b32 	%r7559, %r7558, 7;
	or.b32  	%r7560, %r7559, 101;
	setp.ge.s32 	%p2886, %r7560, %r16763;
	@%p2886 bra 	$L__BB0_1216;
	mov.u32 	%r7561, %tid.x;
	and.b32  	%r7562, %r7561, 31;
	setp.ne.s32 	%p2887, %r7562, 0;
	shl.b32 	%r7563, %r7561, 7;
	and.b32  	%r7564, %r7563, 3968;
	mov.u32 	%r7565, shmem;
	add.s32 	%r7566, %r7565, %r7564;
	shl.b32 	%r7567, %r7561, 1;
	and.b32  	%r7568, %r7567, 62;
	mad.lo.s32 	%r7569, %r7562, -126, %r7568;
	add.s32 	%r7570, %r7566, %r7569;
	ld.shared.f32 	%f6510, [%r7570+68096];
	mov.b32 	%r7571, %f6510;
	shfl.sync.down.b32	%r7572|%p2888, %r7571, 16, 31, -1;
	mov.b32 	%f6511, %r7572;
	max.f32 	%f6512, %f6510, %f6511;
	mov.b32 	%r7573, %f6512;
	shfl.sync.down.b32	%r7574|%p2889, %r7573, 8, 31, -1;
	mov.b32 	%f6513, %r7574;
	max.f32 	%f6514, %f6512, %f6513;
	mov.b32 	%r7575, %f6514;
	shfl.sync.down.b32	%r7576|%p2890, %r7575, 4, 31, -1;
	mov.b32 	%f6515, %r7576;
	max.f32 	%f6516, %f6514, %f6515;
	mov.b32 	%r7577, %f6516;
	shfl.sync.down.b32	%r7578|%p2891, %r7577, 2, 31, -1;
	mov.b32 	%f6517, %r7578;
	max.f32 	%f6518, %f6516, %f6517;
	mov.b32 	%r7579, %f6518;
	shfl.sync.down.b32	%r7580|%p2892, %r7579, 1, 31, -1;
	mov.b32 	%f6519, %r7580;
	max.f32 	%f561, %f6518, %f6519;
	sub.f32 	%f6520, %f6510, %f561;
	mul.f32 	%f6521, %f6520, 0f3FB8AA3B;
	ex2.approx.f32 	%f6522, %f6521;
	mov.b32 	%r7581, %f6522;
	shfl.sync.down.b32	%r7582|%p2893, %r7581, 16, 31, -1;
	mov.b32 	%f6523, %r7582;
	add.f32 	%f6524, %f6522, %f6523;
	mov.b32 	%r7583, %f6524;
	shfl.sync.down.b32	%r7584|%p2894, %r7583, 8, 31, -1;
	mov.b32 	%f6525, %r7584;
	add.f32 	%f6526, %f6524, %f6525;
	mov.b32 	%r7585, %f6526;
	shfl.sync.down.b32	%r7586|%p2895, %r7585, 4, 31, -1;
	mov.b32 	%f6527, %r7586;
	add.f32 	%f6528, %f6526, %f6527;
	mov.b32 	%r7587, %f6528;
	shfl.sync.down.b32	%r7588|%p2896, %r7587, 2, 31, -1;
	mov.b32 	%f6529, %r7588;
	add.f32 	%f6530, %f6528, %f6529;
	mov.b32 	%r7589, %f6530;
	shfl.sync.down.b32	%r7590|%p2897, %r7589, 1, 31, -1;
	mov.b32 	%f6531, %r7590;
	add.f32 	%f562, %f6530, %f6531;
	div.rn.f32 	%f6532, %f6522, %f562;
	mul.f32 	%f6533, %f6532, %f2974;
	mov.b32 	%r7591, %f6533;
	shfl.sync.down.b32	%r7592|%p2898, %r7591, 16, 31, -1;
	mov.b32 	%f6534, %r7592;
	add.f32 	%f6535, %f6533, %f6534;
	mov.b32 	%r7593, %f6535;
	shfl.sync.down.b32	%r7594|%p2899, %r7593, 8, 31, -1;
	mov.b32 	%f6536, %r7594;
	add.f32 	%f6537, %f6535, %f6536;
	mov.b32 	%r7595, %f6537;
	shfl.sync.down.b32	%r7596|%p2900, %r7595, 4, 31, -1;
	mov.b32 	%f6538, %r7596;
	add.f32 	%f6539, %f6537, %f6538;
	mov.b32 	%r7597, %f6539;
	shfl.sync.down.b32	%r7598|%p2901, %r7597, 2, 31, -1;
	mov.b32 	%f6540, %r7598;
	add.f32 	%f6541, %f6539, %f6540;
	mov.b32 	%r7599, %f6541;
	shfl.sync.down.b32	%r7600|%p2902, %r7599, 1, 31, -1;
	mov.b32 	%f6542, %r7600;
	add.f32 	%f563, %f6541, %f6542;
	@%p2887 bra 	$L__BB0_1216;
	ld.global.f32 	%f6543, [%rd110];
	add.f32 	%f6544, %f563, %f6543;
	st.global.f32 	[%rd110], %f6544;
	st.global.f32 	[%rd8+404], %f562;
	st.global.f32 	[%rd9+404], %f561;
$L__BB0_1216:
	ld.param.u32 	%r16764, [_Z17qk_sparse_forwardPK13__nv_bfloat16S1_S1_PKiS3_fPfS4_S4_lllllllllllllllliiii_param_27];
	mov.u32 	%r7601, %ctaid.x;
	shl.b32 	%r7602, %r7601, 7;
	or.b32  	%r7603, %r7602, 102;
	setp.ge.s32 	%p2903, %r7603, %r16764;
	@%p2903 bra 	$L__BB0_1219;
	mov.u32 	%r7604, %tid.x;
	and.b32  	%r7605, %r7604, 31;
	setp.ne.s32 	%p2904, %r7605, 0;
	shl.b32 	%r7606, %r7604, 7;
	and.b32  	%r7607, %r7606, 3968;
	mov.u32 	%r7608, shmem;
	add.s32 	%r7609, %r7608, %r7607;
	shl.b32 	%r7610, %r7604, 1;
	and.b32  	%r7611, %r7610, 62;
	mad.lo.s32 	%r7612, %r7605, -126, %r7611;
	add.s32 	%r7613, %r7609, %r7612;
	ld.shared.f32 	%f6545, [%r7613+68608];
	mov.b32 	%r7614, %f6545;
	shfl.sync.down.b32	%r7615|%p2905, %r7614, 16, 31, -1;
	mov.b32 	%f6546, %r7615;
	max.f32 	%f6547, %f6545, %f6546;
	mov.b32 	%r7616, %f6547;
	shfl.sync.down.b32	%r7617|%p2906, %r7616, 8, 31, -1;
	mov.b32 	%f6548, %r7617;
	max.f32 	%f6549, %f6547, %f6548;
	mov.b32 	%r7618, %f6549;
	shfl.sync.down.b32	%r7619|%p2907, %r7618, 4, 31, -1;
	mov.b32 	%f6550, %r7619;
	max.f32 	%f6551, %f6549, %f6550;
	mov.b32 	%r7620, %f6551;
	shfl.sync.down.b32	%r7621|%p2908, %r7620, 2, 31, -1;
	mov.b32 	%f6552, %r7621;
	max.f32 	%f6553, %f6551, %f6552;
	mov.b32 	%r7622, %f6553;
	shfl.sync.down.b32	%r7623|%p2909, %r7622, 1, 31, -1;
	mov.b32 	%f6554, %r7623;
	max.f32 	%f564, %f6553, %f6554;
	sub.f32 	%f6555, %f6545, %f564;
	mul.f32 	%f6556, %f6555, 0f3FB8AA3B;
	ex2.approx.f32 	%f6557, %f6556;
	mov.b32 	%r7624, %f6557;
	shfl.sync.down.b32	%r7625|%p2910, %r7624, 16, 31, -1;
	mov.b32 	%f6558, %r7625;
	add.f32 	%f6559, %f6557, %f6558;
	mov.b32 	%r7626, %f6559;
	shfl.sync.down.b32	%r7627|%p2911, %r7626, 8, 31, -1;
	mov.b32 	%f6560, %r7627;
	add.f32 	%f6561, %f6559, %f6560;
	mov.b32 	%r7628, %f6561;
	shfl.sync.down.b32	%r7629|%p2912, %r7628, 4, 31, -1;
	mov.b32 	%f6562, %r7629;
	add.f32 	%f6563, %f6561, %f6562;
	mov.b32 	%r7630, %f6563;
	shfl.sync.down.b32	%r7631|%p2913, %r7630, 2, 31, -1;
	mov.b32 	%f6564, %r7631;
	add.f32 	%f6565, %f6563, %f6564;
	mov.b32 	%r7632, %f6565;
	shfl.sync.down.b32	%r7633|%p2914, %r7632, 1, 31, -1;
	mov.b32 	%f6566, %r7633;
	add.f32 	%f565, %f6565, %f6566;
	div.rn.f32 	%f6567, %f6557, %f565;
	mul.f32 	%f6568, %f6567, %f2974;
	mov.b32 	%r7634, %f6568;
	shfl.sync.down.b32	%r7635|%p2915, %r7634, 16, 31, -1;
	mov.b32 	%f6569, %r7635;
	add.f32 	%f6570, %f6568, %f6569;
	mov.b32 	%r7636, %f6570;
	shfl.sync.down.b32	%r7637|%p2916, %r7636, 8, 31, -1;
	mov.b32 	%f6571, %r7637;
	add.f32 	%f6572, %f6570, %f6571;
	mov.b32 	%r7638, %f6572;
	shfl.sync.down.b32	%r7639|%p2917, %r7638, 4, 31, -1;
	mov.b32 	%f6573, %r7639;
	add.f32 	%f6574, %f6572, %f6573;
	mov.b32 	%r7640, %f6574;
	shfl.sync.down.b32	%r7641|%p2918, %r7640, 2, 31, -1;
	mov.b32 	%f6575, %r7641;
	add.f32 	%f6576, %f6574, %f6575;
	mov.b32 	%r7642, %f6576;
	shfl.sync.down.b32	%r7643|%p2919, %r7642, 1, 31, -1;
	mov.b32 	%f6577, %r7643;
	add.f32 	%f566, %f6576, %f6577;
	@%p2904 bra 	$L__BB0_1219;
	ld.global.f32 	%f6578, [%rd111];
	add.f32 	%f6579, %f566, %f6578;
	st.global.f32 	[%rd111], %f6579;
	st.global.f32 	[%rd8+408], %f565;
	st.global.f32 	[%rd9+408], %f564;
$L__BB0_1219:
	ld.param.u32 	%r16765, [_Z17qk_sparse_forwardPK13__nv_bfloat16S1_S1_PKiS3_fPfS4_S4_lllllllllllllllliiii_param_27];
	mov.u32 	%r7644, %ctaid.x;
	shl.b32 	%r7645, %r7644, 7;
	or.b32  	%r7646, %r7645, 103;
	setp.ge.s32 	%p2920, %r7646, %r16765;
	@%p2920 bra 	$L__BB0_1222;
	mov.u32 	%r7647, %tid.x;
	and.b32  	%r7648, %r7647, 31;
	setp.ne.s32 	%p2921, %r7648, 0;
	shl.b32 	%r7649, %r7647, 7;
	and.b32  	%r7650, %r7649, 3968;
	mov.u32 	%r7651, shmem;
	add.s32 	%r7652, %r7651, %r7650;
	shl.b32 	%r7653, %r7647, 1;
	and.b32  	%r7654, %r7653, 62;
	mad.lo.s32 	%r7655, %r7648, -126, %r7654;
	add.s32 	%r7656, %r7652, %r7655;
	ld.shared.f32 	%f6580, [%r7656+69120];
	mov.b32 	%r7657, %f6580;
	shfl.sync.down.b32	%r7658|%p2922, %r7657, 16, 31, -1;
	mov.b32 	%f6581, %r7658;
	max.f32 	%f6582, %f6580, %f6581;
	mov.b32 	%r7659, %f6582;
	shfl.sync.down.b32	%r7660|%p2923, %r7659, 8, 31, -1;
	mov.b32 	%f6583, %r7660;
	max.f32 	%f6584, %f6582, %f6583;
	mov.b32 	%r7661, %f6584;
	shfl.sync.down.b32	%r7662|%p2924, %r7661, 4, 31, -1;
	mov.b32 	%f6585, %r7662;
	max.f32 	%f6586, %f6584, %f6585;
	mov.b32 	%r7663, %f6586;
	shfl.sync.down.b32	%r7664|%p2925, %r7663, 2, 31, -1;
	mov.b32 	%f6587, %r7664;
	max.f32 	%f6588, %f6586, %f6587;
	mov.b32 	%r7665, %f6588;
	shfl.sync.down.b32	%r7666|%p2926, %r7665, 1, 31, -1;
	mov.b32 	%f6589, %r7666;
	max.f32 	%f567, %f6588, %f6589;
	sub.f32 	%f6590, %f6580, %f567;
	mul.f32 	%f6591, %f6590, 0f3FB8AA3B;
	ex2.approx.f32 	%f6592, %f6591;
	mov.b32 	%r7667, %f6592;
	shfl.sync.down.b32	%r7668|%p2927, %r7667, 16, 31, -1;
	mov.b32 	%f6593, %r7668;
	add.f32 	%f6594, %f6592, %f6593;
	mov.b32 	%r7669, %f6594;
	shfl.sync.down.b32	%r7670|%p2928, %r7669, 8, 31, -1;
	mov.b32 	%f6595, %r7670;
	add.f32 	%f6596, %f6594, %f6595;
	mov.b32 	%r7671, %f6596;
	shfl.sync.down.b32	%r7672|%p2929, %r7671, 4, 31, -1;
	mov.b32 	%f6597, %r7672;
	add.f32 	%f6598, %f6596, %f6597;
	mov.b32 	%r7673, %f6598;
	shfl.sync.down.b32	%r7674|%p2930, %r7673, 2, 31, -1;
	mov.b32 	%f6599, %r7674;
	add.f32 	%f6600, %f6598, %f6599;
	mov.b32 	%r7675, %f6600;
	shfl.sync.down.b32	%r7676|%p2931, %r7675, 1, 31, -1;
	mov.b32 	%f6601, %r7676;
	add.f32 	%f568, %f6600, %f6601;
	div.rn.f32 	%f6602, %f6592, %f568;
	mul.f32 	%f6603, %f6602, %f2974;
	mov.b32 	%r7677, %f6603;
	shfl.sync.down.b32	%r7678|%p2932, %r7677, 16, 31, -1;
	mov.b32 	%f6604, %r7678;
	add.f32 	%f6605, %f6603, %f6604;
	mov.b32 	%r7679, %f6605;
	shfl.sync.down.b32	%r7680|%p2933, %r7679, 8, 31, -1;
	mov.b32 	%f6606, %r7680;
	add.f32 	%f6607, %f6605, %f6606;
	mov.b32 	%r7681, %f6607;
	shfl.sync.down.b32	%r7682|%p2934, %r7681, 4, 31, -1;
	mov.b32 	%f6608, %r7682;
	add.f32 	%f6609, %f6607, %f6608;
	mov.b32 	%r7683, %f6609;
	shfl.sync.down.b32	%r7684|%p2935, %r7683, 2, 31, -1;
	mov.b32 	%f6610, %r7684;
	add.f32 	%f6611, %f6609, %f6610;
	mov.b32 	%r7685, %f6611;
	shfl.sync.down.b32	%r7686|%p2936, %r7685, 1, 31, -1;
	mov.b32 	%f6612, %r7686;
	add.f32 	%f569, %f6611, %f6612;
	@%p2921 bra 	$L__BB0_1222;
	ld.global.f32 	%f6613, [%rd112];
	add.f32 	%f6614, %f569, %f6613;
	st.global.f32 	[%rd112], %f6614;
	st.global.f32 	[%rd8+412], %f568;
	st.global.f32 	[%rd9+412], %f567;
$L__BB0_1222:
	ld.param.u32 	%r16766, [_Z17qk_sparse_forwardPK13__nv_bfloat16S1_S1_PKiS3_fPfS4_S4_lllllllllllllllliiii_param_27];
	mov.u32 	%r7687, %ctaid.x;
	shl.b32 	%r7688, %r7687, 7;
	or.b32  	%r7689, %r7688, 104;
	setp.ge.s32 	%p2937, %r7689, %r16766;
	@%p2937 bra 	$L__BB0_1225;
	mov.u32 	%r7690, %tid.x;
	and.b32  	%r7691, %r7690, 31;
	setp.ne.s32 	%p2938, %r7691, 0;
	shl.b32 	%r7692, %r7690, 7;
	and.b32  	%r7693, %r7692, 3968;
	mov.u32 	%r7694, shmem;
	add.s32 	%r7695, %r7694, %r7693;
	shl.b32 	%r7696, %r7690, 1;
	and.b32  	%r7697, %r7696, 62;
	mad.lo.s32 	%r7698, %r7691, -126, %r7697;
	add.s32 	%r7699, %r7695, %r7698;
	ld.shared.f32 	%f6615, [%r7699+69632];
	mov.b32 	%r7700, %f6615;
	shfl.sync.down.b32	%r7701|%p2939, %r7700, 16, 31, -1;
	mov.b32 	%f6616, %r7701;
	max.f32 	%f6617, %f6615, %f6616;
	mov.b32 	%r7702, %f6617;
	shfl.sync.down.b32	%r7703|%p2940, %r7702, 8, 31, -1;
	mov.b32 	%f6618, %r7703;
	max.f32 	%f6619, %f6617, %f6618;
	mov.b32 	%r7704, %f6619;
	shfl.sync.down.b32	%r7705|%p2941, %r7704, 4, 31, -1;
	mov.b32 	%f6620, %r7705;
	max.f32 	%f6621, %f6619, %f6620;
	mov.b32 	%r7706, %f6621;
	shfl.sync.down.b32	%r7707|%p2942, %r7706, 2, 31, -1;
	mov.b32 	%f6622, %r7707;
	max.f32 	%f6623, %f6621, %f6622;
	mov.b32 	%r7708, %f6623;
	shfl.sync.down.b32	%r7709|%p2943, %r7708, 1, 31, -1;
	mov.b32 	%f6624, %r7709;
	max.f32 	%f570, %f6623, %f6624;
	sub.f32 	%f6625, %f6615, %f570;
	mul.f32 	%f6626, %f6625, 0f3FB8AA3B;
	ex2.approx.f32 	%f6627, %f6626;
	mov.b32 	%r7710, %f6627;
	shfl.sync.down.b32	%r7711|%p2944, %r7710, 16, 31, -1;
	mov.b32 	%f6628, %r7711;
	add.f32 	%f6629, %f6627, %f6628;
	mov.b32 	%r7712, %f6629;
	shfl.sync.down.b32	%r7713|%p2945, %r7712, 8, 31, -1;
	mov.b32 	%f6630, %r7713;
	add.f32 	%f6631, %f6629, %f6630;
	mov.b32 	%r7714, %f6631;
	shfl.sync.down.b32	%r7715|%p2946, %r7714, 4, 31, -1;
	mov.b32 	%f6632, %r7715;
	add.f32 	%f6633, %f6631, %f6632;
	mov.b32 	%r7716, %f6633;
	shfl.sync.down.b32	%r7717|%p2947, %r7716, 2, 31, -1;
	mov.b32 	%f6634, %r7717;
	add.f32 	%f6635, %f6633, %f6634;
	mov.b32 	%r7718, %f6635;
	shfl.sync.down.b32	%r7719|%p2948, %r7718, 1, 31, -1;
	mov.b32 	%f6636, %r7719;
	add.f32 	%f571, %f6635, %f6636;
	div.rn.f32 	%f6637, %f6627, %f571;
	mul.f32 	%f6638, %f6637, %f2974;
	mov.b32 	%r7720, %f6638;
	shfl.sync.down.b32	%r7721|%p2949, %r7720, 16, 31, -1;
	mov.b32 	%f6639, %r7721;
	add.f32 	%f6640, %f6638, %f6639;
	mov.b32 	%r7722, %f6640;
	shfl.sync.down.b32	%r7723|%p2950, %r7722, 8, 31, -1;
	mov.b32 	%f6641, %r7723;
	add.f32 	%f6642, %f6640, %f6641;
	mov.b32 	%r7724, %f6642;
	shfl.sync.down.b32	%r7725|%p2951, %r7724, 4, 31, -1;
	mov.b32 	%f6643, %r7725;
	add.f32 	%f6644, %f6642, %f6643;
	mov.b32 	%r7726, %f6644;
	shfl.sync.down.b32	%r7727|%p2952, %r7726, 2, 31, -1;
	mov.b32 	%f6645, %r7727;
	add.f32 	%f6646, %f6644, %f6645;
	mov.b32 	%r7728, %f6646;
	shfl.sync.down.b32	%r7729|%p2953, %r7728, 1, 31, -1;
	mov.b32 	%f6647, %r7729;
	add.f32 	%f572, %f6646, %f6647;
	@%p2938 bra 	$L__BB0_1225;
	ld.global.f32 	%f6648, [%rd113];
	add.f32 	%f6649, %f572, %f6648;
	st.global.f32 	[%rd113], %f6649;
	st.global.f32 	[%rd8+416], %f571;
	st.global.f32 	[%rd9+416], %f570;
$L__BB0_1225:
	ld.param.u32 	%r16767, [_Z17qk_sparse_forwardPK13__nv_bfloat16S1_S1_PKiS3_fPfS4_S4_lllllllllllllllliiii_param_27];
	mov.u32 	%r7730, %ctaid.x;
	shl.b32 	%r7731, %r7730, 7;
	or.b32  	%r7732, %r7731, 105;
	setp.ge.s32 	%p2954, %r7732, %r16767;
	@%p2954 bra 	$L__BB0_1228;
	mov.u32 	%r7733, %tid.x;
	and.b32  	%r7734, %r7733, 31;
	setp.ne.s32 	%p2955, %r7734, 0;
	shl.b32 	%r7735, %r7733, 7;
	and.b32  	%r7736, %r7735, 3968;
	mov.u32 	%r7737, shmem;
	add.s32 	%r7738, %r7737, %r7736;
	shl.b32 	%r7739, %r7733, 1;
	and.b32  	%r7740, %r7739, 62;
	mad.lo.s32 	%r7741, %r7734, -126, %r7740;
	add.s32 	%r7742, %r7738, %r7741;
	ld.shared.f32 	%f6650, [%r7742+70144];
	mov.b32 	%r7743, %f6650;
	shfl.sync.down.b32	%r7744|%p2956, %r7743, 16, 31, -1;
	mov.b32 	%f6651, %r7744;
	max.f32 	%f6652, %f6650, %f6651;
	mov.b32 	%r7745, %f6652;
	shfl.sync.down.b32	%r7746|%p2957, %r7745, 8, 31, -1;
	mov.b32 	%f6653, %r7746;
	max.f32 	%f6654, %f6652, %f6653;
	mov.b32 	%r7747, %f6654;
	shfl.sync.down.b32	%r7748|%p2958, %r7747, 4, 31, -1;
	mov.b32 	%f6655, %r7748;
	max.f32 	%f6656, %f6654, %f6655;
	mov.b32 	%r7749, %f6656;
	shfl.sync.down.b32	%r7750|%p2959, %r7749, 2, 31, -1;
	mov.b32 	%f6657, %r7750;
	max.f32 	%f6658, %f6656, %f6657;
	mov.b32 	%r7751, %f6658;
	shfl.sync.down.b32	%r7752|%p2960, %r7751, 1, 31, -1;
	mov.b32 	%f6659, %r7752;
	max.f32 	%f573, %f6658, %f6659;
	sub.f32 	%f6660, %f6650, %f573;
	mul.f32 	%f6661, %f6660, 0f3FB8AA3B;
	ex2.approx.f32 	%f6662, %f6661;
	mov.b32 	%r7753, %f6662;
	shfl.sync.down.b32	%r7754|%p2961, %r7753, 16, 31, -1;
	mov.b32 	%f6663, %r7754;
	add.f32 	%f6664, %f6662, %f6663;
	mov.b32 	%r7755, %f6664;
	shfl.sync.down.b32	%r7756|%p2962, %r7755, 8, 31, -1;
	mov.b32 	%f6665, %r7756;
	add.f32 	%f6666, %f6664, %f6665;
	mov.b32 	%r7757, %f6666;
	shfl.sync.down.b32	%r7758|%p2963, %r7757, 4, 31, -1;
	mov.b32 	%f6667, %r7758;
	add.f32 	%f6668, %f6666, %f6667;
	mov.b32 	%r7759, %f6668;
	shfl.sync.down.b32	%r7760|%p2964, %r7759, 2, 31, -1;
	mov.b32 	%f6669, %r7760;
	add.f32 	%f6670, %f6668, %f6669;
	mov.b32 	%r7761, %f6670;
	shfl.sync.down.b32	%r7762|%p2965, %r7761, 1, 31, -1;
	mov.b32 	%f6671, %r7762;
	add.f32 	%f574, %f6670, %f6671;
	div.rn.f32 	%f6672, %f6662, %f574;
	mul.f32 	%f6673, %f6672, %f2974;
	mov.b32 	%r7763, %f6673;
	shfl.sync.down.b32	%r7764|%p2966, %r7763, 16, 31, -1;
	mov.b32 	%f6674, %r7764;
	add.f32 	%f6675, %f6673, %f6674;
	mov.b32 	%r7765, %f6675;
	shfl.sync.down.b32	%r7766|%p2967, %r7765, 8, 31, -1;
	mov.b32 	%f6676, %r7766;
	add.f32 	%f6677, %f6675, %f6676;
	mov.b32 	%r7767, %f6677;
	shfl.sync.down.b32	%r7768|%p2968, %r7767, 4, 31, -1;
	mov.b32 	%f6678, %r7768;
	add.f32 	%f6679, %f6677, %f6678;
	mov.b32 	%r7769, %f6679;
	shfl.sync.down.b32	%r7770|%p2969, %r7769, 2, 31, -1;
	mov.b32 	%f6680, %r7770;
	add.f32 	%f6681, %f6679, %f6680;
	mov.b32 	%r7771, %f6681;
	shfl.sync.down.b32	%r7772|%p2970, %r7771, 1, 31, -1;
	mov.b32 	%f6682, %r7772;
	add.f32 	%f575, %f6681, %f6682;
	@%p2955 bra 	$L__BB0_1228;
	ld.global.f32 	%f6683, [%rd114];
	add.f32 	%f6684, %f575, %f6683;
	st.global.f32 	[%rd114], %f6684;
	st.global.f32 	[%rd8+420], %f574;
	st.global.f32 	[%rd9+420], %f573;
$L__BB0_1228:
	ld.param.u32 	%r16768, [_Z17qk_sparse_forwardPK13__nv_bfloat16S1_S1_PKiS3_fPfS4_S4_lllllllllllllllliiii_param_27];
	mov.u32 	%r7773, %ctaid.x;
	shl.b32 	%r7774, %r7773, 7;
	or.b32  	%r7775, %r7774, 106;
	setp.ge.s32 	%p2971, %r7775, %r16768;
	@%p2971 bra 	$L__BB0_1231;
	mov.u32 	%r7776, %tid.x;
	and.b32  	%r7777, %r7776, 31;
	setp.ne.s32 	%p2972, %r7777, 0;
	shl.b32 	%r7778, %r7776, 7;
	and.b32  	%r7779, %r7778, 3968;
	mov.u32 	%r7780, shmem;
	add.s32 	%r7781, %r7780, %r7779;
	shl.b32 	%r7782, %r7776, 1;
	and.b32  	%r7783, %r7782, 62;
	mad.lo.s32 	%r7784, %r7777, -126, %r7783;
	add.s32 	%r7785, %r7781, %r7784;
	ld.shared.f32 	%f6685, [%r7785+70656];
	mov.b32 	%r7786, %f6685;
	shfl.sync.down.b32	%r7787|%p2973, %r7786, 16, 31, -1;
	mov.b32 	%f6686, %r7787;
	max.f32 	%f6687, %f6685, %f6686;
	mov.b32 	%r7788, %f6687;
	shfl.sync.down.b32	%r7789|%p2974, %r7788, 8, 31, -1;
	mov.b32 	%f6688, %r7789;
	max.f32 	%f6689, %f6687, %f6688;
	mov.b32 	%r7790, %f6689;
	shfl.sync.down.b32	%r7791|%p2975, %r7790, 4, 31, -1;
	mov.b32 	%f6690, %r7791;
	max.f32 	%f6691, %f6689, %f6690;
	mov.b32 	%r7792, %f6691;
	shfl.sync.down.b32	%r7793|%p2976, %r7792, 2, 31, -1;
	mov.b32 	%f6692, %r7793;
	max.f32 	%f6693, %f6691, %f6692;
	mov.b32 	%r7794, %f6693;
	shfl.sync.down.b32	%r7795|%p2977, %r7794, 1, 31, -1;
	mov.b32 	%f6694, %r7795;
	max.f32 	%f576, %f6693, %f6694;
	sub.f32 	%f6695, %f6685, %f576;
	mul.f32 	%f6696, %f6695, 0f3FB8AA3B;
	ex2.approx.f32 	%f6697, %f6696;
	mov.b32 	%r7796, %f6697;
	shfl.sync.down.b32	%r7797|%p2978, %r7796, 16, 31, -1;
	mov.b32 	%f6698, %r7797;
	add.f32 	%f6699, %f6697, %f6698;
	mov.b32 	%r7798, %f6699;
	shfl.sync.down.b32	%r7799|%p2979, %r7798, 8, 31, -1;
	mov.b32 	%f6700, %r7799;
	add.f32 	%f6701, %f6699, %f6700;
	mov.b32 	%r7800, %f6701;
	shfl.sync.down.b32	%r7801|%p2980, %r7800, 4, 31, -1;
	mov.b32 	%f6702, %r7801;
	add.f32 	%f6703, %f6701, %f6702;
	mov.b32 	%r7802, %f6703;
	shfl.sync.down.b32	%r7803|%p2981, %r7802, 2, 31, -1;
	mov.b32 	%f6704, %r7803;
	add.f32 	%f6705, %f6703, %f6704;
	mov.b32 	%r7804, %f6705;
	shfl.sync.down.b32	%r7805|%p2982, %r7804, 1, 31, -1;
	mov.b32 	%f6706, %r7805;
	add.f32 	%f577, %f6705, %f6706;
	div.rn.f32 	%f6707, %f6697, %f577;
	mul.f32 	%f6708, %f6707, %f2974;
	mov.b32 	%r7806, %f6708;
	shfl.sync.down.b32	%r7807|%p2983, %r7806, 16, 31, -1;
	mov.b32 	%f6709, %r7807;
	add.f32 	%f6710, %f6708, %f6709;
	mov.b32 	%r7808, %f6710;
	shfl.sync.down.b32	%r7809|%p2984, %r7808, 8, 31, -1;
	mov.b32 	%f6711, %r7809;
	add.f32 	%f6712, %f6710, %f6711;
	mov.b32 	%r7810, %f6712;
	shfl.sync.down.b32	%r7811|%p2985, %r7810, 4, 31, -1;
	mov.b32 	%f6713, %r7811;
	add.f32 	%f6714, %f6712, %f6713;
	mov.b32 	%r7812, %f6714;
	shfl.sync.down.b32	%r7813|%p2986, %r7812, 2, 31, -1;
	mov.b32 	%f6715, %r7813;
	add.f32 	%f6716, %f6714, %f6715;
	mov.b32 	%r7814, %f6716;
	shfl.sync.down.b32	%r7815|%p2987, %r7814, 1, 31, -1;
	mov.b32 	%f6717, %r7815;
	add.f32 	%f578, %f6716, %f6717;
	@%p2972 bra 	$L__BB0_1231;
	ld.global.f32 	%f6718, [%rd115];
	add.f32 	%f6719, %f578, %f6718;
	st.global.f32 	[%rd115], %f6719;
	st.global.f32 	[%rd8+424], %f577;
	st.global.f32 	[%rd9+424], %f576;
$L__BB0_1231:
	ld.param.u32 	%r16769, [_Z17qk_sparse_forwardPK13__nv_bfloat16S1_S1_PKiS3_fPfS4_S4_lllllllllllllllliiii_param_27];
	mov.u32 	%r7816, %ctaid.x;
	shl.b32 	%r7817, %r7816, 7;
	or.b32  	%r7818, %r7817, 107;
	setp.ge.s32 	%p2988, %r7818, %r16769;
	@%p2988 bra 	$L__BB0_1234;
	mov.u32 	%r7819, %tid.x;
	and.b32  	%r7820, %r7819, 31;
	setp.ne.s32 	%p2989, %r7820, 0;
	shl.b32 	%r7821, %r7819, 7;
	and.b32  	%r7822, %r7821, 3968;
	mov.u32 	%r7823, shmem;
	add.s32 	%r7824, %r7823, %r7822;
	shl.b32 	%r7825, %r7819, 1;
	and.b32  	%r7826, %r7825, 62;
	mad.lo.s32 	%r7827, %r7820, -126, %r7826;
	add.s32 	%r7828, %r7824, %r7827;
	ld.shared.f32 	%f6720, [%r7828+71168];
	mov.b32 	%r7829, %f6720;
	shfl.sync.down.b32	%r7830|%p2990, %r7829, 16, 31, -1;
	mov.b32 	%f6721, %r7830;
	max.f32 	%f6722, %f6720, %f6721;
	mov.b32 	%r7831, %f6722;
	shfl.sync.down.b32	%r7832|%p2991, %r7831, 8, 31, -1;
	mov.b32 	%f6723, %r7832;
	max.f32 	%f6724, %f6722, %f6723;
	mov.b32 	%r7833, %f6724;
	shfl.sync.down.b32	%r7834|%p2992, %r7833, 4, 31, -1;
	mov.b32 	%f6725, %r7834;
	max.f32 	%f6726, %f6724, %f6725;
	mov.b32 	%r7835, %f6726;
	shfl.sync.down.b32	%r7836|%p2993, %r7835, 2, 31, -1;
	mov.b32 	%f6727, %r7836;
	max.f32 	%f6728, %f6726, %f6727;
	mov.b32 	%r7837, %f6728;
	shfl.sync.down.b32	%r7838|%p2994, %r7837, 1, 31, -1;
	mov.b32 	%f6729, %r7838;
	max.f32 	%f579, %f6728, %f6729;
	sub.f32 	%f6730, %f6720, %f579;
	mul.f32 	%f6731, %f6730, 0f3FB8AA3B;
	ex2.approx.f32 	%f6732, %f6731;
	mov.b32 	%r7839, %f6732;
	shfl.sync.down.b32	%r7840|%p2995, %r7839, 16, 31, -1;
	mov.b32 	%f6733, %r7840;
	add.f32 	%f6734, %f6732, %f6733;
	mov.b32 	%r7841, %f6734;
	shfl.sync.down.b32	%r7842|%p2996, %r7841, 8, 31, -1;
	mov.b32 	%f6735, %r7842;
	add.f32 	%f6736, %f6734, %f6735;
	mov.b32 	%r7843, %f6736;
	shfl.sync.down.b32	%r7844|%p2997, %r7843, 4, 31, -1;
	mov.b32 	%f6737, %r7844;
	add.f32 	%f6738, %f6736, %f6737;
	mov.b32 	%r7845, %f6738;
	shfl.sync.down.b32	%r7846|%p2998, %r7845, 2, 31, -1;
	mov.b32 	%f6739, %r7846;
	add.f32 	%f6740, %f6738, %f6739;
	mov.b32 	%r7847, %f6740;
	shfl.sync.down.b32	%r7848|%p2999, %r7847, 1, 31, -1;
	mov.b32 	%f6741, %r7848;
	add.f32 	%f580, %f6740, %f6741;
	div.rn.f32 	%f6742, %f6732, %f580;
	mul.f32 	%f6743, %f6742, %f2974;
	mov.b32 	%r7849, %f6743;
	shfl.sync.down.b32	%r7850|%p3000, %r7849, 16, 31, -1;
	mov.b32 	%f6744, %r7850;
	add.f32 	%f6745, %f6743, %f6744;
	mov.b32 	%r7851, %f6745;
	shfl.sync.down.b32	%r7852|%p3001, %r7851, 8, 31, -1;
	mov.b32 	%f6746, %r7852;
	add.f32 	%f6747, %f6745, %f6746;
	mov.b32 	%r7853, %f6747;
	shfl.sync.down.b32	%r7854|%p3002, %r7853, 4, 31, -1;
	mov.b32 	%f6748, %r7854;
	add.f32 	%f6749, %f6747, %f6748;
	mov.b32 	%r7855, %f6749;
	shfl.sync.down.b32	%r7856|%p3003, %r7855, 2, 31, -1;
	mov.b32 	%f6750, %r7856;
	add.f32 	%f6751, %f6749, %f6750;
	mov.b32 	%r7857, %f6751;
	shfl.sync.down.b32	%r7858|%p3004, %r7857, 1, 31, -1;
	mov.b32 	%f6752, %r7858;
	add.f32 	%f581, %f6751, %f6752;
	@%p2989 bra 	$L__BB0_1234;
	ld.global.f32 	%f6753, [%rd116];
	add.f32 	%f6754, %f581, %f6753;
	st.global.f32 	[%rd116], %f6754;
	st.global.f32 	[%rd8+428], %f580;
	st.global.f32 	[%rd9+428], %f579;
$L__BB0_1234:
	ld.param.u32 	%r16770, [_Z17qk_sparse_forwardPK13__nv_bfloat16S1_S1_PKiS3_fPfS4_S4_lllllllllllllllliiii_param_27];
	mov.u32 	%r7859, %ctaid.x;
	shl.b32 	%r7860, %r7859, 7;
	or.b32  	%r7861, %r7860, 108;
	setp.ge.s32 	%p3005, %r7861, %r16770;
	@%p3005 bra 	$L__BB0_1237;
	mov.u32 	%r7862, %tid.x;
	and.b32  	%r7863, %r7862, 31;
	setp.ne.s32 	%p3006, %r7863, 0;
	shl.b32 	%r7864, %r7862, 7;
	and.b32  	%r7865, %r7864, 3968;
	mov.u32 	%r7866, shmem;
	add.s32 	%r7867, %r7866, %r7865;
	shl.b32 	%r7868, %r7862, 1;
	and.b32  	%r7869, %r7868, 62;
	mad.lo.s32 	%r7870, %r7863, -126, %r7869;
	add.s32 	%r7871, %r7867, %r7870;
	ld.shared.f32 	%f6755, [%r7871+71680];
	mov.b32 	%r7872, %f6755;
	shfl.sync.down.b32	%r7873|%p3007, %r7872, 16, 31, -1;
	mov.b32 	%f6756, %r7873;
	max.f32 	%f6757, %f6755, %f6756;
	mov.b32 	%r7874, %f6757;
	shfl.sync.down.b32	%r7875|%p3008, %r7874, 8, 31, -1;
	mov.b32 	%f6758, %r7875;
	max.f32 	%f6759, %f6757, %f6758;
	mov.b32 	%r7876, %f6759;
	shfl.sync.down.b32	%r7877|%p3009, %r7876, 4, 31, -1;
	mov.b32 	%f6760, %r7877;
	max.f32 	%f6761, %f6759, %f6760;
	mov.b32 	%r7878, %f6761;
	shfl.sync.down.b32	%r7879|%p3010, %r7878, 2, 31, -1;
	mov.b32 	%f6762, %r7879;
	max.f32 	%f6763, %f6761, %f6762;
	mov.b32 	%r7880, %f6763;
	shfl.sync.down.b32	%r7881|%p3011, %r7880, 1, 31, -1;
	mov.b32 	%f6764, %r7881;
	max.f32 	%f582, %f6763, %f6764;
	sub.f32 	%f6765, %f6755, %f582;
	mul.f32 	%f6766, %f6765, 0f3FB8AA3B;
	ex2.approx.f32 	%f6767, %f6766;
	mov.b32 	%r7882, %f6767;
	shfl.sync.down.b32	%r7883|%p3012, %r7882, 16, 31, -1;
	mov.b32 	%f6768, %r7883;
	add.f32 	%f6769, %f6767, %f6768;
	mov.b32 	%r7884, %f6769;
	shfl.sync.down.b32	%r7885|%p3013, %r7884, 8, 31, -1;
	mov.b32 	%f6770, %r7885;
	add.f32 	%f6771, %f6769, %f6770;
	mov.b32 	%r7886, %f6771;
	shfl.sync.down.b32	%r7887|%p3014, %r7886, 4, 31, -1;
	mov.b32 	%f6772, %r7887;
	add.f32 	%f6773, %f6771, %f6772;
	mov.b32 	%r7888, %f6773;
	shfl.sync.down.b32	%r7889|%p3015, %r7888, 2, 31, -1;
	mov.b32 	%f6774, %r7889;
	add.f32 	%f6775, %f6773, %f6774;
	mov.b32 	%r7890, %f6775;
	shfl.sync.down.b32	%r7891|%p3016, %r7890, 1, 31, -1;
	mov.b32 	%f6776, %r7891;
	add.f32 	%f583, %f6775, %f6776;
	div.rn.f32 	%f6777, %f6767, %f583;
	mul.f32 	%f6778, %f6777, %f2974;
	mov.b32 	%r7892, %f6778;
	shfl.sync.down.b32	%r7893|%p3017, %r7892, 16, 31, -1;
	mov.b32 	%f6779, %r7893;
	add.f32 	%f6780, %f6778, %f6779;
	mov.b32 	%r7894, %f6780;
	shfl.sync.down.b32	%r7895|%p3018, %r7894, 8, 31, -1;
	mov.b32 	%f6781, %r7895;
	add.f32 	%f6782, %f6780, %f6781;
	mov.b32 	%r7896, %f6782;
	shfl.sync.down.b32	%r7897|%p3019, %r7896, 4, 31, -1;
	mov.b32 	%f6783, %r7897;
	add.f32 	%f6784, %f6782, %f6783;
	mov.b32 	%r7898, %f6784;
	shfl.sync.down.b32	%r7899|%p3020, %r7898, 2, 31, -1;
	mov.b32 	%f6785, %r7899;
	add.f32 	%f6786, %f6784, %f6785;
	mov.b32 	%r7900, %f6786;
	shfl.sync.down.b32	%r7901|%p3021, %r7900, 1, 31, -1;
	mov.b32 	%f6787, %r7901;
	add.f32 	%f584, %f6786, %f6787;
	@%p3006 bra 	$L__BB0_1237;
	ld.global.f32 	%f6788, [%rd117];
	add.f32 	%f6789, %f584, %f6788;
	st.global.f32 	[%rd117], %f6789;
	st.global.f32 	[%rd8+432], %f583;
	st.global.f32 	[%rd9+432], %f582;
$L__BB0_1237:
	ld.param.u32 	%r16771, [_Z17qk_sparse_forwardPK13__nv_bfloat16S1_S1_PKiS3_fPfS4_S4_lllllllllllllllliiii_param_27];
	mov.u32 	%r7902, %ctaid.x;
	shl.b32 	%r7903, %r7902, 7;
	or.b32  	%r7904, %r7903, 109;
	setp.ge.s32 	%p3022, %r7904, %r16771;
	@%p3022 bra 	$L__BB0_1240;
	mov.u32 	%r7905, %tid.x;
	and.b32  	%r7906, %r7905, 31;
	setp.ne.s32 	%p3023, %r7906, 0;
	shl.b32 	%r7907, %r7905, 7;
	and.b32  	%r7908, %r7907, 3968;
	mov.u32 	%r7909, shmem;
	add.s32 	%r7910, %r7909, %r7908;
	shl.b32 	%r7911, %r7905, 1;
	and.b32  	%r7912, %r7911, 62;
	mad.lo.s32 	%r7913, %r7906, -126, %r7912;
	add.s32 	%r7914, %r7910, %r7913;
	ld.shared.f32 	%f6790, [%r7914+72192];
	mov.b32 	%r7915, %f6790;
	shfl.sync.down.b32	%r7916|%p3024, %r7915, 16, 31, -1;
	mov.b32 	%f6791, %r7916;
	max.f32 	%f6792, %f6790, %f6791;
	mov.b32 	%r7917, %f6792;
	shfl.sync.down.b32	%r7918|%p3025, %r7917, 8, 31, -1;
	mov.b32 	%f6793, %r7918;
	max.f32 	%f6794, %f6792, %f6793;
	mov.b32 	%r7919, %f6794;
	shfl.sync.down.b32	%r7920|%p3026, %r7919, 4, 31, -1;
	mov.b32 	%f6795, %r7920;
	max.f32 	%f6796, %f6794, %f6795;
	mov.b32 	%r7921, %f6796;
	shfl.sync.down.b32	%r7922|%p3027, %r7921, 2, 31, -1;
	mov.b32 	%f6797, %r7922;
	max.f32 	%f6798, %f6796, %f6797;
	mov.b32 	%r7923, %f6798;
	shfl.sync.down.b32	%r7924|%p3028, %r7923, 1, 31, -1;
	mov.b32 	%f6799, %r7924;
	max.f32 	%f585, %f6798, %f6799;
	sub.f32 	%f6800, %f6790, %f585;
	mul.f32 	%f6801, %f6800, 0f3FB8AA3B;
	ex2.approx.f32 	%f6802, %f6801;
	mov.b32 	%r7925, %f6802;
	shfl.sync.down.b32	%r7926|%p3029, %r7925, 16, 31, -1;
	mov.b32 	%f6803, %r7926;
	add.f32 	%f6804, %f6802, %f6803;
	mov.b32 	%r7927, %f6804;
	shfl.sync.down.b32	%r7928|%p3030, %r7927, 8, 31, -1;
	mov.b32 	%f6805, %r7928;
	add.f32 	%f6806, %f6804, %f6805;
	mov.b32 	%r7929, %f6806;
	shfl.sync.down.b32	%r7930|%p3031, %r7929, 4, 31, -1;
	mov.b32 	%f6807, %r7930;
	add.f32 	%f6808, %f6806, %f6807;
	mov.b32 	%r7931, %f6808;
	shfl.sync.down.b32	%r7932|%p3032, %r7931, 2, 31, -1;
	mov.b32 	%f6809, %r7932;
	add.f32 	%f6810, %f6808, %f6809;
	mov.b32 	%r7933, %f6810;
	shfl.sync.down.b32	%r7934|%p3033, %r7933, 1, 31, -1;
	mov.b32 	%f6811, %r7934;
	add.f32 	%f586, %f6810, %f6811;
	div.rn.f32 	%f6812, %f6802, %f586;
	mul.f32 	%f6813, %f6812, %f2974;
	mov.b32 	%r7935, %f6813;
	shfl.sync.down.b32	%r7936|%p3034, %r7935, 16, 31, -1;
	mov.b32 	%f6814, %r7936;
	add.f32 	%f6815, %f6813, %f6814;
	mov.b32 	%r7937, %f6815;
	shfl.sync.down.b32	%r7938|%p3035, %r7937, 8, 31, -1;
	mov.b32 	%f6816, %r7938;
	add.f32 	%f6817, %f6815, %f6816;
	mov.b32 	%r7939, %f6817;
	shfl.sync.down.b32	%r7940|%p3036, %r7939, 4, 31, -1;
	mov.b32 	%f6818, %r7940;
	add.f32 	%f6819, %f6817, %f6818;
	mov.b32 	%r7941, %f6819;
	shfl.sync.down.b32	%r7942|%p3037, %r7941, 2, 31, -1;
	mov.b32 	%f6820, %r7942;
	add.f32 	%f6821, %f6819, %f6820;
	mov.b32 	%r7943, %f6821;
	shfl.sync.down.b32	%r7944|%p3038, %r7943, 1, 31, -1;
	mov.b32 	%f6822, %r7944;
	add.f32 	%f587, %f6821, %f6822;
	@%p3023 bra 	$L__BB0_1240;
	ld.global.f32 	%f6823, [%rd118];
	add.f32 	%f6824, %f587, %f6823;
	st.global.f32 	[%rd118], %f6824;
	st.global.f32 	[%rd8+436], %f586;
	st.global.f32 	[%rd9+436], %f585;
$L__BB0_1240:
	ld.param.u32 	%r16772, [_Z17qk_sparse_forwardPK13__nv_bfloat16S1_S1_PKiS3_fPfS4_S4_lllllllllllllllliiii_param_27];
	mov.u32 	%r7945, %ctaid.x;
	shl.b32 	%r7946, %r7945, 7;
	or.b32  	%r7947, %r7946, 110;
	setp.ge.s32 	%p3039, %r7947, %r16772;
	@%p3039 bra 	$L__BB0_1243;
	mov.u32 	%r7948, %tid.x;
	and.b32  	%r7949, %r7948, 31;
	setp.ne.s32 	%p3040, %r7949, 0;
	shl.b32 	%r7950, %r7948, 7;
	and.b32  	%r7951, %r7950, 3968;
	mov.u32 	%r7952, shmem;
	add.s32 	%r7953, %r7952, %r7951;
	shl.b32 	%r7954, %r7948, 1;
	and.b32  	%r7955, %r7954, 62;
	mad.lo.s32 	%r7956, %r7949, -126, %r7955;
	add.s32 	%r7957, %r7953, %r7956;
	ld.shared.f32 	%f6825, [%r7957+72704];
	mov.b32 	%r7958, %f6825;
	shfl.sync.down.b32	%r7959|%p3041, %r7958, 16, 31, -1;
	mov.b32 	%f6826, %r7959;
	max.f32 	%f6827, %f6825, %f6826;
	mov.b32 	%r7960, %f6827;
	shfl.sync.down.b32	%r7961|%p3042, %r7960, 8, 31, -1;
	mov.b32 	%f6828, %r7961;
	max.f32 	%f6829, %f6827, %f6828;
	mov.b32 	%r7962, %f6829;
	shfl.sync.down.b32	%r7963|%p3043, %r7962, 4, 31, -1;
	mov.b32 	%f6830, %r7963;
	max.f32 	%f6831, %f6829, %f6830;
	mov.b32 	%r7964, %f6831;
	shfl.sync.down.b32	%r7965|%p3044, %r7964, 2, 31, -1;
	mov.b32 	%f6832, %r7965;
	max.f32 	%f6833, %f6831, %f6832;
	mov.b32 	%r7966, %f6833;
	shfl.sync.down.b32	%r7967|%p3045, %r7966, 1, 31, -1;
	mov.b32 	%f6834, %r7967;
	max.f32 	%f588, %f6833, %f6834;
	sub.f32 	%f6835, %f6825, %f588;
	mul.f32 	%f6836, %f6835, 0f3FB8AA3B;
	ex2.approx.f32 	%f6837, %f6836;
	mov.b32 	%r7968, %f6837;
	shfl.sync.down.b32	%r7969|%p3046, %r7968, 16, 31, -1;
	mov.b32 	%f6838, %r7969;
	add.f32 	%f6839, %f6837, %f6838;
	mov.b32 	%r7970, %f6839;
	shfl.sync.down.b32	%r7971|%p3047, %r7970, 8, 31, -1;
	mov.b32 	%f6840, %r7971;
	add.f32 	%f6841, %f6839, %f6840;
	mov.b32 	%r7972, %f6841;
	shfl.sync.down.b32	%r7973|%p3048, %r7972, 4, 31, -1;
	mov.b32 	%f6842, %r7973;
	add.f32 	%f6843, %f6841, %f6842;
	mov.b32 	%r7974, %f6843;
	shfl.sync.down.b32	%r7975|%p3049, %r7974, 2, 31, -1;
	mov.b32 	%f6844, %r7975;
	add.f32 	%f6845, %f6843, %f6844;
	mov.b32 	%r7976, %f6845;
	shfl.sync.down.b32	%r7977|%p3050, %r7976, 1, 31, -1;
	mov.b32 	%f6846, %r7977;
	add.f32 	%f589, %f6845, %f6846;
	div.rn.f32 	%f6847, %f6837, %f589;
	mul.f32 	%f6848, %f6847, %f2974;
	mov.b32 	%r7978, %f6848;
	shfl.sync.down.b32	%r7979|%p3051, %r7978, 16, 31, -1;
	mov.b32 	%f6849, %r7979;
	add.f32 	%f6850, %f6848, %f6849;
	mov.b32 	%r7980, %f6850;
	shfl.sync.down.b32	%r7981|%p3052, %r7980, 8, 31, -1;
	mov.b32 	%f6851, %r7981;
	add.f32 	%f6852, %f6850, %f6851;
	mov.b32 	%r7982, %f6852;
	shfl.sync.down.b32	%r7983|%p3053, %r7982, 4, 31, -1;
	mov.b32 	%f6853, %r7983;
	add.f32 	%f6854, %f6852, %f6853;
	mov.b32 	%r7984, %f6854;
	shfl.sync.down.b32	%r7985|%p3054, %r7984, 2, 31, -1;
	mov.b32 	%f6855, %r7985;
	add.f32 	%f6856, %f6854, %f6855;
	mov.b32 	%r7986, %f6856;
	shfl.sync.down.b32	%r7987|%p3055, %r7986, 1, 31, -1;
	mov.b32 	%f6857, %r7987;
	add.f32 	%f590, %f6856, %f6857;
	@%p3040 bra 	$L__BB0_1243;
	ld.global.f32 	%f6858, [%rd119];
	add.f32 	%f6859, %f590, %f6858;
	st.global.f32 	[%rd119], %f6859;
	st.global.f32 	[%rd8+440], %f589;
	st.global.f32 	[%rd9+440], %f588;
$L__BB0_1243:
	ld.param.u32 	%r16773, [_Z17qk_sparse_forwardPK13__nv_bfloat16S1_S1_PKiS3_fPfS4_S4_lllllllllllllllliiii_param_27];
	mov.u32 	%r7988, %ctaid.x;
	shl.b32 	%r7989, %r7988, 7;
	or.b32  	%r7990, %r7989, 111;
	setp.ge.s32 	%p3056, %r7990, %r16773;
	@%p3056 bra 	$L__BB0_1246;
	mov.u32 	%r7991, %tid.x;
	and.b32  	%r7992, %r7991, 31;
	setp.ne.s32 	%p3057, %r7992, 0;
	shl.b32 	%r7993, %r7991, 7;
	and.b32  	%r7994, %r7993, 3968;
	mov.u32 	%r7995, shmem;
	add.s32 	%r7996, %r7995, %r7994;
	shl.b32 	%r7997, %r7991, 1;
	and.b32  	%r7998, %r7997, 62;
	mad.lo.s32 	%r7999, %r7992, -126, %r7998;
	add.s32 	%r8000, %r7996, %r7999;
	ld.shared.f32 	%f6860, [%r8000+73216];
	mov.b32 	%r8001, %f6860;
	shfl.sync.down.b32	%r8002|%p3058, %r8001, 16, 31, -1;
	mov.b32 	%f6861, %r8002;
	max.f32 	%f6862, %f6860, %f6861;
	mov.b32 	%r8003, %f6862;
	shfl.sync.down.b32	%r8004|%p3059, %r8003, 8, 31, -1;
	mov.b32 	%f6863, %r8004;
	max.f32 	%f6864, %f6862, %f6863;
	mov.b32 	%r8005, %f6864;
	shfl.sync.down.b32	%r8006|%p3060, %r8005, 4, 31, -1;
	mov.b32 	%f6865, %r8006;
	max.f32 	%f6866, %f6864, %f6865;
	mov.b32 	%r8007, %f6866;
	shfl.sync.down.b32	%r8008|%p3061, %r8007, 2, 31, -1;
	mov.b32 	%f6867, %r8008;
	max.f32 	%f6868, %f6866, %f6867;
	mov.b32 	%r8009, %f6868;
	shfl.sync.down.b32	%r8010|%p3062, %r8009, 1, 31, -1;
	mov.b32 	%f6869, %r8010;
	max.f32 	%f591, %f6868, %f6869;
	sub.f32 	%f6870, %f6860, %f591;
	mul.f32 	%f6871, %f6870, 0f3FB8AA3B;
	ex2.approx.f32 	%f6872, %f6871;
	mov.b32 	%r8011, %f6872;
	shfl.sync.down.b32	%r8012|%p3063, %r8011, 16, 31, -1;
	mov.b32 	%f6873, %r8012;
	add.f32 	%f6874, %f6872, %f6873;
	mov.b32 	%r8013, %f6874;
	shfl.sync.down.b32	%r8014|%p3064, %r8013, 8, 31, -1;
	mov.b32 	%f6875, %r8014;
	add.f32 	%f6876, %f6874, %f6875;
	mov.b32 	%r8015, %f6876;
	shfl.sync.down.b32	%r8016|%p3065, %r8015, 4, 31, -1;
	mov.b32 	%f6877, %r8016;
	add.f32 	%f6878, %f6876, %f6877;
	mov.b32 	%r8017, %f6878;
	shfl.sync.down.b32	%r8018|%p3066, %r8017, 2, 31, -1;
	mov.b32 	%f6879, %r8018;
	add.f32 	%f6880, %f6878, %f6879;
	mov.b32 	%r8019, %f6880;
	shfl.sync.down.b32	%r8020|%p3067, %r8019, 1, 31, -1;
	mov.b32 	%f6881, %r8020;
	add.f32 	%f592, %f6880, %f6881;
	div.rn.f32 	%f6882, %f6872, %f592;
	mul.f32 	%f6883, %f6882, %f2974;
	mov.b32 	%r8021, %f6883;
	shfl.sync.down.b32	%r8022|%p3068, %r8021, 16, 31, -1;
	mov.b32 	%f6884, %r8022;
	add.f32 	%f6885, %f6883, %f6884;
	mov.b32 	%r8023, %f6885;
	shfl.sync.down.b32	%r8024|%p3069, %r8023, 8, 31, -1;
	mov.b32 	%f6886, %r8024;
	add.f32 	%f6887, %f6885, %f6886;
	mov.b32 	%r8025, %f6887;
	shfl.sync.down.b32	%r8026|%p3070, %r8025, 4, 31, -1;
	mov.b32 	%f6888, %r8026;
	add.f32 	%f6889, %f6887, %f6888;
	mov.b32 	%r8027, %f6889;
	shfl.sync.down.b32	%r8028|%p3071, %r8027, 2, 31, -1;
	mov.b32 	%f6890, %r8028;
	add.f32 	%f6891, %f6889, %f6890;
	mov.b32 	%r8029, %f6891;
	shfl.sync.down.b32	%r8030|%p3072, %r8029, 1, 31, -1;
	mov.b32 	%f6892, %r8030;
	add.f32 	%f593, %f6891, %f6892;
	@%p3057 bra 	$L__BB0_1246;
	ld.global.f32 	%f6893, [%rd120];
	add.f32 	%f6894, %f593, %f6893;
	st.global.f32 	[%rd120], %f6894;
	st.global.f32 	[%rd8+444], %f592;
	st.global.f32 	[%rd9+444], %f591;
$L__BB0_1246:
	ld.param.u32 	%r16774, [_Z17qk_sparse_forwardPK13__nv_bfloat16S1_S1_PKiS3_fPfS4_S4_lllllllllllllllliiii_param_27];
	mov.u32 	%r8031, %ctaid.x;
	shl.b32 	%r8032, %r8031, 7;
	or.b32  	%r8033, %r8032, 112;
	setp.ge.s32 	%p3073, %r8033, %r16774;
	@%p3073 bra 	$L__BB0_1249;
	mov.u32 	%r8034, %tid.x;
	and.b32  	%r8035, %r8034, 31;
	setp.ne.s32 	%p3074, %r8035, 0;
	shl.b32 	%r8036, %r8034, 7;
	and.b32  	%r8037, %r8036, 3968;
	mov.u32 	%r8038, shmem;
	add.s32 	%r8039, %r8038, %r8037;
	shl.b32 	%r8040, %r8034, 1;
	and.b32  	%r8041, %r8040, 62;
	mad.lo.s32 	%r8042, %r8035, -126, %r8041;
	add.s32 	%r8043, %r8039, %r8042;
	ld.shared.f32 	%f6895, [%r8043+73728];
	mov.b32 	%r8044, %f6895;
	shfl.sync.down.b32	%r8045|%p3075, %r8044, 16, 31, -1;
	mov.b32 	%f6896, %r8045;
	max.f32 	%f6897, %f6895, %f6896;
	mov.b32 	%r8046, %f6897;
	shfl.sync.down.b32	%r8047|%p3076, %r8046, 8, 31, -1;
	mov.b32 	%f6898, %r8047;
	max.f32 	%f6899, %f6897, %f6898;
	mov.b32 	%r8048, %f6899;
	shfl.sync.down.b32	%r8049|%p3077, %r8048, 4, 31, -1;
	mov.b32 	%f6900, %r8049;
	max.f32 	%f6901, %f6899, %f6900;
	mov.b32 	%r8050, %f6901;
	shfl.sync.down.b32	%r8051|%p3078, %r8050, 2, 31, -1;
	mov.b32 	%f6902, %r8051;
	max.f32 	%f6903, %f6901, %f6902;
	mov.b32 	%r8052, %f6903;
	shfl.sync.down.b32	%r8053|%p3079, %r8052, 1, 31, -1;
	mov.b32 	%f6904, %r8053;
	max.f32 	%f594, %f6903, %f6904;
	sub.f32 	%f6905, %f6895, %f594;
	mul.f32 	%f6906, %f6905, 0f3FB8AA3B;
	ex2.approx.f32 	%f6907, %f6906;
	mov.b32 	%r8054, %f6907;
	shfl.sync.down.b32	%r8055|%p3080, %r8054, 16, 31, -1;
	mov.b32 	%f6908, %r8055;
	add.f32 	%f6909, %f6907, %f6908;
	mov.b32 	%r8056, %f6909;
	shfl.sync.down.b32	%r8057|%p3081, %r8056, 8, 31, -1;
	mov.b32 	%f6910, %r8057;
	add.f32 	%f6911, %f6909, %f6910;
	mov.b32 	%r8058, %f6911;
	shfl.sync.down.b32	%r8059|%p3082, %r8058, 4, 31, -1;
	mov.b32 	%f6912, %r8059;
	add.f32 	%f6913, %f6911, %f6912;
	mov.b32 	%r8060, %f6913;
	shfl.sync.down.b32	%r8061|%p3083, %r8060, 2, 31, -1;
	mov.b32 	%f6914, %r8061;
	add.f32 	%f6915, %f6913, %f6914;
	mov.b32 	%r8062, %f6915;
	shfl.sync.down.b32	%r8063|%p3084, %r8062, 1, 31, -1;
	mov.b32 	%f6916, %r8063;
	add.f32 	%f595, %f6915, %f6916;
	div.rn.f32 	%f6917, %f6907, %f595;
	mul.f32 	%f6918, %f6917, %f2974;
	mov.b32 	%r8064, %f6918;
	shfl.sync.down.b32	%r8065|%p3085, %r8064, 16, 31, -1;
	mov.b32 	%f6919, %r8065;
	add.f32 	%f6920, %f6918, %f6919;
	mov.b32 	%r8066, %f6920;
	shfl.sync.down.b32	%r8067|%p3086, %r8066, 8, 31, -1;
	mov.b32 	%f6921, %r8067;
	add.f32 	%f6922, %f6920, %f6921;
	mov.b32 	%r8068, %f6922;
	shfl.sync.down.b32	%r8069|%p3087, %r8068, 4, 31, -1;
	mov.b32 	%f6923, %r8069;
	add.f32 	%f6924, %f6922, %f6923;
	mov.b32 	%r8070, %f6924;
	shfl.sync.down.b32	%r8071|%p3088, %r8070, 2, 31, -1;
	mov.b32 	%f6925, %r8071;
	add.f32 	%f6926, %f6924, %f6925;
	mov.b32 	%r8072, %f6926;
	shfl.sync.down.b32	%r8073|%p3089, %r8072, 1, 31, -1;
	mov.b32 	%f6927, %r8073;
	add.f32 	%f596, %f6926, %f6927;
	@%p3074 bra 	$L__BB0_1249;
	ld.global.f32 	%f6928, [%rd121];
	add.f32 	%f6929, %f596, %f6928;
	st.global.f32 	[%rd121], %f6929;
	st.global.f32 	[%rd8+448], %f595;
	st.global.f32 	[%rd9+448], %f594;
$L__BB0_1249:
	ld.param.u32 	%r16775, [_Z17qk_sparse_forwardPK13__nv_bfloat16S1_S1_PKiS3_fPfS4_S4_lllllllllllllllliiii_param_27];
	mov.u32 	%r8074, %ctaid.x;
	shl.b32 	%r8075, %r8074, 7;
	or.b32  	%r8076, %r8075, 113;
	setp.ge.s32 	%p3090, %r8076, %r16775;
	@%p3090 bra 	$L__BB0_1252;
	mov.u32 	%r8077, %tid.x;
	and.b32  	%r8078, %r8077, 31;
	setp.ne.s32 	%p3091, %r8078, 0;
	shl.b32 	%r8079, %r8077, 7;
	and.b32  	%r8080, %r8079, 3968;
	mov.u32 	%r8081, shmem;
	add.s32 	%r8082, %r8081, %r8080;
	shl.b32 	%r8083, %r8077, 1;
	and.b32  	%r8084, %r8083, 62;
	mad.lo.s32 	%r8085, %r8078, -126, %r8084;
	add.s32 	%r8086, %r8082, %r8085;
	ld.shared.f32 	%f6930, [%r8086+74240];
	mov.b32 	%r8087, %f6930;
	shfl.sync.down.b32	%r8088|%p3092, %r8087, 16, 31, -1;
	mov.b32 	%f6931, %r8088;
	max.f32 	%f6932, %f6930, %f6931;
	mov.b32 	%r8089, %f6932;
	shfl.sync.down.b32	%r8090|%p3093, %r8089, 8, 31, -1;
	mov.b32 	%f6933, %r8090;
	max.f32 	%f6934, %f6932, %f6933;
	mov.b32 	%r8091, %f6934;
	shfl.sync.down.b32	%r8092|%p3094, %r8091, 4, 31, -1;
	mov.b32 	%f6935, %r8092;
	max.f32 	%f6936, %f6934, %f6935;
	mov.b32 	%r8093, %f6936;
	shfl.sync.down.b32	%r8094|%p3095, %r8093, 2, 31, -1;
	mov.b32 	%f6937, %r8094;
	max.f32 	%f6938, %f6936, %f6937;
	mov.b32 	%r8095, %f6938;
	shfl.sync.down.b32	%r8096|%p3096, %r8095, 1, 31, -1;
	mov.b32 	%f6939, %r8096;
	max.f32 	%f597, %f6938, %f6939;
	sub.f32 	%f6940, %f6930, %f597;
	mul.f32 	%f6941, %f6940, 0f3FB8AA3B;
	ex2.approx.f32 	%f6942, %f6941;
	mov.b32 	%r8097, %f6942;
	shfl.sync.down.b32	%r8098|%p3097, %r8097, 16, 31, -1;
	mov.b32 	%f6943, %r8098;
	add.f32 	%f6944, %f6942, %f6943;
	mov.b32 	%r8099, %f6944;
	shfl.sync.down.b32	%r8100|%p3098, %r8099, 8, 31, -1;
	mov.b32 	%f6945, %r8100;
	add.f32 	%f6946, %f6944, %f6945;
	mov.b32 	%r8101, %f6946;
	shfl.sync.down.b32	%r8102|%p3099, %r8101, 4, 31, -1;
	mov.b32 	%f6947, %r8102;
	add.f32 	%f6948, %f6946, %f6947;
	mov.b32 	%r8103, %f6948;
	shfl.sync.down.b32	%r8104|%p3100, %r8103, 2, 31, -1;
	mov.b32 	%f6949, %r8104;
	add.f32 	%f6950, %f6948, %f6949;
	mov.b32 	%r8105, %f6950;
	shfl.sync.down.b32	%r8106|%p3101, %r8105, 1, 31, -1;
	mov.b32 	%f6951, %r8106;
	add.f32 	%f598, %f6950, %f6951;
	div.rn.f32 	%f6952, %f6942, %f598;
	mul.f32 	%f6953, %f6952, %f2974;
	mov.b32 	%r8107, %f6953;
	shfl.sync.down.b32	%r8108|%p3102, %r8107, 16, 31, -1;
	mov.b32 	%f6954, %r8108;
	add.f32 	%f6955, %f6953, %f6954;
	mov.b32 	%r8109, %f6955;
	shfl.sync.down.b32	%r8110|%p3103, %r8109, 8, 31, -1;
	mov.b32 	%f6956, %r8110;
	add.f32 	%f6957, %f6955, %f6956;
	mov.b32 	%r8111, %f6957;
	shfl.sync.down.b32	%r8112|%p3104, %r8111, 4, 31, -1;
	mov.b32 	%f6958, %r8112;
	add.f32 	%f6959, %f6957, %f6958;
	mov.b32 	%r8113, %f6959;
	shfl.sync.down.b32	%r8114|%p3105, %r8113, 2, 31, -1;
	mov.b32 	%f6960, %r8114;
	add.f32 	%f6961, %f6959, %f6960;
	mov.b32 	%r8115, %f6961;
	shfl.sync.down.b32	%r8116|%p3106, %r8115, 1, 31, -1;
	mov.b32 	%f6962, %r8116;
	add.f32 	%f599, %f6961, %f6962;
	@%p3091 bra 	$L__BB0_1252;
	ld.global.f32 	%f6963, [%rd122];
	add.f32 	%f6964, %f599, %f6963;
	st.global.f32 	[%rd122], %f6964;
	st.global.f32 	[%rd8+452], %f598;
	st.global.f32 	[%rd9+452], %f597;
$L__BB0_1252:
	ld.param.u32 	%r16776, [_Z17qk_sparse_forwardPK13__nv_bfloat16S1_S1_PKiS3_fPfS4_S4_lllllllllllllllliiii_param_27];
	mov.u32 	%r8117, %ctaid.x;
	shl.b32 	%r8118, %r8117, 7;
	or.b32  	%r8119, %r8118, 114;
	setp.ge.s32 	%p3107, %r8119, %r16776;
	@%p3107 bra 	$L__BB0_1255;
	mov.u32 	%r8120, %tid.x;
	and.b32  	%r8121, %r8120, 31;
	setp.ne.s32 	%p3108, %r8121, 0;
	shl.b32 	%r8122, %r8120, 7;
	and.b32  	%r8123, %r8122, 3968;
	mov.u32 	%r8124, shmem;
	add.s32 	%r8125, %r8124, %r8123;
	shl.b32 	%r8126, %r8120, 1;
	and.b32  	%r8127, %r8126, 62;
	mad.lo.s32 	%r8128, %r8121, -126, %r8127;
	add.s32 	%r8129, %r8125, %r8128;
	ld.shared.f32 	%f6965, [%r8129+74752];
	mov.b32 	%r8130, %f6965;
	shfl.sync.down.b32	%r8131|%p3109, %r8130, 16, 31, -1;
	mov.b32 	%f6966, %r8131;
	max.f32 	%f6967, %f6965, %f6966;
	mov.b32 	%r8132, %f6967;
	shfl.sync.down.b32	%r8133|%p3110, %r8132, 8, 31, -1;
	mov.b32 	%f6968, %r8133;
	max.f32 	%f6969, %f6967, %f6968;
	mov.b32 	%r8134, %f6969;
	shfl.sync.down.b32	%r8135|%p3111, %r8134, 4, 31, -1;
	mov.b32 	%f6970, %r8135;
	max.f32 	%f6971, %f6969, %f6970;
	mov.b32 	%r8136, %f6971;
	shfl.sync.down.b32	%r8137|%p3112, %r8136, 2, 31, -1;
	mov.b32 	%f6972, %r8137;
	max.f32 	%f6973, %f6971, %f6972;
	mov.b32 	%r8138, %f6973;
	shfl.sync.down.b32	%r8139|%p3113, %r8138, 1, 31, -1;
	mov.b32 	%f6974, %r8139;
	max.f32 	%f600, %f6973, %f6974;
	sub.f32 	%f6975, %f6965, %f600;
	mul.f32 	%f6976, %f6975, 0f3FB8AA3B;
	ex2.approx.f32 	%f6977, %f6976;
	mov.b32 	%r8140, %f6977;
	shfl.sync.down.b32	%r8141|%p3114, %r8140, 16, 31, -1;
	mov.b32 	%f6978, %r8141;
	add.f32 	%f6979, %f6977, %f6978;
	mov.b32 	%r8142, %f6979;
	shfl.sync.down.b32	%r8143|%p3115, %r8142, 8, 31, -1;
	mov.b32 	%f6980, %r8143;
	add.f32 	%f6981, %f6979, %f6980;
	mov.b32 	%r8144, %f6981;
	shfl.sync.down.b32	%r8145|%p3116, %r8144, 4, 31, -1;
	mov.b32 	%f6982, %r8145;
	add.f32 	%f6983, %f6981, %f6982;
	mov.b32 	%r8146, %f6983;
	shfl.sync.down.b32	%r8147|%p3117, %r8146, 2, 31, -1;
	mov.b32 	%f6984, %r8147;
	add.f32 	%f6985, %f6983, %f6984;
	mov.b32 	%r8148, %f6985;
	shfl.sync.down.b32	%r8149|%p3118, %r8148, 1, 31, -1;
	mov.b32 	%f6986, %r8149;
	add.f32 	%f601, %f6985, %f6986;
	div.rn.f32 	%f6987, %f6977, %f601;
	mul.f32 	%f6988, %f6987, %f2974;
	mov.b32 	%r8150, %f6988;
	shfl.sync.down.b32	%r8151|%p3119, %r8150, 16, 31, -1;
	mov.b32 	%f6989, %r8151;
	add.f32 	%f6990, %f6988, %f6989;
	mov.b32 	%r8152, %f6990;
	shfl.sync.down.b32	%r8153|%p3120, %r8152, 8, 31, -1;
	mov.b32 	%f6991, %r8153;
	add.f32 	%f6992, %f6990, %f6991;
	mov.b32 	%r8154, %f6992;
	shfl.sync.down.b32	%r8155|%p3121, %r8154, 4, 31, -1;
	mov.b32 	%f6993, %r8155;
	add.f32 	%f6994, %f6992, %f6993;
	mov.b32 	%r8156, %f6994;
	shfl.sync.down.b32	%r8157|%p3122, %r8156, 2, 31, -1;
	mov.b32 	%f6995, %r8157;
	add.f32 	%f6996, %f6994, %f6995;
	mov.b32 	%r8158, %f6996;
	shfl.sync.down.b32	%r8159|%p3123, %r8158, 1, 31, -1;
	mov.b32 	%f6997, %r8159;
	add.f32 	%f602, %f6996, %f6997;
	@%p3108 bra 	$L__BB0_1255;
	ld.global.f32 	%f6998, [%rd123];
	add.f32 	%f6999, %f602, %f6998;
	st.global.f32 	[%rd123], %f6999;
	st.global.f32 	[%rd8+456], %f601;
	st.global.f32 	[%rd9+456], %f600;
$L__BB0_1255:
	ld.param.u32 	%r16777, [_Z17qk_sparse_forwardPK13__nv_bfloat16S1_S1_PKiS3_fPfS4_S4_lllllllllllllllliiii_param_27];
	mov.u32 	%r8160, %ctaid.x;
	shl.b32 	%r8161, %r8160, 7;
	or.b32  	%r8162, %r8161, 115;
	setp.ge.s32 	%p3124, %r8162, %r16777;
	@%p3124 bra 	$L__BB0_1258;
	mov.u32 	%r8163, %tid.x;
	and.b32  	%r8164, %r8163, 31;
	setp.ne.s32 	%p3125, %r8164, 0;
	shl.b32 	%r8165, %r8163, 7;
	and.b32  	%r8166, %r8165, 3968;
	mov.u32 	%r8167, shmem;
	add.s32 	%r8168, %r8167, %r8166;
	shl.b32 	%r8169, %r8163, 1;
	and.b32  	%r8170, %r8169, 62;
	mad.lo.s32 	%r8171, %r8164, -126, %r8170;
	add.s32 	%r8172, %r8168, %r8171;
	ld.shared.f32 	%f7000, [%r8172+75264];
	mov.b32 	%r8173, %f7000;
	shfl.sync.down.b32	%r8174|%p3126, %r8173, 16, 31, -1;
	mov.b32 	%f7001, %r8174;
	max.f32 	%f7002, %f7000, %f7001;
	mov.b32 	%r8175, %f7002;
	shfl.sync.down.b32	%r8176|%p3127, %r8175, 8, 31, -1;
	mov.b32 	%f7003, %r8176;
	max.f32 	%f7004, %f7002, %f7003;
	mov.b32 	%r8177, %f7004;
	shfl.sync.down.b32	%r8178|%p3128, %r8177, 4, 31, -1;
	mov.b32 	%f7005, %r8178;
	max.f32 	%f7006, %f7004, %f7005;
	mov.b32 	%r8179, %f7006;
	shfl.sync.down.b32	%r8180|%p3129, %r8179, 2, 31, -1;
	mov.b32 	%f7007, %r8180;
	max.f32 	%f7008, %f7006, %f7007;
	mov.b32 	%r8181, %f7008;
	shfl.sync.down.b32	%r8182|%p3130, %r8181, 1, 31, -1;
	mov.b32 	%f7009, %r8182;
	max.f32 	%f603, %f7008, %f7009;
	sub.f32 	%f7010, %f7000, %f603;
	mul.f32 	%f7011, %f7010, 0f3FB8AA3B;
	ex2.approx.f32 	%f7012, %f7011;
	mov.b32 	%r8183, %f7012;
	shfl.sync.down.b32	%r8184|%p3131, %r8183, 16, 31, -1;
	mov.b32 	%f7013, %r8184;
	add.f32 	%f7014, %f7012, %f7013;
	mov.b32 	%r8185, %f7014;
	shfl.sync.down.b32	%r8186|%p3132, %r8185, 8, 31, -1;
	mov.b32 	%f7015, %r8186;
	add.f32 	%f7016, %f7014, %f7015;
	mov.b32 	%r8187, %f7016;
	shfl.sync.down.b32	%r8188|%p3133, %r8187, 4, 31, -1;
	mov.b32 	%f7017, %r8188;
	add.f32 	%f7018, %f7016, %f7017;
	mov.b32 	%r8189, %f7018;
	shfl.sync.down.b32	%r8190|%p3134, %r8189, 2, 31, -1;
	mov.b32 	%f7019, %r8190;
	add.f32 	%f7020, %f7018, %f7019;
	mov.b32 	%r8191, %f7020;
	shfl.sync.down.b32	%r8192|%p3135, %r8191, 1, 31, -1;
	mov.b32 	%f7021, %r8192;
	add.f32 	%f604, %f7020, %f7021;
	div.rn.f32 	%f7022, %f7012, %f604;
	mul.f32 	%f7023, %f7022, %f2974;
	mov.b32 	%r8193, %f7023;
	shfl.sync.down.b32	%r8194|%p3136, %r8193, 16, 31, -1;
	mov.b32 	%f7024, %r8194;
	add.f32 	%f7025, %f7023, %f7024;
	mov.b32 	%r8195, %f7025;
	shfl.sync.down.b32	%r8196|%p3137, %r8195, 8, 31, -1;
	mov.b32 	%f7026, %r8196;
	add.f32 	%f7027, %f7025, %f7026;
	mov.b32 	%r8197, %f7027;
	shfl.sync.down.b32	%r8198|%p3138, %r8197, 4, 31, -1;
	mov.b32 	%f7028, %r8198;
	add.f32 	%f7029, %f7027, %f7028;
	mov.b32 	%r8199, %f7029;
	shfl.sync.down.b32	%r8200|%p3139, %r8199, 2, 31, -1;
	mov.b32 	%f7030, %r8200;
	add.f32 	%f7031, %f7029, %f7030;
	mov.b32 	%r8201, %f7031;
	shfl.sync.down.b32	%r8202|%p3140, %r8201, 1, 31, -1;
	mov.b32 	%f7032, %r8202;
	add.f32 	%f605, %f7031, %f7032;
	@%p3125 bra 	$L__BB0_1258;
	ld.global.f32 	%f7033, [%rd124];
	add.f32 	%f7034, %f605, %f7033;
	st.global.f32 	[%rd124], %f7034;
	st.global.f32 	[%rd8+460], %f604;
	st.global.f32 	[%rd9+460], %f603;
$L__BB0_1258:
	ld.param.u32 	%r16778, [_Z17qk_sparse_forwardPK13__nv_bfloat16S1_S1_PKiS3_fPfS4_S4_lllllllllllllllliiii_param_27];
	mov.u32 	%r8203, %ctaid.x;
	shl.b32 	%r8204, %r8203, 7;
	or.b32  	%r8205, %r8204, 116;
	setp.ge.s32 	%p3141, %r8205, %r16778;
	@%p3141 bra 	$L__BB0_1261;
	mov.u32 	%r8206, %tid.x;
	and.b32  	%r8207, %r8206, 31;
	setp.ne.s32 	%p3142, %r8207, 0;
	shl.b32 	%r8208, %r8206, 7;
	and.b32  	%r8209, %r8208, 3968;
	mov.u32 	%r8210, shmem;
	add.s32 	%r8211, %r8210, %r8209;
	shl.b32 	%r8212, %r8206, 1;
	and.b32  	%r8213, %r8212, 62;
	mad.lo.s32 	%r8214, %r8207, -126, %r8213;
	add.s32 	%r8215, %r8211, %r8214;
	ld.shared.f32 	%f7035, [%r8215+75776];
	mov.b32 	%r8216, %f7035;
	shfl.sync.down.b32	%r8217|%p3143, %r8216, 16, 31, -1;
	mov.b32 	%f7036, %r8217;
	max.f32 	%f7037, %f7035, %f7036;
	mov.b32 	%r8218, %f7037;
	shfl.sync.down.b32	%r8219|%p3144, %r8218, 8, 31, -1;
	mov.b32 	%f7038, %r8219;
	max.f32 	%f7039, %f7037, %f7038;
	mov.b32 	%r8220, %f7039;
	shfl.sync.down.b32	%r8221|%p3145, %r8220, 4, 31, -1;
	mov.b32 	%f7040, %r8221;
	max.f32 	%f7041, %f7039, %f7040;
	mov.b32 	%r8222, %f7041;
	shfl.sync.down.b32	%r8223|%p3146, %r8222, 2, 31, -1;
	mov.b32 	%f7042, %r8223;
	max.f32 	%f7043, %f7041, %f7042;
	mov.b32 	%r8224, %f7043;
	shfl.sync.down.b32	%r8225|%p3147, %r8224, 1, 31, -1;
	mov.b32 	%f7044, %r8225;
	max.f32 	%f606, %f7043, %f7044;
	sub.f32 	%f7045, %f7035, %f606;
	mul.f32 	%f7046, %f7045, 0f3FB8AA3B;
	ex2.approx.f32 	%f7047, %f7046;
	mov.b32 	%r8226, %f7047;
	shfl.sync.down.b32	%r8227|%p3148, %r8226, 16, 31, -1;
	mov.b32 	%f7048, %r8227;
	add.f32 	%f7049, %f7047, %f7048;
	mov.b32 	%r8228, %f7049;
	shfl.sync.down.b32	%r8229|%p3149, %r8228, 8, 31, -1;
	mov.b32 	%f7050, %r8229;
	add.f32 	%f7051, %f7049, %f7050;
	mov.b32 	%r8230, %f7051;
	shfl.sync.down.b32	%r8231|%p3150, %r8230, 4, 31, -1;
	mov.b32 	%f7052, %r8231;
	add.f32 	%f7053, %f7051, %f7052;
	mov.b32 	%r8232, %f7053;
	shfl.sync.down.b32	%r8233|%p3151, %r8232, 2, 31, -1;
	mov.b32 	%f7054, %r8233;
	add.f32 	%f7055, %f7053, %f7054;
	mov.b32 	%r8234, %f7055;
	shfl.sync.down.b32	%r8235|%p3152, %r8234, 1, 31, -1;
	mov.b32 	%f7056, %r8235;
	add.f32 	%f607, %f7055, %f7056;
	div.rn.f32 	%f7057, %f7047, %f607;
	mul.f32 	%f7058, %f7057, %f2974;
	mov.b32 	%r8236, %f7058;
	shfl.sync.down.b32	%r8237|%p3153, %r8236, 16, 31, -1;
	mov.b32 	%f7059, %r8237;
	add.f32 	%f7060, %f7058, %f7059;
	mov.b32 	%r8238, %f7060;
	shfl.sync.down.b32	%r8239|%p3154, %r8238, 8, 31, -1;
	mov.b32 	%f7061, %r8239;
	add.f32 	%f7062, %f7060, %f7061;
	mov.b32 	%r8240, %f7062;
	shfl.sync.down.b32	%r8241|%p3155, %r8240, 4, 31, -1;
	mov.b32 	%f7063, %r8241;
	add.f32 	%f7064, %f7062, %f7063;
	mov.b32 	%r8242, %f7064;
	shfl.sync.down.b32	%r8243|%p3156, %r8242, 2, 31, -1;
	mov.b32 	%f7065, %r8243;
	add.f32 	%f7066, %f7064, %f7065;
	mov.b32 	%r8244, %f7066;
	shfl.sync.down.b32	%r8245|%p3157, %r8244, 1, 31, -1;
	mov.b32 	%f7067, %r8245;
	add.f32 	%f608, %f7066, %f7067;
	@%p3142 bra 	$L__BB0_1261;
	ld.global.f32 	%f7068, [%rd125];
	add.f32 	%f7069, %f608, %f7068;
	st.global.f32 	[%rd125], %f7069;
	st.global.f32 	[%rd8+464], %f607;
	st.global.f32 	[%rd9+464], %f606;
$L__BB0_1261:
	ld.param.u32 	%r16779, [_Z17qk_sparse_forwardPK13__nv_bfloat16S1_S1_PKiS3_fPfS4_S4_lllllllllllllllliiii_param_27];
	mov.u32 	%r8246, %ctaid.x;
	shl.b32 	%r8247, %r8246, 7;
	or.b32  	%r8248, %r8247, 117;
	setp.ge.s32 	%p3158, %r8248, %r16779;
	@%p3158 bra 	$L__BB0_1264;
	mov.u32 	%r8249, %tid.x;
	and.b32  	%r8250, %r8249, 31;
	setp.ne.s32 	%p3159, %r8250, 0;
	shl.b32 	%r8251, %r8249, 7;
	and.b32  	%r8252, %r8251, 3968;
	mov.u32 	%r8253, shmem;
	add.s32 	%r8254, %r8253, %r8252;
	shl.b32 	%r8255, %r8249, 1;
	and.b32  	%r8256, %r8255, 62;
	mad.lo.s32 	%r8257, %r8250, -126, %r8256;
	add.s32 	%r8258, %r8254, %r8257;
	ld.shared.f32 	%f7070, [%r8258+76288];
	mov.b32 	%r8259, %f7070;
	shfl.sync.down.b32	%r8260|%p3160, %r8259, 16, 31, -1;
	mov.b32 	%f7071, %r8260;
	max.f32 	%f7072, %f7070, %f7071;
	mov.b32 	%r8261, %f7072;
	shfl.sync.down.b32	%r8262|%p3161, %r8261, 8, 31, -1;
	mov.b32 	%f7073, %r8262;
	max.f32 	%f7074, %f7072, %f7073;
	mov.b32 	%r8263, %f7074;
	shfl.sync.down.b32	%r8264|%p3162, %r8263, 4, 31, -1;
	mov.b32 	%f7075, %r8264;
	max.f32 	%f7076, %f7074, %f7075;
	mov.b32 	%r8265, %f7076;
	shfl.sync.down.b32	%r8266|%p3163, %r8265, 2, 31, -1;
	mov.b32 	%f7077, %r8266;
	max.f32 	%f7078, %f7076, %f7077;
	mov.b32 	%r8267, %f7078;
	shfl.sync.down.b32	%r8268|%p3164, %r8267, 1, 31, -1;
	mov.b32 	%f7079, %r8268;
	max.f32 	%f609, %f7078, %f7079;
	sub.f32 	%f7080, %f7070, %f609;
	mul.f32 	%f7081, %f7080, 0f3FB8AA3B;
	ex2.approx.f32 	%f7082, %f7081;
	mov.b32 	%r8269, %f7082;
	shfl.sync.down.b32	%r8270|%p3165, %r8269, 16, 31, -1;
	mov.b32 	%f7083, %r8270;
	add.f32 	%f7084, %f7082, %f7083;
	mov.b32 	%r8271, %f7084;
	shfl.sync.down.b32	%r8272|%p3166, %r8271, 8, 31, -1;
	mov.b32 	%f7085, %r8272;
	add.f32 	%f7086, %f7084, %f7085;
	mov.b32 	%r8273, %f7086;
	shfl.sync.down.b32	%r8274|%p3167, %r8273, 4, 31, -1;
	mov.b32 	%f7087, %r8274;
	add.f32 	%f7088, %f7086, %f7087;
	mov.b32 	%r8275, %f7088;
	shfl.sync.down.b32	%r8276|%p3168, %r8275, 2, 31, -1;
	mov.b32 	%f7089, %r8276;
	add.f32 	%f7090, %f7088, %f7089;
	mov.b32 	%r8277, %f7090;
	shfl.sync.down.b32	%r8278|%p3169, %r8277, 1, 31, -1;
	mov.b32 	%f7091, %r8278;
	add.f32 	%f610, %f7090, %f7091;
	div.rn.f32 	%f7092, %f7082, %f610;
	mul.f32 	%f7093, %f7092, %f2974;
	mov.b32 	%r8279, %f7093;
	shfl.sync.down.b32	%r8280|%p3170, %r8279, 16, 31, -1;
	mov.b32 	%f7094, %r8280;
	add.f32 	%f7095, %f7093, %f7094;
	mov.b32 	%r8281, %f7095;
	shfl.sync.down.b32	%r8282|%p3171, %r8281, 8, 31, -1;
	mov.b32 	%f7096, %r8282;
	add.f32 	%f7097, %f7095, %f7096;
	mov.b32 	%r8283, %f7097;
	shfl.sync.down.b32	%r8284|%p3172, %r8283, 4, 31, -1;
	mov.b32 	%f7098, %r8284;
	add.f32 	%f7099, %f7097, %f7098;
	mov.b32 	%r8285, %f7099;
	shfl.sync.down.b32	%r8286|%p3173, %r8285, 2, 31, -1;
	mov.b32 	%f7100, %r8286;
	add.f32 	%f7101, %f7099, %f7100;
	mov.b32 	%r8287, %f7101;
	shfl.sync.down.b32	%r8288|%p3174, %r8287, 1, 31, -1;
	mov.b32 	%f7102, %r8288;
	add.f32 	%f611, %f7101, %f7102;
	@%p3159 bra 	$L__BB0_1264;
	ld.global.f32 	%f7103, [%rd126];
	add.f32 	%f7104, %f611, %f7103;
	st.global.f32 	[%rd126], %f7104;
	st.global.f32 	[%rd8+468], %f610;
	st.global.f32 	[%rd9+468], %f609;
$L__BB0_1264:
	ld.param.u32 	%r16780, [_Z17qk_sparse_forwardPK13__nv_bfloat16S1_S1_PKiS3_fPfS4_S4_lllllllllllllllliiii_param_27];
	mov.u32 	%r8289, %ctaid.x;
	shl.b32 	%r8290, %r8289, 7;
	or.b32  	%r8291, %r8290, 118;
	setp.ge.s32 	%p3175, %r8291, %r16780;
	@%p3175 bra 	$L__BB0_1267;
	mov.u32 	%r8292, %tid.x;
	and.b32  	%r8293, %r8292, 31;
	setp.ne.s32 	%p3176, %r8293, 0;
	shl.b32 	%r8294, %r8292, 7;
	and.b32  	%r8295, %r8294, 3968;
	mov.u32 	%r8296, shmem;
	add.s32 	%r8297, %r8296, %r8295;
	shl.b32 	%r8298, %r8292, 1;
	and.b32  	%r8299, %r8298, 62;
	mad.lo.s32 	%r8300, %r8293, -126, %r8299;
	add.s32 	%r8301, %r8297, %r8300;
	ld.shared.f32 	%f7105, [%r8301+76800];
	mov.b32 	%r8302, %f7105;
	shfl.sync.down.b32	%r8303|%p3177, %r8302, 16, 31, -1;
	mov.b32 	%f7106, %r8303;
	max.f32 	%f7107, %f7105, %f7106;
	mov.b32 	%r8304, %f7107;
	shfl.sync.down.b32	%r8305|%p3178, %r8304, 8, 31, -1;
	mov.b32 	%f7108, %r8305;
	max.f32 	%f7109, %f7107, %f7108;
	mov.b32 	%r8306, %f7109;
	shfl.sync.down.b32	%r8307|%p3179, %r8306, 4, 31, -1;
	mov.b32 	%f7110, %r8307;
	max.f32 	%f7111, %f7109, %f7110;
	mov.b32 	%r8308, %f7111;
	shfl.sync.down.b32	%r8309|%p3180, %r8308, 2, 31, -1;
	mov.b32 	%f7112, %r8309;
	max.f32 	%f7113, %f7111, %f7112;
	mov.b32 	%r8310, %f7113;
	shfl.sync.down.b32	%r8311|%p3181, %r8310, 1, 31, -1;
	mov.b32 	%f7114, %r8311;
	max.f32 	%f612, %f7113, %f7114;
	sub.f32 	%f7115, %f7105, %f612;
	mul.f32 	%f7116, %f7115, 0f3FB8AA3B;
	ex2.approx.f32 	%f7117, %f7116;
	mov.b32 	%r8312, %f7117;
	shfl.sync.down.b32	%r8313|%p3182, %r8312, 16, 31, -1;
	mov.b32 	%f7118, %r8313;
	add.f32 	%f7119, %f7117, %f7118;
	mov.b32 	%r8314, %f7119;
	shfl.sync.down.b32	%r8315|%p3183, %r8314, 8, 31, -1;
	mov.b32 	%f7120, %r8315;
	add.f32 	%f7121, %f7119, %f7120;
	mov.b32 	%r8316, %f7121;
	shfl.sync.down.b32	%r8317|%p3184, %r8316, 4, 31, -1;
	mov.b32 	%f7122, %r8317;
	add.f32 	%f7123, %f7121, %f7122;
	mov.b32 	%r8318, %f7123;
	shfl.sync.down.b32	%r8319|%p3185, %r8318, 2, 31, -1;
	mov.b32 	%f7124, %r8319;
	add.f32 	%f7125, %f7123, %f7124;
	mov.b32 	%r8320, %f7125;
	shfl.sync.down.b32	%r8321|%p3186, %r8320, 1, 31, -1;
	mov.b32 	%f7126, %r8321;
	add.f32 	%f613, %f7125, %f7126;
	div.rn.f32 	%f7127, %f7117, %f613;
	mul.f32 	%f7128, %f7127, %f2974;
	mov.b32 	%r8322, %f7128;
	shfl.sync.down.b32	%r8323|%p3187, %r8322, 16, 31, -1;
	mov.b32 	%f7129, %r8323;
	add.f32 	%f7130, %f7128, %f7129;
	mov.b32 	%r8324, %f7130;
	shfl.sync.down.b32	%r8325|%p3188, %r8324, 8, 31, -1;
	mov.b32 	%f7131, %r8325;
	add.f32 	%f7132, %f7130, %f7131;
	mov.b32 	%r8326, %f7132;
	shfl.sync.down.b32	%r8327|%p3189, %r8326, 4, 31, -1;
	mov.b32 	%f7133, %r8327;
	add.f32 	%f7134, %f7132, %f7133;
	mov.b32 	%r8328, %f7134;
	shfl.sync.down.b32	%r8329|%p3190, %r8328, 2, 31, -1;
	mov.b32 	%f7135, %r8329;
	add.f32 	%f7136, %f7134, %f7135;
	mov.b32 	%r8330, %f7136;
	shfl.sync.down.b32	%r8331|%p3191, %r8330, 1, 31, -1;
	mov.b32 	%f7137, %r8331;
	add.f32 	%f614, %f7136, %f7137;
	@%p3176 bra 	$L__BB0_1267;
	ld.global.f32 	%f7138, [%rd127];
	add.f32 	%f7139, %f614, %f7138;
	st.global.f32 	[%rd127], %f7139;
	st.global.f32 	[%rd8+472], %f613;
	st.global.f32 	[%rd9+472], %f612;
$L__BB0_1267:
	ld.param.u32 	%r16781, [_Z17qk_sparse_forwardPK13__nv_bfloat16S1_S1_PKiS3_fPfS4_S4_lllllllllllllllliiii_param_27];
	mov.u32 	%r8332, %ctaid.x;
	shl.b32 	%r8333, %r8332, 7;
	or.b32  	%r8334, %r8333, 119;
	setp.ge.s32 	%p3192, %r8334, %r16781;
	@%p3192 bra 	$L__BB0_1270;
	mov.u32 	%r8335, %tid.x;
	and.b32  	%r8336, %r8335, 31;
	setp.ne.s32 	%p3193, %r8336, 0;
	shl.b32 	%r8337, %r8335, 7;
	and.b32  	%r8338, %r8337, 3968;
	mov.u32 	%r8339, shmem;
	add.s32 	%r8340, %r8339, %r8338;
	shl.b32 	%r8341, %r8335, 1;
	and.b32  	%r8342, %r8341, 62;
	mad.lo.s32 	%r8343, %r8336, -126, %r8342;
	add.s32 	%r8344, %r8340, %r8343;
	ld.shared.f32 	%f7140, [%r8344+77312];
	mov.b32 	%r8345, %f7140;
	shfl.sync.down.b32	%r8346|%p3194, %r8345, 16, 31, -1;
	mov.b32 	%f7141, %r8346;
	max.f32 	%f7142, %f7140, %f7141;
	mov.b32 	%r8347, %f7142;
	shfl.sync.down.b32	%r8348|%p3195, %r8347, 8, 31, -1;
	mov.b32 	%f7143, %r8348;
	max.f32 	%f7144, %f7142, %f7143;
	mov.b32 	%r8349, %f7144;
	shfl.sync.down.b32	%r8350|%p3196, %r8349, 4, 31, -1;
	mov.b32 	%f7145, %r8350;
	max.f32 	%f7146, %f7144, %f7145;
	mov.b32 	%r8351, %f7146;
	shfl.sync.down.b32	%r8352|%p3197, %r8351, 2, 31, -1;
	mov.b32 	%f7147, %r8352;
	max.f32 	%f7148, %f7146, %f7147;
	mov.b32 	%r8353, %f7148;
	shfl.sync.down.b32	%r8354|%p3198, %r8353, 1, 31, -1;
	mov.b32 	%f7149, %r8354;
	max.f32 	%f615, %f7148, %f7149;
	sub.f32 	%f7150, %f7140, %f615;
	mul.f32 	%f7151, %f7150, 0f3FB8AA3B;
	ex2.approx.f32 	%f7152, %f7151;
	mov.b32 	%r8355, %f7152;
	shfl.sync.down.b32	%r8356|%p3199, %r8355, 16, 31, -1;
	mov.b32 	%f7153, %r8356;
	add.f32 	%f7154, %f7152, %f7153;
	mov.b32 	%r8357, %f7154;
	shfl.sync.down.b32	%r8358|%p3200, %r8357, 8, 31, -1;
	mov.b32 	%f7155, %r8358;
	add.f32 	%f7156, %f7154, %f7155;
	mov.b32 	%r8359, %f7156;
	shfl.sync.down.b32	%r8360|%p3201, %r8359, 4, 31, -1;
	mov.b32 	%f7157, %r8360;
	add.f32 	%f7158, %f7156, %f7157;
	mov.b32 	%r8361, %f7158;
	shfl.sync.down.b32	%r8362|%p3202, %r8361, 2, 31, -1;
	mov.b32 	%f7159, %r8362;
	add.f32 	%f7160, %f7158, %f7159;
	mov.b32 	%r8363, %f7160;
	shfl.sync.down.b32	%r8364|%p3203, %r8363, 1, 31, -1;
	mov.b32 	%f7161, %r8364;
	add.f32 	%f616, %f7160, %f7161;
	div.rn.f32 	%f7162, %f7152, %f616;
	mul.f32 	%f7163, %f7162, %f2974;
	mov.b32 	%r8365, %f7163;
	shfl.sync.down.b32	%r8366|%p3204, %r8365, 16, 31, -1;
	mov.b32 	%f7164, %r8366;
	add.f32 	%f7165, %f7163, %f7164;
	mov.b32 	%r8367, %f7165;
	shfl.sync.down.b32	%r8368|%p3205, %r8367, 8, 31, -1;
	mov.b32 	%f7166, %r8368;
	add.f32 	%f7167, %f7165, %f7166;
	mov.b32 	%r8369, %f7167;
	shfl.sync.down.b32	%r8370|%p3206, %r8369, 4, 31, -1;
	mov.b32 	%f7168, %r8370;
	add.f32 	%f7169, %f7167, %f7168;
	mov.b32 	%r8371, %f7169;
	shfl.sync.down.b32	%r8372|%p3207, %r8371, 2, 31, -1;
	mov.b32 	%f7170, %r8372;
	add.f32 	%f7171, %f7169, %f7170;
	mov.b32 	%r8373, %f7171;
	shfl.sync.down.b32	%r8374|%p3208, %r8373, 1, 31, -1;
	mov.b32 	%f7172, %r8374;
	add.f32 	%f617, %f7171, %f7172;
	@%p3193 bra 	$L__BB0_1270;
	ld.global.f32 	%f7173, [%rd128];
	add.f32 	%f7174, %f617, %f7173;
	st.global.f32 	[%rd128], %f7174;
	st.global.f32 	[%rd8+476], %f616;
	st.global.f32 	[%rd9+476], %f615;
$L__BB0_1270:
	ld.param.u32 	%r16782, [_Z17qk_sparse_forwardPK13__nv_bfloat16S1_S1_PKiS3_fPfS4_S4_lllllllllllllllliiii_param_27];
	mov.u32 	%r8375, %ctaid.x;
	shl.b32 	%r8376, %r8375, 7;
	or.b32  	%r8377, %r8376, 120;
	setp.ge.s32 	%p3209, %r8377, %r16782;
	@%p3209 bra 	$L__BB0_1273;
	mov.u32 	%r8378, %tid.x;
	and.b32  	%r8379, %r8378, 31;
	setp.ne.s32 	%p3210, %r8379, 0;
	shl.b32 	%r8380, %r8378, 7;
	and.b32  	%r8381, %r8380, 3968;
	mov.u32 	%r8382, shmem;
	add.s32 	%r8383, %r8382, %r8381;
	shl.b32 	%r8384, %r8378, 1;
	and.b32  	%r8385, %r8384, 62;
	mad.lo.s32 	%r8386, %r8379, -126, %r8385;
	add.s32 	%r8387, %r8383, %r8386;
	ld.shared.f32 	%f7175, [%r8387+77824];
	mov.b32 	%r8388, %f7175;
	shfl.sync.down.b32	%r8389|%p3211, %r8388, 16, 31, -1;
	mov.b32 	%f7176, %r8389;
	max.f32 	%f7177, %f7175, %f7176;
	mov.b32 	%r8390, %f7177;
	shfl.sync.down.b32	%r8391|%p3212, %r8390, 8, 31, -1;
	mov.b32 	%f7178, %r8391;
	max.f32 	%f7179, %f7177, %f7178;
	mov.b32 	%r8392, %f7179;
	shfl.sync.down.b32	%r8393|%p3213, %r8392, 4, 31, -1;
	mov.b32 	%f7180, %r8393;
	max.f32 	%f7181, %f7179, %f7180;
	mov.b32 	%r8394, %f7181;
	shfl.sync.down.b32	%r8395|%p3214, %r8394, 2, 31, -1;
	mov.b32 	%f7182, %r8395;
	max.f32 	%f7183, %f7181, %f7182;
	mov.b32 	%r8396, %f7183;
	shfl.sync.down.b32	%r8397|%p3215, %r8396, 1, 31, -1;
	mov.b32 	%f7184, %r8397;
	max.f32 	%f618, %f7183, %f7184;
	sub.f32 	%f7185, %f7175, %f618;
	mul.f32 	%f7186, %f7185, 0f3FB8AA3B;
	ex2.approx.f32 	%f7187, %f7186;
	mov.b32 	%r8398, %f7187;
	shfl.sync.down.b32	%r8399|%p3216, %r8398, 16, 31, -1;
	mov.b32 	%f7188, %r8399;
	add.f32 	%f7189, %f7187, %f7188;
	mov.b32 	%r8400, %f7189;
	shfl.sync.down.b32	%r8401|%p3217, %r8400, 8, 31, -1;
	mov.b32 	%f7190, %r8401;
	add.f32 	%f7191, %f7189, %f7190;
	mov.b32 	%r8402, %f7191;
	shfl.sync.down.b32	%r8403|%p3218, %r8402, 4, 31, -1;
	mov.b32 	%f7192, %r8403;
	add.f32 	%f7193, %f7191, %f7192;
	mov.b32 	%r8404, %f7193;
	shfl.sync.down.b32	%r8405|%p3219, %r8404, 2, 31, -1;
	mov.b32 	%f7194, %r8405;
	add.f32 	%f7195, %f7193, %f7194;
	mov.b32 	%r8406, %f7195;
	shfl.sync.down.b32	%r8407|%p3220, %r8406, 1, 31, -1;
	mov.b32 	%f7196, %r8407;
	add.f32 	%f619, %f7195, %f7196;
	div.rn.f32 	%f7197, %f7187, %f619;
	mul.f32 	%f7198, %f7197, %f2974;
	mov.b32 	%r8408, %f7198;
	shfl.sync.down.b32	%r8409|%p3221, %r8408, 16, 31, -1;
	mov.b32 	%f7199, %r8409;
	add.f32 	%f7200, %f7198, %f7199;
	mov.b32 	%r8410, %f7200;
	shfl.sync.down.b32	%r8411|%p3222, %r8410, 8, 31, -1;
	mov.b32 	%f7201, %r8411;
	add.f32 	%f7202, %f7200, %f7201;
	mov.b32 	%r8412, %f7202;
	shfl.sync.down.b32	%r8413|%p3223, %r8412, 4, 31, -1;
	mov.b32 	%f7203, %r8413;
	add.f32 	%f7204, %f7202, %f7203;
	mov.b32 	%r8414, %f7204;
	shfl.sync.down.b32	%r8415|%p3224, %r8414, 2, 31, -1;
	mov.b32 	%f7205, %r8415;
	add.f32 	%f7206, %f7204, %f7205;
	mov.b32 	%r8416, %f7206;
	shfl.sync.down.b32	%r8417|%p3225, %r8416, 1, 31, -1;
	mov.b32 	%f7207, %r8417;
	add.f32 	%f620, %f7206, %f7207;
	@%p3210 bra 	$L__BB0_1273;
	ld.global.f32 	%f7208, [%rd129];
	add.f32 	%f7209, %f620, %f7208;
	st.global.f32 	[%rd129], %f7209;
	st.global.f32 	[%rd8+480], %f619;
	st.global.f32 	[%rd9+480], %f618;
$L__BB0_1273:
	ld.param.u32 	%r16783, [_Z17qk_sparse_forwardPK13__nv_bfloat16S1_S1_PKiS3_fPfS4_S4_lllllllllllllllliiii_param_27];
	mov.u32 	%r8418, %ctaid.x;
	shl.b32 	%r8419, %r8418, 7;
	or.b32  	%r8420, %r8419, 121;
	setp.ge.s32 	%p3226, %r8420, %r16783;
	@%p3226 bra 	$L__BB0_1276;
	mov.u32 	%r8421, %tid.x;
	and.b32  	%r8422, %r8421, 31;
	setp.ne.s32 	%p3227, %r8422, 0;
	shl.b32 	%r8423, %r8421, 7;
	and.b32  	%r8424, %r8423, 3968;
	mov.u32 	%r8425, shmem;
	add.s32 	%r8426, %r8425, %r8424;
	shl.b32 	%r8427, %r8421, 1;
	and.b32  	%r8428, %r8427, 62;
	mad.lo.s32 	%r8429, %r8422, -126, %r8428;
	add.s32 	%r8430, %r8426, %r8429;
	ld.shared.f32 	%f7210, [%r8430+78336];
	mov.b32 	%r8431, %f7210;
	shfl.sync.down.b32	%r8432|%p3228, %r8431, 16, 31, -1;
	mov.b32 	%f7211, %r8432;
	max.f32 	%f7212, %f7210, %f7211;
	mov.b32 	%r8433, %f7212;
	shfl.sync.down.b32	%r8434|%p3229, %r8433, 8, 31, -1;
	mov.b32 	%f7213, %r8434;
	max.f32 	%f7214, %f7212, %f7213;
	mov.b32 	%r8435, %f7214;
	shfl.sync.down.b32	%r8436|%p3230, %r8435, 4, 31, -1;
	mov.b32 	%f7215, %r8436;
	max.f32 	%f7216, %f7214, %f7215;
	mov.b32 	%r8437, %f7216;
	shfl.sync.down.b32	%r8438|%p3231, %r8437, 2, 31, -1;
	mov.b32 	%f7217, %r8438;
	max.f32 	%f7218, %f7216, %f7217;
	mov.b32 	%r8439, %f7218;
	shfl.sync.down.b32	%r8440|%p3232, %r8439, 1, 31, -1;
	mov.b32 	%f7219, %r8440;
	max.f32 	%f621, %f7218, %f7219;
	sub.f32 	%f7220, %f7210, %f621;
	mul.f32 	%f7221, %f7220, 0f3FB8AA3B;
	ex2.approx.f32 	%f7222, %f7221;
	mov.b32 	%r8441, %f7222;
	shfl.sync.down.b32	%r8442|%p3233, %r8441, 16, 31, -1;
	mov.b32 	%f7223, %r8442;
	add.f32 	%f7224, %f7222, %f7223;
	mov.b32 	%r8443, %f7224;
	shfl.sync.down.b32	%r8444|%p3234, %r8443, 8, 31, -1;
	mov.b32 	%f7225, %r8444;
	add.f32 	%f7226, %f7224, %f7225;
	mov.b32 	%r8445, %f7226;
	shfl.sync.down.b32	%r8446|%p3235, %r8445, 4, 31, -1;
	mov.b32 	%f7227, %r8446;
	add.f32 	%f7228, %f7226, %f7227;
	mov.b32 	%r8447, %f7228;
	shfl.sync.down.b32	%r8448|%p3236, %r8447, 2, 31, -1;
	mov.b32 	%f7229, %r8448;
	add.f32 	%f7230, %f7228, %f7229;
	mov.b32 	%r8449, %f7230;
	shfl.sync.down.b32	%r8450|%p3237, %r8449, 1, 31, -1;
	mov.b32 	%f7231, %r8450;
	add.f32 	%f622, %f7230, %f7231;
	div.rn.f32 	%f7232, %f7222, %f622;
	mul.f32 	%f7233, %f7232, %f2974;
	mov.b32 	%r8451, %f7233;
	shfl.sync.down.b32	%r8452|%p3238, %r8451, 16, 31, -1;
	mov.b32 	%f7234, %r8452;
	add.f32 	%f7235, %f7233, %f7234;
	mov.b32 	%r8453, %f7235;
	shfl.sync.down.b32	%r8454|%p3239, %r8453, 8, 31, -1;
	mov.b32 	%f7236, %r8454;
	add.f32 	%f7237, %f7235, %f7236;
	mov.b32 	%r8455, %f7237;
	shfl.sync.down.b32	%r8456|%p3240, %r8455, 4, 31, -1;
	mov.b32 	%f7238, %r8456;
	add.f32 	%f7239, %f7237, %f7238;
	mov.b32 	%r8457, %f7239;
	shfl.sync.down.b32	%r8458|%p3241, %r8457, 2, 31, -1;
	mov.b32 	%f7240, %r8458;
	add.f32 	%f7241, %f7239, %f7240;
	mov.b32 	%r8459, %f7241;
	shfl.sync.down.b32	%r8460|%p3242, %r8459, 1, 31, -1;
	mov.b32 	%f7242, %r8460;
	add.f32 	%f623, %f7241, %f7242;
	@%p3227 bra 	$L__BB0_1276;
	ld.global.f32 	%f7243, [%rd130];
	add.f32 	%f7244, %f623, %f7243;
	st.global.f32 	[%rd130], %f7244;
	st.global.f32 	[%rd8+484], %f622;
	st.global.f32 	[%rd9+484], %f621;
$L__BB0_1276:
	ld.param.u32 	%r16784, [_Z17qk_sparse_forwardPK13__nv_bfloat16S1_S1_PKiS3_fPfS4_S4_lllllllllllllllliiii_param_27];
	mov.u32 	%r8461, %ctaid.x;
	shl.b32 	%r8462, %r8461, 7;
	or.b32  	%r8463, %r8462, 122;
	setp.ge.s32 	%p3243, %r8463, %r16784;
	@%p3243 bra 	$L__BB0_1279;
	mov.u32 	%r8464, %tid.x;
	and.b32  	%r8465, %r8464, 31;
	setp.ne.s32 	%p3244, %r8465, 0;
	shl.b32 	%r8466, %r8464, 7;
	and.b32  	%r8467, %r8466, 3968;
	mov.u32 	%r8468, shmem;
	add.s32 	%r8469, %r8468, %r8467;
	shl.b32 	%r8470, %r8464, 1;
	and.b32  	%r8471, %r8470, 62;
	mad.lo.s32 	%r8472, %r8465, -126, %r8471;
	add.s32 	%r8473, %r8469, %r8472;
	ld.shared.f32 	%f7245, [%r8473+78848];
	mov.b32 	%r8474, %f7245;
	shfl.sync.down.b32	%r8475|%p3245, %r8474, 16, 31, -1;
	mov.b32 	%f7246, %r8475;
	max.f32 	%f7247, %f7245, %f7246;
	mov.b32 	%r8476, %f7247;
	shfl.sync.down.b32	%r8477|%p3246, %r8476, 8, 31, -1;
	mov.b32 	%f7248, %r8477;
	max.f32 	%f7249, %f7247, %f7248;
	mov.b32 	%r8478, %f7249;
	shfl.sync.down.b32	%r8479|%p3247, %r8478, 4, 31, -1;
	mov.b32 	%f7250, %r8479;
	max.f32 	%f7251, %f7249, %f7250;
	mov.b32 	%r8480, %f7251;
	shfl.sync.down.b32	%r8481|%p3248, %r8480, 2, 31, -1;
	mov.b32 	%f7252, %r8481;
	max.f32 	%f7253, %f7251, %f7252;
	mov.b32 	%r8482, %f7253;
	shfl.sync.down.b32	%r8483|%p3249, %r8482, 1, 31, -1;
	mov.b32 	%f7254, %r8483;
	max.f32 	%f624, %f7253, %f7254;
	sub.f32 	%f7255, %f7245, %f624;
	mul.f32 	%f7256, %f7255, 0f3FB8AA3B;
	ex2.approx.f32 	%f7257, %f7256;
	mov.b32 	%r8484, %f7257;
	shfl.sync.down.b32	%r8485|%p3250, %r8484, 16, 31, -1;
	mov.b32 	%f7258, %r8485;
	add.f32 	%f7259, %f7257, %f7258;
	mov.b32 	%r8486, %f7259;
	shfl.sync.down.b32	%r8487|%p3251, %r8486, 8, 31, -1;
	mov.b32 	%f7260, %r8487;
	add.f32 	%f7261, %f7259, %f7260;
	mov.b32 	%r8488, %f7261;
	shfl.sync.down.b32	%r8489|%p3252, %r8488, 4, 31, -1;
	mov.b32 	%f7262, %r8489;
	add.f32 	%f7263, %f7261, %f7262;
	mov.b32 	%r8490, %f7263;
	shfl.sync.down.b32	%r8491|%p3253, %r8490, 2, 31, -1;
	mov.b32 	%f7264, %r8491;
	add.f32 	%f7265, %f7263, %f7264;
	mov.b32 	%r8492, %f7265;
	shfl.sync.down.b32	%r8493|%p3254, %r8492, 1, 31, -1;
	mov.b32 	%f7266, %r8493;
	add.f32 	%f625, %f7265, %f7266;
	div.rn.f32 	%f7267, %f7257, %f625;
	mul.f32 	%f7268, %f7267, %f2974;
	mov.b32 	%r8494, %f7268;
	shfl.sync.down.b32	%r8495|%p3255, %r8494, 16, 31, -1;
	mov.b32 	%f7269, %r8495;
	add.f32 	%f7270, %f7268, %f7269;
	mov.b32 	%r8496, %f7270;
	shfl.sync.down.b32	%r8497|%p3256, %r8496, 8, 31, -1;
	mov.b32 	%f7271, %r8497;
	add.f32 	%f7272, %f7270, %f7271;
	mov.b32 	%r8498, %f7272;
	shfl.sync.down.b32	%r8499|%p3257, %r8498, 4, 31, -1;
	mov.b32 	%f7273, %r8499;
	add.f32 	%f7274, %f7272, %f7273;
	mov.b32 	%r8500, %f7274;
	shfl.sync.down.b32	%r8501|%p3258, %r8500, 2, 31, -1;
	mov.b32 	%f7275, %r8501;
	add.f32 	%f7276, %f7274, %f7275;
	mov.b32 	%r8502, %f7276;
	shfl.sync.down.b32	%r8503|%p3259, %r8502, 1, 31, -1;
	mov.b32 	%f7277, %r8503;
	add.f32 	%f626, %f7276, %f7277;
	@%p3244 bra 	$L__BB0_1279;
	ld.global.f32 	%f7278, [%rd131];
	add.f32 	%f7279, %f626, %f7278;
	st.global.f32 	[%rd131], %f7279;
	st.global.f32 	[%rd8+488], %f625;
	st.global.f32 	[%rd9+488], %f624;
$L__BB0_1279:
	ld.param.u32 	%r16785, [_Z17qk_sparse_forwardPK13__nv_bfloat16S1_S1_PKiS3_fPfS4_S4_lllllllllllllllliiii_param_27];
	mov.u32 	%r8504, %ctaid.x;
	shl.b32 	%r8505, %r8504, 7;
	or.b32  	%r8506, %r8505, 123;
	setp.ge.s32 	%p3260, %r8506, %r16785;
	@%p3260 bra 	$L__BB0_1282;
	mov.u32 	%r8507, %tid.x;
	and.b32  	%r8508, %r8507, 31;
	setp.ne.s32 	%p3261, %r8508, 0;
	shl.b32 	%r8509, %r8507, 7;
	and.b32  	%r8510, %r8509, 3968;
	mov.u32 	%r8511, shmem;
	add.s32 	%r8512, %r8511, %r8510;
	shl.b32 	%r8513, %r8507, 1;
	and.b32  	%r8514, %r8513, 62;
	mad.lo.s32 	%r8515, %r8508, -126, %r8514;
	add.s32 	%r8516, %r8512, %r8515;
	ld.shared.f32 	%f7280, [%r8516+79360];
	mov.b32 	%r8517, %f7280;
	shfl.sync.down.b32	%r8518|%p3262, %r8517, 16, 31, -1;
	mov.b32 	%f7281, %r8518;
	max.f32 	%f7282, %f7280, %f7281;
	mov.b32 	%r8519, %f7282;
	shfl.sync.down.b32	%r8520|%p3263, %r8519, 8, 31, -1;
	mov.b32 	%f7283, %r8520;
	max.f32 	%f7284, %f7282, %f7283;
	mov.b32 	%r8521, %f7284;
	shfl.sync.down.b32	%r8522|%p3264, %r8521, 4, 31, -1;
	mov.b32 	%f7285, %r8522;
	max.f32 	%f7286, %f7284, %f7285;
	mov.b32 	%r8523, %f7286;
	shfl.sync.down.b32	%r8524|%p3265, %r8523, 2, 31, -1;
	mov.b32 	%f7287, %r8524;
	max.f32 	%f7288, %f7286, %f7287;
	mov.b32 	%r8525, %f7288;
	shfl.sync.down.b32	%r8526|%p3266, %r8525, 1, 31, -1;
	mov.b32 	%f7289, %r8526;
	max.f32 	%f627, %f7288, %f7289;
	sub.f32 	%f7290, %f7280, %f627;
	mul.f32 	%f7291, %f7290, 0f3FB8AA3B;
	ex2.approx.f32 	%f7292, %f7291;
	mov.b32 	%r8527, %f7292;
	shfl.sync.down.b32	%r8528|%p3267, %r8527, 16, 31, -1;
	mov.b32 	%f7293, %r8528;
	add.f32 	%f7294, %f7292, %f7293;
	mov.b32 	%r8529, %f7294;
	shfl.sync.down.b32	%r8530|%p3268, %r8529, 8, 31, -1;
	mov.b32 	%f7295, %r8530;
	add.f32 	%f7296, %f7294, %f7295;
	mov.b32 	%r8531, %f7296;
	shfl.sync.down.b32	%r8532|%p3269, %r8531, 4, 31, -1;
	mov.b32 	%f7297, %r8532;
	add.f32 	%f7298, %f7296, %f7297;
	mov.b32 	%r8533, %f7298;
	shfl.sync.down.b32	%r8534|%p3270, %r8533, 2, 31, -1;
	mov.b32 	%f7299, %r8534;
	add.f32 	%f7300, %f7298, %f7299;
	mov.b32 	%r8535, %f7300;
	shfl.sync.down.b32	%r8536|%p3271, %r8535, 1, 31, -1;
	mov.b32 	%f7301, %r8536;
	add.f32 	%f628, %f7300, %f7301;
	div.rn.f32 	%f7302, %f7292, %f628;
	mul.f32 	%f7303, %f7302, %f2974;
	mov.b32 	%r8537, %f7303;
	shfl.sync.down.b32	%r8538|%p3272, %r8537, 16, 31, -1;
	mov.b32 	%f7304, %r8538;
	add.f32 	%f7305, %f7303, %f7304;
	mov.b32 	%r8539, %f7305;
	shfl.sync.down.b32	%r8540|%p3273, %r8539, 8, 31, -1;
	mov.b32 	%f7306, %r8540;
	add.f32 	%f7307, %f7305, %f7306;
	mov.b32 	%r8541, %f7307;
	shfl.sync.down.b32	%r8542|%p3274, %r8541, 4, 31, -1;
	mov.b32 	%f7308, %r8542;
	add.f32 	%f7309, %f7307, %f7308;
	mov.b32 	%r8543, %f7309;
	shfl.sync.down.b32	%r8544|%p3275, %r8543, 2, 31, -1;
	mov.b32 	%f7310, %r8544;
	add.f32 	%f7311, %f7309, %f7310;
	mov.b32 	%r8545, %f7311;
	shfl.sync.down.b32	%r8546|%p3276, %r8545, 1, 31, -1;
	mov.b32 	%f7312, %r8546;
	add.f32 	%f629, %f7311, %f7312;
	@%p3261 bra 	$L__BB0_1282;
	ld.global.f32 	%f7313, [%rd132];
	add.f32 	%f7314, %f629, %f7313;
	st.global.f32 	[%rd132], %f7314;
	st.global.f32 	[%rd8+492], %f628;
	st.global.f32 	[%rd9+492], %f627;
$L__BB0_1282:
	ld.param.u32 	%r16786, [_Z17qk_sparse_forwardPK13__nv_bfloat16S1_S1_PKiS3_fPfS4_S4_lllllllllllllllliiii_param_27];
	mov.u32 	%r8547, %ctaid.x;
	shl.b32 	%r8548, %r8547, 7;
	or.b32  	%r8549, %r8548, 124;
	setp.ge.s32 	%p3277, %r8549, %r16786;
	@%p3277 bra 	$L__BB0_1285;
	mov.u32 	%r8550, %tid.x;
	and.b32  	%r8551, %r8550, 31;
	setp.ne.s32 	%p3278, %r8551, 0;
	shl.b32 	%r8552, %r8550, 7;
	and.b32  	%r8553, %r8552, 3968;
	mov.u32 	%r8554, shmem;
	add.s32 	%r8555, %r8554, %r8553;
	shl.b32 	%r8556, %r8550, 1;
	and.b32  	%r8557, %r8556, 62;
	mad.lo.s32 	%r8558, %r8551, -126, %r8557;
	add.s32 	%r8559, %r8555, %r8558;
	ld.shared.f32 	%f7315, [%r8559+79872];
	mov.b32 	%r8560, %f7315;
	shfl.sync.down.b32	%r8561|%p3279, %r8560, 16, 31, -1;
	mov.b32 	%f7316, %r8561;
	max.f32 	%f7317, %f7315, %f7316;
	mov.b32 	%r8562, %f7317;
	shfl.sync.down.b32	%r8563|%p3280, %r8562, 8, 31, -1;
	mov.b32 	%f7318, %r8563;
	max.f32 	%f7319, %f7317, %f7318;
	mov.b32 	%r8564, %f7319;
	shfl.sync.down.b32	%r8565|%p3281, %r8564, 4, 31, -1;
	mov.b32 	%f7320, %r8565;
	max.f32 	%f7321, %f7319, %f7320;
	mov.b32 	%r8566, %f7321;
	shfl.sync.down.b32	%r8567|%p3282, %r8566, 2, 31, -1;
	mov.b32 	%f7322, %r8567;
	max.f32 	%f7323, %f7321, %f7322;
	mov.b32 	%r8568, %f7323;
	shfl.sync.down.b32	%r8569|%p3283, %r8568, 1, 31, -1;
	mov.b32 	%f7324, %r8569;
	max.f32 	%f630, %f7323, %f7324;
	sub.f32 	%f7325, %f7315, %f630;
	mul.f32 	%f7326, %f7325, 0f3FB8AA3B;
	ex2.approx.f32 	%f7327, %f7326;
	mov.b32 	%r8570, %f7327;
	shfl.sync.down.b32	%r8571|%p3284, %r8570, 16, 31, -1;
	mov.b32 	%f7328, %r8571;
	add.f32 	%f7329, %f7327, %f7328;
	mov.b32 	%r8572, %f7329;
	shfl.sync.down.b32	%r8573|%p3285, %r8572, 8, 31, -1;
	mov.b32 	%f7330, %r8573;
	add.f32 	%f7331, %f7329, %f7330;
	mov.b32 	%r8574, %f7331;
	shfl.sync.down.b32	%r8575|%p3286, %r8574, 4, 31, -1;
	mov.b32 	%f7332, %r8575;
	add.f32 	%f7333, %f7331, %f7332;
	mov.b32 	%r8576, %f7333;
	shfl.sync.down.b32	%r8577|%p3287, %r8576, 2, 31, -1;
	mov.b32 	%f7334, %r8577;
	add.f32 	%f7335, %f7333, %f7334;
	mov.b32 	%r8578, %f7335;
	shfl.sync.down.b32	%r8579|%p3288, %r8578, 1, 31, -1;
	mov.b32 	%f7336, %r8579;
	add.f32 	%f631, %f7335, %f7336;
	div.rn.f32 	%f7337, %f7327, %f631;
	mul.f32 	%f7338, %f7337, %f2974;
	mov.b32 	%r8580, %f7338;
	shfl.sync.down.b32	%r8581|%p3289, %r8580, 16, 31, -1;
	mov.b32 	%f7339, %r8581;
	add.f32 	%f7340, %f7338, %f7339;
	mov.b32 	%r8582, %f7340;
	shfl.sync.down.b32	%r8583|%p3290, %r8582, 8, 31, -1;
	mov.b32 	%f7341, %r8583;
	add.f32 	%f7342, %f7340, %f7341;
	mov.b32 	%r8584, %f7342;
	shfl.sync.down.b32	%r8585|%p3291, %r8584, 4, 31, -1;
	mov.b32 	%f7343, %r8585;
	add.f32 	%f7344, %f7342, %f7343;
	mov.b32 	%r8586, %f7344;
	shfl.sync.down.b32	%r8587|%p3292, %r8586, 2, 31, -1;
	mov.b32 	%f7345, %r8587;
	add.f32 	%f7346, %f7344, %f7345;
	mov.b32 	%r8588, %f7346;
	shfl.sync.down.b32	%r8589|%p3293, %r8588, 1, 31, -1;
	mov.b32 	%f7347, %r8589;
	add.f32 	%f632, %f7346, %f7347;
	@%p3278 bra 	$L__BB0_1285;
	ld.global.f32 	%f7348, [%rd133];
	add.f32 	%f7349, %f632, %f7348;
	st.global.f32 	[%rd133], %f7349;
	st.global.f32 	[%rd8+496], %f631;
	st.global.f32 	[%rd9+496], %f630;
$L__BB0_1285:
	ld.param.u32 	%r16787, [_Z17qk_sparse_forwardPK13__nv_bfloat16S1_S1_PKiS3_fPfS4_S4_lllllllllllllllliiii_param_27];
	mov.u32 	%r8590, %ctaid.x;
	shl.b32 	%r8591, %r8590, 7;
	or.b32  	%r8592, %r8591, 125;
	setp.ge.s32 	%p3294, %r8592, %r16787;
	@%p3294 bra 	$L__BB0_1288;
	mov.u32 	%r8593, %tid.x;
	and.b32  	%r8594, %r8593, 31;
	setp.ne.s32 	%p3295, %r8594, 0;
	shl.b32 	%r8595, %r8593, 7;
	and.b32  	%r8596, %r8595, 3968;
	mov.u32 	%r8597, shmem;
	add.s32 	%r8598, %r8597, %r8596;
	shl.b32 	%r8599, %r8593, 1;
	and.b32  	%r8600, %r8599, 62;
	mad.lo.s32 	%r8601, %r8594, -126, %r8600;
	add.s32 	%r8602, %r8598, %r8601;
	ld.shared.f32 	%f7350, [%r8602+80384];
	mov.b32 	%r8603, %f7350;
	shfl.sync.down.b32	%r8604|%p3296, %r8603, 16, 31, -1;
	mov.b32 	%f7351, %r8604;
	max.f32 	%f7352, %f7350, %f7351;
	mov.b32 	%r8605, %f7352;
	shfl.sync.down.b32	%r8606|%p3297, %r8605, 8, 31, -1;
	mov.b32 	%f7353, %r8606;
	max.f32 	%f7354, %f7352, %f7353;
	mov.b32 	%r8607, %f7354;
	shfl.sync.down.b32	%r8608|%p3298, %r8607, 4, 31, -1;
	mov.b32 	%f7355, %r8608;
	max.f32 	%f7356, %f7354, %f7355;
	mov.b32 	%r8609, %f7356;
	shfl.sync.down.b32	%r8610|%p3299, %r8609, 2, 31, -1;
	mov.b32 	%f7357, %r8610;
	max.f32 	%f7358, %f7356, %f7357;
	mov.b32 	%r8611, %f7358;
	shfl.sync.down.b32	%r8612|%p3300, %r8611, 1, 31, -1;
	mov.b32 	%f7359, %r8612;
	max.f32 	%f633, %f7358, %f7359;
	sub.f32 	%f7360, %f7350, %f633;
	mul.f32 	%f7361, %f7360, 0f3FB8AA3B;
	ex2.approx.f32 	%f7362, %f7361;
	mov.b32 	%r8613, %f7362;
	shfl.sync.down.b32	%r8614|%p3301, %r8613, 16, 31, -1;
	mov.b32 	%f7363, %r8614;
	add.f32 	%f7364, %f7362, %f7363;
	mov.b32 	%r8615, %f7364;
	shfl.sync.down.b32	%r8616|%p3302, %r8615, 8, 31, -1;
	mov.b32 	%f7365, %r8616;
	add.f32 	%f7366, %f7364, %f7365;
	mov.b32 	%r8617, %f7366;
	shfl.sync.down.b32	%r8618|%p3303, %r8617, 4, 31, -1;
	mov.b32 	%f7367, %r8618;
	add.f32 	%f7368, %f7366, %f7367;
	mov.b32 	%r8619, %f7368;
	shfl.sync.down.b32	%r8620|%p3304, %r8619, 2, 31, -1;
	mov.b32 	%f7369, %r8620;
	add.f32 	%f7370, %f7368, %f7369;
	mov.b32 	%r8621, %f7370;
	shfl.sync.down.b32	%r8622|%p3305, %r8621, 1, 31, -1;
	mov.b32 	%f7371, %r8622;
	add.f32 	%f634, %f7370, %f7371;
	div.rn.f32 	%f7372, %f7362, %f634;
	mul.f32 	%f7373, %f7372, %f2974;
	mov.b32 	%r8623, %f7373;
	shfl.sync.down.b32	%r8624|%p3306, %r8623, 16, 31, -1;
	mov.b32 	%f7374, %r8624;
	add.f32 	%f7375, %f7373, %f7374;
	mov.b32 	%r8625, %f7375;
	shfl.sync.down.b32	%r8626|%p3307, %r8625, 8, 31, -1;
	mov.b32 	%f7376, %r8626;
	add.f32 	%f7377, %f7375, %f7376;
	mov.b32 	%r8627, %f7377;
	shfl.sync.down.b32	%r8628|%p3308, %r8627, 4, 31, -1;
	mov.b32 	%f7378, %r8628;
	add.f32 	%f7379, %f7377, %f7378;
	mov.b32 	%r8629, %f7379;
	shfl.sync.down.b32	%r8630|%p3309, %r8629, 2, 31, -1;
	mov.b32 	%f7380, %r8630;
	add.f32 	%f7381, %f7379, %f7380;
	mov.b32 	%r8631, %f7381;
	shfl.sync.down.b32	%r8632|%p3310, %r8631, 1, 31, -1;
	mov.b32 	%f7382, %r8632;
	add.f32 	%f635, %f7381, %f7382;
	@%p3295 bra 	$L__BB0_1288;
	ld.global.f32 	%f7383, [%rd134];
	add.f32 	%f7384, %f635, %f7383;
	st.global.f32 	[%rd134], %f7384;
	st.global.f32 	[%rd8+500], %f634;
	st.global.f32 	[%rd9+500], %f633;
$L__BB0_1288:
	ld.param.u32 	%r16788, [_Z17qk_sparse_forwardPK13__nv_bfloat16S1_S1_PKiS3_fPfS4_S4_lllllllllllllllliiii_param_27];
	mov.u32 	%r8633, %ctaid.x;
	shl.b32 	%r8634, %r8633, 7;
	or.b32  	%r8635, %r8634, 126;
	setp.ge.s32 	%p3311, %r8635, %r16788;
	@%p3311 bra 	$L__BB0_1291;
	mov.u32 	%r8636, %tid.x;
	and.b32  	%r8637, %r8636, 31;
	setp.ne.s32 	%p3312, %r8637, 0;
	shl.b32 	%r8638, %r8636, 7;
	and.b32  	%r8639, %r8638, 3968;
	mov.u32 	%r8640, shmem;
	add.s32 	%r8641, %r8640, %r8639;
	shl.b32 	%r8642, %r8636, 1;
	and.b32  	%r8643, %r8642, 62;
	mad.lo.s32 	%r8644, %r8637, -126, %r8643;
	add.s32 	%r8645, %r8641, %r8644;
	ld.shared.f32 	%f7385, [%r8645+80896];
	mov.b32 	%r8646, %f7385;
	shfl.sync.down.b32	%r8647|%p3313, %r8646, 16, 31, -1;
	mov.b32 	%f7386, %r8647;
	max.f32 	%f7387, %f7385, %f7386;
	mov.b32 	%r8648, %f7387;
	shfl.sync.down.b32	%r8649|%p3314, %r8648, 8, 31, -1;
	mov.b32 	%f7388, %r8649;
	max.f32 	%f7389, %f7387, %f7388;
	mov.b32 	%r8650, %f7389;
	shfl.sync.down.b32	%r8651|%p3315, %r8650, 4, 31, -1;
	mov.b32 	%f7390, %r8651;
	max.f32 	%f7391, %f7389, %f7390;
	mov.b32 	%r8652, %f7391;
	shfl.sync.down.b32	%r8653|%p3316, %r8652, 2, 31, -1;
	mov.b32 	%f7392, %r8653;
	max.f32 	%f7393, %f7391, %f7392;
	mov.b32 	%r8654, %f7393;
	shfl.sync.down.b32	%r8655|%p3317, %r8654, 1, 31, -1;
	mov.b32 	%f7394, %r8655;
	max.f32 	%f636, %f7393, %f7394;
	sub.f32 	%f7395, %f7385, %f636;
	mul.f32 	%f7396, %f7395, 0f3FB8AA3B;
	ex2.approx.f32 	%f7397, %f7396;
	mov.b32 	%r8656, %f7397;
	shfl.sync.down.b32	%r8657|%p3318, %r8656, 16, 31, -1;
	mov.b32 	%f7398, %r8657;
	add.f32 	%f7399, %f7397, %f7398;
	mov.b32 	%r8658, %f7399;
	shfl.sync.down.b32	%r8659|%p3319, %r8658, 8, 31, -1;
	mov.b32 	%f7400, %r8659;
	add.f32 	%f7401, %f7399, %f7400;
	mov.b32 	%r8660, %f7401;
	shfl.sync.down.b32	%r8661|%p3320, %r8660, 4, 31, -1;
	mov.b32 	%f7402, %r8661;
	add.f32 	%f7403, %f7401, %f7402;
	mov.b32 	%r8662, %f7403;
	shfl.sync.down.b32	%r8663|%p3321, %r8662, 2, 31, -1;
	mov.b32 	%f7404, %r8663;
	add.f32 	%f7405, %f7403, %f7404;
	mov.b32 	%r8664, %f7405;
	shfl.sync.down.b32	%r8665|%p3322, %r8664, 1, 31, -1;
	mov.b32 	%f7406, %r8665;
	add.f32 	%f637, %f7405, %f7406;
	div.rn.f32 	%f7407, %f7397, %f637;
	mul.f32 	%f7408, %f7407, %f2974;
	mov.b32 	%r8666, %f7408;
	shfl.sync.down.b32	%r8667|%p3323, %r8666, 16, 31, -1;
	mov.b32 	%f7409, %r8667;
	add.f32 	%f7410, %f7408, %f7409;
	mov.b32 	%r8668, %f7410;
	shfl.sync.down.b32	%r8669|%p3324, %r8668, 8, 31, -1;
	mov.b32 	%f7411, %r8669;
	add.f32 	%f7412, %f7410, %f7411;
	mov.b32 	%r8670, %f7412;
	shfl.sync.down.b32	%r8671|%p3325, %r8670, 4, 31, -1;
	mov.b32 	%f7413, %r8671;
	add.f32 	%f7414, %f7412, %f7413;
	mov.b32 	%r8672, %f7414;
	shfl.sync.down.b32	%r8673|%p3326, %r8672, 2, 31, -1;
	mov.b32 	%f7415, %r8673;
	add.f32 	%f7416, %f7414, %f7415;
	mov.b32 	%r8674, %f7416;
	shfl.sync.down.b32	%r8675|%p3327, %r8674, 1, 31, -1;
	mov.b32 	%f7417, %r8675;
	add.f32 	%f638, %f7416, %f7417;
	@%p3312 bra 	$L__BB0_1291;
	ld.global.f32 	%f7418, [%rd135];
	add.f32 	%f7419, %f638, %f7418;
	st.global.f32 	[%rd135], %f7419;
	st.global.f32 	[%rd8+504], %f637;
	st.global.f32 	[%rd9+504], %f636;
$L__BB0_1291:
	ld.param.u32 	%r16789, [_Z17qk_sparse_forwardPK13__nv_bfloat16S1_S1_PKiS3_fPfS4_S4_lllllllllllllllliiii_param_27];
	mov.u32 	%r8676, %ctaid.x;
	shl.b32 	%r8677, %r8676, 7;
	or.b32  	%r8678, %r8677, 127;
	setp.ge.s32 	%p3328, %r8678, %r16789;
	@%p3328 bra 	$L__BB0_1294;
	mov.u32 	%r8679, %tid.x;
	and.b32  	%r8680, %r8679, 31;
	setp.ne.s32 	%p3329, %r8680, 0;
	shl.b32 	%r8681, %r8679, 7;
	and.b32  	%r8682, %r8681, 3968;
	mov.u32 	%r8683, shmem;
	add.s32 	%r8684, %r8683, %r8682;
	shl.b32 	%r8685, %r8679, 1;
	and.b32  	%r8686, %r8685, 62;
	mad.lo.s32 	%r8687, %r8680, -126, %r8686;
	add.s32 	%r8688, %r8684, %r8687;
	ld.shared.f32 	%f7420, [%r8688+81408];
	mov.b32 	%r8689, %f7420;
	shfl.sync.down.b32	%r8690|%p3330, %r8689, 16, 31, -1;
	mov.b32 	%f7421, %r8690;
	max.f32 	%f7422, %f7420, %f7421;
	mov.b32 	%r8691, %f7422;
	shfl.sync.down.b32	%r8692|%p3331, %r8691, 8, 31, -1;
	mov.b32 	%f7423, %r8692;
	max.f32 	%f7424, %f7422, %f7423;
	mov.b32 	%r8693, %f7424;
	shfl.sync.down.b32	%r8694|%p3332, %r8693, 4, 31, -1;
	mov.b32 	%f7425, %r8694;
	max.f32 	%f7426, %f7424, %f7425;
	mov.b32 	%r8695, %f7426;
	shfl.sync.down.b32	%r8696|%p3333, %r8695, 2, 31, -1;
	mov.b32 	%f7427, %r8696;
	max.f32 	%f7428, %f7426, %f7427;
	mov.b32 	%r8697, %f7428;
	shfl.sync.down.b32	%r8698|%p3334, %r8697, 1, 31, -1;
	mov.b32 	%f7429, %r8698;
	max.f32 	%f639, %f7428, %f7429;
	sub.f32 	%f7430, %f7420, %f639;
	mul.f32 	%f7431, %f7430, 0f3FB8AA3B;
	ex2.approx.f32 	%f7432, %f7431;
	mov.b32 	%r8699, %f7432;
	shfl.sync.down.b32	%r8700|%p3335, %r8699, 16, 31, -1;
	mov.b32 	%f7433, %r8700;
	add.f32 	%f7434, %f7432, %f7433;
	mov.b32 	%r8701, %f7434;
	shfl.sync.down.b32	%r8702|%p3336, %r8701, 8, 31, -1;
	mov.b32 	%f7435, %r8702;
	add.f32 	%f7436, %f7434, %f7435;
	mov.b32 	%r8703, %f7436;
	shfl.sync.down.b32	%r8704|%p3337, %r8703, 4, 31, -1;
	mov.b32 	%f7437, %r8704;
	add.f32 	%f7438, %f7436, %f7437;
	mov.b32 	%r8705, %f7438;
	shfl.sync.down.b32	%r8706|%p3338, %r8705, 2, 31, -1;
	mov.b32 	%f7439, %r8706;
	add.f32 	%f7440, %f7438, %f7439;
	mov.b32 	%r8707, %f7440;
	shfl.sync.down.b32	%r8708|%p3339, %r8707, 1, 31, -1;
	mov.b32 	%f7441, %r8708;
	add.f32 	%f640, %f7440, %f7441;
	div.rn.f32 	%f7442, %f7432, %f640;
	mul.f32 	%f7443, %f7442, %f2974;
	mov.b32 	%r8709, %f7443;
	shfl.sync.down.b32	%r8710|%p3340, %r8709, 16, 31, -1;
	mov.b32 	%f7444, %r8710;
	add.f32 	%f7445, %f7443, %f7444;
	mov.b32 	%r8711, %f7445;
	shfl.sync.down.b32	%r8712|%p3341, %r8711, 8, 31, -1;
	mov.b32 	%f7446, %r8712;
	add.f32 	%f7447, %f7445, %f7446;
	mov.b32 	%r8713, %f7447;
	shfl.sync.down.b32	%r8714|%p3342, %r8713, 4, 31, -1;
	mov.b32 	%f7448, %r8714;
	add.f32 	%f7449, %f7447, %f7448;
	mov.b32 	%r8715, %f7449;
	shfl.sync.down.b32	%r8716|%p3343, %r8715, 2, 31, -1;
	mov.b32 	%f7450, %r8716;
	add.f32 	%f7451, %f7449, %f7450;
	mov.b32 	%r8717, %f7451;
	shfl.sync.down.b32	%r8718|%p3344, %r8717, 1, 31, -1;
	mov.b32 	%f7452, %r8718;
	add.f32 	%f641, %f7451, %f7452;
	@%p3329 bra 	$L__BB0_1294;
	ld.global.f32 	%f7453, [%rd136];
	add.f32 	%f7454, %f641, %f7453;
	st.global.f32 	[%rd136], %f7454;
	st.global.f32 	[%rd8+508], %f640;
	st.global.f32 	[%rd9+508], %f639;
$L__BB0_1294:
	bar.sync 	0;
$L__BB0_1295:
	ld.param.u32 	%r16790, [_Z17qk_sparse_forwardPK13__nv_bfloat16S1_S1_PKiS3_fPfS4_S4_lllllllllllllllliiii_param_27];
	mov.u32 	%r8719, %ctaid.x;
	shl.b32 	%r8720, %r8719, 7;
	add.s32 	%r8721, %r8720, %r17058;
	add.s32 	%r8722, %r8721, 1;
	setp.ge.s32 	%p3345, %r8722, %r16790;
	@%p3345 bra 	$L__BB0_1936;
	mov.u32 	%r8723, %tid.x;
	and.b32  	%r8724, %r8723, 31;
	setp.ne.s32 	%p3346, %r8724, 0;
	mul.wide.u32 	%rd1885, %r17058, 4;
	add.s64 	%rd1886, %rd4, %rd1885;
	ld.local.f32 	%f7583, [%rd1886+4];
	shl.b32 	%r8725, %r8723, 1;
	and.b32  	%r8726, %r8725, 62;
	mov.u32 	%r8727, shmem;
	add.s32 	%r8728, %r8727, %r8726;
	ld.shared.u16 	%rs282, [%r8728];
	// begin inline asm
	{ cvt.f32.bf16 %f7455, %rs282;}

	// end inline asm
	mul.f32 	%f7584, %f7583, %f7455;
	ld.shared.u16 	%rs283, [%r8728+128];
	// begin inline asm
	{ cvt.f32.bf16 %f7456, %rs283;}

	// end inline asm
	mul.f32 	%f642, %f7583, %f7456;
	ld.shared.u16 	%rs284, [%r8728+256];
	// begin inline asm
	{ cvt.f32.bf16 %f7457, %rs284;}

	// end inline asm
	mul.f32 	%f643, %f7583, %f7457;
	ld.shared.u16 	%rs285, [%r8728+384];
	// begin inline asm
	{ cvt.f32.bf16 %f7458, %rs285;}

	// end inline asm
	mul.f32 	%f644, %f7583, %f7458;
	ld.shared.u16 	%rs286, [%r8728+512];
	// begin inline asm
	{ cvt.f32.bf16 %f7459, %rs286;}

	// end inline asm
	mul.f32 	%f645, %f7583, %f7459;
	ld.shared.u16 	%rs287, [%r8728+640];
	// begin inline asm
	{ cvt.f32.bf16 %f7460, %rs287;}

	// end inline asm
	mul.f32 	%f646, %f7583, %f7460;
	ld.shared.u16 	%rs288, [%r8728+768];
	// begin inline asm
	{ cvt.f32.bf16 %f7461, %rs288;}

	// end inline asm
	mul.f32 	%f647, %f7583, %f7461;
	ld.shared.u16 	%rs289, [%r8728+896];
	// begin inline asm
	{ cvt.f32.bf16 %f7462, %rs289;}

	// end inline asm
	mul.f32 	%f648, %f7583, %f7462;
	ld.shared.u16 	%rs290, [%r8728+1024];
	// begin inline asm
	{ cvt.f32.bf16 %f7463, %rs290;}

	// end inline asm
	mul.f32 	%f649, %f7583, %f7463;
	ld.shared.u16 	%rs291, [%r8728+1152];
	// begin inline asm
	{ cvt.f32.bf16 %f7464, %rs291;}

	// end inline asm
	mul.f32 	%f650, %f7583, %f7464;
	ld.shared.u16 	%rs292, [%r8728+1280];
	// begin inline asm
	{ cvt.f32.bf16 %f7465, %rs292;}

	// end inline asm
	mul.f32 	%f651, %f7583, %f7465;
	ld.shared.u16 	%rs293, [%r8728+1408];
	// begin inline asm
	{ cvt.f32.bf16 %f7466, %rs293;}

	// end inline asm
	mul.f32 	%f652, %f7583, %f7466;
	ld.shared.u16 	%rs294, [%r8728+1536];
	// begin inline asm
	{ cvt.f32.bf16 %f7467, %rs294;}

	// end inline asm
	mul.f32 	%f653, %f7583, %f7467;
	ld.shared.u16 	%rs295, [%r8728+1664];
	// begin inline asm
	{ cvt.f32.bf16 %f7468, %rs295;}

	// end inline asm
	mul.f32 	%f654, %f7583, %f7468;
	ld.shared.u16 	%rs296, [%r8728+1792];
	// begin inline asm
	{ cvt.f32.bf16 %f7469, %rs296;}

	// end inline asm
	mul.f32 	%f655, %f7583, %f7469;
	ld.shared.u16 	%rs297, [%r8728+1920];
	// begin inline asm
	{ cvt.f32.bf16 %f7470, %rs297;}

	// end inline asm
	mul.f32 	%f656, %f7583, %f7470;
	ld.shared.u16 	%rs298, [%r8728+2048];
	// begin inline asm
	{ cvt.f32.bf16 %f7471, %rs298;}

	// end inline asm
	mul.f32 	%f657, %f7583, %f7471;
	ld.shared.u16 	%rs299, [%r8728+2176];
	// begin inline asm
	{ cvt.f32.bf16 %f7472, %rs299;}

	// end inline asm
	mul.f32 	%f658, %f7583, %f7472;
	ld.shared.u16 	%rs300, [%r8728+2304];
	// begin inline asm
	{ cvt.f32.bf16 %f7473, %rs300;}

	// end inline asm
	mul.f32 	%f659, %f7583, %f7473;
	ld.shared.u16 	%rs301, [%r8728+2432];
	// begin inline asm
	{ cvt.f32.bf16 %f7474, %rs301;}

	// end inline asm
	mul.f32 	%f660, %f7583, %f7474;
	ld.shared.u16 	%rs302, [%r8728+2560];
	// begin inline asm
	{ cvt.f32.bf16 %f7475, %rs302;}

	// end inline asm
	mul.f32 	%f661, %f7583, %f7475;
	ld.shared.u16 	%rs303, [%r8728+2688];
	// begin inline asm
	{ cvt.f32.bf16 %f7476, %rs303;}

	// end inline asm
	mul.f32 	%f662, %f7583, %f7476;
	ld.shared.u16 	%rs304, [%r8728+2816];
	// begin inline asm
	{ cvt.f32.bf16 %f7477, %rs304;}

	// end inline asm
	mul.f32 	%f663, %f7583, %f7477;
	ld.shared.u16 	%rs305, [%r8728+2944];
	// begin inline asm
	{ cvt.f32.bf16 %f7478, %rs305;}

	// end inline asm
	mul.f32 	%f664, %f7583, %f7478;
	ld.shared.u16 	%rs306, [%r8728+3072];
	// begin inline asm
	{ cvt.f32.bf16 %f7479, %rs306;}

	// end inline asm
	mul.f32 	%f665, %f7583, %f7479;
	ld.shared.u16 	%rs307, [%r8728+3200];
	// begin inline asm
	{ cvt.f32.bf16 %f7480, %rs307;}

	// end inline asm
	mul.f32 	%f666, %f7583, %f7480;
	ld.shared.u16 	%rs308, [%r8728+3328];
	// begin inline asm
	{ cvt.f32.bf16 %f7481, %rs308;}

	// end inline asm
	mul.f32 	%f667, %f7583, %f7481;
	ld.shared.u16 	%rs309, [%r8728+3456];
	// begin inline asm
	{ cvt.f32.bf16 %f7482, %rs309;}

	// end inline asm
	mul.f32 	%f668, %f7583, %f7482;
	ld.shared.u16 	%rs310, [%r8728+3584];
	// begin inline asm
	{ cvt.f32.bf16 %f7483, %rs310;}

	// end inline asm
	mul.f32 	%f669, %f7583, %f7483;
	ld.shared.u16 	%rs311, [%r8728+3712];
	// begin inline asm
	{ cvt.f32.bf16 %f7484, %rs311;}

	// end inline asm
	mul.f32 	%f670, %f7583, %f7484;
	ld.shared.u16 	%rs312, [%r8728+3840];
	// begin inline asm
	{ cvt.f32.bf16 %f7485, %rs312;}

	// end inline asm
	mul.f32 	%f671, %f7583, %f7485;
	ld.shared.u16 	%rs313, [%r8728+3968];
	// begin inline asm
	{ cvt.f32.bf16 %f7486, %rs313;}

	// end inline asm
	mul.f32 	%f672, %f7583, %f7486;
	ld.shared.u16 	%rs314, [%r8728+4096];
	// begin inline asm
	{ cvt.f32.bf16 %f7487, %rs314;}

	// end inline asm
	mul.f32 	%f673, %f7583, %f7487;
	ld.shared.u16 	%rs315, [%r8728+4224];
	// begin inline asm
	{ cvt.f32.bf16 %f7488, %rs315;}

	// end inline asm
	mul.f32 	%f674, %f7583, %f7488;
	ld.shared.u16 	%rs316, [%r8728+4352];
	// begin inline asm
	{ cvt.f32.bf16 %f7489, %rs316;}

	// end inline asm
	mul.f32 	%f675, %f7583, %f7489;
	ld.shared.u16 	%rs317, [%r8728+4480];
	// begin inline asm
	{ cvt.f32.bf16 %f7490, %rs317;}

	// end inline asm
	mul.f32 	%f676, %f7583, %f7490;
	ld.shared.u16 	%rs318, [%r8728+4608];
	// begin inline asm
	{ cvt.f32.bf16 %f7491, %rs318;}

	// end inline asm
	mul.f32 	%f677, %f7583, %f7491;
	ld.shared.u16 	%rs319, [%r8728+4736];
	// begin inline asm
	{ cvt.f32.bf16 %f7492, %rs319;}

	// end inline asm
	mul.f32 	%f678, %f7583, %f7492;
	ld.shared.u16 	%rs320, [%r8728+4864];
	// begin inline asm
	{ cvt.f32.bf16 %f7493, %rs320;}

	// end inline asm
	mul.f32 	%f679, %f7583, %f7493;
	ld.shared.u16 	%rs321, [%r8728+4992];
	// begin inline asm
	{ cvt.f32.bf16 %f7494, %rs321;}

	// end inline asm
	mul.f32 	%f680, %f7583, %f7494;
	ld.shared.u16 	%rs322, [%r8728+5120];
	// begin inline asm
	{ cvt.f32.bf16 %f7495, %rs322;}

	// end inline asm
	mul.f32 	%f681, %f7583, %f7495;
	ld.shared.u16 	%rs323, [%r8728+5248];
	// begin inline asm
	{ cvt.f32.bf16 %f7496, %rs323;}

	// end inline asm
	mul.f32 	%f682, %f7583, %f7496;
	ld.shared.u16 	%rs324, [%r8728+5376];
	// begin inline asm
	{ cvt.f32.bf16 %f7497, %rs324;}

	// end inline asm
	mul.f32 	%f683, %f7583, %f7497;
	ld.shared.u16 	%rs325, [%r8728+5504];
	// begin inline asm
	{ cvt.f32.bf16 %f7498, %rs325;}

	// end inline asm
	mul.f32 	%f684, %f7583, %f7498;
	ld.shared.u16 	%rs326, [%r8728+5632];
	// begin inline asm
	{ cvt.f32.bf16 %f7499, %rs326;}

	// end inline asm
	mul.f32 	%f685, %f7583, %f7499;
	ld.shared.u16 	%rs327, [%r8728+5760];
	// begin inline asm
	{ cvt.f32.bf16 %f7500, %rs327;}

	// end inline asm
	mul.f32 	%f686, %f7583, %f7500;
	ld.shared.u16 	%rs328, [%r8728+5888];
	// begin inline asm
	{ cvt.f32.bf16 %f7501, %rs328;}

	// end inline asm
	mul.f32 	%f687, %f7583, %f7501;
	ld.shared.u16 	%rs329, [%r8728+6016];
	// begin inline asm
	{ cvt.f32.bf16 %f7502, %rs329;}

	// end inline asm
	mul.f32 	%f688, %f7583, %f7502;
	ld.shared.u16 	%rs330, [%r8728+6144];
	// begin inline asm
	{ cvt.f32.bf16 %f7503, %rs330;}

	// end inline asm
	mul.f32 	%f689, %f7583, %f7503;
	ld.shared.u16 	%rs331, [%r8728+6272];
	// begin inline asm
	{ cvt.f32.bf16 %f7504, %rs331;}

	// end inline asm
	mul.f32 	%f690, %f7583, %f7504;
	ld.shared.u16 	%rs332, [%r8728+6400];
	// begin inline asm
	{ cvt.f32.bf16 %f7505, %rs332;}

	// end inline asm
	mul.f32 	%f691, %f7583, %f7505;
	ld.shared.u16 	%rs333, [%r8728+6528];
	// begin inline asm
	{ cvt.f32.bf16 %f7506, %rs333;}

	// end inline asm
	mul.f32 	%f692, %f7583, %f7506;
	ld.shared.u16 	%rs334, [%r8728+6656];
	// begin inline asm
	{ cvt.f32.bf16 %f7507, %rs334;}

	// end inline asm
	mul.f32 	%f693, %f7583, %f7507;
	ld.shared.u16 	%rs335, [%r8728+6784];
	// begin inline asm
	{ cvt.f32.bf16 %f7508, %rs335;}

	// end inline asm
	mul.f32 	%f694, %f7583, %f7508;
	ld.shared.u16 	%rs336, [%r8728+6912];
	// begin inline asm
	{ cvt.f32.bf16 %f7509, %rs336;}

	// end inline asm
	mul.f32 	%f695, %f7583, %f7509;
	ld.shared.u16 	%rs337, [%r8728+7040];
	// begin inline asm
	{ cvt.f32.bf16 %f7510, %rs337;}

	// end inline asm
	mul.f32 	%f696, %f7583, %f7510;
	ld.shared.u16 	%rs338, [%r8728+7168];
	// begin inline asm
	{ cvt.f32.bf16 %f7511, %rs338;}

	// end inline asm
	mul.f32 	%f697, %f7583, %f7511;
	ld.shared.u16 	%rs339, [%r8728+7296];
	// begin inline asm
	{ cvt.f32.bf16 %f7512, %rs339;}

	// end inline asm
	mul.f32 	%f698, %f7583, %f7512;
	ld.shared.u16 	%rs340, [%r8728+7424];
	// begin inline asm
	{ cvt.f32.bf16 %f7513, %rs340;}

	// end inline asm
	mul.f32 	%f699, %f7583, %f7513;
	ld.shared.u16 	%rs341, [%r8728+7552];
	// begin inline asm
	{ cvt.f32.bf16 %f7514, %rs341;}

	// end inline asm
	mul.f32 	%f700, %f7583, %f7514;
	ld.shared.u16 	%rs342, [%r8728+7680];
	// begin inline asm
	{ cvt.f32.bf16 %f7515, %rs342;}

	// end inline asm
	mul.f32 	%f701, %f7583, %f7515;
	ld.shared.u16 	%rs343, [%r8728+7808];
	// begin inline asm
	{ cvt.f32.bf16 %f7516, %rs343;}

	// end inline asm
	mul.f32 	%f702, %f7583, %f7516;
	ld.shared.u16 	%rs344, [%r8728+7936];
	// begin inline asm
	{ cvt.f32.bf16 %f7517, %rs344;}

	// end inline asm
	mul.f32 	%f703, %f7583, %f7517;
	ld.shared.u16 	%rs345, [%r8728+8064];
	// begin inline asm
	{ cvt.f32.bf16 %f7518, %rs345;}

	// end inline asm
	mul.f32 	%f704, %f7583, %f7518;
	ld.shared.u16 	%rs346, [%r8728+8192];
	// begin inline asm
	{ cvt.f32.bf16 %f7519, %rs346;}

	// end inline asm
	mul.f32 	%f705, %f7583, %f7519;
	ld.shared.u16 	%rs347, [%r8728+8320];
	// begin inline asm
	{ cvt.f32.bf16 %f7520, %rs347;}

	// end inline asm
	mul.f32 	%f706, %f7583, %f7520;
	ld.shared.u16 	%rs348, [%r8728+8448];
	// begin inline asm
	{ cvt.f32.bf16 %f7521, %rs348;}

	// end inline asm
	mul.f32 	%f707, %f7583, %f7521;
	ld.shared.u16 	%rs349, [%r8728+8576];
	// begin inline asm
	{ cvt.f32.bf16 %f7522, %rs349;}

	// end inline asm
	mul.f32 	%f708, %f7583, %f7522;
	ld.shared.u16 	%rs350, [%r8728+8704];
	// begin inline asm
	{ cvt.f32.bf16 %f7523, %rs350;}

	// end inline asm
	mul.f32 	%f709, %f7583, %f7523;
	ld.shared.u16 	%rs351, [%r8728+8832];
	// begin inline asm
	{ cvt.f32.bf16 %f7524, %rs351;}

	// end inline asm
	mul.f32 	%f710, %f7583, %f7524;
	ld.shared.u16 	%rs352, [%r8728+8960];
	// begin inline asm
	{ cvt.f32.bf16 %f7525, %rs352;}

	// end inline asm
	mul.f32 	%f711, %f7583, %f7525;
	ld.shared.u16 	%rs353, [%r8728+9088];
	// begin inline asm
	{ cvt.f32.bf16 %f7526, %rs353;}

	// end inline asm
	mul.f32 	%f712, %f7583, %f7526;
	ld.shared.u16 	%rs354, [%r8728+9216];
	// begin inline asm
	{ cvt.f32.bf16 %f7527, %rs354;}

	// end inline asm
	mul.f32 	%f713, %f7583, %f7527;
	ld.shared.u16 	%rs355, [%r8728+9344];
	// begin inline asm
	{ cvt.f32.bf16 %f7528, %rs355;}

	// end inline asm
	mul.f32 	%f714, %f7583, %f7528;
	ld.shared.u16 	%rs356, [%r8728+9472];
	// begin inline asm
	{ cvt.f32.bf16 %f7529, %rs356;}

	// end inline asm
	mul.f32 	%f715, %f7583, %f7529;
	ld.shared.u16 	%rs357, [%r8728+9600];
	// begin inline asm
	{ cvt.f32.bf16 %f7530, %rs357;}

	// end inline asm
	mul.f32 	%f716, %f7583, %f7530;
	ld.shared.u16 	%rs358, [%r8728+9728];
	// begin inline asm
	{ cvt.f32.bf16 %f7531, %rs358;}

	// end inline asm
	mul.f32 	%f717, %f7583, %f7531;
	ld.shared.u16 	%rs359, [%r8728+9856];
	// begin inline asm
	{ cvt.f32.bf16 %f7532, %rs359;}

	// end inline asm
	mul.f32 	%f718, %f7583, %f7532;
	ld.shared.u16 	%rs360, [%r8728+9984];
	// begin inline asm
	{ cvt.f32.bf16 %f7533, %rs360;}

	// end inline asm
	mul.f32 	%f719, %f7583, %f7533;
	ld.shared.u16 	%rs361, [%r8728+10112];
	// begin inline asm
	{ cvt.f32.bf16 %f7534, %rs361;}

	// end inline asm
	mul.f32 	%f720, %f7583, %f7534;
	ld.shared.u16 	%rs362, [%r8728+10240];
	// begin inline asm
	{ cvt.f32.bf16 %f7535, %rs362;}

	// end inline asm
	mul.f32 	%f721, %f7583, %f7535;
	ld.shared.u16 	%rs363, [%r8728+10368];
	// begin inline asm
	{ cvt.f32.bf16 %f7536, %rs363;}

	// end inline asm
	mul.f32 	%f722, %f7583, %f7536;
	ld.shared.u16 	%rs364, [%r8728+10496];
	// begin inline asm
	{ cvt.f32.bf16 %f7537, %rs364;}

	// end inline asm
	mul.f32 	%f723, %f7583, %f7537;
	ld.shared.u16 	%rs365, [%r8728+10624];
	// begin inline asm
	{ cvt.f32.bf16 %f7538, %rs365;}

	// end inline asm
	mul.f32 	%f724, %f7583, %f7538;
	ld.shared.u16 	%rs366, [%r8728+10752];
	// begin inline asm
	{ cvt.f32.bf16 %f7539, %rs366;}

	// end inline asm
	mul.f32 	%f725, %f7583, %f7539;
	ld.shared.u16 	%rs367, [%r8728+10880];
	// begin inline asm
	{ cvt.f32.bf16 %f7540, %rs367;}

	// end inline asm
	mul.f32 	%f726, %f7583, %f7540;
	ld.shared.u16 	%rs368, [%r8728+11008];
	// begin inline asm
	{ cvt.f32.bf16 %f7541, %rs368;}

	// end inline asm
	mul.f32 	%f727, %f7583, %f7541;
	ld.shared.u16 	%rs369, [%r8728+11136];
	// begin inline asm
	{ cvt.f32.bf16 %f7542, %rs369;}

	// end inline asm
	mul.f32 	%f728, %f7583, %f7542;
	ld.shared.u16 	%rs370, [%r8728+11264];
	// begin inline asm
	{ cvt.f32.bf16 %f7543, %rs370;}

	// end inline asm
	mul.f32 	%f729, %f7583, %f7543;
	ld.shared.u16 	%rs371, [%r8728+11392];
	// begin inline asm
	{ cvt.f32.bf16 %f7544, %rs371;}

	// end inline asm
	mul.f32 	%f730, %f7583, %f7544;
	ld.shared.u16 	%rs372, [%r8728+11520];
	// begin inline asm
	{ cvt.f32.bf16 %f7545, %rs372;}

	// end inline asm
	mul.f32 	%f731, %f7583, %f7545;
	ld.shared.u16 	%rs373, [%r8728+11648];
	// begin inline asm
	{ cvt.f32.bf16 %f7546, %rs373;}

	// end inline asm
	mul.f32 	%f732, %f7583, %f7546;
	ld.shared.u16 	%rs374, [%r8728+11776];
	// begin inline asm
	{ cvt.f32.bf16 %f7547, %rs374;}

	// end inline asm
	mul.f32 	%f733, %f7583, %f7547;
	ld.shared.u16 	%rs375, [%r8728+11904];
	// begin inline asm
	{ cvt.f32.bf16 %f7548, %rs375;}

	// end inline asm
	mul.f32 	%f734, %f7583, %f7548;
	ld.shared.u16 	%rs376, [%r8728+12032];
	// begin inline asm
	{ cvt.f32.bf16 %f7549, %rs376;}

	// end inline asm
	mul.f32 	%f735, %f7583, %f7549;
	ld.shared.u16 	%rs377, [%r8728+12160];
	// begin inline asm
	{ cvt.f32.bf16 %f7550, %rs377;}

	// end inline asm
	mul.f32 	%f736, %f7583, %f7550;
	ld.shared.u16 	%rs378, [%r8728+12288];
	// begin inline asm
	{ cvt.f32.bf16 %f7551, %rs378;}

	// end inline asm
	mul.f32 	%f737, %f7583, %f7551;
	ld.shared.u16 	%rs379, [%r8728+12416];
	// begin inline asm
	{ cvt.f32.bf16 %f7552, %rs379;}

	// end inline asm
	mul.f32 	%f738, %f7583, %f7552;
	ld.shared.u16 	%rs380, [%r8728+12544];
	// begin inline asm
	{ cvt.f32.bf16 %f7553, %rs380;}

	// end inline asm
	mul.f32 	%f739, %f7583, %f7553;
	ld.shared.u16 	%rs381, [%r8728+12672];
	// begin inline asm
	{ cvt.f32.bf16 %f7554, %rs381;}

	// end inline asm
	mul.f32 	%f740, %f7583, %f7554;
	ld.shared.u16 	%rs382, [%r8728+12800];
	// begin inline asm
	{ cvt.f32.bf16 %f7555, %rs382;}

	// end inline asm
	mul.f32 	%f741, %f7583, %f7555;
	ld.shared.u16 	%rs383, [%r8728+12928];
	// begin inline asm
	{ cvt.f32.bf16 %f7556, %rs383;}

	// end inline asm
	mul.f32 	%f742, %f7583, %f7556;
	ld.shared.u16 	%rs384, [%r8728+13056];
	// begin inline asm
	{ cvt.f32.bf16 %f7557, %rs384;}

	// end inline asm
	mul.f32 	%f743, %f7583, %f7557;
	ld.shared.u16 	%rs385, [%r8728+13184];
	// begin inline asm
	{ cvt.f32.bf16 %f7558, %rs385;}

	// end inline asm
	mul.f32 	%f744, %f7583, %f7558;
	ld.shared.u16 	%rs386, [%r8728+13312];
	// begin inline asm
	{ cvt.f32.bf16 %f7559, %rs386;}

	// end inline asm
	mul.f32 	%f745, %f7583, %f7559;
	ld.shared.u16 	%rs387, [%r8728+13440];
	// begin inline asm
	{ cvt.f32.bf16 %f7560, %rs387;}

	// end inline asm
	mul.f32 	%f746, %f7583, %f7560;
	ld.shared.u16 	%rs388, [%r8728+13568];
	// begin inline asm
	{ cvt.f32.bf16 %f7561, %rs388;}

	// end inline asm
	mul.f32 	%f747, %f7583, %f7561;
	ld.shared.u16 	%rs389, [%r8728+13696];
	// begin inline asm
	{ cvt.f32.bf16 %f7562, %rs389;}

	// end inline asm
	mul.f32 	%f748, %f7583, %f7562;
	ld.shared.u16 	%rs390, [%r8728+13824];
	// begin inline asm
	{ cvt.f32.bf16 %f7563, %rs390;}

	// end inline asm
	mul.f32 	%f749, %f7583, %f7563;
	ld.shared.u16 	%rs391, [%r8728+13952];
	// begin inline asm
	{ cvt.f32.bf16 %f7564, %rs391;}

	// end inline asm
	mul.f32 	%f750, %f7583, %f7564;
	ld.shared.u16 	%rs392, [%r8728+14080];
	// begin inline asm
	{ cvt.f32.bf16 %f7565, %rs392;}

	// end inline asm
	mul.f32 	%f751, %f7583, %f7565;
	ld.shared.u16 	%rs393, [%r8728+14208];
	// begin inline asm
	{ cvt.f32.bf16 %f7566, %rs393;}

	// end inline asm
	mul.f32 	%f752, %f7583, %f7566;
	ld.shared.u16 	%rs394, [%r8728+14336];
	// begin inline asm
	{ cvt.f32.bf16 %f7567, %rs394;}

	// end inline asm
	mul.f32 	%f753, %f7583, %f7567;
	ld.shared.u16 	%rs395, [%r8728+14464];
	// begin inline asm
	{ cvt.f32.bf16 %f7568, %rs395;}

	// end inline asm
	mul.f32 	%f754, %f7583, %f7568;
	ld.shared.u16 	%rs396, [%r8728+14592];
	// begin inline asm
	{ cvt.f32.bf16 %f7569, %rs396;}

	// end inline asm
	mul.f32 	%f755, %f7583, %f7569;
	ld.shared.u16 	%rs397, [%r8728+14720];
	// begin inline asm
	{ cvt.f32.bf16 %f7570, %rs397;}

	// end inline asm
	mul.f32 	%f756, %f7583, %f7570;
	ld.shared.u16 	%rs398, [%r8728+14848];
	// begin inline asm
	{ cvt.f32.bf16 %f7571, %rs398;}

	// end inline asm
	mul.f32 	%f757, %f7583, %f7571;
	ld.shared.u16 	%rs399, [%r8728+14976];
	// begin inline asm
	{ cvt.f32.bf16 %f7572, %rs399;}

	// end inline asm
	mul.f32 	%f758, %f7583, %f7572;
	ld.shared.u16 	%rs400, [%r8728+15104];
	// begin inline asm
	{ cvt.f32.bf16 %f7573, %rs400;}

	// end inline asm
	mul.f32 	%f759, %f7583, %f7573;
	ld.shared.u16 	%rs401, [%r8728+15232];
	// begin inline asm
	{ cvt.f32.bf16 %f7574, %rs401;}

	// end inline asm
	mul.f32 	%f760, %f7583, %f7574;
	ld.shared.u16 	%rs402, [%r8728+15360];
	// begin inline asm
	{ cvt.f32.bf16 %f7575, %rs402;}

	// end inline asm
	mul.f32 	%f761, %f7583, %f7575;
	ld.shared.u16 	%rs403, [%r8728+15488];
	// begin inline asm
	{ cvt.f32.bf16 %f7576, %rs403;}

	// end inline asm
	mul.f32 	%f762, %f7583, %f7576;
	ld.shared.u16 	%rs404, [%r8728+15616];
	// begin inline asm
	{ cvt.f32.bf16 %f7577, %rs404;}

	// end inline asm
	mul.f32 	%f763, %f7583, %f7577;
	ld.shared.u16 	%rs405, [%r8728+15744];
	// begin inline asm
	{ cvt.f32.bf16 %f7578, %rs405;}

	// end inline asm
	mul.f32 	%f764, %f7583, %f7578;
	ld.shared.u16 	%rs406, [%r8728+15872];
	// begin inline asm
	{ cvt.f32.bf16 %f7579, %rs406;}

	// end inline asm
	mul.f32 	%f765, %f7583, %f7579;
	ld.shared.u16 	%rs407, [%r8728+16000];
	// begin inline asm
	{ cvt.f32.bf16 %f7580, %rs407;}

	// end inline asm
	mul.f32 	%f766, %f7583, %f7580;
	ld.shared.u16 	%rs408, [%r8728+16128];
	// begin inline asm
	{ cvt.f32.bf16 %f7581, %rs408;}

	// end inline asm
	mul.f32 	%f767, %f7583, %f7581;
	ld.shared.u16 	%rs409, [%r8728+16256];
	// begin inline asm
	{ cvt.f32.bf16 %f7582, %rs409;}

	// end inline asm
	mul.f32 	%f768, %f7583, %f7582;
	mov.b32 	%r8729, %f7584;
	shfl.sync.down.b32	%r8730|%p3347, %r8729, 16, 31, -1;
	mov.b32 	%f7585, %r8730;
	add.f32 	%f7586, %f7584, %f7585;
	mov.b32 	%r8731, %f7586;
	shfl.sync.down.b32	%r8732|%p3348, %r8731, 8, 31, -1;
	mov.b32 	%f7587, %r8732;
	add.f32 	%f7588, %f7586, %f7587;
	mov.b32 	%r8733, %f7588;
	shfl.sync.down.b32	%r8734|%p3349, %r8733, 4, 31, -1;
	mov.b32 	%f7589, %r8734;
	add.f32 	%f7590, %f7588, %f7589;
	mov.b32 	%r8735, %f7590;
	shfl.sync.down.b32	%r8736|%p3350, %r8735, 2, 31, -1;
	mov.b32 	%f7591, %r8736;
	add.f32 	%f7592, %f7590, %f7591;
	mov.b32 	%r8737, %f7592;
	shfl.sync.down.b32	%r8738|%p3351, %r8737, 1, 31, -1;
	mov.b32 	%f7593, %r8738;
	add.f32 	%f769, %f7592, %f7593;
	@%p3346 bra 	$L__BB0_1298;
	ld.param.f32 	%f13602, [_Z17qk_sparse_forwardPK13__nv_bfloat16S1_S1_PKiS3_fPfS4_S4_lllllllllllllllliiii_param_5];
	mov.u32 	%r8739, shmem;
	ld.shared.u32 	%r8740, [shmem+32768];
	mul.wide.u32 	%rd1887, %r17058, 4;
	add.s64 	%rd1888, %rd3, %rd1887;
	ld.local.u32 	%r8741, [%rd1888+4];
	setp.lt.s32 	%p3352, %r8741, %r8740;
	mul.f32 	%f7594, %f13602, %f769;
	selp.f32 	%f7595, %f7594, 0fCE6E6B28, %p3352;
	shl.b32 	%r8742, %r17058, 9;
	add.s32 	%r8743, %r8742, %r8739;
	st.shared.f32 	[%r8743+16896], %f7595;
$L__BB0_1298:
	mov.u32 	%r8744, %tid.x;
	and.b32  	%r8745, %r8744, 31;
	setp.ne.s32 	%p3353, %r8745, 0;
	mov.b32 	%r8746, %f642;
	shfl.sync.down.b32	%r8747|%p3354, %r8746, 16, 31, -1;
	mov.b32 	%f7596, %r8747;
	add.f32 	%f7597, %f642, %f7596;
	mov.b32 	%r8748, %f7597;
	shfl.sync.down.b32	%r8749|%p3355, %r8748, 8, 31, -1;
	mov.b32 	%f7598, %r8749;
	add.f32 	%f7599, %f7597, %f7598;
	mov.b32 	%r8750, %f7599;
	shfl.sync.down.b32	%r8751|%p3356, %r8750, 4, 31, -1;
	mov.b32 	%f7600, %r8751;
	add.f32 	%f7601, %f7599, %f7600;
	mov.b32 	%r8752, %f7601;
	shfl.sync.down.b32	%r8753|%p3357, %r8752, 2, 31, -1;
	mov.b32 	%f7602, %r8753;
	add.f32 	%f7603, %f7601, %f7602;
	mov.b32 	%r8754, %f7603;
	shfl.sync.down.b32	%r8755|%p3358, %r8754, 1, 31, -1;
	mov.b32 	%f7604, %r8755;
	add.f32 	%f770, %f7603, %f7604;
	@%p3353 bra 	$L__BB0_1300;
	ld.param.f32 	%f13603, [_Z17qk_sparse_forwardPK13__nv_bfloat16S1_S1_PKiS3_fPfS4_S4_lllllllllllllllliiii_param_5];
	mov.u32 	%r8756, shmem;
	ld.shared.u32 	%r8757, [shmem+32772];
	mul.wide.u32 	%rd1889, %r17058, 4;
	add.s64 	%rd1890, %rd3, %rd1889;
	ld.local.u32 	%r8758, [%rd1890+4];
	setp.lt.s32 	%p3359, %r8758, %r8757;
	mul.f32 	%f7605, %f13603, %f770;
	selp.f32 	%f7606, %f7605, 0fCE6E6B28, %p3359;
	shl.b32 	%r8759, %r17058, 9;
	add.s32 	%r8760, %r8759, %r8756;
	st.shared.f32 	[%r8760+16900], %f7606;
$L__BB0_1300:
	mov.u32 	%r8761, %tid.x;
	and.b32  	%r8762, %r8761, 31;
	setp.ne.s32 	%p3360, %r8762, 0;
	mov.b32 	%r8763, %f643;
	shfl.sync.down.b32	%r8764|%p3361, %r8763, 16, 31, -1;
	mov.b32 	%f7607, %r8764;
	add.f32 	%f7608, %f643, %f7607;
	mov.b32 	%r8765, %f7608;
	shfl.sync.down.b32	%r8766|%p3362, %r8765, 8, 31, -1;
	mov.b32 	%f7609, %r8766;
	add.f32 	%f7610, %f7608, %f7609;
	mov.b32 	%r8767, %f7610;
	shfl.sync.down.b32	%r8768|%p3363, %r8767, 4, 31, -1;
	mov.b32 	%f7611, %r8768;
	add.f32 	%f7612, %f7610, %f7611;
	mov.b32 	%r8769, %f7612;
	shfl.sync.down.b32	%r8770|%p3364, %r8769, 2, 31, -1;
	mov.b32 	%f7613, %r8770;
	add.f32 	%f7614, %f7612, %f7613;
	mov.b32 	%r8771, %f7614;
	shfl.sync.down.b32	%r8772|%p3365, %r8771, 1, 31, -1;
	mov.b32 	%f7615, %r8772;
	add.f32 	%f771, %f7614, %f7615;
	@%p3360 bra 	$L__BB0_1302;
	ld.param.f32 	%f13604, [_Z17qk_sparse_forwardPK13__nv_bfloat16S1_S1_PKiS3_fPfS4_S4_lllllllllllllllliiii_param_5];
	mov.u32 	%r8773, shmem;
	ld.shared.u32 	%r8774, [shmem+32776];
	mul.wide.u32 	%rd1891, %r17058, 4;
	add.s64 	%rd1892, %rd3, %rd1891;
	ld.local.u32 	%r8775, [%rd1892+4];
	setp.lt.s32 	%p3366, %r8775, %r8774;
	mul.f32 	%f7616, %f13604, %f771;
	selp.f32 	%f7617, %f7616, 0fCE6E6B28, %p3366;
	shl.b32 	%r8776, %r17058, 9;
	add.s32 	%r8777, %r8776, %r8773;
	st.shared.f32 	[%r8777+16904], %f7617;
$L__BB0_1302:
	mov.u32 	%r8778, %tid.x;
	and.b32  	%r8779, %r8778, 31;
	setp.ne.s32 	%p3367, %r8779, 0;
	mov.b32 	%r8780, %f644;
	shfl.sync.down.b32	%r8781|%p3368, %r8780, 16, 31, -1;
	mov.b32 	%f7618, %r8781;
	add.f32 	%f7619, %f644, %f7618;
	mov.b32 	%r8782, %f7619;
	shfl.sync.down.b32	%r8783|%p3369, %r8782, 8, 31, -1;
	mov.b32 	%f7620, %r8783;
	add.f32 	%f7621, %f7619, %f7620;
	mov.b32 	%r8784, %f7621;
	shfl.sync.down.b32	%r8785|%p3370, %r8784, 4, 31, -1;
	mov.b32 	%f7622, %r8785;
	add.f32 	%f7623, %f7621, %f7622;
	mov.b32 	%r8786, %f7623;
	shfl.sync.down.b32	%r8787|%p3371, %r8786, 2, 31, -1;
	mov.b32 	%f7624, %r8787;
	add.f32 	%f7625, %f7623, %f7624;
	mov.b32 	%r8788, %f7625;
	shfl.sync.down.b32	%r8789|%p3372, %r8788, 1, 31, -1;
	mov.b32 	%f7626, %r8789;
	add.f32 	%f772, %f7625, %f7626;
	@%p3367 bra 	$L__BB0_1304;
	ld.param.f32 	%f13605, [_Z17qk_sparse_forwardPK13__nv_bfloat16S1_S1_PKiS3_fPfS4_S4_lllllllllllllllliiii_param_5];
	mov.u32 	%r8790, shmem;
	ld.shared.u32 	%r8791, [shmem+32780];
	mul.wide.u32 	%rd1893, %r17058, 4;
	add.s64 	%rd1894, %rd3, %rd1893;
	ld.local.u32 	%r8792, [%rd1894+4];
	setp.lt.s32 	%p3373, %r8792, %r8791;
	mul.f32 	%f7627, %f13605, %f772;
	selp.f32 	%f7628, %f7627, 0fCE6E6B28, %p3373;
	shl.b32 	%r8793, %r17058, 9;
	add.s32 	%r8794, %r8793, %r8790;
	st.shared.f32 	[%r8794+16908], %f7628;
$L__BB0_1304:
	mov.u32 	%r8795, %tid.x;
	and.b32  	%r8796, %r8795, 31;
	setp.ne.s32 	%p3374, %r8796, 0;
	mov.b32 	%r8797, %f645;
	shfl.sync.down.b32	%r8798|%p3375, %r8797, 16, 31, -1;
	mov.b32 	%f7629, %r8798;
	add.f32 	%f7630, %f645, %f7629;
	mov.b32 	%r8799, %f7630;
	shfl.sync.down.b32	%r8800|%p3376, %r8799, 8, 31, -1;
	mov.b32 	%f7631, %r8800;
	add.f32 	%f7632, %f7630, %f7631;
	mov.b32 	%r8801, %f7632;
	shfl.sync.down.b32	%r8802|%p3377, %r8801, 4, 31, -1;
	mov.b32 	%f7633, %r8802;
	add.f32 	%f7634, %f7632, %f7633;
	mov.b32 	%r8803, %f7634;
	shfl.sync.down.b32	%r8804|%p3378, %r8803, 2, 31, -1;
	mov.b32 	%f7635, %r8804;
	add.f32 	%f7636, %f7634, %f7635;
	mov.b32 	%r8805, %f7636;
	shfl.sync.down.b32	%r8806|%p3379, %r8805, 1, 31, -1;
	mov.b32 	%f7637, %r8806;
	add.f32 	%f773, %f7636, %f7637;
	@%p3374 bra 	$L__BB0_1306;
	ld.param.f32 	%f13606, [_Z17qk_sparse_forwardPK13__nv_bfloat16S1_S1_PKiS3_fPfS4_S4_lllllllllllllllliiii_param_5];
	mov.u32 	%r8807, shmem;
	ld.shared.u32 	%r8808, [shmem+32784];
	mul.wide.u32 	%rd1895, %r17058, 4;
	add.s64 	%rd1896, %rd3, %rd1895;
	ld.local.u32 	%r8809, [%rd1896+4];
	setp.lt.s32 	%p3380, %r8809, %r8808;
	mul.f32 	%f7638, %f13606, %f773;
	selp.f32 	%f7639, %f7638, 0fCE6E6B28, %p3380;
	shl.b32 	%r8810, %r17058, 9;
	add.s32 	%r8811, %r8810, %r8807;
	st.shared.f32 	[%r8811+16912], %f7639;
$L__BB0_1306:
	mov.u32 	%r8812, %tid.x;
	and.b32  	%r8813, %r8812, 31;
	setp.ne.s32 	%p3381, %r8813, 0;
	mov.b32 	%r8814, %f646;
	shfl.sync.down.b32	%r8815|%p3382, %r8814, 16, 31, -1;
	mov.b32 	%f7640, %r8815;
	add.f32 	%f7641, %f646, %f7640;
	mov.b32 	%r8816, %f7641;
	shfl.sync.down.b32	%r8817|%p3383, %r8816, 8, 31, -1;
	mov.b32 	%f7642, %r8817;
	add.f32 	%f7643, %f7641, %f7642;
	mov.b32 	%r8818, %f7643;
	shfl.sync.down.b32	%r8819|%p3384, %r8818, 4, 31, -1;
	mov.b32 	%f7644, %r8819;
	add.f32 	%f7645, %f7643, %f7644;
	mov.b32 	%r8820, %f7645;
	shfl.sync.down.b32	%r8821|%p3385, %r8820, 2, 31, -1;
	mov.b32 	%f7646, %r8821;
	add.f32 	%f7647, %f7645, %f7646;
	mov.b32 	%r8822, %f7647;
	shfl.sync.down.b32	%r8823|%p3386, %r8822, 1, 31, -1;
	mov.b32 	%f7648, %r8823;
	add.f32 	%f774, %f7647, %f7648;
	@%p3381 bra 	$L__BB0_1308;
	ld.param.f32 	%f13607, [_Z17qk_sparse_forwardPK13__nv_bfloat16S1_S1_PKiS3_fPfS4_S4_lllllllllllllllliiii_param_5];
	mov.u32 	%r8824, shmem;
	ld.shared.u32 	%r8825, [shmem+32788];
	mul.wide.u32 	%rd1897, %r17058, 4;
	add.s64 	%rd1898, %rd3, %rd1897;
	ld.local.u32 	%r8826, [%rd1898+4];
	setp.lt.s32 	%p3387, %r8826, %r8825;
	mul.f32 	%f7649, %f13607, %f774;
	selp.f32 	%f7650, %f7649, 0fCE6E6B28, %p3387;
	shl.b32 	%r8827, %r17058, 9;
	add.s32 	%r8828, %r8827, %r8824;
	st.shared.f32 	[%r8828+16916], %f7650;
$L__BB0_1308:
	mov.u32 	%r8829, %tid.x;
	and.b32  	%r8830, %r8829, 31;
	setp.ne.s32 	%p3388, %r8830, 0;
	mov.b32 	%r8831, %f647;
	shfl.sync.down.b32	%r8832|%p3389, %r8831, 16, 31, -1;
	mov.b32 	%f7651, %r8832;
	add.f32 	%f7652, %f647, %f7651;
	mov.b32 	%r8833, %f7652;
	shfl.sync.down.b32	%r8834|%p3390, %r8833, 8, 31, -1;
	mov.b32 	%f7653, %r8834;
	add.f32 	%f7654, %f7652, %f7653;
	mov.b32 	%r8835, %f7654;
	shfl.sync.down.b32	%r8836|%p3391, %r8835, 4, 31, -1;
	mov.b32 	%f7655, %r8836;
	add.f32 	%f7656, %f7654, %f7655;
	mov.b32 	%r8837, %f7656;
	shfl.sync.down.b32	%r8838|%p3392, %r8837, 2, 31, -1;
	mov.b32 	%f7657, %r8838;
	add.f32 	%f7658, %f7656, %f7657;
	mov.b32 	%r8839, %f7658;
	shfl.sync.down.b32	%r8840|%p3393, %r8839, 1, 31, -1;
	mov.b32 	%f7659, %r8840;
	add.f32 	%f775, %f7658, %f7659;
	@%p3388 bra 	$L__BB0_1310;
	ld.param.f32 	%f13608, [_Z17qk_sparse_forwardPK13__nv_bfloat16S1_S1_PKiS3_fPfS4_S4_lllllllllllllllliiii_param_5];
	mov.u32 	%r8841, shmem;
	ld.shared.u32 	%r8842, [shmem+32792];
	mul.wide.u32 	%rd1899, %r17058, 4;
	add.s64 	%rd1900, %rd3, %rd1899;
	ld.local.u32 	%r8843, [%rd1900+4];
	setp.lt.s32 	%p3394, %r8843, %r8842;
	mul.f32 	%f7660, %f13608, %f775;
	selp.f32 	%f7661, %f7660, 0fCE6E6B28, %p3394;
	shl.b32 	%r8844, %r17058, 9;
	add.s32 	%r8845, %r8844, %r8841;
	st.shared.f32 	[%r8845+16920], %f7661;
$L__BB0_1310:
	mov.u32 	%r8846, %tid.x;
	and.b32  	%r8847, %r8846, 31;
	setp.ne.s32 	%p3395, %r8847, 0;
	mov.b32 	%r8848, %f648;
	shfl.sync.down.b32	%r8849|%p3396, %r8848, 16, 31, -1;
	mov.b32 	%f7662, %r8849;
	add.f32 	%f7663, %f648, %f7662;
	mov.b32 	%r8850, %f7663;
	shfl.sync.down.b32	%r8851|%p3397, %r8850, 8, 31, -1;
	mov.b32 	%f7664, %r8851;
	add.f32 	%f7665, %f7663, %f7664;
	mov.b32 	%r8852, %f7665;
	shfl.sync.down.b32	%r8853|%p3398, %r8852, 4, 31, -1;
	mov.b32 	%f7666, %r8853;
	add.f32 	%f7667, %f7665, %f7666;
	mov.b32 	%r8854, %f7667;
	shfl.sync.down.b32	%r8855|%p3399, %r8854, 2, 31, -1;
	mov.b32 	%f7668, %r8855;
	add.f32 	%f7669, %f7667, %f7668;
	mov.b32 	%r8856, %f7669;
	shfl.sync.down.b32	%r8857|%p3400, %r8856, 1, 31, -1;
	mov.b32 	%f7670, %r8857;
	add.f32 	%f776, %f7669, %f7670;
	@%p3395 bra 	$L__BB0_1312;
	ld.param.f32 	%f13609, [_Z17qk_sparse_forwardPK13__nv_bfloat16S1_S1_PKiS3_fPfS4_S4_lllllllllllllllliiii_param_5];
	mov.u32 	%r8858, shmem;
	ld.shared.u32 	%r8859, [shmem+32796];
	mul.wide.u32 	%rd1901, %r17058, 4;
	add.s64 	%rd1902, %rd3, %rd1901;
	ld.local.u32 	%r8860, [%rd1902+4];
	setp.lt.s32 	%p3401, %r8860, %r8859;
	mul.f32 	%f7671, %f13609, %f776;
	selp.f32 	%f7672, %f7671, 0fCE6E6B28, %p3401;
	shl.b32 	%r8861, %r17058, 9;
	add.s32 	%r8862, %r8861, %r8858;
	st.shared.f32 	[%r8862+16924], %f7672;
$L__BB0_1312:
	mov.u32 	%r8863, %tid.x;
	and.b32  	%r8864, %r8863, 31;
	setp.ne.s32 	%p3402, %r8864, 0;
	mov.b32 	%r8865, %f649;
	shfl.sync.down.b32	%r8866|%p3403, %r8865, 16, 31, -1;
	mov.b32 	%f7673, %r8866;
	add.f32 	%f7674, %f649, %f7673;
	mov.b32 	%r8867, %f7674;
	shfl.sync.down.b32	%r8868|%p3404, %r8867, 8, 31, -1;
	mov.b32 	%f7675, %r8868;
	add.f32 	%f7676, %f7674, %f7675;
	mov.b32 	%r8869, %f7676;
	shfl.sync.down.b32	%r8870|%p3405, %r8869, 4, 31, -1;
	mov.b32 	%f7677, %r8870;
	add.f32 	%f7678, %f7676, %f7677;
	mov.b32 	%r8871, %f7678;
	shfl.sync.down.b32	%r8872|%p3406, %r8871, 2, 31, -1;
	mov.b32 	%f7679, %r8872;
	add.f32 	%f7680, %f7678, %f7679;
	mov.b32 	%r8873, %f7680;
	shfl.sync.down.b32	%r8874|%p3407, %r8873, 1, 31, -1;
	mov.b32 	%f7681, %r8874;
	add.f32 	%f777, %f7680, %f7681;
	@%p3402 bra 	$L__BB0_1314;
	ld.param.f32 	%f13610, [_Z17qk_sparse_forwardPK13__nv_bfloat16S1_S1_PKiS3_fPfS4_S4_lllllllllllllllliiii_param_5];
	mov.u32 	%r8875, shmem;
	ld.shared.u32 	%r8876, [shmem+32800];
	mul.wide.u32 	%rd1903, %r17058, 4;
	add.s64 	%rd1904, %rd3, %rd1903;
	ld.local.u32 	%r8877, [%rd1904+4];
	setp.lt.s32 	%p3408, %r8877, %r8876;
	mul.f32 	%f7682, %f13610, %f777;
	selp.f32 	%f7683, %f7682, 0fCE6E6B28, %p3408;
	shl.b32 	%r8878, %r17058, 9;
	add.s32 	%r8879, %r8878, %r8875;
	st.shared.f32 	[%r8879+16928], %f7683;
$L__BB0_1314:
	mov.u32 	%r8880, %tid.x;
	and.b32  	%r8881, %r8880, 31;
	setp.ne.s32 	%p3409, %r8881, 0;
	mov.b32 	%r8882, %f650;
	shfl.sync.down.b32	%r8883|%p3410, %r8882, 16, 31, -1;
	mov.b32 	%f7684, %r8883;
	add.f32 	%f7685, %f650, %f7684;
	mov.b32 	%r8884, %f7685;
	shfl.sync.down.b32	%r8885|%p3411, %r8884, 8, 31, -1;
	mov.b32 	%f7686, %r8885;
	add.f32 	%f7687, %f7685, %f7686;
	mov.b32 	%r8886, %f7687;
	shfl.sync.down.b32	%r8887|%p3412, %r8886, 4, 31, -1;
	mov.b32 	%f7688, %r8887;
	add.f32 	%f7689, %f7687, %f7688;
	mov.b32 	%r8888, %f7689;
	shfl.sync.down.b32	%r8889|%p3413, %r8888, 2, 31, -1;
	mov.b32 	%f7690, %r8889;
	add.f32 	%f7691, %f7689, %f7690;
	mov.b32 	%r8890, %f7691;
	shfl.sync.down.b32	%r8891|%p3414, %r8890, 1, 31, -1;
	mov.b32 	%f7692, %r8891;
	add.f32 	%f778, %f7691, %f7692;
	@%p3409 bra 	$L__BB0_1316;
	ld.param.f32 	%f13611, [_Z17qk_sparse_forwardPK13__nv_bfloat16S1_S1_PKiS3_fPfS4_S4_lllllllllllllllliiii_param_5];
	mov.u32 	%r8892, shmem;
	ld.shared.u32 	%r8893, [shmem+32804];
	mul.wide.u32 	%rd1905, %r17058, 4;
	add.s64 	%rd1906, %rd3, %rd1905;
	ld.local.u32 	%r8894, [%rd1906+4];
	setp.lt.s32 	%p3415, %r8894, %r8893;
	mul.f32 	%f7693, %f13611, %f778;
	selp.f32 	%f7694, %f7693, 0fCE6E6B28, %p3415;
	shl.b32 	%r8895, %r17058, 9;
	add.s32 	%r8896, %r8895, %r8892;
	st.shared.f32 	[%r8896+16932], %f7694;
$L__BB0_1316:
	mov.u32 	%r8897, %tid.x;
	and.b32  	%r8898, %r8897, 31;
	setp.ne.s32 	%p3416, %r8898, 0;
	mov.b32 	%r8899, %f651;
	shfl.sync.down.b32	%r8900|%p3417, %r8899, 16, 31, -1;
	mov.b32 	%f7695, %r8900;
	add.f32 	%f7696, %f651, %f7695;
	mov.b32 	%r8901, %f7696;
	shfl.sync.down.b32	%r8902|%p3418, %r8901, 8, 31, -1;
	mov.b32 	%f7697, %r8902;
	add.f32 	%f7698, %f7696, %f7697;
	mov.b32 	%r8903, %f7698;
	shfl.sync.down.b32	%r8904|%p3419, %r8903, 4, 31, -1;
	mov.b32 	%f7699, %r8904;
	add.f32 	%f7700, %f7698, %f7699;
	mov.b32 	%r8905, %f7700;
	shfl.sync.down.b32	%r8906|%p3420, %r8905, 2, 31, -1;
	mov.b32 	%f7701, %r8906;
	add.f32 	%f7702, %f7700, %f7701;
	mov.b32 	%r8907, %f7702;
	shfl.sync.down.b32	%r8908|%p3421, %r8907, 1, 31, -1;
	mov.b32 	%f7703, %r8908;
	add.f32 	%f779, %f7702, %f7703;
	@%p3416 bra 	$L__BB0_1318;
	ld.param.f32 	%f13612, [_Z17qk_sparse_forwardPK13__nv_bfloat16S1_S1_PKiS3_fPfS4_S4_lllllllllllllllliiii_param_5];
	mov.u32 	%r8909, shmem;
	ld.shared.u32 	%r8910, [shmem+32808];
	mul.wide.u32 	%rd1907, %r17058, 4;
	add.s64 	%rd1908, %rd3, %rd1907;
	ld.local.u32 	%r8911, [%rd1908+4];
	setp.lt.s32 	%p3422, %r8911, %r8910;
	mul.f32 	%f7704, %f13612, %f779;
	selp.f32 	%f7705, %f7704, 0fCE6E6B28, %p3422;
	shl.b32 	%r8912, %r17058, 9;
	add.s32 	%r8913, %r8912, %r8909;
	st.shared.f32 	[%r8913+16936], %f7705;
$L__BB0_1318:
	mov.u32 	%r8914, %tid.x;
	and.b32  	%r8915, %r8914, 31;
	setp.ne.s32 	%p3423, %r8915, 0;
	mov.b32 	%r8916, %f652;
	shfl.sync.down.b32	%r8917|%p3424, %r8916, 16, 31, -1;
	mov.b32 	%f7706, %r8917;
	add.f32 	%f7707, %f652, %f7706;
	mov.b32 	%r8918, %f7707;
	shfl.sync.down.b32	%r8919|%p3425, %r8918, 8, 31, -1;
	mov.b32 	%f7708, %r8919;
	add.f32 	%f7709, %f7707, %f7708;
	mov.b32 	%r8920, %f7709;
	shfl.sync.down.b32	%r8921|%p3426, %r8920, 4, 31, -1;
	mov.b32 	%f7710, %r8921;
	add.f32 	%f7711, %f7709, %f7710;
	mov.b32 	%r8922, %f7711;
	shfl.sync.down.b32	%r8923|%p3427, %r8922, 2, 31, -1;
	mov.b32 	%f7712, %r8923;
	add.f32 	%f7713, %f7711, %f7712;
	mov.b32 	%r8924, %f7713;
	shfl.sync.down.b32	%r8925|%p3428, %r8924, 1, 31, -1;
	mov.b32 	%f7714, %r8925;
	add.f32 	%f780, %f7713, %f7714;
	@%p3423 bra 	$L__BB0_1320;
	ld.param.f32 	%f13613, [_Z17qk_sparse_forwardPK13__nv_bfloat16S1_S1_PKiS3_fPfS4_S4_lllllllllllllllliiii_param_5];
	mov.u32 	%r8926, shmem;
	ld.shared.u32 	%r8927, [shmem+32812];
	mul.wide.u32 	%rd1909, %r17058, 4;
	add.s64 	%rd1910, %rd3, %rd1909;
	ld.local.u32 	%r8928, [%rd1910+4];
	setp.lt.s32 	%p3429, %r8928, %r8927;
	mul.f32 	%f7715, %f13613, %f780;
	selp.f32 	%f7716, %f7715, 0fCE6E6B28, %p3429;
	shl.b32 	%r8929, %r17058, 9;
	add.s32 	%r8930, %r8929, %r8926;
	st.shared.f32 	[%r8930+16940], %f7716;
$L__BB0_1320:
	mov.u32 	%r8931, %tid.x;
	and.b32  	%r8932, %r8931, 31;
	setp.ne.s32 	%p3430, %r8932, 0;
	mov.b32 	%r8933, %f653;
	shfl.sync.down.b32	%r8934|%p3431, %r8933, 16, 31, -1;
	mov.b32 	%f7717, %r8934;
	add.f32 	%f7718, %f653, %f7717;
	mov.b32 	%r8935, %f7718;
	shfl.sync.down.b32	%r8936|%p3432, %r8935, 8, 31, -1;
	mov.b32 	%f7719, %r8936;
	add.f32 	%f7720, %f7718, %f7719;
	mov.b32 	%r8937, %f7720;
	shfl.sync.down.b32	%r8938|%p3433, %r8937, 4, 31, -1;
	mov.b32 	%f7721, %r8938;
	add.f32 	%f7722, %f7720, %f7721;
	mov.b32 	%r8939, %f7722;
	shfl.sync.down.b32	%r8940|%p3434, %r8939, 2, 31, -1;
	mov.b32 	%f7723, %r8940;
	add.f32 	%f7724, %f7722, %f7723;
	mov.b32 	%r8941, %f7724;
	shfl.sync.down.b32	%r8942|%p3435, %r8941, 1, 31, -1;
	mov.b32 	%f7725, %r8942;
	add.f32 	%f781, %f7724, %f7725;
	@%p3430 bra 	$L__BB0_1322;
	ld.param.f32 	%f13614, [_Z17qk_sparse_forwardPK13__nv_bfloat16S1_S1_PKiS3_fPfS4_S4_lllllllllllllllliiii_param_5];
	mov.u32 	%r8943, shmem;
	ld.shared.u32 	%r8944, [shmem+32816];
	mul.wide.u32 	%rd1911, %r17058, 4;
	add.s64 	%rd1912, %rd3, %rd1911;
	ld.local.u32 	%r8945, [%rd1912+4];
	setp.lt.s32 	%p3436, %r8945, %r8944;
	mul.f32 	%f7726, %f13614, %f781;
	selp.f32 	%f7727, %f7726, 0fCE6E6B28, %p3436;
	shl.b32 	%r8946, %r17058, 9;
	add.s32 	%r8947, %r8946, %r8943;
	st.shared.f32 	[%r8947+16944], %f7727;
$L__BB0_1322:
	mov.u32 	%r8948, %tid.x;
	and.b32  	%r8949, %r8948, 31;
	setp.ne.s32 	%p3437, %r8949, 0;
	mov.b32 	%r8950, %f654;
	shfl.sync.down.b32	%r8951|%p3438, %r8950, 16, 31, -1;
	mov.b32 	%f7728, %r8951;
	add.f32 	%f7729, %f654, %f7728;
	mov.b32 	%r8952, %f7729;
	shfl.sync.down.b32	%r8953|%p3439, %r8952, 8, 31, -1;
	mov.b32 	%f7730, %r8953;
	add.f32 	%f7731, %f7729, %f7730;
	mov.b32 	%r8954, %f7731;
	shfl.sync.down.b32	%r8955|%p3440, %r8954, 4, 31, -1;
	mov.b32 	%f7732, %r8955;
	add.f32 	%f7733, %f7731, %f7732;
	mov.b32 	%r8956, %f7733;
	shfl.sync.down.b32	%r8957|%p3441, %r8956, 2, 31, -1;
	mov.b32 	%f7734, %r8957;
	add.f32 	%f7735, %f7733, %f7734;
	mov.b32 	%r8958, %f7735;
	shfl.sync.down.b32	%r8959|%p3442, %r8958, 1, 31, -1;
	mov.b32 	%f7736, %r8959;
	add.f32 	%f782, %f7735, %f7736;
	@%p3437 bra 	$L__BB0_1324;
	ld.param.f32 	%f13615, [_Z17qk_sparse_forwardPK13__nv_bfloat16S1_S1_PKiS3_fPfS4_S4_lllllllllllllllliiii_param_5];
	mov.u32 	%r8960, shmem;
	ld.shared.u32 	%r8961, [shmem+32820];
	mul.wide.u32 	%rd1913, %r17058, 4;
	add.s64 	%rd1914, %rd3, %rd1913;
	ld.local.u32 	%r8962, [%rd1914+4];
	setp.lt.s32 	%p3443, %r8962, %r8961;
	mul.f32 	%f7737, %f13615, %f782;
	selp.f32 	%f7738, %f7737, 0fCE6E6B28, %p3443;
	shl.b32 	%r8963, %r17058, 9;
	add.s32 	%r8964, %r8963, %r8960;
	st.shared.f32 	[%r8964+16948], %f7738;
$L__BB0_1324:
	mov.u32 	%r8965, %tid.x;
	and.b32  	%r8966, %r8965, 31;
	setp.ne.s32 	%p3444, %r8966, 0;
	mov.b32 	%r8967, %f655;
	shfl.sync.down.b32	%r8968|%p3445, %r8967, 16, 31, -1;
	mov.b32 	%f7739, %r8968;
	add.f32 	%f7740, %f655, %f7739;
	mov.b32 	%r8969, %f7740;
	shfl.sync.down.b32	%r8970|%p3446, %r8969, 8, 31, -1;
	mov.b32 	%f7741, %r8970;
	add.f32 	%f7742, %f7740, %f7741;
	mov.b32 	%r8971, %f7742;
	shfl.sync.down.b32	%r8972|%p3447, %r8971, 4, 31, -1;
	mov.b32 	%f7743, %r8972;
	add.f32 	%f7744, %f7742, %f7743;
	mov.b32 	%r8973, %f7744;
	shfl.sync.down.b32	%r8974|%p3448, %r8973, 2, 31, -1;
	mov.b32 	%f7745, %r8974;
	add.f32 	%f7746, %f7744, %f7745;
	mov.b32 	%r8975, %f7746;
	shfl.sync.down.b32	%r8976|%p3449, %r8975, 1, 31, -1;
	mov.b32 	%f7747, %r8976;
	add.f32 	%f783, %f7746, %f7747;
	@%p3444 bra 	$L__BB0_1326;
	ld.param.f32 	%f13616, [_Z17qk_sparse_forwardPK13__nv_bfloat16S1_S1_PKiS3_fPfS4_S4_lllllllllllllllliiii_param_5];
	mov.u32 	%r8977, shmem;
	ld.shared.u32 	%r8978, [shmem+32824];
	mul.wide.u32 	%rd1915, %r17058, 4;
	add.s64 	%rd1916, %rd3, %rd1915;
	ld.local.u32 	%r8979, [%rd1916+4];
	setp.lt.s32 	%p3450, %r8979, %r8978;
	mul.f32 	%f7748, %f13616, %f783;
	selp.f32 	%f7749, %f7748, 0fCE6E6B28, %p3450;
	shl.b32 	%r8980, %r17058, 9;
	add.s32 	%r8981, %r8980, %r8977;
	st.shared.f32 	[%r8981+16952], %f7749;
$L__BB0_1326:
	mov.u32 	%r8982, %tid.x;
	and.b32  	%r8983, %r8982, 31;
	setp.ne.s32 	%p3451, %r8983, 0;
	mov.b32 	%r8984, %f656;
	shfl.sync.down.b32	%r8985|%p3452, %r8984, 16, 31, -1;
	mov.b32 	%f7750, %r8985;
	add.f32 	%f7751, %f656, %f7750;
	mov.b32 	%r8986, %f7751;
	shfl.sync.down.b32	%r8987|%p3453, %r8986, 8, 31, -1;
	mov.b32 	%f7752, %r8987;
	add.f32 	%f7753, %f7751, %f7752;
	mov.b32 	%r8988, %f7753;
	shfl.sync.down.b32	%r8989|%p3454, %r8988, 4, 31, -1;
	mov.b32 	%f7754, %r8989;
	add.f32 	%f7755, %f7753, %f7754;
	mov.b32 	%r8990, %f7755;
	shfl.sync.down.b32	%r8991|%p3455, %r8990, 2, 31, -1;
	mov.b32 	%f7756, %r8991;
	add.f32 	%f7757, %f7755, %f7756;
	mov.b32 	%r8992, %f7757;
	shfl.sync.down.b32	%r8993|%p3456, %r8992, 1, 31, -1;
	mov.b32 	%f7758, %r8993;
	add.f32 	%f784, %f7757, %f7758;
	@%p3451 bra 	$L__BB0_1328;
	ld.param.f32 	%f13617, [_Z17qk_sparse_forwardPK13__nv_bfloat16S1_S1_PKiS3_fPfS4_S4_lllllllllllllllliiii_param_5];
	mov.u32 	%r8994, shmem;
	ld.shared.u32 	%r8995, [shmem+32828];
	mul.wide.u32 	%rd1917, %r17058, 4;
	add.s64 	%rd1918, %rd3, %rd1917;
	ld.local.u32 	%r8996, [%rd1918+4];
	setp.lt.s32 	%p3457, %r8996, %r8995;
	mul.f32 	%f7759, %f13617, %f784;
	selp.f32 	%f7760, %f7759, 0fCE6E6B28, %p3457;
	shl.b32 	%r8997, %r17058, 9;
	add.s32 	%r8998, %r8997, %r8994;
	st.shared.f32 	[%r8998+16956], %f7760;
$L__BB0_1328:
	mov.u32 	%r8999, %tid.x;
	and.b32  	%r9000, %r8999, 31;
	setp.ne.s32 	%p3458, %r9000, 0;
	mov.b32 	%r9001, %f657;
	shfl.sync.down.b32	%r9002|%p3459, %r9001, 16, 31, -1;
	mov.b32 	%f7761, %r9002;
	add.f32 	%f7762, %f657, %f7761;
	mov.b32 	%r9003, %f7762;
	shfl.sync.down.b32	%r9004|%p3460, %r9003, 8, 31, -1;
	mov.b32 	%f7763, %r9004;
	add.f32 	%f7764, %f7762, %f7763;
	mov.b32 	%r9005, %f7764;
	shfl.sync.down.b32	%r9006|%p3461, %r9005, 4, 31, -1;
	mov.b32 	%f7765, %r9006;
	add.f32 	%f7766, %f7764, %f7765;
	mov.b32 	%r9007, %f7766;
	shfl.sync.down.b32	%r9008|%p3462, %r9007, 2, 31, -1;
	mov.b32 	%f7767, %r9008;
	add.f32 	%f7768, %f7766, %f7767;
	mov.b32 	%r9009, %f7768;
	shfl.sync.down.b32	%r9010|%p3463, %r9009, 1, 31, -1;
	mov.b32 	%f7769, %r9010;
	add.f32 	%f785, %f7768, %f7769;
	@%p3458 bra 	$L__BB0_1330;
	ld.param.f32 	%f13618, [_Z17qk_sparse_forwardPK13__nv_bfloat16S1_S1_PKiS3_fPfS4_S4_lllllllllllllllliiii_param_5];
	mov.u32 	%r9011, shmem;
	ld.shared.u32 	%r9012, [shmem+32832];
	mul.wide.u32 	%rd1919, %r17058, 4;
	add.s64 	%rd1920, %rd3, %rd1919;
	ld.local.u32 	%r9013, [%rd1920+4];
	setp.lt.s32 	%p3464, %r9013, %r9012;
	mul.f32 	%f7770, %f13618, %f785;
	selp.f32 	%f7771, %f7770, 0fCE6E6B28, %p3464;
	shl.b32 	%r9014, %r17058, 9;
	add.s32 	%r9015, %r9014, %r9011;
	st.shared.f32 	[%r9015+16960], %f7771;
$L__BB0_1330:
	mov.u32 	%r9016, %tid.x;
	and.b32  	%r9017, %r9016, 31;
	setp.ne.s32 	%p3465, %r9017, 0;
	mov.b32 	%r9018, %f658;
	shfl.sync.down.b32	%r9019|%p3466, %r9018, 16, 31, -1;
	mov.b32 	%f7772, %r9019;
	add.f32 	%f7773, %f658, %f7772;
	mov.b32 	%r9020, %f7773;
	shfl.sync.down.b32	%r9021|%p3467, %r9020, 8, 31, -1;
	mov.b32 	%f7774, %r9021;
	add.f32 	%f7775, %f7773, %f7774;
	mov.b32 	%r9022, %f7775;
	shfl.sync.down.b32	%r9023|%p3468, %r9022, 4, 31, -1;
	mov.b32 	%f7776, %r9023;
	add.f32 	%f7777, %f7775, %f7776;
	mov.b32 	%r9024, %f7777;
	shfl.sync.down.b32	%r9025|%p3469, %r9024, 2, 31, -1;
	mov.b32 	%f7778, %r9025;
	add.f32 	%f7779, %f7777, %f7778;
	mov.b32 	%r9026, %f7779;
	shfl.sync.down.b32	%r9027|%p3470, %r9026, 1, 31, -1;
	mov.b32 	%f7780, %r9027;
	add.f32 	%f786, %f7779, %f7780;
	@%p3465 bra 	$L__BB0_1332;
	ld.param.f32 	%f13619, [_Z17qk_sparse_forwardPK13__nv_bfloat16S1_S1_PKiS3_fPfS4_S4_lllllllllllllllliiii_param_5];
	mov.u32 	%r9028, shmem;
	ld.shared.u32 	%r9029, [shmem+32836];
	mul.wide.u32 	%rd1921, %r17058, 4;
	add.s64 	%rd1922, %rd3, %rd1921;
	ld.local.u32 	%r9030, [%rd1922+4];
	setp.lt.s32 	%p3471, %r9030, %r9029;
	mul.f32 	%f7781, %f13619, %f786;
	selp.f32 	%f7782, %f7781, 0fCE6E6B28, %p3471;
	shl.b32 	%r9031, %r17058, 9;
	add.s32 	%r9032, %r9031, %r9028;
	st.shared.f32 	[%r9032+16964], %f7782;
$L__BB0_1332:
	mov.u32 	%r9033, %tid.x;
	and.b32  	%r9034, %r9033, 31;
	setp.ne.s32 	%p3472, %r9034, 0;
	mov.b32 	%r9035, %f659;
	shfl.sync.down.b32	%r9036|%p3473, %r9035, 16, 31, -1;
	mov.b32 	%f7783, %r9036;
	add.f32 	%f7784, %f659, %f7783;
	mov.b32 	%r9037, %f7784;
	shfl.sync.down.b32	%r9038|%p3474, %r9037, 8, 31, -1;
	mov.b32 	%f7785, %r9038;
	add.f32 	%f7786, %f7784, %f7785;
	mov.b32 	%r9039, %f7786;
	shfl.sync.down.b32	%r9040|%p3475, %r9039, 4, 31, -1;
	mov.b32 	%f7787, %r9040;
	add.f32 	%f7788, %f7786, %f7787;
	mov.b32 	%r9041, %f7788;
	shfl.sync.down.b32	%r9042|%p3476, %r9041, 2, 31, -1;
	mov.b32 	%f7789, %r9042;
	add.f32 	%f7790, %f7788, %f7789;
	mov.b32 	%r9043, %f7790;
	shfl.sync.down.b32	%r9044|%p3477, %r9043, 1, 31, -1;
	mov.b32 	%f7791, %r9044;
	add.f32 	%f787, %f7790, %f7791;
	@%p3472 bra 	$L__BB0_1334;
	ld.param.f32 	%f13620, [_Z17qk_sparse_forwardPK13__nv_bfloat16S1_S1_PKiS3_fPfS4_S4_lllllllllllllllliiii_param_5];
	mov.u32 	%r9045, shmem;
	ld.shared.u32 	%r9046, [shmem+32840];
	mul.wide.u32 	%rd1923, %r17058, 4;
	add.s64 	%rd1924, %rd3, %rd1923;
	ld.local.u32 	%r9047, [%rd1924+4];
	setp.lt.s32 	%p3478, %r9047, %r9046;
	mul.f32 	%f7792, %f13620, %f787;
	selp.f32 	%f7793, %f7792, 0fCE6E6B28, %p3478;
	shl.b32 	%r9048, %r17058, 9;
	add.s32 	%r9049, %r9048, %r9045;
	st.shared.f32 	[%r9049+16968], %f7793;
$L__BB0_1334:
	mov.u32 	%r9050, %tid.x;
	and.b32  	%r9051, %r9050, 31;
	setp.ne.s32 	%p3479, %r9051, 0;
	mov.b32 	%r9052, %f660;
	shfl.sync.down.b32	%r9053|%p3480, %r9052, 16, 31, -1;
	mov.b32 	%f7794, %r9053;
	add.f32 	%f7795, %f660, %f7794;
	mov.b32 	%r9054, %f7795;
	shfl.sync.down.b32	%r9055|%p3481, %r9054, 8, 31, -1;
	mov.b32 	%f7796, %r9055;
	add.f32 	%f7797, %f7795, %f7796;
	mov.b32 	%r9056, %f7797;
	shfl.sync.down.b32	%r9057|%p3482, %r9056, 4, 31, -1;
	mov.b32 	%f7798, %r9057;
	add.f32 	%f7799, %f7797, %f7798;
	mov.b32 	%r9058, %f7799;
	shfl.sync.down.b32	%r9059|%p3483, %r9058, 2, 31, -1;
	mov.b32 	%f7800, %r9059;
	add.f32 	%f7801, %f7799, %f7800;
	mov.b32 	%r9060, %f7801;
	shfl.sync.down.b32	%r9061|%p3484, %r9060, 1, 31, -1;
	mov.b32 	%f7802, %r9061;
	add.f32 	%f788, %f7801, %f7802;
	@%p3479 bra 	$L__BB0_1336;
	ld.param.f32 	%f13621, [_Z17qk_sparse_forwardPK13__nv_bfloat16S1_S1_PKiS3_fPfS4_S4_lllllllllllllllliiii_param_5];
	mov.u32 	%r9062, shmem;
	ld.shared.u32 	%r9063, [shmem+32844];
	mul.wide.u32 	%rd1925, %r17058, 4;
	add.s64 	%rd1926, %rd3, %rd1925;
	ld.local.u32 	%r9064, [%rd1926+4];
	setp.lt.s32 	%p3485, %r9064, %r9063;
	mul.f32 	%f7803, %f13621, %f788;
	selp.f32 	%f7804, %f7803, 0fCE6E6B28, %p3485;
	shl.b32 	%r9065, %r17058, 9;
	add.s32 	%r9066, %r9065, %r9062;
	st.shared.f32 	[%r9066+16972], %f7804;
$L__BB0_1336:
	mov.u32 	%r9067, %tid.x;
	and.b32  	%r9068, %r9067, 31;
	setp.ne.s32 	%p3486, %r9068, 0;
	mov.b32 	%r9069, %f661;
	shfl.sync.down.b32	%r9070|%p3487, %r9069, 16, 31, -1;
	mov.b32 	%f7805, %r9070;
	add.f32 	%f7806, %f661, %f7805;
	mov.b32 	%r9071, %f7806;
	shfl.sync.down.b32	%r9072|%p3488, %r9071, 8, 31, -1;
	mov.b32 	%f7807, %r9072;
	add.f32 	%f7808, %f7806, %f7807;
	mov.b32 	%r9073, %f7808;
	shfl.sync.down.b32	%r9074|%p3489, %r9073, 4, 31, -1;
	mov.b32 	%f7809, %r9074;
	add.f32 	%f7810, %f7808, %f7809;
	mov.b32 	%r9075, %f7810;
	shfl.sync.down.b32	%r9076|%p3490, %r9075, 2, 31, -1;
	mov.b32 	%f7811, %r9076;
	add.f32 	%f7812, %f7810, %f7811;
	mov.b32 	%r9077, %f7812;
	shfl.sync.down.b32	%r9078|%p3491, %r9077, 1, 31, -1;
	mov.b32 	%f7813, %r9078;
	add.f32 	%f789, %f7812, %f7813;
	@%p3486 bra 	$L__BB0_1338;
	ld.param.f32 	%f13622, [_Z17qk_sparse_forwardPK13__nv_bfloat16S1_S1_PKiS3_fPfS4_S4_lllllllllllllllliiii_param_5];
	mov.u32 	%r9079, shmem;
	ld.shared.u32 	%r9080, [shmem+32848];
	mul.wide.u32 	%rd1927, %r17058, 4;
	add.s64 	%rd1928, %rd3, %rd1927;
	ld.local.u32 	%r9081, [%rd1928+4];
	setp.lt.s32 	%p3492, %r9081, %r9080;
	mul.f32 	%f7814, %f13622, %f789;
	selp.f32 	%f7815, %f7814, 0fCE6E6B28, %p3492;
	shl.b32 	%r9082, %r17058, 9;
	add.s32 	%r9083, %r9082, %r9079;
	st.shared.f32 	[%r9083+16976], %f7815;
$L__BB0_1338:
	mov.u32 	%r9084, %tid.x;
	and.b32  	%r9085, %r9084, 31;
	setp.ne.s32 	%p3493, %r9085, 0;
	mov.b32 	%r9086, %f662;
	shfl.sync.down.b32	%r9087|%p3494, %r9086, 16, 31, -1;
	mov.b32 	%f7816, %r9087;
	add.f32 	%f7817, %f662, %f7816;
	mov.b32 	%r9088, %f7817;
	shfl.sync.down.b32	%r9089|%p3495, %r9088, 8, 31, -1;
	mov.b32 	%f7818, %r9089;
	add.f32 	%f7819, %f7817, %f7818;
	mov.b32 	%r9090, %f7819;
	shfl.sync.down.b32	%r9091|%p3496, %r9090, 4, 31, -1;
	mov.b32 	%f7820, %r9091;
	add.f32 	%f7821, %f7819, %f7820;
	mov.b32 	%r9092, %f7821;
	shfl.sync.down.b32	%r9093|%p3497, %r9092, 2, 31, -1;
	mov.b32 	%f7822, %r9093;
	add.f32 	%f7823, %f7821, %f7822;
	mov.b32 	%r9094, %f7823;
	shfl.sync.down.b32	%r9095|%p3498, %r9094, 1, 31, -1;
	mov.b32 	%f7824, %r9095;
	add.f32 	%f790, %f7823, %f7824;
	@%p3493 bra 	$L__BB0_1340;
	ld.param.f32 	%f13623, [_Z17qk_sparse_forwardPK13__nv_bfloat16S1_S1_PKiS3_fPfS4_S4_lllllllllllllllliiii_param_5];
	mov.u32 	%r9096, shmem;
	ld.shared.u32 	%r9097, [shmem+32852];
	mul.wide.u32 	%rd1929, %r17058, 4;
	add.s64 	%rd1930, %rd3, %rd1929;
	ld.local.u32 	%r9098, [%rd1930+4];
	setp.lt.s32 	%p3499, %r9098, %r9097;
	mul.f32 	%f7825, %f13623, %f790;
	selp.f32 	%f7826, %f7825, 0fCE6E6B28, %p3499;
	shl.b32 	%r9099, %r17058, 9;
	add.s32 	%r9100, %r9099, %r9096;
	st.shared.f32 	[%r9100+16980], %f7826;
$L__BB0_1340:
	mov.u32 	%r9101, %tid.x;
	and.b32  	%r9102, %r9101, 31;
	setp.ne.s32 	%p3500, %r9102, 0;
	mov.b32 	%r9103, %f663;
	shfl.sync.down.b32	%r9104|%p3501, %r9103, 16, 31, -1;
	mov.b32 	%f7827, %r9104;
	add.f32 	%f7828, %f663, %f7827;
	mov.b32 	%r9105, %f7828;
	shfl.sync.down.b32	%r9106|%p3502, %r9105, 8, 31, -1;
	mov.b32 	%f7829, %r9106;
	add.f32 	%f7830, %f7828, %f7829;
	mov.b32 	%r9107, %f7830;
	shfl.sync.down.b32	%r9108|%p3503, %r9107, 4, 31, -1;
	mov.b32 	%f7831, %r9108;
	add.f32 	%f7832, %f7830, %f7831;
	mov.b32 	%r9109, %f7832;
	shfl.sync.down.b32	%r9110|%p3504, %r9109, 2, 31, -1;
	mov.b32 	%f7833, %r9110;
	add.f32 	%f7834, %f7832, %f7833;
	mov.b32 	%r9111, %f7834;
	shfl.sync.down.b32	%r9112|%p3505, %r9111, 1, 31, -1;
	mov.b32 	%f7835, %r9112;
	add.f32 	%f791, %f7834, %f7835;
	@%p3500 bra 	$L__BB0_1342;
	ld.param.f32 	%f13624, [_Z17qk_sparse_forwardPK13__nv_bfloat16S1_S1_PKiS3_fPfS4_S4_lllllllllllllllliiii_param_5];
	mov.u32 	%r9113, shmem;
	ld.shared.u32 	%r9114, [shmem+32856];
	mul.wide.u32 	%rd1931, %r17058, 4;
	add.s64 	%rd1932, %rd3, %rd1931;
	ld.local.u32 	%r9115, [%rd1932+4];
	setp.lt.s32 	%p3506, %r9115, %r9114;
	mul.f32 	%f7836, %f13624, %f791;
	selp.f32 	%f7837, %f7836, 0fCE6E6B28, %p3506;
	shl.b32 	%r9116, %r17058, 9;
	add.s32 	%r9117, %r9116, %r9113;
	st.shared.f32 	[%r9117+16984], %f7837;
$L__BB0_1342:
	mov.u32 	%r9118, %tid.x;
	and.b32  	%r9119, %r9118, 31;
	setp.ne.s32 	%p3507, %r9119, 0;
	mov.b32 	%r9120, %f664;
	shfl.sync.down.b32	%r9121|%p3508, %r9120, 16, 31, -1;
	mov.b32 	%f7838, %r9121;
	add.f32 	%f7839, %f664, %f7838;
	mov.b32 	%r9122, %f7839;
	shfl.sync.down.b32	%r9123|%p3509, %r9122, 8, 31, -1;
	mov.b32 	%f7840, %r9123;
	add.f32 	%f7841, %f7839, %f7840;
	mov.b32 	%r9124, %f7841;
	shfl.sync.down.b32	%r9125|%p3510, %r9124, 4, 31, -1;
	mov.b32 	%f7842, %r9125;
	add.f32 	%f7843, %f7841, %f7842;
	mov.b32 	%r9126, %f7843;
	shfl.sync.down.b32	%r9127|%p3511, %r9126, 2, 31, -1;
	mov.b32 	%f7844, %r9127;
	add.f32 	%f7845, %f7843, %f7844;
	mov.b32 	%r9128, %f7845;
	shfl.sync.down.b32	%r9129|%p3512, %r9128, 1, 31, -1;
	mov.b32 	%f7846, %r9129;
	add.f32 	%f792, %f7845, %f7846;
	@%p3507 bra 	$L__BB0_1344;
	ld.param.f32 	%f13625, [_Z17qk_sparse_forwardPK13__nv_bfloat16S1_S1_PKiS3_fPfS4_S4_lllllllllllllllliiii_param_5];
	mov.u32 	%r9130, shmem;
	ld.shared.u32 	%r9131, [shmem+32860];
	mul.wide.u32 	%rd1933, %r17058, 4;
	add.s64 	%rd1934, %rd3, %rd1933;
	ld.local.u32 	%r9132, [%rd1934+4];
	setp.lt.s32 	%p3513, %r9132, %r9131;
	mul.f32 	%f7847, %f13625, %f792;
	selp.f32 	%f7848, %f7847, 0fCE6E6B28, %p3513;
	shl.b32 	%r9133, %r17058, 9;
	add.s32 	%r9134, %r9133, %r9130;
	st.shared.f32 	[%r9134+16988], %f7848;
$L__BB0_1344:
	mov.u32 	%r9135, %tid.x;
	and.b32  	%r9136, %r9135, 31;
	setp.ne.s32 	%p3514, %r9136, 0;
	mov.b32 	%r9137, %f665;
	shfl.sync.down.b32	%r9138|%p3515, %r9137, 16, 31, -1;
	mov.b32 	%f7849, %r9138;
	add.f32 	%f7850, %f665, %f7849;
	mov.b32 	%r9139, %f7850;
	shfl.sync.down.b32	%r9140|%p3516, %r9139, 8, 31, -1;
	mov.b32 	%f7851, %r9140;
	add.f32 	%f7852, %f7850, %f7851;
	mov.b32 	%r9141, %f7852;
	shfl.sync.down.b32	%r9142|%p3517, %r9141, 4, 31, -1;
	mov.b32 	%f7853, %r9142;
	add.f32 	%f7854, %f7852, %f7853;
	mov.b32 	%r9143, %f7854;
	shfl.sync.down.b32	%r9144|%p3518, %r9143, 2, 31, -1;
	mov.b32 	%f7855, %r9144;
	add.f32 	%f7856, %f7854, %f7855;
	mov.b32 	%r9145, %f7856;
	shfl.sync.down.b32	%r9146|%p3519, %r9145, 1, 31, -1;
	mov.b32 	%f7857, %r9146;
	add.f32 	%f793, %f7856, %f7857;
	@%p3514 bra 	$L__BB0_1346;
	ld.param.f32 	%f13626, [_Z17qk_sparse_forwardPK13__nv_bfloat16S1_S1_PKiS3_fPfS4_S4_lllllllllllllllliiii_param_5];
	mov.u32 	%r9147, shmem;
	ld.shared.u32 	%r9148, [shmem+32864];
	mul.wide.u32 	%rd1935, %r17058, 4;
	add.s64 	%rd1936, %rd3, %rd1935;
	ld.local.u32 	%r9149, [%rd1936+4];
	setp.lt.s32 	%p3520, %r9149, %r9148;
	mul.f32 	%f7858, %f13626, %f793;
	selp.f32 	%f7859, %f7858, 0fCE6E6B28, %p3520;
	shl.b32 	%r9150, %r17058, 9;
	add.s32 	%r9151, %r9150, %r9147;
	st.shared.f32 	[%r9151+16992], %f7859;
$L__BB0_1346:
	mov.u32 	%r9152, %tid.x;
	and.b32  	%r9153, %r9152, 31;
	setp.ne.s32 	%p3521, %r9153, 0;
	mov.b32 	%r9154, %f666;
	shfl.sync.down.b32	%r9155|%p3522, %r9154, 16, 31, -1;
	mov.b32 	%f7860, %r9155;
	add.f32 	%f7861, %f666, %f7860;
	mov.b32 	%r9156, %f7861;
	shfl.sync.down.b32	%r9157|%p3523, %r9156, 8, 31, -1;
	mov.b32 	%f7862, %r9157;
	add.f32 	%f7863, %f7861, %f7862;
	mov.b32 	%r9158, %f7863;
	shfl.sync.down.b32	%r9159|%p3524, %r9158, 4, 31, -1;
	mov.b32 	%f7864, %r9159;
	add.f32 	%f7865, %f7863, %f7864;
	mov.b32 	%r9160, %f7865;
	shfl.sync.down.b32	%r9161|%p3525, %r9160, 2, 31, -1;
	mov.b32 	%f7866, %r9161;
	add.f32 	%f7867, %f7865, %f7866;
	mov.b32 	%r9162, %f7867;
	shfl.sync.down.b32	%r9163|%p3526, %r9162, 1, 31, -1;
	mov.b32 	%f7868, %r9163;
	add.f32 	%f794, %f7867, %f7868;
	@%p3521 bra 	$L__BB0_1348;
	ld.param.f32 	%f13627, [_Z17qk_sparse_forwardPK13__nv_bfloat16S1_S1_PKiS3_fPfS4_S4_lllllllllllllllliiii_param_5];
	mov.u32 	%r9164, shmem;
	ld.shared.u32 	%r9165, [shmem+32868];
	mul.wide.u32 	%rd1937, %r17058, 4;
	add.s64 	%rd1938, %rd3, %rd1937;
	ld.local.u32 	%r9166, [%rd1938+4];
	setp.lt.s32 	%p3527, %r9166, %r9165;
	mul.f32 	%f7869, %f13627, %f794;
	selp.f32 	%f7870, %f7869, 0fCE6E6B28, %p3527;
	shl.b32 	%r9167, %r17058, 9;
	add.s32 	%r9168, %r9167, %r9164;
	st.shared.f32 	[%r9168+16996], %f7870;
$L__BB0_1348:
	mov.u32 	%r9169, %tid.x;
	and.b32  	%r9170, %r9169, 31;
	setp.ne.s32 	%p3528, %r9170, 0;
	mov.b32 	%r9171, %f667;
	shfl.sync.down.b32	%r9172|%p3529, %r9171, 16, 31, -1;
	mov.b32 	%f7871, %r9172;
	add.f32 	%f7872, %f667, %f7871;
	mov.b32 	%r9173, %f7872;
	shfl.sync.down.b32	%r9174|%p3530, %r9173, 8, 31, -1;
	mov.b32 	%f7873, %r9174;
	add.f32 	%f7874, %f7872, %f7873;
	mov.b32 	%r9175, %f7874;
	shfl.sync.down.b32	%r9176|%p3531, %r9175, 4, 31, -1;
	mov.b32 	%f7875, %r9176;
	add.f32 	%f7876, %f7874, %f7875;
	mov.b32 	%r9177, %f7876;
	shfl.sync.down.b32	%r9178|%p3532, %r9177, 2, 31, -1;
	mov.b32 	%f7877, %r9178;
	add.f32 	%f7878, %f7876, %f7877;
	mov.b32 	%r9179, %f7878;
	shfl.sync.down.b32	%r9180|%p3533, %r9179, 1, 31, -1;
	mov.b32 	%f7879, %r9180;
	add.f32 	%f795, %f7878, %f7879;
	@%p3528 bra 	$L__BB0_1350;
	ld.param.f32 	%f13628, [_Z17qk_sparse_forwardPK13__nv_bfloat16S1_S1_PKiS3_fPfS4_S4_lllllllllllllllliiii_param_5];
	mov.u32 	%r9181, shmem;
	ld.shared.u32 	%r9182, [shmem+32872];
	mul.wide.u32 	%rd1939, %r17058, 4;
	add.s64 	%rd1940, %rd3, %rd1939;
	ld.local.u32 	%r9183, [%rd1940+4];
	setp.lt.s32 	%p3534, %r9183, %r9182;
	mul.f32 	%f7880, %f13628, %f795;
	selp.f32 	%f7881, %f7880, 0fCE6E6B28, %p3534;
	shl.b32 	%r9184, %r17058, 9;
	add.s32 	%r9185, %r9184, %r9181;
	st.shared.f32 	[%r9185+17000], %f7881;
$L__BB0_1350:
	mov.u32 	%r9186, %tid.x;
	and.b32  	%r9187, %r9186, 31;
	setp.ne.s32 	%p3535, %r9187, 0;
	mov.b32 	%r9188, %f668;
	shfl.sync.down.b32	%r9189|%p3536, %r9188, 16, 31, -1;
	mov.b32 	%f7882, %r9189;
	add.f32 	%f7883, %f668, %f7882;
	mov.b32 	%r9190, %f7883;
	shfl.sync.down.b32	%r9191|%p3537, %r9190, 8, 31, -1;
	mov.b32 	%f7884, %r9191;
	add.f32 	%f7885, %f7883, %f7884;
	mov.b32 	%r9192, %f7885;
	shfl.sync.down.b32	%r9193|%p3538, %r9192, 4, 31, -1;
	mov.b32 	%f7886, %r9193;
	add.f32 	%f7887, %f7885, %f7886;
	mov.b32 	%r9194, %f7887;
	shfl.sync.down.b32	%r9195|%p3539, %r9194, 2, 31, -1;
	mov.b32 	%f7888, %r9195;
	add.f32 	%f7889, %f7887, %f7888;
	mov.b32 	%r9196, %f7889;
	shfl.sync.down.b32	%r9197|%p3540, %r9196, 1, 31, -1;
	mov.b32 	%f7890, %r9197;
	add.f32 	%f796, %f7889, %f7890;
	@%p3535 bra 	$L__BB0_1352;
	ld.param.f32 	%f13629, [_Z17qk_sparse_forwardPK13__nv_bfloat16S1_S1_PKiS3_fPfS4_S4_lllllllllllllllliiii_param_5];
	mov.u32 	%r9198, shmem;
	ld.shared.u32 	%r9199, [shmem+32876];
	mul.wide.u32 	%rd1941, %r17058, 4;
	add.s64 	%rd1942, %rd3, %rd1941;
	ld.local.u32 	%r9200, [%rd1942+4];
	setp.lt.s32 	%p3541, %r9200, %r9199;
	mul.f32 	%f7891, %f13629, %f796;
	selp.f32 	%f7892, %f7891, 0fCE6E6B28, %p3541;
	shl.b32 	%r9201, %r17058, 9;
	add.s32 	%r9202, %r9201, %r9198;
	st.shared.f32 	[%r9202+17004], %f7892;
$L__BB0_1352:
	mov.u32 	%r9203, %tid.x;
	and.b32  	%r9204, %r9203, 31;
	setp.ne.s32 	%p3542, %r9204, 0;
	mov.b32 	%r9205, %f669;
	shfl.sync.down.b32	%r9206|%p3543, %r9205, 16, 31, -1;
	mov.b32 	%f7893, %r9206;
	add.f32 	%f7894, %f669, %f7893;
	mov.b32 	%r9207, %f7894;
	shfl.sync.down.b32	%r9208|%p3544, %r9207, 8, 31, -1;
	mov.b32 	%f7895, %r9208;
	add.f32 	%f7896, %f7894, %f7895;
	mov.b32 	%r9209, %f7896;
	shfl.sync.down.b32	%r9210|%p3545, %r9209, 4, 31, -1;
	mov.b32 	%f7897, %r9210;
	add.f32 	%f7898, %f7896, %f7897;
	mov.b32 	%r9211, %f7898;
	shfl.sync.down.b32	%r9212|%p3546, %r9211, 2, 31, -1;
	mov.b32 	%f7899, %r9212;
	add.f32 	%f7900, %f7898, %f7899;
	mov.b32 	%r9213, %f7900;
	shfl.sync.down.b32	%r9214|%p3547, %r9213, 1, 31, -1;
	mov.b32 	%f7901, %r9214;
	add.f32 	%f797, %f7900, %f7901;
	@%p3542 bra 	$L__BB0_1354;
	ld.param.f32 	%f13630, [_Z17qk_sparse_forwardPK13__nv_bfloat16S1_S1_PKiS3_fPfS4_S4_lllllllllllllllliiii_param_5];
	mov.u32 	%r9215, shmem;
	ld.shared.u32 	%r9216, [shmem+32880];
	mul.wide.u32 	%rd1943, %r17058, 4;
	add.s64 	%rd1944, %rd3, %rd1943;
	ld.local.u32 	%r9217, [%rd1944+4];
	setp.lt.s32 	%p3548, %r9217, %r9216;
	mul.f32 	%f7902, %f13630, %f797;
	selp.f32 	%f7903, %f7902, 0fCE6E6B28, %p3548;
	shl.b32 	%r9218, %r17058, 9;
	add.s32 	%r9219, %r9218, %r9215;
	st.shared.f32 	[%r9219+17008], %f7903;
$L__BB0_1354:
	mov.u32 	%r9220, %tid.x;
	and.b32  	%r9221, %r9220, 31;
	setp.ne.s32 	%p3549, %r9221, 0;
	mov.b32 	%r9222, %f670;
	shfl.sync.down.b32	%r9223|%p3550, %r9222, 16, 31, -1;
	mov.b32 	%f7904, %r9223;
	add.f32 	%f7905, %f670, %f7904;
	mov.b32 	%r9224, %f7905;
	shfl.sync.down.b32	%r9225|%p3551, %r9224, 8, 31, -1;
	mov.b32 	%f7906, %r9225;
	add.f32 	%f7907, %f7905, %f7906;
	mov.b32 	%r9226, %f7907;
	shfl.sync.down.b32	%r9227|%p3552, %r9226, 4, 31, -1;
	mov.b32 	%f7908, %r9227;
	add.f32 	%f7909, %f7907, %f7908;
	mov.b32 	%r9228, %f7909;
	shfl.sync.down.b32	%r9229|%p3553, %r9228, 2, 31, -1;
	mov.b32 	%f7910, %r9229;
	add.f32 	%f7911, %f7909, %f7910;
	mov.b32 	%r9230, %f7911;
	shfl.sync.down.b32	%r9231|%p3554, %r9230, 1, 31, -1;
	mov.b32 	%f7912, %r9231;
	add.f32 	%f798, %f7911, %f7912;
	@%p3549 bra 	$L__BB0_1356;
	ld.param.f32 	%f13631, [_Z17qk_sparse_forwardPK13__nv_bfloat16S1_S1_PKiS3_fPfS4_S4_lllllllllllllllliiii_param_5];
	mov.u32 	%r9232, shmem;
	ld.shared.u32 	%r9233, [shmem+32884];
	mul.wide.u32 	%rd1945, %r17058, 4;
	add.s64 	%rd1946, %rd3, %rd1945;
	ld.local.u32 	%r9234, [%rd1946+4];
	setp.lt.s32 	%p3555, %r9234, %r9233;
	mul.f32 	%f7913, %f13631, %f798;
	selp.f32 	%f7914, %f7913, 0fCE6E6B28, %p3555;
	shl.b32 	%r9235, %r17058, 9;
	add.s32 	%r9236, %r9235, %r9232;
	st.shared.f32 	[%r9236+17012], %f7914;
$L__BB0_1356:
	mov.u32 	%r9237, %tid.x;
	and.b32  	%r9238, %r9237, 31;
	setp.ne.s32 	%p3556, %r9238, 0;
	mov.b32 	%r9239, %f671;
	shfl.sync.down.b32	%r9240|%p3557, %r9239, 16, 31, -1;
	mov.b32 	%f7915, %r9240;
	add.f32 	%f7916, %f671, %f7915;
	mov.b32 	%r9241, %f7916;
	shfl.sync.down.b32	%r9242|%p3558, %r9241, 8, 31, -1;
	mov.b32 	%f7917, %r9242;
	add.f32 	%f7918, %f7916, %f7917;
	mov.b32 	%r9243, %f7918;
	shfl.sync.down.b32	%r9244|%p3559, %r9243, 4, 31, -1;
	mov.b32 	%f7919, %r9244;
	add.f32 	%f7920, %f7918, %f7919;
	mov.b32 	%r9245, %f7920;
	shfl.sync.down.b32	%r9246|%p3560, %r9245, 2, 31, -1;
	mov.b32 	%f7921, %r9246;
	add.f32 	%f7922, %f7920, %f7921;
	mov.b32 	%r9247, %f7922;
	shfl.sync.down.b32	%r9248|%p3561, %r9247, 1, 31, -1;
	mov.b32 	%f7923, %r9248;
	add.f32 	%f799, %f7922, %f7923;
	@%p3556 bra 	$L__BB0_1358;
	ld.param.f32 	%f13632, [_Z17qk_sparse_forwardPK13__nv_bfloat16S1_S1_PKiS3_fPfS4_S4_lllllllllllllllliiii_param_5];
	mov.u32 	%r9249, shmem;
	ld.shared.u32 	%r9250, [shmem+32888];
	mul.wide.u32 	%rd1947, %r17058, 4;
	add.s64 	%rd1948, %rd3, %rd1947;
	ld.local.u32 	%r9251, [%rd1948+4];
	setp.lt.s32 	%p3562, %r9251, %r9250;
	mul.f32 	%f7924, %f13632, %f799;
	selp.f32 	%f7925, %f7924, 0fCE6E6B28, %p3562;
	shl.b32 	%r9252, %r17058, 9;
	add.s32 	%r9253, %r9252, %r9249;
	st.shared.f32 	[%r9253+17016], %f7925;
$L__BB0_1358:
	mov.u32 	%r9254, %tid.x;
	and.b32  	%r9255, %r9254, 31;
	setp.ne.s32 	%p3563, %r9255, 0;
	mov.b32 	%r9256, %f672;
	shfl.sync.down.b32	%r9257|%p3564, %r9256, 16, 31, -1;
	mov.b32 	%f7926, %r9257;
	add.f32 	%f7927, %f672, %f7926;
	mov.b32 	%r9258, %f7927;
	shfl.sync.down.b32	%r9259|%p3565, %r9258, 8, 31, -1;
	mov.b32 	%f7928, %r9259;
	add.f32 	%f7929, %f7927, %f7928;
	mov.b32 	%r9260, %f7929;
	shfl.sync.down.b32	%r9261|%p3566, %r9260, 4, 31, -1;
	mov.b32 	%f7930, %r9261;
	add.f32 	%f7931, %f7929, %f7930;
	mov.b32 	%r9262, %f7931;
	shfl.sync.down.b32	%r9263|%p3567, %r9262, 2, 31, -1;
	mov.b32 	%f7932, %r9263;
	add.f32 	%f7933, %f7931, %f7932;
	mov.b32 	%r9264, %f7933;
	shfl.sync.down.b32	%r9265|%p3568, %r9264, 1, 31, -1;
	mov.b32 	%f7934, %r9265;
	add.f32 	%f800, %f7933, %f7934;
	@%p3563 bra 	$L__BB0_1360;
	ld.param.f32 	%f13633, [_Z17qk_sparse_forwardPK13__nv_bfloat16S1_S1_PKiS3_fPfS4_S4_lllllllllllllllliiii_param_5];
	mov.u32 	%r9266, shmem;
	ld.shared.u32 	%r9267, [shmem+32892];
	mul.wide.u32 	%rd1949, %r17058, 4;
	add.s64 	%rd1950, %rd3, %rd1949;
	ld.local.u32 	%r9268, [%rd1950+4];
	setp.lt.s32 	%p3569, %r9268, %r9267;
	mul.f32 	%f7935, %f13633, %f800;
	selp.f32 	%f7936, %f7935, 0fCE6E6B28, %p3569;
	shl.b32 	%r9269, %r17058, 9;
	add.s32 	%r9270, %r9269, %r9266;
	st.shared.f32 	[%r9270+17020], %f7936;
$L__BB0_1360:
	mov.u32 	%r9271, %tid.x;
	and.b32  	%r9272, %r9271, 31;
	setp.ne.s32 	%p3570, %r9272, 0;
	mov.b32 	%r9273, %f673;
	shfl.sync.down.b32	%r9274|%p3571, %r9273, 16, 31, -1;
	mov.b32 	%f7937, %r9274;
	add.f32 	%f7938, %f673, %f7937;
	mov.b32 	%r9275, %f7938;
	shfl.sync.down.b32	%r9276|%p3572, %r9275, 8, 31, -1;
	mov.b32 	%f7939, %r9276;
	add.f32 	%f7940, %f7938, %f7939;
	mov.b32 	%r9277, %f7940;
	shfl.sync.down.b32	%r9278|%p3573, %r9277, 4, 31, -1;
	mov.b32 	%f7941, %r9278;
	add.f32 	%f7942, %f7940, %f7941;
	mov.b32 	%r9279, %f7942;
	shfl.sync.down.b32	%r9280|%p3574, %r9279, 2, 31, -1;
	mov.b32 	%f7943, %r9280;
	add.f32 	%f7944, %f7942, %f7943;
	mov.b32 	%r9281, %f7944;
	shfl.sync.down.b32	%r9282|%p3575, %r9281, 1, 31, -1;
	mov.b32 	%f7945, %r9282;
	add.f32 	%f801, %f7944, %f7945;
	@%p3570 bra 	$L__BB0_1362;
	ld.param.f32 	%f13634, [_Z17qk_sparse_forwardPK13__nv_bfloat16S1_S1_PKiS3_fPfS4_S4_lllllllllllllllliiii_param_5];
	mov.u32 	%r9283, shmem;
	ld.shared.u32 	%r9284, [shmem+32896];
	mul.wide.u32 	%rd1951, %r17058, 4;
	add.s64 	%rd1952, %rd3, %rd1951;
	ld.local.u32 	%r9285, [%rd1952+4];
	setp.lt.s32 	%p3576, %r9285, %r9284;
	mul.f32 	%f7946, %f13634, %f801;
	selp.f32 	%f7947, %f7946, 0fCE6E6B28, %p3576;
	shl.b32 	%r9286, %r17058, 9;
	add.s32 	%r9287, %r9286, %r9283;
	st.shared.f32 	[%r9287+17024], %f7947;
$L__BB0_1362:
	mov.u32 	%r9288, %tid.x;
	and.b32  	%r9289, %r9288, 31;
	setp.ne.s32 	%p3577, %r9289, 0;
	mov.b32 	%r9290, %f674;
	shfl.sync.down.b32	%r9291|%p3578, %r9290, 16, 31, -1;
	mov.b32 	%f7948, %r9291;
	add.f32 	%f7949, %f674, %f7948;
	mov.b32 	%r9292, %f7949;
	shfl.sync.down.b32	%r9293|%p3579, %r9292, 8, 31, -1;
	mov.b32 	%f7950, %r9293;
	add.f32 	%f7951, %f7949, %f7950;
	mov.b32 	%r9294, %f7951;
	shfl.sync.down.b32	%r9295|%p3580, %r9294, 4, 31, -1;
	mov.b32 	%f7952, %r9295;
	add.f32 	%f7953, %f7951, %f7952;
	mov.b32 	%r9296, %f7953;
	shfl.sync.down.b32	%r9297|%p3581, %r9296, 2, 31, -1;
	mov.b32 	%f7954, %r9297;
	add.f32 	%f7955, %f7953, %f7954;
	mov.b32 	%r9298, %f7955;
	shfl.sync.down.b32	%r9299|%p3582, %r9298, 1, 31, -1;
	mov.b32 	%f7956, %r9299;
	add.f32 	%f802, %f7955, %f7956;
	@%p3577 bra 	$L__BB0_1364;
	ld.param.f32 	%f13635, [_Z17qk_sparse_forwardPK13__nv_bfloat16S1_S1_PKiS3_fPfS4_S4_lllllllllllllllliiii_param_5];
	mov.u32 	%r9300, shmem;
	ld.shared.u32 	%r9301, [shmem+32900];
	mul.wide.u32 	%rd1953, %r17058, 4;
	add.s64 	%rd1954, %rd3, %rd1953;
	ld.local.u32 	%r9302, [%rd1954+4];
	setp.lt.s32 	%p3583, %r9302, %r9301;
	mul.f32 	%f7957, %f13635, %f802;
	selp.f32 	%f7958, %f7957, 0fCE6E6B28, %p3583;
	shl.b32 	%r9303, %r17058, 9;
	add.s32 	%r9304, %r9303, %r9300;
	st.shared.f32 	[%r9304+17028], %f7958;
$L__BB0_1364:
	mov.u32 	%r9305, %tid.x;
	and.b32  	%r9306, %r9305, 31;
	setp.ne.s32 	%p3584, %r9306, 0;
	mov.b32 	%r9307, %f675;
	shfl.sync.down.b32	%r9308|%p3585, %r9307, 16, 31, -1;
	mov.b32 	%f7959, %r9308;
	add.f32 	%f7960, %f675, %f7959;
	mov.b32 	%r9309, %f7960;
	shfl.sync.down.b32	%r9310|%p3586, %r9309, 8, 31, -1;
	mov.b32 	%f7961, %r9310;
	add.f32 	%f7962, %f7960, %f7961;
	mov.b32 	%r9311, %f7962;
	shfl.sync.down.b32	%r9312|%p3587, %r9311, 4, 31, -1;
	mov.b32 	%f7963, %r9312;
	add.f32 	%f7964, %f7962, %f7963;
	mov.b32 	%r9313, %f7964;
	shfl.sync.down.b32	%r9314|%p3588, %r9313, 2, 31, -1;
	mov.b32 	%f7965, %r9314;
	add.f32 	%f7966, %f7964, %f7965;
	mov.b32 	%r9315, %f7966;
	shfl.sync.down.b32	%r9316|%p3589, %r9315, 1, 31, -1;
	mov.b32 	%f7967, %r9316;
	add.f32 	%f803, %f7966, %f7967;
	@%p3584 bra 	$L__BB0_1366;
	ld.param.f32 	%f13636, [_Z17qk_sparse_forwardPK13__nv_bfloat16S1_S1_PKiS3_fPfS4_S4_lllllllllllllllliiii_param_5];
	mov.u32 	%r9317, shmem;
	ld.shared.u32 	%r9318, [shmem+32904];
	mul.wide.u32 	%rd1955, %r17058, 4;
	add.s64 	%rd1956, %rd3, %rd1955;
	ld.local.u32 	%r9319, [%rd1956+4];
	setp.lt.s32 	%p3590, %r9319, %r9318;
	mul.f32 	%f7968, %f13636, %f803;
	selp.f32 	%f7969, %f7968, 0fCE6E6B28, %p3590;
	shl.b32 	%r9320, %r17058, 9;
	add.s32 	%r9321, %r9320, %r9317;
	st.shared.f32 	[%r9321+17032], %f7969;
$L__BB0_1366:
	mov.u32 	%r9322, %tid.x;
	and.b32  	%r9323, %r9322, 31;
	setp.ne.s32 	%p3591, %r9323, 0;
	mov.b32 	%r9324, %f676;
	shfl.sync.down.b32	%r9325|%p3592, %r9324, 16, 31, -1;
	mov.b32 	%f7970, %r9325;
	add.f32 	%f7971, %f676, %f7970;
	mov.b32 	%r9326, %f7971;
	shfl.sync.down.b32	%r9327|%p3593, %r9326, 8, 31, -1;
	mov.b32 	%f7972, %r9327;
	add.f32 	%f7973, %f7971, %f7972;
	mov.b32 	%r9328, %f7973;
	shfl.sync.down.b32	%r9329|%p3594, %r9328, 4, 31, -1;
	mov.b32 	%f7974, %r9329;
	add.f32 	%f7975, %f7973, %f7974;
	mov.b32 	%r9330, %f7975;
	shfl.sync.down.b32	%r9331|%p3595, %r9330, 2, 31, -1;
	mov.b32 	%f7976, %r9331;
	add.f32 	%f7977, %f7975, %f7976;
	mov.b32 	%r9332, %f7977;
	shfl.sync.down.b32	%r9333|%p3596, %r9332, 1, 31, -1;
	mov.b32 	%f7978, %r9333;
	add.f32 	%f804, %f7977, %f7978;
	@%p3591 bra 	$L__BB0_1368;
	ld.param.f32 	%f13637, [_Z17qk_sparse_forwardPK13__nv_bfloat16S1_S1_PKiS3_fPfS4_S4_lllllllllllllllliiii_param_5];
	mov.u32 	%r9334, shmem;
	ld.shared.u32 	%r9335, [shmem+32908];
	mul.wide.u32 	%rd1957, %r17058, 4;
	add.s64 	%rd1958, %rd3, %rd1957;
	ld.local.u32 	%r9336, [%rd1958+4];
	setp.lt.s32 	%p3597, %r9336, %r9335;
	mul.f32 	%f7979, %f13637, %f804;
	selp.f32 	%f7980, %f7979, 0fCE6E6B28, %p3597;
	shl.b32 	%r9337, %r17058, 9;
	add.s32 	%r9338, %r9337, %r9334;
	st.shared.f32 	[%r9338+17036], %f7980;
$L__BB0_1368:
	mov.u32 	%r9339, %tid.x;
	and.b32  	%r9340, %r9339, 31;
	setp.ne.s32 	%p3598, %r9340, 0;
	mov.b32 	%r9341, %f677;
	shfl.sync.down.b32	%r9342|%p3599, %r9341, 16, 31, -1;
	mov.b32 	%f7981, %r9342;
	add.f32 	%f7982, %f677, %f7981;
	mov.b32 	%r9343, %f7982;
	shfl.sync.down.b32	%r9344|%p3600, %r9343, 8, 31, -1;
	mov.b32 	%f7983, %r9344;
	add.f32 	%f7984, %f7982, %f7983;
	mov.b32 	%r9345, %f7984;
	shfl.sync.down.b32	%r9346|%p3601, %r9345, 4, 31, -1;
	mov.b32 	%f7985, %r9346;
	add.f32 	%f7986, %f7984, %f7985;
	mov.b32 	%r9347, %f7986;
	shfl.sync.down.b32	%r9348|%p3602, %r9347, 2, 31, -1;
	mov.b32 	%f7987, %r9348;
	add.f32 	%f7988, %f7986, %f7987;
	mov.b32 	%r9349, %f7988;
	shfl.sync.down.b32	%r9350|%p3603, %r9349, 1, 31, -1;
	mov.b32 	%f7989, %r9350;
	add.f32 	%f805, %f7988, %f7989;
	@%p3598 bra 	$L__BB0_1370;
	ld.param.f32 	%f13638, [_Z17qk_sparse_forwardPK13__nv_bfloat16S1_S1_PKiS3_fPfS4_S4_lllllllllllllllliiii_param_5];
	mov.u32 	%r9351, shmem;
	ld.shared.u32 	%r9352, [shmem+32912];
	mul.wide.u32 	%rd1959, %r17058, 4;
	add.s64 	%rd1960, %rd3, %rd1959;
	ld.local.u32 	%r9353, [%rd1960+4];
	setp.lt.s32 	%p3604, %r9353, %r9352;
	mul.f32 	%f7990, %f13638, %f805;
	selp.f32 	%f7991, %f7990, 0fCE6E6B28, %p3604;
	shl.b32 	%r9354, %r17058, 9;
	add.s32 	%r9355, %r9354, %r9351;
	st.shared.f32 	[%r9355+17040], %f7991;
$L__BB0_1370:
	mov.u32 	%r9356, %tid.x;
	and.b32  	%r9357, %r9356, 31;
	setp.ne.s32 	%p3605, %r9357, 0;
	mov.b32 	%r9358, %f678;
	shfl.sync.down.b32	%r9359|%p3606, %r9358, 16, 31, -1;
	mov.b32 	%f7992, %r9359;
	add.f32 	%f7993, %f678, %f7992;
	mov.b32 	%r9360, %f7993;
	shfl.sync.down.b32	%r9361|%p3607, %r9360, 8, 31, -1;
	mov.b32 	%f7994, %r9361;
	add.f32 	%f7995, %f7993, %f7994;
	mov.b32 	%r9362, %f7995;
	shfl.sync.down.b32	%r9363|%p3608, %r9362, 4, 31, -1;
	mov.b32 	%f7996, %r9363;
	add.f32 	%f7997, %f7995, %f7996;
	mov.b32 	%r9364, %f7997;
	shfl.sync.down.b32	%r9365|%p3609, %r9364, 2, 31, -1;
	mov.b32 	%f7998, %r9365;
	add.f32 	%f7999, %f7997, %f7998;
	mov.b32 	%r9366, %f7999;
	shfl.sync.down.b32	%r9367|%p3610, %r9366, 1, 31, -1;
	mov.b32 	%f8000, %r9367;
	add.f32 	%f806, %f7999, %f8000;
	@%p3605 bra 	$L__BB0_1372;
	ld.param.f32 	%f13639, [_Z17qk_sparse_forwardPK13__nv_bfloat16S1_S1_PKiS3_fPfS4_S4_lllllllllllllllliiii_param_5];
	mov.u32 	%r9368, shmem;
	ld.shared.u32 	%r9369, [shmem+32916];
	mul.wide.u32 	%rd1961, %r17058, 4;
	add.s64 	%rd1962, %rd3, %rd1961;
	ld.local.u32 	%r9370, [%rd1962+4];
	setp.lt.s32 	%p3611, %r9370, %r9369;
	mul.f32 	%f8001, %f13639, %f806;
	selp.f32 	%f8002, %f8001, 0fCE6E6B28, %p3611;
	shl.b32 	%r9371, %r17058, 9;
	add.s32 	%r9372, %r9371, %r9368;
	st.shared.f32 	[%r9372+17044], %f8002;
$L__BB0_1372:
	mov.u32 	%r9373, %tid.x;
	and.b32  	%r9374, %r9373, 31;
	setp.ne.s32 	%p3612, %r9374, 0;
	mov.b32 	%r9375, %f679;
	shfl.sync.down.b32	%r9376|%p3613, %r9375, 16, 31, -1;
	mov.b32 	%f8003, %r9376;
	add.f32 	%f8004, %f679, %f8003;
	mov.b32 	%r9377, %f8004;
	shfl.sync.down.b32	%r9378|%p3614, %r9377, 8, 31, -1;
	mov.b32 	%f8005, %r9378;
	add.f32 	%f8006, %f8004, %f8005;
	mov.b32 	%r9379, %f8006;
	shfl.sync.down.b32	%r9380|%p3615, %r9379, 4, 31, -1;
	mov.b32 	%f8007, %r9380;
	add.f32 	%f8008, %f8006, %f8007;
	mov.b32 	%r9381, %f8008;
	shfl.sync.down.b32	%r9382|%p3616, %r9381, 2, 31, -1;
	mov.b32 	%f8009, %r9382;
	add.f32 	%f8010, %f8008, %f8009;
	mov.b32 	%r9383, %f8010;
	shfl.sync.down.b32	%r9384|%p3617, %r9383, 1, 31, -1;
	mov.b32 	%f8011, %r9384;
	add.f32 	%f807, %f8010, %f8011;
	@%p3612 bra 	$L__BB0_1374;
	ld.param.f32 	%f13640, [_Z17qk_sparse_forwardPK13__nv_bfloat16S1_S1_PKiS3_fPfS4_S4_lllllllllllllllliiii_param_5];
	mov.u32 	%r9385, shmem;
	ld.shared.u32 	%r9386, [shmem+32920];
	mul.wide.u32 	%rd1963, %r17058, 4;
	add.s64 	%rd1964, %rd3, %rd1963;
	ld.local.u32 	%r9387, [%rd1964+4];
	setp.lt.s32 	%p3618, %r9387, %r9386;
	mul.f32 	%f8012, %f13640, %f807;
	selp.f32 	%f8013, %f8012, 0fCE6E6B28, %p3618;
	shl.b32 	%r9388, %r17058, 9;
	add.s32 	%r9389, %r9388, %r9385;
	st.shared.f32 	[%r9389+17048], %f8013;
$L__BB0_1374:
	mov.u32 	%r9390, %tid.x;
	and.b32  	%r9391, %r9390, 31;
	setp.ne.s32 	%p3619, %r9391, 0;
	mov.b32 	%r9392, %f680;
	shfl.sync.down.b32	%r9393|%p3620, %r9392, 16, 31, -1;
	mov.b32 	%f8014, %r9393;
	add.f32 	%f8015, %f680, %f8014;
	mov.b32 	%r9394, %f8015;
	shfl.sync.down.b32	%r9395|%p3621, %r9394, 8, 31, -1;
	mov.b32 	%f8016, %r9395;
	add.f32 	%f8017, %f8015, %f8016;
	mov.b32 	%r9396, %f8017;
	shfl.sync.down.b32	%r9397|%p3622, %r9396, 4, 31, -1;
	mov.b32 	%f8018, %r9397;
	add.f32 	%f8019, %f8017, %f8018;
	mov.b32 	%r9398, %f8019;
	shfl.sync.down.b32	%r9399|%p3623, %r9398, 2, 31, -1;
	mov.b32 	%f8020, %r9399;
	add.f32 	%f8021, %f8019, %f8020;
	mov.b32 	%r9400, %f8021;
	shfl.sync.down.b32	%r9401|%p3624, %r9400, 1, 31, -1;
	mov.b32 	%f8022, %r9401;
	add.f32 	%f808, %f8021, %f8022;
	@%p3619 bra 	$L__BB0_1376;
	ld.param.f32 	%f13641, [_Z17qk_sparse_forwardPK13__nv_bfloat16S1_S1_PKiS3_fPfS4_S4_lllllllllllllllliiii_param_5];
	mov.u32 	%r9402, shmem;
	ld.shared.u32 	%r9403, [shmem+32924];
	mul.wide.u32 	%rd1965, %r17058, 4;
	add.s64 	%rd1966, %rd3, %rd1965;
	ld.local.u32 	%r9404, [%rd1966+4];
	setp.lt.s32 	%p3625, %r9404, %r9403;
	mul.f32 	%f8023, %f13641, %f808;
	selp.f32 	%f8024, %f8023, 0fCE6E6B28, %p3625;
	shl.b32 	%r9405, %r17058, 9;
	add.s32 	%r9406, %r9405, %r9402;
	st.shared.f32 	[%r9406+17052], %f8024;
$L__BB0_1376:
	mov.u32 	%r9407, %tid.x;
	and.b32  	%r9408, %r9407, 31;
	setp.ne.s32 	%p3626, %r9408, 0;
	mov.b32 	%r9409, %f681;
	shfl.sync.down.b32	%r9410|%p3627, %r9409, 16, 31, -1;
	mov.b32 	%f8025, %r9410;
	add.f32 	%f8026, %f681, %f8025;
	mov.b32 	%r9411, %f8026;
	shfl.sync.down.b32	%r9412|%p3628, %r9411, 8, 31, -1;
	mov.b32 	%f8027, %r9412;
	add.f32 	%f8028, %f8026, %f8027;
	mov.b32 	%r9413, %f8028;
	shfl.sync.down.b32	%r9414|%p3629, %r9413, 4, 31, -1;
	mov.b32 	%f8029, %r9414;
	add.f32 	%f8030, %f8028, %f8029;
	mov.b32 	%r9415, %f8030;
	shfl.sync.down.b32	%r9416|%p3630, %r9415, 2, 31, -1;
	mov.b32 	%f8031, %r9416;
	add.f32 	%f8032, %f8030, %f8031;
	mov.b32 	%r9417, %f8032;
	shfl.sync.down.b32	%r9418|%p3631, %r9417, 1, 31, -1;
	mov.b32 	%f8033, %r9418;
	add.f32 	%f809, %f8032, %f8033;
	@%p3626 bra 	$L__BB0_1378;
	ld.param.f32 	%f13642, [_Z17qk_sparse_forwardPK13__nv_bfloat16S1_S1_PKiS3_fPfS4_S4_lllllllllllllllliiii_param_5];
	mov.u32 	%r9419, shmem;
	ld.shared.u32 	%r9420, [shmem+32928];
	mul.wide.u32 	%rd1967, %r17058, 4;
	add.s64 	%rd1968, %rd3, %rd1967;
	ld.local.u32 	%r9421, [%rd1968+4];
	setp.lt.s32 	%p3632, %r9421, %r9420;
	mul.f32 	%f8034, %f13642, %f809;
	selp.f32 	%f8035, %f8034, 0fCE6E6B28, %p3632;
	shl.b32 	%r9422, %r17058, 9;
	add.s32 	%r9423, %r9422, %r9419;
	st.shared.f32 	[%r9423+17056], %f8035;
$L__BB0_1378:
	mov.u32 	%r9424, %tid.x;
	and.b32  	%r9425, %r9424, 31;
	setp.ne.s32 	%p3633, %r9425, 0;
	mov.b32 	%r9426, %f682;
	shfl.sync.down.b32	%r9427|%p3634, %r9426, 16, 31, -1;
	mov.b32 	%f8036, %r9427;
	add.f32 	%f8037, %f682, %f8036;
	mov.b32 	%r9428, %f8037;
	shfl.sync.down.b32	%r9429|%p3635, %r9428, 8, 31, -1;
	mov.b32 	%f8038, %r9429;
	add.f32 	%f8039, %f8037, %f8038;
	mov.b32 	%r9430, %f8039;
	shfl.sync.down.b32	%r9431|%p3636, %r9430, 4, 31, -1;
	mov.b32 	%f8040, %r9431;
	add.f32 	%f8041, %f8039, %f8040;
	mov.b32 	%r9432, %f8041;
	shfl.sync.down.b32	%r9433|%p3637, %r9432, 2, 31, -1;
	mov.b32 	%f8042, %r9433;
	add.f32 	%f8043, %f8041, %f8042;
	mov.b32 	%r9434, %f8043;
	shfl.sync.down.b32	%r9435|%p3638, %r9434, 1, 31, -1;
	mov.b32 	%f8044, %r9435;
	add.f32 	%f810, %f8043, %f8044;
	@%p3633 bra 	$L__BB0_1380;
	ld.param.f32 	%f13643, [_Z17qk_sparse_forwardPK13__nv_bfloat16S1_S1_PKiS3_fPfS4_S4_lllllllllllllllliiii_param_5];
	mov.u32 	%r9436, shmem;
	ld.shared.u32 	%r9437, [shmem+32932];
	mul.wide.u32 	%rd1969, %r17058, 4;
	add.s64 	%rd1970, %rd3, %rd1969;
	ld.local.u32 	%r9438, [%rd1970+4];
	setp.lt.s32 	%p3639, %r9438, %r9437;
	mul.f32 	%f8045, %f13643, %f810;
	selp.f32 	%f8046, %f8045, 0fCE6E6B28, %p3639;
	shl.b32 	%r9439, %r17058, 9;
	add.s32 	%r9440, %r9439, %r9436;
	st.shared.f32 	[%r9440+17060], %f8046;
$L__BB0_1380:
	mov.u32 	%r9441, %tid.x;
	and.b32  	%r9442, %r9441, 31;
	setp.ne.s32 	%p3640, %r9442, 0;
	mov.b32 	%r9443, %f683;
	shfl.sync.down.b32	%r9444|%p3641, %r9443, 16, 31, -1;
	mov.b32 	%f8047, %r9444;
	add.f32 	%f8048, %f683, %f8047;
	mov.b32 	%r9445, %f8048;
	shfl.sync.down.b32	%r9446|%p3642, %r9445, 8, 31, -1;
	mov.b32 	%f8049, %r9446;
	add.f32 	%f8050, %f8048, %f8049;
	mov.b32 	%r9447, %f8050;
	shfl.sync.down.b32	%r9448|%p3643, %r9447, 4, 31, -1;
	mov.b32 	%f8051, %r9448;
	add.f32 	%f8052, %f8050, %f8051;
	mov.b32 	%r9449, %f8052;
	shfl.sync.down.b32	%r9450|%p3644, %r9449, 2, 31, -1;
	mov.b32 	%f8053, %r9450;
	add.f32 	%f8054, %f8052, %f8053;
	mov.b32 	%r9451, %f8054;
	shfl.sync.down.b32	%r9452|%p3645, %r9451, 1, 31, -1;
	mov.b32 	%f8055, %r9452;
	add.f32 	%f811, %f8054, %f8055;
	@%p3640 bra 	$L__BB0_1382;
	ld.param.f32 	%f13644, [_Z17qk_sparse_forwardPK13__nv_bfloat16S1_S1_PKiS3_fPfS4_S4_lllllllllllllllliiii_param_5];
	mov.u32 	%r9453, shmem;
	ld.shared.u32 	%r9454, [shmem+32936];
	mul.wide.u32 	%rd1971, %r17058, 4;
	add.s64 	%rd1972, %rd3, %rd1971;
	ld.local.u32 	%r9455, [%rd1972+4];
	setp.lt.s32 	%p3646, %r9455, %r9454;
	mul.f32 	%f8056, %f13644, %f811;
	selp.f32 	%f8057, %f8056, 0fCE6E6B28, %p3646;
	shl.b32 	%r9456, %r17058, 9;
	add.s32 	%r9457, %r9456, %r9453;
	st.shared.f32 	[%r9457+17064], %f8057;
$L__BB0_1382:
	mov.u32 	%r9458, %tid.x;
	and.b32  	%r9459, %r9458, 31;
	setp.ne.s32 	%p3647, %r9459, 0;
	mov.b32 	%r9460, %f684;
	shfl.sync.down.b32	%r9461|%p3648, %r9460, 16, 31, -1;
	mov.b32 	%f8058, %r9461;
	add.f32 	%f8059, %f684, %f8058;
	mov.b32 	%r9462, %f8059;
	shfl.sync.down.b32	%r9463|%p3649, %r9462, 8, 31, -1;
	mov.b32 	%f8060, %r9463;
	add.f32 	%f8061, %f8059, %f8060;
	mov.b32 	%r9464, %f8061;
	shfl.sync.down.b32	%r9465|%p3650, %r9464, 4, 31, -1;
	mov.b32 	%f8062, %r9465;
	add.f32 	%f8063, %f8061, %f8062;
	mov.b32 	%r9466, %f8063;
	shfl.sync.down.b32	%r9467|%p3651, %r9466, 2, 31, -1;
	mov.b32 	%f8064, %r9467;
	add.f32 	%f8065, %f8063, %f8064;
	mov.b32 	%r9468, %f8065;
	shfl.sync.down.b32	%r9469|%p3652, %r9468, 1, 31, -1;
	mov.b32 	%f8066, %r9469;
	add.f32 	%f812, %f8065, %f8066;
	@%p3647 bra 	$L__BB0_1384;
	ld.param.f32 	%f13645, [_Z17qk_sparse_forwardPK13__nv_bfloat16S1_S1_PKiS3_fPfS4_S4_lllllllllllllllliiii_param_5];
	mov.u32 	%r9470, shmem;
	ld.shared.u32 	%r9471, [shmem+32940];
	mul.wide.u32 	%rd1973, %r17058, 4;
	add.s64 	%rd1974, %rd3, %rd1973;
	ld.local.u32 	%r9472, [%rd1974+4];
	setp.lt.s32 	%p3653, %r9472, %r9471;
	mul.f32 	%f8067, %f13645, %f812;
	selp.f32 	%f8068, %f8067, 0fCE6E6B28, %p3653;
	shl.b32 	%r9473, %r17058, 9;
	add.s32 	%r9474, %r9473, %r9470;
	st.shared.f32 	[%r9474+17068], %f8068;
$L__BB0_1384:
	mov.u32 	%r9475, %tid.x;
	and.b32  	%r9476, %r9475, 31;
	setp.ne.s32 	%p3654, %r9476, 0;
	mov.b32 	%r9477, %f685;
	shfl.sync.down.b32	%r9478|%p3655, %r9477, 16, 31, -1;
	mov.b32 	%f8069, %r9478;
	add.f32 	%f8070, %f685, %f8069;
	mov.b32 	%r9479, %f8070;
	shfl.sync.down.b32	%r9480|%p3656, %r9479, 8, 31, -1;
	mov.b32 	%f8071, %r9480;
	add.f32 	%f8072, %f8070, %f8071;
	mov.b32 	%r9481, %f8072;
	shfl.sync.down.b32	%r9482|%p3657, %r9481, 4, 31, -1;
	mov.b32 	%f8073, %r9482;
	add.f32 	%f8074, %f8072, %f8073;
	mov.b32 	%r9483, %f8074;
	shfl.sync.down.b32	%r9484|%p3658, %r9483, 2, 31, -1;
	mov.b32 	%f8075, %r9484;
	add.f32 	%f8076, %f8074, %f8075;
	mov.b32 	%r9485, %f8076;
	shfl.sync.down.b32	%r9486|%p3659, %r9485, 1, 31, -1;
	mov.b32 	%f8077, %r9486;
	add.f32 	%f813, %f8076, %f8077;
	@%p3654 bra 	$L__BB0_1386;
	ld.param.f32 	%f13646, [_Z17qk_sparse_forwardPK13__nv_bfloat16S1_S1_PKiS3_fPfS4_S4_lllllllllllllllliiii_param_5];
	mov.u32 	%r9487, shmem;
	ld.shared.u32 	%r9488, [shmem+32944];
	mul.wide.u32 	%rd1975, %r17058, 4;
	add.s64 	%rd1976, %rd3, %rd1975;
	ld.local.u32 	%r9489, [%rd1976+4];
	setp.lt.s32 	%p3660, %r9489, %r9488;
	mul.f32 	%f8078, %f13646, %f813;
	selp.f32 	%f8079, %f8078, 0fCE6E6B28, %p3660;
	shl.b32 	%r9490, %r17058, 9;
	add.s32 	%r9491, %r9490, %r9487;
	st.shared.f32 	[%r9491+17072], %f8079;
$L__BB0_1386:
	mov.u32 	%r9492, %tid.x;
	and.b32  	%r9493, %r9492, 31;
	setp.ne.s32 	%p3661, %r9493, 0;
	mov.b32 	%r9494, %f686;
	shfl.sync.down.b32	%r9495|%p3662, %r9494, 16, 31, -1;
	mov.b32 	%f8080, %r9495;
	add.f32 	%f8081, %f686, %f8080;
	mov.b32 	%r9496, %f8081;
	shfl.sync.down.b32	%r9497|%p3663, %r9496, 8, 31, -1;
	mov.b32 	%f8082, %r9497;
	add.f32 	%f8083, %f8081, %f8082;
	mov.b32 	%r9498, %f8083;
	shfl.sync.down.b32	%r9499|%p3664, %r9498, 4, 31, -1;
	mov.b32 	%f8084, %r9499;
	add.f32 	%f8085, %f8083, %f8084;
	mov.b32 	%r9500, %f8085;
	shfl.sync.down.b32	%r9501|%p3665, %r9500, 2, 31, -1;
	mov.b32 	%f8086, %r9501;
	add.f32 	%f8087, %f8085, %f8086;
	mov.b32 	%r9502, %f8087;
	shfl.sync.down.b32	%r9503|%p3666, %r9502, 1, 31, -1;
	mov.b32 	%f8088, %r9503;
	add.f32 	%f814, %f8087, %f8088;
	@%p3661 bra 	$L__BB0_1388;
	ld.param.f32 	%f13647, [_Z17qk_sparse_forwardPK13__nv_bfloat16S1_S1_PKiS3_fPfS4_S4_lllllllllllllllliiii_param_5];
	mov.u32 	%r9504, shmem;
	ld.shared.u32 	%r9505, [shmem+32948];
	mul.wide.u32 	%rd1977, %r17058, 4;
	add.s64 	%rd1978, %rd3, %rd1977;
	ld.local.u32 	%r9506, [%rd1978+4];
	setp.lt.s32 	%p3667, %r9506, %r9505;
	mul.f32 	%f8089, %f13647, %f814;
	selp.f32 	%f8090, %f8089, 0fCE6E6B28, %p3667;
	shl.b32 	%r9507, %r17058, 9;
	add.s32 	%r9508, %r9507, %r9504;
	st.shared.f32 	[%r9508+17076], %f8090;
$L__BB0_1388:
	mov.u32 	%r9509, %tid.x;
	and.b32  	%r9510, %r9509, 31;
	setp.ne.s32 	%p3668, %r9510, 0;
	mov.b32 	%r9511, %f687;
	shfl.sync.down.b32	%r9512|%p3669, %r9511, 16, 31, -1;
	mov.b32 	%f8091, %r9512;
	add.f32 	%f8092, %f687, %f8091;
	mov.b32 	%r9513, %f8092;
	shfl.sync.down.b32	%r9514|%p3670, %r9513, 8, 31, -1;
	mov.b32 	%f8093, %r9514;
	add.f32 	%f8094, %f8092, %f8093;
	mov.b32 	%r9515, %f8094;
	shfl.sync.down.b32	%r9516|%p3671, %r9515, 4, 31, -1;
	mov.b32 	%f8095, %r9516;
	add.f32 	%f8096, %f8094, %f8095;
	mov.b32 	%r9517, %f8096;
	shfl.sync.down.b32	%r9518|%p3672, %r9517, 2, 31, -1;
	mov.b32 	%f8097, %r9518;
	add.f32 	%f8098, %f8096, %f8097;
	mov.b32 	%r9519, %f8098;
	shfl.sync.down.b32	%r9520|%p3673, %r9519, 1, 31, -1;
	mov.b32 	%f8099, %r9520;
	add.f32 	%f815, %f8098, %f8099;
	@%p3668 bra 	$L__BB0_1390;
	ld.param.f32 	%f13648, [_Z17qk_sparse_forwardPK13__nv_bfloat16S1_S1_PKiS3_fPfS4_S4_lllllllllllllllliiii_param_5];
	mov.u32 	%r9521, shmem;
	ld.shared.u32 	%r9522, [shmem+32952];
	mul.wide.u32 	%rd1979, %r17058, 4;
	add.s64 	%rd1980, %rd3, %rd1979;
	ld.local.u32 	%r9523, [%rd1980+4];
	setp.lt.s32 	%p3674, %r9523, %r9522;
	mul.f32 	%f8100, %f13648, %f815;
	selp.f32 	%f8101, %f8100, 0fCE6E6B28, %p3674;
	shl.b32 	%r9524, %r17058, 9;
	add.s32 	%r9525, %r9524, %r9521;
	st.shared.f32 	[%r9525+17080], %f8101;
$L__BB0_1390:
	mov.u32 	%r9526, %tid.x;
	and.b32  	%r9527, %r9526, 31;
	setp.ne.s32 	%p3675, %r9527, 0;
	mov.b32 	%r9528, %f688;
	shfl.sync.down.b32	%r9529|%p3676, %r9528, 16, 31, -1;
	mov.b32 	%f8102, %r9529;
	add.f32 	%f8103, %f688, %f8102;
	mov.b32 	%r9530, %f8103;
	shfl.sync.down.b32	%r9531|%p3677, %r9530, 8, 31, -1;
	mov.b32 	%f8104, %r9531;
	add.f32 	%f8105, %f8103, %f8104;
	mov.b32 	%r9532, %f8105;
	shfl.sync.down.b32	%r9533|%p3678, %r9532, 4, 31, -1;
	mov.b32 	%f8106, %r9533;
	add.f32 	%f8107, %f8105, %f8106;
	mov.b32 	%r9534, %f8107;
	shfl.sync.down.b32	%r9535|%p3679, %r9534, 2, 31, -1;
	mov.b32 	%f8108, %r9535;
	add.f32 	%f8109, %f8107, %f8108;
	mov.b32 	%r9536, %f8109;
	shfl.sync.down.b32	%r9537|%p3680, %r9536, 1, 31, -1;
	mov.b32 	%f8110, %r9537;
	add.f32 	%f816, %f8109, %f8110;
	@%p3675 bra 	$L__BB0_1392;
	ld.param.f32 	%f13649, [_Z17qk_sparse_forwardPK13__nv_bfloat16S1_S1_PKiS3_fPfS4_S4_lllllllllllllllliiii_param_5];
	mov.u32 	%r9538, shmem;
	ld.shared.u32 	%r9539, [shmem+32956];
	mul.wide.u32 	%rd1981, %r17058, 4;
	add.s64 	%rd1982, %rd3, %rd1981;
	ld.local.u32 	%r9540, [%rd1982+4];
	setp.lt.s32 	%p3681, %r9540, %r9539;
	mul.f32 	%f8111, %f13649, %f816;
	selp.f32 	%f8112, %f8111, 0fCE6E6B28, %p3681;
	shl.b32 	%r9541, %r17058, 9;
	add.s32 	%r9542, %r9541, %r9538;
	st.shared.f32 	[%r9542+17084], %f8112;
$L__BB0_1392:
	mov.u32 	%r9543, %tid.x;
	and.b32  	%r9544, %r9543, 31;
	setp.ne.s32 	%p3682, %r9544, 0;
	mov.b32 	%r9545, %f689;
	shfl.sync.down.b32	%r9546|%p3683, %r9545, 16, 31, -1;
	mov.b32 	%f8113, %r9546;
	add.f32 	%f8114, %f689, %f8113;
	mov.b32 	%r9547, %f8114;
	shfl.sync.down.b32	%r9548|%p3684, %r9547, 8, 31, -1;
	mov.b32 	%f8115, %r9548;
	add.f32 	%f8116, %f8114, %f8115;
	mov.b32 	%r9549, %f8116;
	shfl.sync.down.b32	%r9550|%p3685, %r9549, 4, 31, -1;
	mov.b32 	%f8117, %r9550;
	add.f32 	%f8118, %f8116, %f8117;
	mov.b32 	%r9551, %f8118;
	shfl.sync.down.b32	%r9552|%p3686, %r9551, 2, 31, -1;
	mov.b32 	%f8119, %r9552;
	add.f32 	%f8120, %f8118, %f8119;
	mov.b32 	%r9553, %f8120;
	shfl.sync.down.b32	%r9554|%p3687, %r9553, 1, 31, -1;
	mov.b32 	%f8121, %r9554;
	add.f32 	%f817, %f8120, %f8121;
	@%p3682 bra 	$L__BB0_1394;
	ld.param.f32 	%f13650, [_Z17qk_sparse_forwardPK13__nv_bfloat16S1_S1_PKiS3_fPfS4_S4_lllllllllllllllliiii_param_5];
	mov.u32 	%r9555, shmem;
	ld.shared.u32 	%r9556, [shmem+32960];
	mul.wide.u32 	%rd1983, %r17058, 4;
	add.s64 	%rd1984, %rd3, %rd1983;
	ld.local.u32 	%r9557, [%rd1984+4];
	setp.lt.s32 	%p3688, %r9557, %r9556;
	mul.f32 	%f8122, %f13650, %f817;
	selp.f32 	%f8123, %f8122, 0fCE6E6B28, %p3688;
	shl.b32 	%r9558, %r17058, 9;
	add.s32 	%r9559, %r9558, %r9555;
	st.shared.f32 	[%r9559+17088], %f8123;
$L__BB0_1394:
	mov.u32 	%r9560, %tid.x;
	and.b32  	%r9561, %r9560, 31;
	setp.ne.s32 	%p3689, %r9561, 0;
	mov.b32 	%r9562, %f690;
	shfl.sync.down.b32	%r9563|%p3690, %r9562, 16, 31, -1;
	mov.b32 	%f8124, %r9563;
	add.f32 	%f8125, %f690, %f8124;
	mov.b32 	%r9564, %f8125;
	shfl.sync.down.b32	%r9565|%p3691, %r9564, 8, 31, -1;
	mov.b32 	%f8126, %r9565;
	add.f32 	%f8127, %f8125, %f8126;
	mov.b32 	%r9566, %f8127;
	shfl.sync.down.b32	%r9567|%p3692, %r9566, 4, 31, -1;
	mov.b32 	%f8128, %r9567;
	add.f32 	%f8129, %f8127, %f8128;
	mov.b32 	%r9568, %f8129;
	shfl.sync.down.b32	%r9569|%p3693, %r9568, 2, 31, -1;
	mov.b32 	%f8130, %r9569;
	add.f32 	%f8131, %f8129, %f8130;
	mov.b32 	%r9570, %f8131;
	shfl.sync.down.b32	%r9571|%p3694, %r9570, 1, 31, -1;
	mov.b32 	%f8132, %r9571;
	add.f32 	%f818, %f8131, %f8132;
	@%p3689 bra 	$L__BB0_1396;
	ld.param.f32 	%f13651, [_Z17qk_sparse_forwardPK13__nv_bfloat16S1_S1_PKiS3_fPfS4_S4_lllllllllllllllliiii_param_5];
	mov.u32 	%r9572, shmem;
	ld.shared.u32 	%r9573, [shmem+32964];
	mul.wide.u32 	%rd1985, %r17058, 4;
	add.s64 	%rd1986, %rd3, %rd1985;
	ld.local.u32 	%r9574, [%rd1986+4];
	setp.lt.s32 	%p3695, %r9574, %r9573;
	mul.f32 	%f8133, %f13651, %f818;
	selp.f32 	%f8134, %f8133, 0fCE6E6B28, %p3695;
	shl.b32 	%r9575, %r17058, 9;
	add.s32 	%r9576, %r9575, %r9572;
	st.shared.f32 	[%r9576+17092], %f8134;
$L__BB0_1396:
	mov.u32 	%r9577, %tid.x;
	and.b32  	%r9578, %r9577, 31;
	setp.ne.s32 	%p3696, %r9578, 0;
	mov.b32 	%r9579, %f691;
	shfl.sync.down.b32	%r9580|%p3697, %r9579, 16, 31, -1;
	mov.b32 	%f8135, %r9580;
	add.f32 	%f8136, %f691, %f8135;
	mov.b32 	%r9581, %f8136;
	shfl.sync.down.b32	%r9582|%p3698, %r9581, 8, 31, -1;
	mov.b32 	%f8137, %r9582;
	add.f32 	%f8138, %f8136, %f8137;
	mov.b32 	%r9583, %f8138;
	shfl.sync.down.b32	%r9584|%p3699, %r9583, 4, 31, -1;
	mov.b32 	%f8139, %r9584;
	add.f32 	%f8140, %f8138, %f8139;
	mov.b32 	%r9585, %f8140;
	shfl.sync.down.b32	%r9586|%p3700, %r9585, 2, 31, -1;
	mov.b32 	%f8141, %r9586;
	add.f32 	%f8142, %f8140, %f8141;
	mov.b32 	%r9587, %f8142;
	shfl.sync.down.b32	%r9588|%p3701, %r9587, 1, 31, -1;
	mov.b32 	%f8143, %r9588;
	add.f32 	%f819, %f8142, %f8143;
	@%p3696 bra 	$L__BB0_1398;
	ld.param.f32 	%f13652, [_Z17qk_sparse_forwardPK13__nv_bfloat16S1_S1_PKiS3_fPfS4_S4_lllllllllllllllliiii_param_5];
	mov.u32 	%r9589, shmem;
	ld.shared.u32 	%r9590, [shmem+32968];
	mul.wide.u32 	%rd1987, %r17058, 4;
	add.s64 	%rd1988, %rd3, %rd1987;
	ld.local.u32 	%r9591, [%rd1988+4];
	setp.lt.s32 	%p3702, %r9591, %r9590;
	mul.f32 	%f8144, %f13652, %f819;
	selp.f32 	%f8145, %f8144, 0fCE6E6B28, %p3702;
	shl.b32 	%r9592, %r17058, 9;
	add.s32 	%r9593, %r9592, %r9589;
	st.shared.f32 	[%r9593+17096], %f8145;
$L__BB0_1398:
	mov.u32 	%r9594, %tid.x;
	and.b32  	%r9595, %r9594, 31;
	setp.ne.s32 	%p3703, %r9595, 0;
	mov.b32 	%r9596, %f692;
	shfl.sync.down.b32	%r9597|%p3704, %r9596, 16, 31, -1;
	mov.b32 	%f8146, %r9597;
	add.f32 	%f8147, %f692, %f8146;
	mov.b32 	%r9598, %f8147;
	shfl.sync.down.b32	%r9599|%p3705, %r9598, 8, 31, -1;
	mov.b32 	%f8148, %r9599;
	add.f32 	%f8149, %f8147, %f8148;
	mov.b32 	%r9600, %f8149;
	shfl.sync.down.b32	%r9601|%p3706, %r9600, 4, 31, -1;
	mov.b32 	%f8150, %r9601;
	add.f32 	%f8151, %f8149, %f8150;
	mov.b32 	%r9602, %f8151;
	shfl.sync.down.b32	%r9603|%p3707, %r9602, 2, 31, -1;
	mov.b32 	%f8152, %r9603;
	add.f32 	%f8153, %f8151, %f8152;
	mov.b32 	%r9604, %f8153;
	shfl.sync.down.b32	%r9605|%p3708, %r9604, 1, 31, -1;
	mov.b32 	%f8154, %r9605;
	add.f32 	%f820, %f8153, %f8154;
	@%p3703 bra 	$L__BB0_1400;
	ld.param.f32 	%f13653, [_Z17qk_sparse_forwardPK13__nv_bfloat16S1_S1_PKiS3_fPfS4_S4_lllllllllllllllliiii_param_5];
	mov.u32 	%r9606, shmem;
	ld.shared.u32 	%r9607, [shmem+32972];
	mul.wide.u32 	%rd1989, %r17058, 4;
	add.s64 	%rd1990, %rd3, %rd1989;
	ld.local.u32 	%r9608, [%rd1990+4];
	setp.lt.s32 	%p3709, %r9608, %r9607;
	mul.f32 	%f8155, %f13653, %f820;
	selp.f32 	%f8156, %f8155, 0fCE6E6B28, %p3709;
	shl.b32 	%r9609, %r17058, 9;
	add.s32 	%r9610, %r9609, %r9606;
	st.shared.f32 	[%r9610+17100], %f8156;
$L__BB0_1400:
	mov.u32 	%r9611, %tid.x;
	and.b32  	%r9612, %r9611, 31;
	setp.ne.s32 	%p3710, %r9612, 0;
	mov.b32 	%r9613, %f693;
	shfl.sync.down.b32	%r9614|%p3711, %r9613, 16, 31, -1;
	mov.b32 	%f8157, %r9614;
	add.f32 	%f8158, %f693, %f8157;
	mov.b32 	%r9615, %f8158;
	shfl.sync.down.b32	%r9616|%p3712, %r9615, 8, 31, -1;
	mov.b32 	%f8159, %r9616;
	add.f32 	%f8160, %f8158, %f8159;
	mov.b32 	%r9617, %f8160;
	shfl.sync.down.b32	%r9618|%p3713, %r9617, 4, 31, -1;
	mov.b32 	%f8161, %r9618;
	add.f32 	%f8162, %f8160, %f8161;
	mov.b32 	%r9619, %f8162;
	shfl.sync.down.b32	%r9620|%p3714, %r9619, 2, 31, -1;
	mov.b32 	%f8163, %r9620;
	add.f32 	%f8164, %f8162, %f8163;
	mov.b32 	%r9621, %f8164;
	shfl.sync.down.b32	%r9622|%p3715, %r9621, 1, 31, -1;
	mov.b32 	%f8165, %r9622;
	add.f32 	%f821, %f8164, %f8165;
	@%p3710 bra 	$L__BB0_1402;
	ld.param.f32 	%f13654, [_Z17qk_sparse_forwardPK13__nv_bfloat16S1_S1_PKiS3_fPfS4_S4_lllllllllllllllliiii_param_5];
	mov.u32 	%r9623, shmem;
	ld.shared.u32 	%r9624, [shmem+32976];
	mul.wide.u32 	%rd1991, %r17058, 4;
	add.s64 	%rd1992, %rd3, %rd1991;
	ld.local.u32 	%r9625, [%rd1992+4];
	setp.lt.s32 	%p3716, %r9625, %r9624;
	mul.f32 	%f8166, %f13654, %f821;
	selp.f32 	%f8167, %f8166, 0fCE6E6B28, %p3716;
	shl.b32 	%r9626, %r17058, 9;
	add.s32 	%r9627, %r9626, %r9623;
	st.shared.f32 	[%r9627+17104], %f8167;
$L__BB0_1402:
	mov.u32 	%r9628, %tid.x;
	and.b32  	%r9629, %r9628, 31;
	setp.ne.s32 	%p3717, %r9629, 0;
	mov.b32 	%r9630, %f694;
	shfl.sync.down.b32	%r9631|%p3718, %r9630, 16, 31, -1;
	mov.b32 	%f8168, %r9631;
	add.f32 	%f8169, %f694, %f8168;
	mov.b32 	%r9632, %f8169;
	shfl.sync.down.b32	%r9633|%p3719, %r9632, 8, 31, -1;
	mov.b32 	%f8170, %r9633;
	add.f32 	%f8171, %f8169, %f8170;
	mov.b32 	%r9634, %f8171;
	shfl.sync.down.b32	%r9635|%p3720, %r9634, 4, 31, -1;
	mov.b32 	%f8172, %r9635;
	add.f32 	%f8173, %f8171, %f8172;
	mov.b32 	%r9636, %f8173;
	shfl.sync.down.b32	%r9637|%p3721, %r9636, 2, 31, -1;
	mov.b32 	%f8174, %r9637;
	add.f32 	%f8175, %f8173, %f8174;
	mov.b32 	%r9638, %f8175;
	shfl.sync.down.b32	%r9639|%p3722, %r9638, 1, 31, -1;
	mov.b32 	%f8176, %r9639;
	add.f32 	%f822, %f8175, %f8176;
	@%p3717 bra 	$L__BB0_1404;
	ld.param.f32 	%f13655, [_Z17qk_sparse_forwardPK13__nv_bfloat16S1_S1_PKiS3_fPfS4_S4_lllllllllllllllliiii_param_5];
	mov.u32 	%r9640, shmem;
	ld.shared.u32 	%r9641, [shmem+32980];
	mul.wide.u32 	%rd1993, %r17058, 4;
	add.s64 	%rd1994, %rd3, %rd1993;
	ld.local.u32 	%r9642, [%rd1994+4];
	setp.lt.s32 	%p3723, %r9642, %r9641;
	mul.f32 	%f8177, %f13655, %f822;
	selp.f32 	%f8178, %f8177, 0fCE6E6B28, %p3723;
	shl.b32 	%r9643, %r17058, 9;
	add.s32 	%r9644, %r9643, %r9640;
	st.shared.f32 	[%r9644+17108], %f8178;
$L__BB0_1404:
	mov.u32 	%r9645, %tid.x;
	and.b32  	%r9646, %r9645, 31;
	setp.ne.s32 	%p3724, %r9646, 0;
	mov.b32 	%r9647, %f695;
	shfl.sync.down.b32	%r9648|%p3725, %r9647, 16, 31, -1;
	mov.b32 	%f8179, %r9648;
	add.f32 	%f8180, %f695, %f8179;
	mov.b32 	%r9649, %f8180;
	shfl.sync.down.b32	%r9650|%p3726, %r9649, 8, 31, -1;
	mov.b32 	%f8181, %r9650;
	add.f32 	%f8182, %f8180, %f8181;
	mov.b32 	%r9651, %f8182;
	shfl.sync.down.b32	%r9652|%p3727, %r9651, 4, 31, -1;
	mov.b32 	%f8183, %r9652;
	add.f32 	%f8184, %f8182, %f8183;
	mov.b32 	%r9653, %f8184;
	shfl.sync.down.b32	%r9654|%p3728, %r9653, 2, 31, -1;
	mov.b32 	%f8185, %r9654;
	add.f32 	%f8186, %f8184, %f8185;
	mov.b32 	%r9655, %f8186;
	shfl.sync.down.b32	%r9656|%p3729, %r9655, 1, 31, -1;
	mov.b32 	%f8187, %r9656;
	add.f32 	%f823, %f8186, %f8187;
	@%p3724 bra 	$L__BB0_1406;
	ld.param.f32 	%f13656, [_Z17qk_sparse_forwardPK13__nv_bfloat16S1_S1_PKiS3_fPfS4_S4_lllllllllllllllliiii_param_5];
	mov.u32 	%r9657, shmem;
	ld.shared.u32 	%r9658, [shmem+32984];
	mul.wide.u32 	%rd1995, %r17058, 4;
	add.s64 	%rd1996, %rd3, %rd1995;
	ld.local.u32 	%r9659, [%rd1996+4];
	setp.lt.s32 	%p3730, %r9659, %r9658;
	mul.f32 	%f8188, %f13656, %f823;
	selp.f32 	%f8189, %f8188, 0fCE6E6B28, %p3730;
	shl.b32 	%r9660, %r17058, 9;
	add.s32 	%r9661, %r9660, %r9657;
	st.shared.f32 	[%r9661+17112], %f8189;
$L__BB0_1406:
	mov.u32 	%r9662, %tid.x;
	and.b32  	%r9663, %r9662, 31;
	setp.ne.s32 	%p3731, %r9663, 0;
	mov.b32 	%r9664, %f696;
	shfl.sync.down.b32	%r9665|%p3732, %r9664, 16, 31, -1;
	mov.b32 	%f8190, %r9665;
	add.f32 	%f8191, %f696, %f8190;
	mov.b32 	%r9666, %f8191;
	shfl.sync.down.b32	%r9667|%p3733, %r9666, 8, 31, -1;
	mov.b32 	%f8192, %r9667;
	add.f32 	%f8193, %f8191, %f8192;
	mov.b32 	%r9668, %f8193;
	shfl.sync.down.b32	%r9669|%p3734, %r9668, 4, 31, -1;
	mov.b32 	%f8194, %r9669;
	add.f32 	%f8195, %f8193, %f8194;
	mov.b32 	%r9670, %f8195;
	shfl.sync.down.b32	%r9671|%p3735, %r9670, 2, 31, -1;
	mov.b32 	%f8196, %r9671;
	add.f32 	%f8197, %f8195, %f8196;
	mov.b32 	%r9672, %f8197;
	shfl.sync.down.b32	%r9673|%p3736, %r9672, 1, 31, -1;
	mov.b32 	%f8198, %r9673;
	add.f32 	%f824, %f8197, %f8198;
	@%p3731 bra 	$L__BB0_1408;
	ld.param.f32 	%f13657, [_Z17qk_sparse_forwardPK13__nv_bfloat16S1_S1_PKiS3_fPfS4_S4_lllllllllllllllliiii_param_5];
	mov.u32 	%r9674, shmem;
	ld.shared.u32 	%r9675, [shmem+32988];
	mul.wide.u32 	%rd1997, %r17058, 4;
	add.s64 	%rd1998, %rd3, %rd1997;
	ld.local.u32 	%r9676, [%rd1998+4];
	setp.lt.s32 	%p3737, %r9676, %r9675;
	mul.f32 	%f8199, %f13657, %f824;
	selp.f32 	%f8200, %f8199, 0fCE6E6B28, %p3737;
	shl.b32 	%r9677, %r17058, 9;
	add.s32 	%r9678, %r9677, %r9674;
	st.shared.f32 	[%r9678+17116], %f8200;
$L__BB0_1408:
	mov.u32 	%r9679, %tid.x;
	and.b32  	%r9680, %r9679, 31;
	setp.ne.s32 	%p3738, %r9680, 0;
	mov.b32 	%r9681, %f697;
	shfl.sync.down.b32	%r9682|%p3739, %r9681, 16, 31, -1;
	mov.b32 	%f8201, %r9682;
	add.f32 	%f8202, %f697, %f8201;
	mov.b32 	%r9683, %f8202;
	shfl.sync.down.b32	%r9684|%p3740, %r9683, 8, 31, -1;
	mov.b32 	%f8203, %r9684;
	add.f32 	%f8204, %f8202, %f8203;
	mov.b32 	%r9685, %f8204;
	shfl.sync.down.b32	%r9686|%p3741, %r9685, 4, 31, -1;
	mov.b32 	%f8205, %r9686;
	add.f32 	%f8206, %f8204, %f8205;
	mov.b32 	%r9687, %f8206;
	shfl.sync.down.b32	%r9688|%p3742, %r9687, 2, 31, -1;
	mov.b32 	%f8207, %r9688;
	add.f32 	%f8208, %f8206, %f8207;
	mov.b32 	%r9689, %f8208;
	shfl.sync.down.b32	%r9690|%p3743, %r9689, 1, 31, -1;
	mov.b32 	%f8209, %r9690;
	add.f32 	%f825, %f8208, %f8209;
	@%p3738 bra 	$L__BB0_1410;
	ld.param.f32 	%f13658, [_Z17qk_sparse_forwardPK13__nv_bfloat16S1_S1_PKiS3_fPfS4_S4_lllllllllllllllliiii_param_5];
	mov.u32 	%r9691, shmem;
	ld.shared.u32 	%r9692, [shmem+32992];
	mul.wide.u32 	%rd1999, %r17058, 4;
	add.s64 	%rd2000, %rd3, %rd1999;
	ld.local.u32 	%r9693, [%rd2000+4];
	setp.lt.s32 	%p3744, %r9693, %r9692;
	mul.f32 	%f8210, %f13658, %f825;
	selp.f32 	%f8211, %f8210, 0fCE6E6B28, %p3744;
	shl.b32 	%r9694, %r17058, 9;
	add.s32 	%r9695, %r9694, %r9691;
	st.shared.f32 	[%r9695+17120], %f8211;
$L__BB0_1410:
	mov.u32 	%r9696, %tid.x;
	and.b32  	%r9697, %r9696, 31;
	setp.ne.s32 	%p3745, %r9697, 0;
	mov.b32 	%r9698, %f698;
	shfl.sync.down.b32	%r9699|%p3746, %r9698, 16, 31, -1;
	mov.b32 	%f8212, %r9699;
	add.f32 	%f8213, %f698, %f8212;
	mov.b32 	%r9700, %f8213;
	shfl.sync.down.b32	%r9701|%p3747, %r9700, 8, 31, -1;
	mov.b32 	%f8214, %r9701;
	add.f32 	%f8215, %f8213, %f8214;
	mov.b32 	%r9702, %f8215;
	shfl.sync.down.b32	%r9703|%p3748, %r9702, 4, 31, -1;
	mov.b32 	%f8216, %r9703;
	add.f32 	%f8217, %f8215, %f8216;
	mov.b32 	%r9704, %f8217;
	shfl.sync.down.b32	%r9705|%p3749, %r9704, 2, 31, -1;
	mov.b32 	%f8218, %r9705;
	add.f32 	%f8219, %f8217, %f8218;
	mov.b32 	%r9706, %f8219;
	shfl.sync.down.b32	%r9707|%p3750, %r9706, 1, 31, -1;
	mov.b32 	%f8220, %r9707;
	add.f32 	%f826, %f8219, %f8220;
	@%p3745 bra 	$L__BB0_1412;
	ld.param.f32 	%f13659, [_Z17qk_sparse_forwardPK13__nv_bfloat16S1_S1_PKiS3_fPfS4_S4_lllllllllllllllliiii_param_5];
	mov.u32 	%r9708, shmem;
	ld.shared.u32 	%r9709, [shmem+32996];
	mul.wide.u32 	%rd2001, %r17058, 4;
	add.s64 	%rd2002, %rd3, %rd2001;
	ld.local.u32 	%r9710, [%rd2002+4];
	setp.lt.s32 	%p3751, %r9710, %r9709;
	mul.f32 	%f8221, %f13659, %f826;
	selp.f32 	%f8222, %f8221, 0fCE6E6B28, %p3751;
	shl.b32 	%r9711, %r17058, 9;
	add.s32 	%r9712, %r9711, %r9708;
	st.shared.f32 	[%r9712+17124], %f8222;
$L__BB0_1412:
	mov.u32 	%r9713, %tid.x;
	and.b32  	%r9714, %r9713, 31;
	setp.ne.s32 	%p3752, %r9714, 0;
	mov.b32 	%r9715, %f699;
	shfl.sync.down.b32	%r9716|%p3753, %r9715, 16, 31, -1;
	mov.b32 	%f8223, %r9716;
	add.f32 	%f8224, %f699, %f8223;
	mov.b32 	%r9717, %f8224;
	shfl.sync.down.b32	%r9718|%p3754, %r9717, 8, 31, -1;
	mov.b32 	%f8225, %r9718;
	add.f32 	%f8226, %f8224, %f8225;
	mov.b32 	%r9719, %f8226;
	shfl.sync.down.b32	%r9720|%p3755, %r9719, 4, 31, -1;
	mov.b32 	%f8227, %r9720;
	add.f32 	%f8228, %f8226, %f8227;
	mov.b32 	%r9721, %f8228;
	shfl.sync.down.b32	%r9722|%p3756, %r9721, 2, 31, -1;
	mov.b32 	%f8229, %r9722;
	add.f32 	%f8230, %f8228, %f8229;
	mov.b32 	%r9723, %f8230;
	shfl.sync.down.b32	%r9724|%p3757, %r9723, 1, 31, -1;
	mov.b32 	%f8231, %r9724;
	add.f32 	%f827, %f8230, %f8231;
	@%p3752 bra 	$L__BB0_1414;
	ld.param.f32 	%f13660, [_Z17qk_sparse_forwardPK13__nv_bfloat16S1_S1_PKiS3_fPfS4_S4_lllllllllllllllliiii_param_5];
	mov.u32 	%r9725, shmem;
	ld.shared.u32 	%r9726, [shmem+33000];
	mul.wide.u32 	%rd2003, %r17058, 4;
	add.s64 	%rd2004, %rd3, %rd2003;
	ld.local.u32 	%r9727, [%rd2004+4];
	setp.lt.s32 	%p3758, %r9727, %r9726;
	mul.f32 	%f8232, %f13660, %f827;
	selp.f32 	%f8233, %f8232, 0fCE6E6B28, %p3758;
	shl.b32 	%r9728, %r17058, 9;
	add.s32 	%r9729, %r9728, %r9725;
	st.shared.f32 	[%r9729+17128], %f8233;
$L__BB0_1414:
	mov.u32 	%r9730, %tid.x;
	and.b32  	%r9731, %r9730, 31;
	setp.ne.s32 	%p3759, %r9731, 0;
	mov.b32 	%r9732, %f700;
	shfl.sync.down.b32	%r9733|%p3760, %r9732, 16, 31, -1;
	mov.b32 	%f8234, %r9733;
	add.f32 	%f8235, %f700, %f8234;
	mov.b32 	%r9734, %f8235;
	shfl.sync.down.b32	%r9735|%p3761, %r9734, 8, 31, -1;
	mov.b32 	%f8236, %r9735;
	add.f32 	%f8237, %f8235, %f8236;
	mov.b32 	%r9736, %f8237;
	shfl.sync.down.b32	%r9737|%p3762, %r9736, 4, 31, -1;
	mov.b32 	%f8238, %r9737;
	add.f32 	%f8239, %f8237, %f8238;
	mov.b32 	%r9738, %f8239;
	shfl.sync.down.b32	%r9739|%p3763, %r9738, 2, 31, -1;
	mov.b32 	%f8240, %r9739;
	add.f32 	%f8241, %f8239, %f8240;
	mov.b32 	%r9740, %f8241;
	shfl.sync.down.b32	%r9741|%p3764, %r9740, 1, 31, -1;
	mov.b32 	%f8242, %r9741;
	add.f32 	%f828, %f8241, %f8242;
	@%p3759 bra 	$L__BB0_1416;
	ld.param.f32 	%f13661, [_Z17qk_sparse_forwardPK13__nv_bfloat16S1_S1_PKiS3_fPfS4_S4_lllllllllllllllliiii_param_5];
	mov.u32 	%r9742, shmem;
	ld.shared.u32 	%r9743, [shmem+33004];
	mul.wide.u32 	%rd2005, %r17058, 4;
	add.s64 	%rd2006, %rd3, %rd2005;
	ld.local.u32 	%r9744, [%rd2006+4];
	setp.lt.s32 	%p3765, %r9744, %r9743;
	mul.f32 	%f8243, %f13661, %f828;
	selp.f32 	%f8244, %f8243, 0fCE6E6B28, %p3765;
	shl.b32 	%r9745, %r17058, 9;
	add.s32 	%r9746, %r9745, %r9742;
	st.shared.f32 	[%r9746+17132], %f8244;
$L__BB0_1416:
	mov.u32 	%r9747, %tid.x;
	and.b32  	%r9748, %r9747, 31;
	setp.ne.s32 	%p3766, %r9748, 0;
	mov.b32 	%r9749, %f701;
	shfl.sync.down.b32	%r9750|%p3767, %r9749, 16, 31, -1;
	mov.b32 	%f8245, %r9750;
	add.f32 	%f8246, %f701, %f8245;
	mov.b32 	%r9751, %f8246;
	shfl.sync.down.b32	%r9752|%p3768, %r9751, 8, 31, -1;
	mov.b32 	%f8247, %r9752;
	add.f32 	%f8248, %f8246, %f8247;
	mov.b32 	%r9753, %f8248;
	shfl.sync.down.b32	%r9754|%p3769, %r9753, 4, 31, -1;
	mov.b32 	%f8249, %r9754;
	add.f32 	%f8250, %f8248, %f8249;
	mov.b32 	%r9755, %f8250;
	shfl.sync.down.b32	%r9756|%p3770, %r9755, 2, 31, -1;
	mov.b32 	%f8251, %r9756;
	add.f32 	%f8252, %f8250, %f8251;
	mov.b32 	%r9757, %f8252;
	shfl.sync.down.b32	%r9758|%p3771, %r9757, 1, 31, -1;
	mov.b32 	%f8253, %r9758;
	add.f32 	%f829, %f8252, %f8253;
	@%p3766 bra 	$L__BB0_1418;
	ld.param.f32 	%f13662, [_Z17qk_sparse_forwardPK13__nv_bfloat16S1_S1_PKiS3_fPfS4_S4_lllllllllllllllliiii_param_5];
	mov.u32 	%r9759, shmem;
	ld.shared.u32 	%r9760, [shmem+33008];
	mul.wide.u32 	%rd2007, %r17058, 4;
	add.s64 	%rd2008, %rd3, %rd2007;
	ld.local.u32 	%r9761, [%rd2008+4];
	setp.lt.s32 	%p3772, %r9761, %r9760;
	mul.f32 	%f8254, %f13662, %f829;
	selp.f32 	%f8255, %f8254, 0fCE6E6B28, %p3772;
	shl.b32 	%r9762, %r17058, 9;
	add.s32 	%r9763, %r9762, %r9759;
	st.shared.f32 	[%r9763+17136], %f8255;
$L__BB0_1418:
	mov.u32 	%r9764, %tid.x;
	and.b32  	%r9765, %r9764, 31;
	setp.ne.s32 	%p3773, %r9765, 0;
	mov.b32 	%r9766, %f702;
	shfl.sync.down.b32	%r9767|%p3774, %r9766, 16, 31, -1;
	mov.b32 	%f8256, %r9767;
	add.f32 	%f8257, %f702, %f8256;
	mov.b32 	%r9768, %f8257;
	shfl.sync.down.b32	%r9769|%p3775, %r9768, 8, 31, -1;
	mov.b32 	%f8258, %r9769;
	add.f32 	%f8259, %f8257, %f8258;
	mov.b32 	%r9770, %f8259;
	shfl.sync.down.b32	%r9771|%p3776, %r9770, 4, 31, -1;
	mov.b32 	%f8260, %r9771;
	add.f32 	%f8261, %f8259, %f8260;
	mov.b32 	%r9772, %f8261;
	shfl.sync.down.b32	%r9773|%p3777, %r9772, 2, 31, -1;
	mov.b32 	%f8262, %r9773;
	add.f32 	%f8263, %f8261, %f8262;
	mov.b32 	%r9774, %f8263;
	shfl.sync.down.b32	%r9775|%p3778, %r9774, 1, 31, -1;
	mov.b32 	%f8264, %r9775;
	add.f32 	%f830, %f8263, %f8264;
	@%p3773 bra 	$L__BB0_1420;
	ld.param.f32 	%f13663, [_Z17qk_sparse_forwardPK13__nv_bfloat16S1_S1_PKiS3_fPfS4_S4_lllllllllllllllliiii_param_5];
	mov.u32 	%r9776, shmem;
	ld.shared.u32 	%r9777, [shmem+33012];
	mul.wide.u32 	%rd2009, %r17058, 4;
	add.s64 	%rd2010, %rd3, %rd2009;
	ld.local.u32 	%r9778, [%rd2010+4];
	setp.lt.s32 	%p3779, %r9778, %r9777;
	mul.f32 	%f8265, %f13663, %f830;
	selp.f32 	%f8266, %f8265, 0fCE6E6B28, %p3779;
	shl.b32 	%r9779, %r17058, 9;
	add.s32 	%r9780, %r9779, %r9776;
	st.shared.f32 	[%r9780+17140], %f8266;
$L__BB0_1420:
	mov.u32 	%r9781, %tid.x;
	and.b32  	%r9782, %r9781, 31;
	setp.ne.s32 	%p3780, %r9782, 0;
	mov.b32 	%r9783, %f703;
	shfl.sync.down.b32	%r9784|%p3781, %r9783, 16, 31, -1;
	mov.b32 	%f8267, %r9784;
	add.f32 	%f8268, %f703, %f8267;
	mov.b32 	%r9785, %f8268;
	shfl.sync.down.b32	%r9786|%p3782, %r9785, 8, 31, -1;
	mov.b32 	%f8269, %r9786;
	add.f32 	%f8270, %f8268, %f8269;
	mov.b32 	%r9787, %f8270;
	shfl.sync.down.b32	%r9788|%p3783, %r9787, 4, 31, -1;
	mov.b32 	%f8271, %r9788;
	add.f32 	%f8272, %f8270, %f8271;
	mov.b32 	%r9789, %f8272;
	shfl.sync.down.b32	%r9790|%p3784, %r9789, 2, 31, -1;
	mov.b32 	%f8273, %r9790;
	add.f32 	%f8274, %f8272, %f8273;
	mov.b32 	%r9791, %f8274;
	shfl.sync.down.b32	%r9792|%p3785, %r9791, 1, 31, -1;
	mov.b32 	%f8275, %r9792;
	add.f32 	%f831, %f8274, %f8275;
	@%p3780 bra 	$L__BB0_1422;
	ld.param.f32 	%f13664, [_Z17qk_sparse_forwardPK13__nv_bfloat16S1_S1_PKiS3_fPfS4_S4_lllllllllllllllliiii_param_5];
	mov.u32 	%r9793, shmem;
	ld.shared.u32 	%r9794, [shmem+33016];
	mul.wide.u32 	%rd2011, %r17058, 4;
	add.s64 	%rd2012, %rd3, %rd2011;
	ld.local.u32 	%r9795, [%rd2012+4];
	setp.lt.s32 	%p3786, %r9795, %r9794;
	mul.f32 	%f8276, %f13664, %f831;
	selp.f32 	%f8277, %f8276, 0fCE6E6B28, %p3786;
	shl.b32 	%r9796, %r17058, 9;
	add.s32 	%r9797, %r9796, %r9793;
	st.shared.f32 	[%r9797+17144], %f8277;
$L__BB0_1422:
	mov.u32 	%r9798, %tid.x;
	and.b32  	%r9799, %r9798, 31;
	setp.ne.s32 	%p3787, %r9799, 0;
	mov.b32 	%r9800, %f704;
	shfl.sync.down.b32	%r9801|%p3788, %r9800, 16, 31, -1;
	mov.b32 	%f8278, %r9801;
	add.f32 	%f8279, %f704, %f8278;
	mov.b32 	%r9802, %f8279;
	shfl.sync.down.b32	%r9803|%p3789, %r9802, 8, 31, -1;
	mov.b32 	%f8280, %r9803;
	add.f32 	%f8281, %f8279, %f8280;
	mov.b32 	%r9804, %f8281;
	shfl.sync.down.b32	%r9805|%p3790, %r9804, 4, 31, -1;
	mov.b32 	%f8282, %r9805;
	add.f32 	%f8283, %f8281, %f8282;
	mov.b32 	%r9806, %f8283;
	shfl.sync.down.b32	%r9807|%p3791, %r9806, 2, 31, -1;
	mov.b32 	%f8284, %r9807;
	add.f32 	%f8285, %f8283, %f8284;
	mov.b32 	%r9808, %f8285;
	shfl.sync.down.b32	%r9809|%p3792, %r9808, 1, 31, -1;
	mov.b32 	%f8286, %r9809;
	add.f32 	%f832, %f8285, %f8286;
	@%p3787 bra 	$L__BB0_1424;
	ld.param.f32 	%f13665, [_Z17qk_sparse_forwardPK13__nv_bfloat16S1_S1_PKiS3_fPfS4_S4_lllllllllllllllliiii_param_5];
	mov.u32 	%r9810, shmem;
	ld.shared.u32 	%r9811, [shmem+33020];
	mul.wide.u32 	%rd2013, %r17058, 4;
	add.s64 	%rd2014, %rd3, %rd2013;
	ld.local.u32 	%r9812, [%rd2014+4];
	setp.lt.s32 	%p3793, %r9812, %r9811;
	mul.f32 	%f8287, %f13665, %f832;
	selp.f32 	%f8288, %f8287, 0fCE6E6B28, %p3793;
	shl.b32 	%r9813, %r17058, 9;
	add.s32 	%r9814, %r9813, %r9810;
	st.shared.f32 	[%r9814+17148], %f8288;
$L__BB0_1424:
	mov.u32 	%r9815, %tid.x;
	and.b32  	%r9816, %r9815, 31;
	setp.ne.s32 	%p3794, %r9816, 0;
	mov.b32 	%r9817, %f705;
	shfl.sync.down.b32	%r9818|%p3795, %r9817, 16, 31, -1;
	mov.b32 	%f8289, %r9818;
	add.f32 	%f8290, %f705, %f8289;
	mov.b32 	%r9819, %f8290;
	shfl.sync.down.b32	%r9820|%p3796, %r9819, 8, 31, -1;
	mov.b32 	%f8291, %r9820;
	add.f32 	%f8292, %f8290, %f8291;
	mov.b32 	%r9821, %f8292;
	shfl.sync.down.b32	%r9822|%p3797, %r9821, 4, 31, -1;
	mov.b32 	%f8293, %r9822;
	add.f32 	%f8294, %f8292, %f8293;
	mov.b32 	%r9823, %f8294;
	shfl.sync.down.b32	%r9824|%p3798, %r9823, 2, 31, -1;
	mov.b32 	%f8295, %r9824;
	add.f32 	%f8296, %f8294, %f8295;
	mov.b32 	%r9825, %f8296;
	shfl.sync.down.b32	%r9826|%p3799, %r9825, 1, 31, -1;
	mov.b32 	%f8297, %r9826;
	add.f32 	%f833, %f8296, %f8297;
	@%p3794 bra 	$L__BB0_1426;
	ld.param.f32 	%f13666, [_Z17qk_sparse_forwardPK13__nv_bfloat16S1_S1_PKiS3_fPfS4_S4_lllllllllllllllliiii_param_5];
	mov.u32 	%r9827, shmem;
	ld.shared.u32 	%r9828, [shmem+33024];
	mul.wide.u32 	%rd2015, %r17058, 4;
	add.s64 	%rd2016, %rd3, %rd2015;
	ld.local.u32 	%r9829, [%rd2016+4];
	setp.lt.s32 	%p3800, %r9829, %r9828;
	mul.f32 	%f8298, %f13666, %f833;
	selp.f32 	%f8299, %f8298, 0fCE6E6B28, %p3800;
	shl.b32 	%r9830, %r17058, 9;
	add.s32 	%r9831, %r9830, %r9827;
	st.shared.f32 	[%r9831+17152], %f8299;
$L__BB0_1426:
	mov.u32 	%r9832, %tid.x;
	and.b32  	%r9833, %r9832, 31;
	setp.ne.s32 	%p3801, %r9833, 0;
	mov.b32 	%r9834, %f706;
	shfl.sync.down.b32	%r9835|%p3802, %r9834, 16, 31, -1;
	mov.b32 	%f8300, %r9835;
	add.f32 	%f8301, %f706, %f8300;
	mov.b32 	%r9836, %f8301;
	shfl.sync.down.b32	%r9837|%p3803, %r9836, 8, 31, -1;
	mov.b32 	%f8302, %r9837;
	add.f32 	%f8303, %f8301, %f8302;
	mov.b32 	%r9838, %f8303;
	shfl.sync.down.b32	%r9839|%p3804, %r9838, 4, 31, -1;
	mov.b32 	%f8304, %r9839;
	add.f32 	%f8305, %f8303, %f8304;
	mov.b32 	%r9840, %f8305;
	shfl.sync.down.b32	%r9841|%p3805, %r9840, 2, 31, -1;
	mov.b32 	%f8306, %r9841;
	add.f32 	%f8307, %f8305, %f8306;
	mov.b32 	%r9842, %f8307;
	shfl.sync.down.b32	%r9843|%p3806, %r9842, 1, 31, -1;
	mov.b32 	%f8308, %r9843;
	add.f32 	%f834, %f8307, %f8308;
	@%p3801 bra 	$L__BB0_1428;
	ld.param.f32 	%f13667, [_Z17qk_sparse_forwardPK13__nv_bfloat16S1_S1_PKiS3_fPfS4_S4_lllllllllllllllliiii_param_5];
	mov.u32 	%r9844, shmem;
	ld.shared.u32 	%r9845, [shmem+33028];
	mul.wide.u32 	%rd2017, %r17058, 4;
	add.s64 	%rd2018, %rd3, %rd2017;
	ld.local.u32 	%r9846, [%rd2018+4];
	setp.lt.s32 	%p3807, %r9846, %r9845;
	mul.f32 	%f8309, %f13667, %f834;
	selp.f32 	%f8310, %f8309, 0fCE6E6B28, %p3807;
	shl.b32 	%r9847, %r17058, 9;
	add.s32 	%r9848, %r9847, %r9844;
	st.shared.f32 	[%r9848+17156], %f8310;
$L__BB0_1428:
	mov.u32 	%r9849, %tid.x;
	and.b32  	%r9850, %r9849, 31;
	setp.ne.s32 	%p3808, %r9850, 0;
	mov.b32 	%r9851, %f707;
	shfl.sync.down.b32	%r9852|%p3809, %r9851, 16, 31, -1;
	mov.b32 	%f8311, %r9852;
	add.f32 	%f8312, %f707, %f8311;
	mov.b32 	%r9853, %f8312;
	shfl.sync.down.b32	%r9854|%p3810, %r9853, 8, 31, -1;
	mov.b32 	%f8313, %r9854;
	add.f32 	%f8314, %f8312, %f8313;
	mov.b32 	%r9855, %f8314;
	shfl.sync.down.b32	%r9856|%p3811, %r9855, 4, 31, -1;
	mov.b32 	%f8315, %r9856;
	add.f32 	%f8316, %f8314, %f8315;
	mov.b32 	%r9857, %f8316;
	shfl.sync.down.b32	%r9858|%p3812, %r9857, 2, 31, -1;
	mov.b32 	%f8317, %r9858;
	add.f32 	%f8318, %f8316, %f8317;
	mov.b32 	%r9859, %f8318;
	shfl.sync.down.b32	%r9860|%p3813, %r9859, 1, 31, -1;
	mov.b32 	%f8319, %r9860;
	add.f32 	%f835, %f8318, %f8319;
	@%p3808 bra 	$L__BB0_1430;
	ld.param.f32 	%f13668, [_Z17qk_sparse_forwardPK13__nv_bfloat16S1_S1_PKiS3_fPfS4_S4_lllllllllllllllliiii_param_5];
	mov.u32 	%r9861, shmem;
	ld.shared.u32 	%r9862, [shmem+33032];
	mul.wide.u32 	%rd2019, %r17058, 4;
	add.s64 	%rd2020, %rd3, %rd2019;
	ld.local.u32 	%r9863, [%rd2020+4];
	setp.lt.s32 	%p3814, %r9863, %r9862;
	mul.f32 	%f8320, %f13668, %f835;
	selp.f32 	%f8321, %f8320, 0fCE6E6B28, %p3814;
	shl.b32 	%r9864, %r17058, 9;
	add.s32 	%r9865, %r9864, %r9861;
	st.shared.f32 	[%r9865+17160], %f8321;
$L__BB0_1430:
	mov.u32 	%r9866, %tid.x;
	and.b32  	%r9867, %r9866, 31;
	setp.ne.s32 	%p3815, %r9867, 0;
	mov.b32 	%r9868, %f708;
	shfl.sync.down.b32	%r9869|%p3816, %r9868, 16, 31, -1;
	mov.b32 	%f8322, %r9869;
	add.f32 	%f8323, %f708, %f8322;
	mov.b32 	%r9870, %f8323;
	shfl.sync.down.b32	%r9871|%p3817, %r9870, 8, 31, -1;
	mov.b32 	%f8324, %r9871;
	add.f32 	%f8325, %f8323, %f8324;
	mov.b32 	%r9872, %f8325;
	shfl.sync.down.b32	%r9873|%p3818, %r9872, 4, 31, -1;
	mov.b32 	%f8326, %r9873;
	add.f32 	%f8327, %f8325, %f8326;
	mov.b32 	%r9874, %f8327;
	shfl.sync.down.b32	%r9875|%p3819, %r9874, 2, 31, -1;
	mov.b32 	%f8328, %r9875;
	add.f32 	%f8329, %f8327, %f8328;
	mov.b32 	%r9876, %f8329;
	shfl.sync.down.b32	%r9877|%p3820, %r9876, 1, 31, -1;
	mov.b32 	%f8330, %r9877;
	add.f32 	%f836, %f8329, %f8330;
	@%p3815 bra 	$L__BB0_1432;
	ld.param.f32 	%f13669, [_Z17qk_sparse_forwardPK13__nv_bfloat16S1_S1_PKiS3_fPfS4_S4_lllllllllllllllliiii_param_5];
	mov.u32 	%r9878, shmem;
	ld.shared.u32 	%r9879, [shmem+33036];
	mul.wide.u32 	%rd2021, %r17058, 4;
	add.s64 	%rd2022, %rd3, %rd2021;
	ld.local.u32 	%r9880, [%rd2022+4];
	setp.lt.s32 	%p3821, %r9880, %r9879;
	mul.f32 	%f8331, %f13669, %f836;
	selp.f32 	%f8332, %f8331, 0fCE6E6B28, %p3821;
	shl.b32 	%r9881, %r17058, 9;
	add.s32 	%r9882, %r9881, %r9878;
	st.shared.f32 	[%r9882+17164], %f8332;
$L__BB0_1432:
	mov.u32 	%r9883, %tid.x;
	and.b32  	%r9884, %r9883, 31;
	setp.ne.s32 	%p3822, %r9884, 0;
	mov.b32 	%r9885, %f709;
	shfl.sync.down.b32	%r9886|%p3823, %r9885, 16, 31, -1;
	mov.b32 	%f8333, %r9886;
	add.f32 	%f8334, %f709, %f8333;
	mov.b32 	%r9887, %f8334;
	shfl.sync.down.b32	%r9888|%p3824, %r9887, 8, 31, -1;
	mov.b32 	%f8335, %r9888;
	add.f32 	%f8336, %f8334, %f8335;
	mov.b32 	%r9889, %f8336;
	shfl.sync.down.b32	%r9890|%p3825, %r9889, 4, 31, -1;
	mov.b32 	%f8337, %r9890;
	add.f32 	%f8338, %f8336, %f8337;
	mov.b32 	%r9891, %f8338;
	shfl.sync.down.b32	%r9892|%p3826, %r9891, 2, 31, -1;
	mov.b32 	%f8339, %r9892;
	add.f32 	%f8340, %f8338, %f8339;
	mov.b32 	%r9893, %f8340;
	shfl.sync.down.b32	%r9894|%p3827, %r9893, 1, 31, -1;
	mov.b32 	%f8341, %r9894;
	add.f32 	%f837, %f8340, %f8341;
	@%p3822 bra 	$L__BB0_1434;
	ld.param.f32 	%f13670, [_Z17qk_sparse_forwardPK13__nv_bfloat16S1_S1_PKiS3_fPfS4_S4_lllllllllllllllliiii_param_5];
	mov.u32 	%r9895, shmem;
	ld.shared.u32 	%r9896, [shmem+33040];
	mul.wide.u32 	%rd2023, %r17058, 4;
	add.s64 	%rd2024, %rd3, %rd2023;
	ld.local.u32 	%r9897, [%rd2024+4];
	setp.lt.s32 	%p3828, %r9897, %r9896;
	mul.f32 	%f8342, %f13670, %f837;
	selp.f32 	%f8343, %f8342, 0fCE6E6B28, %p3828;
	shl.b32 	%r9898, %r17058, 9;
	add.s32 	%r9899, %r9898, %r9895;
	st.shared.f32 	[%r9899+17168], %f8343;
$L__BB0_1434:
	mov.u32 	%r9900, %tid.x;
	and.b32  	%r9901, %r9900, 31;
	setp.ne.s32 	%p3829, %r9901, 0;
	mov.b32 	%r9902, %f710;
	shfl.sync.down.b32	%r9903|%p3830, %r9902, 16, 31, -1;
	mov.b32 	%f8344, %r9903;
	add.f32 	%f8345, %f710, %f8344;
	mov.b32 	%r9904, %f8345;
	shfl.sync.down.b32	%r9905|%p3831, %r9904, 8, 31, -1;
	mov.b32 	%f8346, %r9905;
	add.f32 	%f8347, %f8345, %f8346;
	mov.b32 	%r9906, %f8347;
	shfl.sync.down.b32	%r9907|%p3832, %r9906, 4, 31, -1;
	mov.b32 	%f8348, %r9907;
	add.f32 	%f8349, %f8347, %f8348;
	mov.b32 	%r9908, %f8349;
	shfl.sync.down.b32	%r9909|%p3833, %r9908, 2, 31, -1;
	mov.b32 	%f8350, %r9909;
	add.f32 	%f8351, %f8349, %f8350;
	mov.b32 	%r9910, %f8351;
	shfl.sync.down.b32	%r9911|%p3834, %r9910, 1, 31, -1;
	mov.b32 	%f8352, %r9911;
	add.f32 	%f838, %f8351, %f8352;
	@%p3829 bra 	$L__BB0_1436;
	ld.param.f32 	%f13671, [_Z17qk_sparse_forwardPK13__nv_bfloat16S1_S1_PKiS3_fPfS4_S4_lllllllllllllllliiii_param_5];
	mov.u32 	%r9912, shmem;
	ld.shared.u32 	%r9913, [shmem+33044];
	mul.wide.u32 	%rd2025, %r17058, 4;
	add.s64 	%rd2026, %rd3, %rd2025;
	ld.local.u32 	%r9914, [%rd2026+4];
	setp.lt.s32 	%p3835, %r9914, %r9913;
	mul.f32 	%f8353, %f13671, %f838;
	selp.f32 	%f8354, %f8353, 0fCE6E6B28, %p3835;
	shl.b32 	%r9915, %r17058, 9;
	add.s32 	%r9916, %r9915, %r9912;
	st.shared.f32 	[%r9916+17172], %f8354;
$L__BB0_1436:
	mov.u32 	%r9917, %tid.x;
	and.b32  	%r9918, %r9917, 31;
	setp.ne.s32 	%p3836, %r9918, 0;
	mov.b32 	%r9919, %f711;
	shfl.sync.down.b32	%r9920|%p3837, %r9919, 16, 31, -1;
	mov.b32 	%f8355, %r9920;
	add.f32 	%f8356, %f711, %f8355;
	mov.b32 	%r9921, %f8356;
	shfl.sync.down.b32	%r9922|%p3838, %r9921, 8, 31, -1;
	mov.b32 	%f8357, %r9922;
	add.f32 	%f8358, %f8356, %f8357;
	mov.b32 	%r9923, %f8358;
	shfl.sync.down.b32	%r9924|%p3839, %r9923, 4, 31, -1;
	mov.b32 	%f8359, %r9924;
	add.f32 	%f8360, %f8358, %f8359;
	mov.b32 	%r9925, %f8360;
	shfl.sync.down.b32	%r9926|%p3840, %r9925, 2, 31, -1;
	mov.b32 	%f8361, %r9926;
	add.f32 	%f8362, %f8360, %f8361;
	mov.b32 	%r9927, %f8362;
	shfl.sync.down.b32	%r9928|%p3841, %r9927, 1, 31, -1;
	mov.b32 	%f8363, %r9928;
	add.f32 	%f839, %f8362, %f8363;
	@%p3836 bra 	$L__BB0_1438;
	ld.param.f32 	%f13672, [_Z17qk_sparse_forwardPK13__nv_bfloat16S1_S1_PKiS3_fPfS4_S4_lllllllllllllllliiii_param_5];
	mov.u32 	%r9929, shmem;
	ld.shared.u32 	%r9930, [shmem+33048];
	mul.wide.u32 	%rd2027, %r17058, 4;
	add.s64 	%rd2028, %rd3, %rd2027;
	ld.local.u32 	%r9931, [%rd2028+4];
	setp.lt.s32 	%p3842, %r9931, %r9930;
	mul.f32 	%f8364, %f13672, %f839;
	selp.f32 	%f8365, %f8364, 0fCE6E6B28, %p3842;
	shl.b32 	%r9932, %r17058, 9;
	add.s32 	%r9933, %r9932, %r9929;
	st.shared.f32 	[%r9933+17176], %f8365;
$L__BB0_1438:
	mov.u32 	%r9934, %tid.x;
	and.b32  	%r9935, %r9934, 31;
	setp.ne.s32 	%p3843, %r9935, 0;
	mov.b32 	%r9936, %f712;
	shfl.sync.down.b32	%r9937|%p3844, %r9936, 16, 31, -1;
	mov.b32 	%f8366, %r9937;
	add.f32 	%f8367, %f712, %f8366;
	mov.b32 	%r9938, %f8367;
	shfl.sync.down.b32	%r9939|%p3845, %r9938, 8, 31, -1;
	mov.b32 	%f8368, %r9939;
	add.f32 	%f8369, %f8367, %f8368;
	mov.b32 	%r9940, %f8369;
	shfl.sync.down.b32	%r9941|%p3846, %r9940, 4, 31, -1;
	mov.b32 	%f8370, %r9941;
	add.f32 	%f8371, %f8369, %f8370;
	mov.b32 	%r9942, %f8371;
	shfl.sync.down.b32	%r9943|%p3847, %r9942, 2, 31, -1;
	mov.b32 	%f8372, %r9943;
	add.f32 	%f8373, %f8371, %f8372;
	mov.b32 	%r9944, %f8373;
	shfl.sync.down.b32	%r9945|%p3848, %r9944, 1, 31, -1;
	mov.b32 	%f8374, %r9945;
	add.f32 	%f840, %f8373, %f8374;
	@%p3843 bra 	$L__BB0_1440;
	ld.param.f32 	%f13673, [_Z17qk_sparse_forwardPK13__nv_bfloat16S1_S1_PKiS3_fPfS4_S4_lllllllllllllllliiii_param_5];
	mov.u32 	%r9946, shmem;
	ld.shared.u32 	%r9947, [shmem+33052];
	mul.wide.u32 	%rd2029, %r17058, 4;
	add.s64 	%rd2030, %rd3, %rd2029;
	ld.local.u32 	%r9948, [%rd2030+4];
	setp.lt.s32 	%p3849, %r9948, %r9947;
	mul.f32 	%f8375, %f13673, %f840;
	selp.f32 	%f8376, %f8375, 0fCE6E6B28, %p3849;
	shl.b32 	%r9949, %r17058, 9;
	add.s32 	%r9950, %r9949, %r9946;
	st.shared.f32 	[%r9950+17180], %f8376;
$L__BB0_1440:
	mov.u32 	%r9951, %tid.x;
	and.b32  	%r9952, %r9951, 31;
	setp.ne.s32 	%p3850, %r9952, 0;
	mov.b32 	%r9953, %f713;
	shfl.sync.down.b32	%r9954|%p3851, %r9953, 16, 31, -1;
	mov.b32 	%f8377, %r9954;
	add.f32 	%f8378, %f713, %f8377;
	mov.b32 	%r9955, %f8378;
	shfl.sync.down.b32	%r9956|%p3852, %r9955, 8, 31, -1;
	mov.b32 	%f8379, %r9956;
	add.f32 	%f8380, %f8378, %f8379;
	mov.b32 	%r9957, %f8380;
	shfl.sync.down.b32	%r9958|%p3853, %r9957, 4, 31, -1;
	mov.b32 	%f8381, %r9958;
	add.f32 	%f8382, %f8380, %f8381;
	mov.b32 	%r9959, %f8382;
	shfl.sync.down.b32	%r9960|%p3854, %r9959, 2, 31, -1;
	mov.b32 	%f8383, %r9960;
	add.f32 	%f8384, %f8382, %f8383;
	mov.b32 	%r9961, %f8384;
	shfl.sync.down.b32	%r9962|%p3855, %r9961, 1, 31, -1;
	mov.b32 	%f8385, %r9962;
	add.f32 	%f841, %f8384, %f8385;
	@%p3850 bra 	$L__BB0_1442;
	ld.param.f32 	%f13674, [_Z17qk_sparse_forwardPK13__nv_bfloat16S1_S1_PKiS3_fPfS4_S4_lllllllllllllllliiii_param_5];
	mov.u32 	%r9963, shmem;
	ld.shared.u32 	%r9964, [shmem+33056];
	mul.wide.u32 	%rd2031, %r17058, 4;
	add.s64 	%rd2032, %rd3, %rd2031;
	ld.local.u32 	%r9965, [%rd2032+4];
	setp.lt.s32 	%p3856, %r9965, %r9964;
	mul.f32 	%f8386, %f13674, %f841;
	selp.f32 	%f8387, %f8386, 0fCE6E6B28, %p3856;
	shl.b32 	%r9966, %r17058, 9;
	add.s32 	%r9967, %r9966, %r9963;
	st.shared.f32 	[%r9967+17184], %f8387;
$L__BB0_1442:
	mov.u32 	%r9968, %tid.x;
	and.b32  	%r9969, %r9968, 31;
	setp.ne.s32 	%p3857, %r9969, 0;
	mov.b32 	%r9970, %f714;
	shfl.sync.down.b32	%r9971|%p3858, %r9970, 16, 31, -1;
	mov.b32 	%f8388, %r9971;
	add.f32 	%f8389, %f714, %f8388;
	mov.b32 	%r9972, %f8389;
	shfl.sync.down.b32	%r9973|%p3859, %r9972, 8, 31, -1;
	mov.b32 	%f8390, %r9973;
	add.f32 	%f8391, %f8389, %f8390;
	mov.b32 	%r9974, %f8391;
	shfl.sync.down.b32	%r9975|%p3860, %r9974, 4, 31, -1;
	mov.b32 	%f8392, %r9975;
	add.f32 	%f8393, %f8391, %f8392;
	mov.b32 	%r9976, %f8393;
	shfl.sync.down.b32	%r9977|%p3861, %r9976, 2, 31, -1;
	mov.b32 	%f8394, %r9977;
	add.f32 	%f8395, %f8393, %f8394;
	mov.b32 	%r9978, %f8395;
	shfl.sync.down.b32	%r9979|%p3862, %r9978, 1, 31, -1;
	mov.b32 	%f8396, %r9979;
	add.f32 	%f842, %f8395, %f8396;
	@%p3857 bra 	$L__BB0_1444;
	ld.param.f32 	%f13675, [_Z17qk_sparse_forwardPK13__nv_bfloat16S1_S1_PKiS3_fPfS4_S4_lllllllllllllllliiii_param_5];
	mov.u32 	%r9980, shmem;
	ld.shared.u32 	%r9981, [shmem+33060];
	mul.wide.u32 	%rd2033, %r17058, 4;
	add.s64 	%rd2034, %rd3, %rd2033;
	ld.local.u32 	%r9982, [%rd2034+4];
	setp.lt.s32 	%p3863, %r9982, %r9981;
	mul.f32 	%f8397, %f13675, %f842;
	selp.f32 	%f8398, %f8397, 0fCE6E6B28, %p3863;
	shl.b32 	%r9983, %r17058, 9;
	add.s32 	%r9984, %r9983, %r9980;
	st.shared.f32 	[%r9984+17188], %f8398;
$L__BB0_1444:
	mov.u32 	%r9985, %tid.x;
	and.b32  	%r9986, %r9985, 31;
	setp.ne.s32 	%p3864, %r9986, 0;
	mov.b32 	%r9987, %f715;
	shfl.sync.down.b32	%r9988|%p3865, %r9987, 16, 31, -1;
	mov.b32 	%f8399, %r9988;
	add.f32 	%f8400, %f715, %f8399;
	mov.b32 	%r9989, %f8400;
	shfl.sync.down.b32	%r9990|%p3866, %r9989, 8, 31, -1;
	mov.b32 	%f8401, %r9990;
	add.f32 	%f8402, %f8400, %f8401;
	mov.b32 	%r9991, %f8402;
	shfl.sync.down.b32	%r9992|%p3867, %r9991, 4, 31, -1;
	mov.b32 	%f8403, %r9992;
	add.f32 	%f8404, %f8402, %f8403;
	mov.b32 	%r9993, %f8404;
	shfl.sync.down.b32	%r9994|%p3868, %r9993, 2, 31, -1;
	mov.b32 	%f8405, %r9994;
	add.f32 	%f8406, %f8404, %f8405;
	mov.b32 	%r9995, %f8406;
	shfl.sync.down.b32	%r9996|%p3869, %r9995, 1, 31, -1;
	mov.b32 	%f8407, %r9996;
	add.f32 	%f843, %f8406, %f8407;
	@%p3864 bra 	$L__BB0_1446;
	ld.param.f32 	%f13676, [_Z17qk_sparse_forwardPK13__nv_bfloat16S1_S1_PKiS3_fPfS4_S4_lllllllllllllllliiii_param_5];
	mov.u32 	%r9997, shmem;
	ld.shared.u32 	%r9998, [shmem+33064];
	mul.wide.u32 	%rd2035, %r17058, 4;
	add.s64 	%rd2036, %rd3, %rd2035;
	ld.local.u32 	%r9999, [%rd2036+4];
	setp.lt.s32 	%p3870, %r9999, %r9998;
	mul.f32 	%f8408, %f13676, %f843;
	selp.f32 	%f8409, %f8408, 0fCE6E6B28, %p3870;
	shl.b32 	%r10000, %r17058, 9;
	add.s32 	%r10001, %r10000, %r9997;
	st.shared.f32 	[%r10001+17192], %f8409;
$L__BB0_1446:
	mov.u32 	%r10002, %tid.x;
	and.b32  	%r10003, %r10002, 31;
	setp.ne.s32 	%p3871, %r10003, 0;
	mov.b32 	%r10004, %f716;
	shfl.sync.down.b32	%r10005|%p3872, %r10004, 16, 31, -1;
	mov.b32 	%f8410, %r10005;
	add.f32 	%f8411, %f716, %f8410;
	mov.b32 	%r10006, %f8411;
	shfl.sync.down.b32	%r10007|%p3873, %r10006, 8, 31, -1;
	mov.b32 	%f8412, %r10007;
	add.f32 	%f8413, %f8411, %f8412;
	mov.b32 	%r10008, %f8413;
	shfl.sync.down.b32	%r10009|%p3874, %r10008, 4, 31, -1;
	mov.b32 	%f8414, %r10009;
	add.f32 	%f8415, %f8413, %f8414;
	mov.b32 	%r10010, %f8415;
	shfl.sync.down.b32	%r10011|%p3875, %r10010, 2, 31, -1;
	mov.b32 	%f8416, %r10011;
	add.f32 	%f8417, %f8415, %f8416;
	mov.b32 	%r10012, %f8417;
	shfl.sync.down.b32	%r10013|%p3876, %r10012, 1, 31, -1;
	mov.b32 	%f8418, %r10013;
	add.f32 	%f844, %f8417, %f8418;
	@%p3871 bra 	$L__BB0_1448;
	ld.param.f32 	%f13677, [_Z17qk_sparse_forwardPK13__nv_bfloat16S1_S1_PKiS3_fPfS4_S4_lllllllllllllllliiii_param_5];
	mov.u32 	%r10014, shmem;
	ld.shared.u32 	%r10015, [shmem+33068];
	mul.wide.u32 	%rd2037, %r17058, 4;
	add.s64 	%rd2038, %rd3, %rd2037;
	ld.local.u32 	%r10016, [%rd2038+4];
	setp.lt.s32 	%p3877, %r10016, %r10015;
	mul.f32 	%f8419, %f13677, %f844;
	selp.f32 	%f8420, %f8419, 0fCE6E6B28, %p3877;
	shl.b32 	%r10017, %r17058, 9;
	add.s32 	%r10018, %r10017, %r10014;
	st.shared.f32 	[%r10018+17196], %f8420;
$L__BB0_1448:
	mov.u32 	%r10019, %tid.x;
	and.b32  	%r10020, %r10019, 31;
	setp.ne.s32 	%p3878, %r10020, 0;
	mov.b32 	%r10021, %f717;
	shfl.sync.down.b32	%r10022|%p3879, %r10021, 16, 31, -1;
	mov.b32 	%f8421, %r10022;
	add.f32 	%f8422, %f717, %f8421;
	mov.b32 	%r10023, %f8422;
	shfl.sync.down.b32	%r10024|%p3880, %r10023, 8, 31, -1;
	mov.b32 	%f8423, %r10024;
	add.f32 	%f8424, %f8422, %f8423;
	mov.b32 	%r10025, %f8424;
	shfl.sync.down.b32	%r10026|%p3881, %r10025, 4, 31, -1;
	mov.b32 	%f8425, %r10026;
	add.f32 	%f8426, %f8424, %f8425;
	mov.b32 	%r10027, %f8426;
	shfl.sync.down.b32	%r10028|%p3882, %r10027, 2, 31, -1;
	mov.b32 	%f8427, %r10028;
	add.f32 	%f8428, %f8426, %f8427;
	mov.b32 	%r10029, %f8428;
	shfl.sync.down.b32	%r10030|%p3883, %r10029, 1, 31, -1;
	mov.b32 	%f8429, %r10030;
	add.f32 	%f845, %f8428, %f8429;
	@%p3878 bra 	$L__BB0_1450;
	ld.param.f32 	%f13678, [_Z17qk_sparse_forwardPK13__nv_bfloat16S1_S1_PKiS3_fPfS4_S4_lllllllllllllllliiii_param_5];
	mov.u32 	%r10031, shmem;
	ld.shared.u32 	%r10032, [shmem+33072];
	mul.wide.u32 	%rd2039, %r17058, 4;
	add.s64 	%rd2040, %rd3, %rd2039;
	ld.local.u32 	%r10033, [%rd2040+4];
	setp.lt.s32 	%p3884, %r10033, %r10032;
	mul.f32 	%f8430, %f13678, %f845;
	selp.f32 	%f8431, %f8430, 0fCE6E6B28, %p3884;
	shl.b32 	%r10034, %r17058, 9;
	add.s32 	%r10035, %r10034, %r10031;
	st.shared.f32 	[%r10035+17200], %f8431;
$L__BB0_1450:
	mov.u32 	%r10036, %tid.x;
	and.b32  	%r10037, %r10036, 31;
	setp.ne.s32 	%p3885, %r10037, 0;
	mov.b32 	%r10038, %f718;
	shfl.sync.down.b32	%r10039|%p3886, %r10038, 16, 31, -1;
	mov.b32 	%f8432, %r10039;
	add.f32 	%f8433, %f718, %f8432;
	mov.b32 	%r10040, %f8433;
	shfl.sync.down.b32	%r10041|%p3887, %r10040, 8, 31, -1;
	mov.b32 	%f8434, %r10041;
	add.f32 	%f8435, %f8433, %f8434;
	mov.b32 	%r10042, %f8435;
	shfl.sync.down.b32	%r10043|%p3888, %r10042, 4, 31, -1;
	mov.b32 	%f8436, %r10043;
	add.f32 	%f8437, %f8435, %f8436;
	mov.b32 	%r10044, %f8437;
	shfl.sync.down.b32	%r10045|%p3889, %r10044, 2, 31, -1;
	mov.b32 	%f8438, %r10045;
	add.f32 	%f8439, %f8437, %f8438;
	mov.b32 	%r10046, %f8439;
	shfl.sync.down.b32	%r10047|%p3890, %r10046, 1, 31, -1;
	mov.b32 	%f8440, %r10047;
	add.f32 	%f846, %f8439, %f8440;
	@%p3885 bra 	$L__BB0_1452;
	ld.param.f32 	%f13679, [_Z17qk_sparse_forwardPK13__nv_bfloat16S1_S1_PKiS3_fPfS4_S4_lllllllllllllllliiii_param_5];
	mov.u32 	%r10048, shmem;
	ld.shared.u32 	%r10049, [shmem+33076];
	mul.wide.u32 	%rd2041, %r17058, 4;
	add.s64 	%rd2042, %rd3, %rd2041;
	ld.local.u32 	%r10050, [%rd2042+4];
	setp.lt.s32 	%p3891, %r10050, %r10049;
	mul.f32 	%f8441, %f13679, %f846;
	selp.f32 	%f8442, %f8441, 0fCE6E6B28, %p3891;
	shl.b32 	%r10051, %r17058, 9;
	add.s32 	%r10052, %r10051, %r10048;
	st.shared.f32 	[%r10052+17204], %f8442;
$L__BB0_1452:
	mov.u32 	%r10053, %tid.x;
	and.b32  	%r10054, %r10053, 31;
	setp.ne.s32 	%p3892, %r10054, 0;
	mov.b32 	%r10055, %f719;
	shfl.sync.down.b32	%r10056|%p3893, %r10055, 16, 31, -1;
	mov.b32 	%f8443, %r10056;
	add.f32 	%f8444, %f719, %f8443;
	mov.b32 	%r10057, %f8444;
	shfl.sync.down.b32	%r10058|%p3894, %r10057, 8, 31, -1;
	mov.b32 	%f8445, %r10058;
	add.f32 	%f8446, %f8444, %f8445;
	mov.b32 	%r10059, %f8446;
	shfl.sync.down.b32	%r10060|%p3895, %r10059, 4, 31, -1;
	mov.b32 	%f8447, %r10060;
	add.f32 	%f8448, %f8446, %f8447;
	mov.b32 	%r10061, %f8448;
	shfl.sync.down.b32	%r10062|%p3896, %r10061, 2, 31, -1;
	mov.b32 	%f8449, %r10062;
	add.f32 	%f8450, %f8448, %f8449;
	mov.b32 	%r10063, %f8450;
	shfl.sync.down.b32	%r10064|%p3897, %r10063, 1, 31, -1;
	mov.b32 	%f8451, %r10064;
	add.f32 	%f847, %f8450, %f8451;
	@%p3892 bra 	$L__BB0_1454;
	ld.param.f32 	%f13680, [_Z17qk_sparse_forwardPK13__nv_bfloat16S1_S1_PKiS3_fPfS4_S4_lllllllllllllllliiii_param_5];
	mov.u32 	%r10065, shmem;
	ld.shared.u32 	%r10066, [shmem+33080];
	mul.wide.u32 	%rd2043, %r17058, 4;
	add.s64 	%rd2044, %rd3, %rd2043;
	ld.local.u32 	%r10067, [%rd2044+4];
	setp.lt.s32 	%p3898, %r10067, %r10066;
	mul.f32 	%f8452, %f13680, %f847;
	selp.f32 	%f8453, %f8452, 0fCE6E6B28, %p3898;
	shl.b32 	%r10068, %r17058, 9;
	add.s32 	%r10069, %r10068, %r10065;
	st.shared.f32 	[%r10069+17208], %f8453;
$L__BB0_1454:
	mov.u32 	%r10070, %tid.x;
	and.b32  	%r10071, %r10070, 31;
	setp.ne.s32 	%p3899, %r10071, 0;
	mov.b32 	%r10072, %f720;
	shfl.sync.down.b32	%r10073|%p3900, %r10072, 16, 31, -1;
	mov.b32 	%f8454, %r10073;
	add.f32 	%f8455, %f720, %f8454;
	mov.b32 	%r10074, %f8455;
	shfl.sync.down.b32	%r10075|%p3901, %r10074, 8, 31, -1;
	mov.b32 	%f8456, %r10075;
	add.f32 	%f8457, %f8455, %f8456;
	mov.b32 	%r10076, %f8457;
	shfl.sync.down.b32	%r10077|%p3902, %r10076, 4, 31, -1;
	mov.b32 	%f8458, %r10077;
	add.f32 	%f8459, %f8457, %f8458;
	mov.b32 	%r10078, %f8459;
	shfl.sync.down.b32	%r10079|%p3903, %r10078, 2, 31, -1;
	mov.b32 	%f8460, %r10079;
	add.f32 	%f8461, %f8459, %f8460;
	mov.b32 	%r10080, %f8461;
	shfl.sync.down.b32	%r10081|%p3904, %r10080, 1, 31, -1;
	mov.b32 	%f8462, %r10081;
	add.f32 	%f848, %f8461, %f8462;
	@%p3899 bra 	$L__BB0_1456;
	ld.param.f32 	%f13681, [_Z17qk_sparse_forwardPK13__nv_bfloat16S1_S1_PKiS3_fPfS4_S4_lllllllllllllllliiii_param_5];
	mov.u32 	%r10082, shmem;
	ld.shared.u32 	%r10083, [shmem+33084];
	mul.wide.u32 	%rd2045, %r17058, 4;
	add.s64 	%rd2046, %rd3, %rd2045;
	ld.local.u32 	%r10084, [%rd2046+4];
	setp.lt.s32 	%p3905, %r10084, %r10083;
	mul.f32 	%f8463, %f13681, %f848;
	selp.f32 	%f8464, %f8463, 0fCE6E6B28, %p3905;
	shl.b32 	%r10085, %r17058, 9;
	add.s32 	%r10086, %r10085, %r10082;
	st.shared.f32 	[%r10086+17212], %f8464;
$L__BB0_1456:
	mov.u32 	%r10087, %tid.x;
	and.b32  	%r10088, %r10087, 31;
	setp.ne.s32 	%p3906, %r10088, 0;
	mov.b32 	%r10089, %f721;
	shfl.sync.down.b32	%r10090|%p3907, %r10089, 16, 31, -1;
	mov.b32 	%f8465, %r10090;
	add.f32 	%f8466, %f721, %f8465;
	mov.b32 	%r10091, %f8466;
	shfl.sync.down.b32	%r10092|%p3908, %r10091, 8, 31, -1;
	mov.b32 	%f8467, %r10092;
	add.f32 	%f8468, %f8466, %f8467;
	mov.b32 	%r10093, %f8468;
	shfl.sync.down.b32	%r10094|%p3909, %r10093, 4, 31, -1;
	mov.b32 	%f8469, %r10094;
	add.f32 	%f8470, %f8468, %f8469;
	mov.b32 	%r10095, %f8470;
	shfl.sync.down.b32	%r10096|%p3910, %r10095, 2, 31, -1;
	mov.b32 	%f8471, %r10096;
	add.f32 	%f8472, %f8470, %f8471;
	mov.b32 	%r10097, %f8472;
	shfl.sync.down.b32	%r10098|%p3911, %r10097, 1, 31, -1;
	mov.b32 	%f8473, %r10098;
	add.f32 	%f849, %f8472, %f8473;
	@%p3906 bra 	$L__BB0_1458;
	ld.param.f32 	%f13682, [_Z17qk_sparse_forwardPK13__nv_bfloat16S1_S1_PKiS3_fPfS4_S4_lllllllllllllllliiii_param_5];
	mov.u32 	%r10099, shmem;
	ld.shared.u32 	%r10100, [shmem+33088];
	mul.wide.u32 	%rd2047, %r17058, 4;
	add.s64 	%rd2048, %rd3, %rd2047;
	ld.local.u32 	%r10101, [%rd2048+4];
	setp.lt.s32 	%p3912, %r10101, %r10100;
	mul.f32 	%f8474, %f13682, %f849;
	selp.f32 	%f8475, %f8474, 0fCE6E6B28, %p3912;
	shl.b32 	%r10102, %r17058, 9;
	add.s32 	%r10103, %r10102, %r10099;
	st.shared.f32 	[%r10103+17216], %f8475;
$L__BB0_1458:
	mov.u32 	%r10104, %tid.x;
	and.b32  	%r10105, %r10104, 31;
	setp.ne.s32 	%p3913, %r10105, 0;
	mov.b32 	%r10106, %f722;
	shfl.sync.down.b32	%r10107|%p3914, %r10106, 16, 31, -1;
	mov.b32 	%f8476, %r10107;
	add.f32 	%f8477, %f722, %f8476;
	mov.b32 	%r10108, %f8477;
	shfl.sync.down.b32	%r10109|%p3915, %r10108, 8, 31, -1;
	mov.b32 	%f8478, %r10109;
	add.f32 	%f8479, %f8477, %f8478;
	mov.b32 	%r10110, %f8479;
	shfl.sync.down.b32	%r10111|%p3916, %r10110, 4, 31, -1;
	mov.b32 	%f8480, %r10111;
	add.f32 	%f8481, %f8479, %f8480;
	mov.b32 	%r10112, %f8481;
	shfl.sync.down.b32	%r10113|%p3917, %r10112, 2, 31, -1;
	mov.b32 	%f8482, %r10113;
	add.f32 	%f8483, %f8481, %f8482;
	mov.b32 	%r10114, %f8483;
	shfl.sync.down.b32	%r10115|%p3918, %r10114, 1, 31, -1;
	mov.b32 	%f8484, %r10115;
	add.f32 	%f850, %f8483, %f8484;
	@%p3913 bra 	$L__BB0_1460;
	ld.param.f32 	%f13683, [_Z17qk_sparse_forwardPK13__nv_bfloat16S1_S1_PKiS3_fPfS4_S4_lllllllllllllllliiii_param_5];
	mov.u32 	%r10116, shmem;
	ld.shared.u32 	%r10117, [shmem+33092];
	mul.wide.u32 	%rd2049, %r17058, 4;
	add.s64 	%rd2050, %rd3, %rd2049;
	ld.local.u32 	%r10118, [%rd2050+4];
	setp.lt.s32 	%p3919, %r10118, %r10117;
	mul.f32 	%f8485, %f13683, %f850;
	selp.f32 	%f8486, %f8485, 0fCE6E6B28, %p3919;
	shl.b32 	%r10119, %r17058, 9;
	add.s32 	%r10120, %r10119, %r10116;
	st.shared.f32 	[%r10120+17220], %f8486;
$L__BB0_1460:
	mov.u32 	%r10121, %tid.x;
	and.b32  	%r10122, %r10121, 31;
	setp.ne.s32 	%p3920, %r10122, 0;
	mov.b32 	%r10123, %f723;
	shfl.sync.down.b32	%r10124|%p3921, %r10123, 16, 31, -1;
	mov.b32 	%f8487, %r10124;
	add.f32 	%f8488, %f723, %f8487;
	mov.b32 	%r10125, %f8488;
	shfl.sync.down.b32	%r10126|%p3922, %r10125, 8, 31, -1;
	mov.b32 	%f8489, %r10126;
	add.f32 	%f8490, %f8488, %f8489;
	mov.b32 	%r10127, %f8490;
	shfl.sync.down.b32	%r10128|%p3923, %r10127, 4, 31, -1;
	mov.b32 	%f8491, %r10128;
	add.f32 	%f8492, %f8490, %f8491;
	mov.b32 	%r10129, %f8492;
	shfl.sync.down.b32	%r10130|%p3924, %r10129, 2, 31, -1;
	mov.b32 	%f8493, %r10130;
	add.f32 	%f8494, %f8492, %f8493;
	mov.b32 	%r10131, %f8494;
	shfl.sync.down.b32	%r10132|%p3925, %r10131, 1, 31, -1;
	mov.b32 	%f8495, %r10132;
	add.f32 	%f851, %f8494, %f8495;
	@%p3920 bra 	$L__BB0_1462;
	ld.param.f32 	%f13684, [_Z17qk_sparse_forwardPK13__nv_bfloat16S1_S1_PKiS3_fPfS4_S4_lllllllllllllllliiii_param_5];
	mov.u32 	%r10133, shmem;
	ld.shared.u32 	%r10134, [shmem+33096];
	mul.wide.u32 	%rd2051, %r17058, 4;
	add.s64 	%rd2052, %rd3, %rd2051;
	ld.local.u32 	%r10135, [%rd2052+4];
	setp.lt.s32 	%p3926, %r10135, %r10134;
	mul.f32 	%f8496, %f13684, %f851;
	selp.f32 	%f8497, %f8496, 0fCE6E6B28, %p3926;
	shl.b32 	%r10136, %r17058, 9;
	add.s32 	%r10137, %r10136, %r10133;
	st.shared.f32 	[%r10137+17224], %f8497;
$L__BB0_1462:
	mov.u32 	%r10138, %tid.x;
	and.b32  	%r10139, %r10138, 31;
	setp.ne.s32 	%p3927, %r10139, 0;
	mov.b32 	%r10140, %f724;
	shfl.sync.down.b32	%r10141|%p3928, %r10140, 16, 31, -1;
	mov.b32 	%f8498, %r10141;
	add.f32 	%f8499, %f724, %f8498;
	mov.b32 	%r10142, %f8499;
	shfl.sync.down.b32	%r10143|%p3929, %r10142, 8, 31, -1;
	mov.b32 	%f8500, %r10143;
	add.f32 	%f8501, %f8499, %f8500;
	mov.b32 	%r10144, %f8501;
	shfl.sync.down.b32	%r10145|%p3930, %r10144, 4, 31, -1;
	mov.b32 	%f8502, %r10145;
	add.f32 	%f8503, %f8501, %f8502;
	mov.b32 	%r10146, %f8503;
	shfl.sync.down.b32	%r10147|%p3931, %r10146, 2, 31, -1;
	mov.b32 	%f8504, %r10147;
	add.f32 	%f8505, %f8503, %f8504;
	mov.b32 	%r10148, %f8505;
	shfl.sync.down.b32	%r10149|%p3932, %r10148, 1, 31, -1;
	mov.b32 	%f8506, %r10149;
	add.f32 	%f852, %f8505, %f8506;
	@%p3927 bra 	$L__BB0_1464;
	ld.param.f32 	%f13685, [_Z17qk_sparse_forwardPK13__nv_bfloat16S1_S1_PKiS3_fPfS4_S4_lllllllllllllllliiii_param_5];
	mov.u32 	%r10150, shmem;
	ld.shared.u32 	%r10151, [shmem+33100];
	mul.wide.u32 	%rd2053, %r17058, 4;
	add.s64 	%rd2054, %rd3, %rd2053;
	ld.local.u32 	%r10152, [%rd2054+4];
	setp.lt.s32 	%p3933, %r10152, %r10151;
	mul.f32 	%f8507, %f13685, %f852;
	selp.f32 	%f8508, %f8507, 0fCE6E6B28, %p3933;
	shl.b32 	%r10153, %r17058, 9;
	add.s32 	%r10154, %r10153, %r10150;
	st.shared.f32 	[%r10154+17228], %f8508;
$L__BB0_1464:
	mov.u32 	%r10155, %tid.x;
	and.b32  	%r10156, %r10155, 31;
	setp.ne.s32 	%p3934, %r10156, 0;
	mov.b32 	%r10157, %f725;
	shfl.sync.down.b32	%r10158|%p3935, %r10157, 16, 31, -1;
	mov.b32 	%f8509, %r10158;
	add.f32 	%f8510, %f725, %f8509;
	mov.b32 	%r10159, %f8510;
	shfl.sync.down.b32	%r10160|%p3936, %r10159, 8, 31, -1;
	mov.b32 	%f8511, %r10160;
	add.f32 	%f8512, %f8510, %f8511;
	mov.b32 	%r10161, %f8512;
	shfl.sync.down.b32	%r10162|%p3937, %r10161, 4, 31, -1;
	mov.b32 	%f8513, %r10162;
	add.f32 	%f8514, %f8512, %f8513;
	mov.b32 	%r10163, %f8514;
	shfl.sync.down.b32	%r10164|%p3938, %r10163, 2, 31, -1;
	mov.b32 	%f8515, %r10164;
	add.f32 	%f8516, %f8514, %f8515;
	mov.b32 	%r10165, %f8516;
	shfl.sync.down.b32	%r10166|%p3939, %r10165, 1, 31, -1;
	mov.b32 	%f8517, %r10166;
	add.f32 	%f853, %f8516, %f8517;
	@%p3934 bra 	$L__BB0_1466;
	ld.param.f32 	%f13686, [_Z17qk_sparse_forwardPK13__nv_bfloat16S1_S1_PKiS3_fPfS4_S4_lllllllllllllllliiii_param_5];
	mov.u32 	%r10167, shmem;
	ld.shared.u32 	%r10168, [shmem+33104];
	mul.wide.u32 	%rd2055, %r17058, 4;
	add.s64 	%rd2056, %rd3, %rd2055;
	ld.local.u32 	%r10169, [%rd2056+4];
	setp.lt.s32 	%p3940, %r10169, %r10168;
	mul.f32 	%f8518, %f13686, %f853;
	selp.f32 	%f8519, %f8518, 0fCE6E6B28, %p3940;
	shl.b32 	%r10170, %r17058, 9;
	add.s32 	%r10171, %r10170, %r10167;
	st.shared.f32 	[%r10171+17232], %f8519;
$L__BB0_1466:
	mov.u32 	%r10172, %tid.x;
	and.b32  	%r10173, %r10172, 31;
	setp.ne.s32 	%p3941, %r10173, 0;
	mov.b32 	%r10174, %f726;
	shfl.sync.down.b32	%r10175|%p3942, %r10174, 16, 31, -1;
	mov.b32 	%f8520, %r10175;
	add.f32 	%f8521, %f726, %f8520;
	mov.b32 	%r10176, %f8521;
	shfl.sync.down.b32	%r10177|%p3943, %r10176, 8, 31, -1;
	mov.b32 	%f8522, %r10177;
	add.f32 	%f8523, %f8521, %f8522;
	mov.b32 	%r10178, %f8523;
	shfl.sync.down.b32	%r10179|%p3944, %r10178, 4, 31, -1;
	mov.b32 	%f8524, %r10179;
	add.f32 	%f8525, %f8523, %f8524;
	mov.b32 	%r10180, %f8525;
	shfl.sync.down.b32	%r10181|%p3945, %r10180, 2, 31, -1;
	mov.b32 	%f8526, %r10181;
	add.f32 	%f8527, %f8525, %f8526;
	mov.b32 	%r10182, %f8527;
	shfl.sync.down.b32	%r10183|%p3946, %r10182, 1, 31, -1;
	mov.b32 	%f8528, %r10183;
	add.f32 	%f854, %f8527, %f8528;
	@%p3941 bra 	$L__BB0_1468;
	ld.param.f32 	%f13687, [_Z17qk_sparse_forwardPK13__nv_bfloat16S1_S1_PKiS3_fPfS4_S4_lllllllllllllllliiii_param_5];
	mov.u32 	%r10184, shmem;
	ld.shared.u32 	%r10185, [shmem+33108];
	mul.wide.u32 	%rd2057, %r17058, 4;
	add.s64 	%rd2058, %rd3, %rd2057;
	ld.local.u32 	%r10186, [%rd2058+4];
	setp.lt.s32 	%p3947, %r10186, %r10185;
	mul.f32 	%f8529, %f13687, %f854;
	selp.f32 	%f8530, %f8529, 0fCE6E6B28, %p3947;
	shl.b32 	%r10187, %r17058, 9;
	add.s32 	%r10188, %r10187, %r10184;
	st.shared.f32 	[%r10188+17236], %f8530;
$L__BB0_1468:
	mov.u32 	%r10189, %tid.x;
	and.b32  	%r10190, %r10189, 31;
	setp.ne.s32 	%p3948, %r10190, 0;
	mov.b32 	%r10191, %f727;
	shfl.sync.down.b32	%r10192|%p3949, %r10191, 16, 31, -1;
	mov.b32 	%f8531, %r10192;
	add.f32 	%f8532, %f727, %f8531;
	mov.b32 	%r10193, %f8532;
	shfl.sync.down.b32	%r10194|%p3950, %r10193, 8, 31, -1;
	mov.b32 	%f8533, %r10194;
	add.f32 	%f8534, %f8532, %f8533;
	mov.b32 	%r10195, %f8534;
	shfl.sync.down.b32	%r10196|%p3951, %r10195, 4, 31, -1;
	mov.b32 	%f8535, %r10196;
	add.f32 	%f8536, %f8534, %f8535;
	mov.b32 	%r10197, %f8536;
	shfl.sync.down.b32	%r10198|%p3952, %r10197, 2, 31, -1;
	mov.b32 	%f8537, %r10198;
	add.f32 	%f8538, %f8536, %f8537;
	mov.b32 	%r10199, %f8538;
	shfl.sync.down.b32	%r10200|%p3953, %r10199, 1, 31, -1;
	mov.b32 	%f8539, %r10200;
	add.f32 	%f855, %f8538, %f8539;
	@%p3948 bra 	$L__BB0_1470;
	ld.param.f32 	%f13688, [_Z17qk_sparse_forwardPK13__nv_bfloat16S1_S1_PKiS3_fPfS4_S4_lllllllllllllllliiii_param_5];
	mov.u32 	%r10201, shmem;
	ld.shared.u32 	%r10202, [shmem+33112];
	mul.wide.u32 	%rd2059, %r17058, 4;
	add.s64 	%rd2060, %rd3, %rd2059;
	ld.local.u32 	%r10203, [%rd2060+4];
	setp.lt.s32 	%p3954, %r10203, %r10202;
	mul.f32 	%f8540, %f13688, %f855;
	selp.f32 	%f8541, %f8540, 0fCE6E6B28, %p3954;
	shl.b32 	%r10204, %r17058, 9;
	add.s32 	%r10205, %r10204, %r10201;
	st.shared.f32 	[%r10205+17240], %f8541;
$L__BB0_1470:
	mov.u32 	%r10206, %tid.x;
	and.b32  	%r10207, %r10206, 31;
	setp.ne.s32 	%p3955, %r10207, 0;
	mov.b32 	%r10208, %f728;
	shfl.sync.down.b32	%r10209|%p3956, %r10208, 16, 31, -1;
	mov.b32 	%f8542, %r10209;
	add.f32 	%f8543, %f728, %f8542;
	mov.b32 	%r10210, %f8543;
	shfl.sync.down.b32	%r10211|%p3957, %r10210, 8, 31, -1;
	mov.b32 	%f8544, %r10211;
	add.f32 	%f8545, %f8543, %f8544;
	mov.b32 	%r10212, %f8545;
	shfl.sync.down.b32	%r10213|%p3958, %r10212, 4, 31, -1;
	mov.b32 	%f8546, %r10213;
	add.f32 	%f8547, %f8545, %f8546;
	mov.b32 	%r10214, %f8547;
	shfl.sync.down.b32	%r10215|%p3959, %r10214, 2, 31, -1;
	mov.b32 	%f8548, %r10215;
	add.f32 	%f8549, %f8547, %f8548;
	mov.b32 	%r10216, %f8549;
	shfl.sync.down.b32	%r10217|%p3960, %r10216, 1, 31, -1;
	mov.b32 	%f8550, %r10217;
	add.f32 	%f856, %f8549, %f8550;
	@%p3955 bra 	$L__BB0_1472;
	ld.param.f32 	%f13689, [_Z17qk_sparse_forwardPK13__nv_bfloat16S1_S1_PKiS3_fPfS4_S4_lllllllllllllllliiii_param_5];
	mov.u32 	%r10218, shmem;
	ld.shared.u32 	%r10219, [shmem+33116];
	mul.wide.u32 	%rd2061, %r17058, 4;
	add.s64 	%rd2062, %rd3, %rd2061;
	ld.local.u32 	%r10220, [%rd2062+4];
	setp.lt.s32 	%p3961, %r10220, %r10219;
	mul.f32 	%f8551, %f13689, %f856;
	selp.f32 	%f8552, %f8551, 0fCE6E6B28, %p3961;
	shl.b32 	%r10221, %r17058, 9;
	add.s32 	%r10222, %r10221, %r10218;
	st.shared.f32 	[%r10222+17244], %f8552;
$L__BB0_1472:
	mov.u32 	%r10223, %tid.x;
	and.b32  	%r10224, %r10223, 31;
	setp.ne.s32 	%p3962, %r10224, 0;
	mov.b32 	%r10225, %f729;
	shfl.sync.down.b32	%r10226|%p3963, %r10225, 16, 31, -1;
	mov.b32 	%f8553, %r10226;
	add.f32 	%f8554, %f729, %f8553;
	mov.b32 	%r10227, %f8554;
	shfl.sync.down.b32	%r10228|%p3964, %r10227, 8, 31, -1;
	mov.b32 	%f8555, %r10228;
	add.f32 	%f8556, %f8554, %f8555;
	mov.b32 	%r10229, %f8556;
	shfl.sync.down.b32	%r10230|%p3965, %r10229, 4, 31, -1;
	mov.b32 	%f8557, %r10230;
	add.f32 	%f8558, %f8556, %f8557;
	mov.b32 	%r10231, %f8558;
	shfl.sync.down.b32	%r10232|%p3966, %r10231, 2, 31, -1;
	mov.b32 	%f8559, %r10232;
	add.f32 	%f8560, %f8558, %f8559;
	mov.b32 	%r10233, %f8560;
	shfl.sync.down.b32	%r10234|%p3967, %r10233, 1, 31, -1;
	mov.b32 	%f8561, %r10234;
	add.f32 	%f857, %f8560, %f8561;
	@%p3962 bra 	$L__BB0_1474;
	ld.param.f32 	%f13690, [_Z17qk_sparse_forwardPK13__nv_bfloat16S1_S1_PKiS3_fPfS4_S4_lllllllllllllllliiii_param_5];
	mov.u32 	%r10235, shmem;
	ld.shared.u32 	%r10236, [shmem+33120];
	mul.wide.u32 	%rd2063, %r17058, 4;
	add.s64 	%rd2064, %rd3, %rd2063;
	ld.local.u32 	%r10237, [%rd2064+4];
	setp.lt.s32 	%p3968, %r10237, %r10236;
	mul.f32 	%f8562, %f13690, %f857;
	selp.f32 	%f8563, %f8562, 0fCE6E6B28, %p3968;
	shl.b32 	%r10238, %r17058, 9;
	add.s32 	%r10239, %r10238, %r10235;
	st.shared.f32 	[%r10239+17248], %f8563;
$L__BB0_1474:
	mov.u32 	%r10240, %tid.x;
	and.b32  	%r10241, %r10240, 31;
	setp.ne.s32 	%p3969, %r10241, 0;
	mov.b32 	%r10242, %f730;
	shfl.sync.down.b32	%r10243|%p3970, %r10242, 16, 31, -1;
	mov.b32 	%f8564, %r10243;
	add.f32 	%f8565, %f730, %f8564;
	mov.b32 	%r10244, %f8565;
	shfl.sync.down.b32	%r10245|%p3971, %r10244, 8, 31, -1;
	mov.b32 	%f8566, %r10245;
	add.f32 	%f8567, %f8565, %f8566;
	mov.b32 	%r10246, %f8567;
	shfl.sync.down.b32	%r10247|%p3972, %r10246, 4, 31, -1;
	mov.b32 	%f8568, %r10247;
	add.f32 	%f8569, %f8567, %f8568;
	mov.b32 	%r10248, %f8569;
	shfl.sync.down.b32	%r10249|%p3973, %r10248, 2, 31, -1;
	mov.b32 	%f8570, %r10249;
	add.f32 	%f8571, %f8569, %f8570;
	mov.b32 	%r10250, %f8571;
	shfl.sync.down.b32	%r10251|%p3974, %r10250, 1, 31, -1;
	mov.b32 	%f8572, %r10251;
	add.f32 	%f858, %f8571, %f8572;
	@%p3969 bra 	$L__BB0_1476;
	ld.param.f32 	%f13691, [_Z17qk_sparse_forwardPK13__nv_bfloat16S1_S1_PKiS3_fPfS4_S4_lllllllllllllllliiii_param_5];
	mov.u32 	%r10252, shmem;
	ld.shared.u32 	%r10253, [shmem+33124];
	mul.wide.u32 	%rd2065, %r17058, 4;
	add.s64 	%rd2066, %rd3, %rd2065;
	ld.local.u32 	%r10254, [%rd2066+4];
	setp.lt.s32 	%p3975, %r10254, %r10253;
	mul.f32 	%f8573, %f13691, %f858;
	selp.f32 	%f8574, %f8573, 0fCE6E6B28, %p3975;
	shl.b32 	%r10255, %r17058, 9;
	add.s32 	%r10256, %r10255, %r10252;
	st.shared.f32 	[%r10256+17252], %f8574;
$L__BB0_1476:
	mov.u32 	%r10257, %tid.x;
	and.b32  	%r10258, %r10257, 31;
	setp.ne.s32 	%p3976, %r10258, 0;
	mov.b32 	%r10259, %f731;
	shfl.sync.down.b32	%r10260|%p3977, %r10259, 16, 31, -1;
	mov.b32 	%f8575, %r10260;
	add.f32 	%f8576, %f731, %f8575;
	mov.b32 	%r10261, %f8576;
	shfl.sync.down.b32	%r10262|%p3978, %r10261, 8, 31, -1;
	mov.b32 	%f8577, %r10262;
	add.f32 	%f8578, %f8576, %f8577;
	mov.b32 	%r10263, %f8578;
	shfl.sync.down.b32	%r10264|%p3979, %r10263, 4, 31, -1;
	mov.b32 	%f8579, %r10264;
	add.f32 	%f8580, %f8578, %f8579;
	mov.b32 	%r10265, %f8580;
	shfl.sync.down.b32	%r10266|%p3980, %r10265, 2, 31, -1;
	mov.b32 	%f8581, %r10266;
	add.f32 	%f8582, %f8580, %f8581;
	mov.b32 	%r10267, %f8582;
	shfl.sync.down.b32	%r10268|%p3981, %r10267, 1, 31, -1;
	mov.b32 	%f8583, %r10268;
	add.f32 	%f859, %f8582, %f8583;
	@%p3976 bra 	$L__BB0_1478;
	ld.param.f32 	%f13692, [_Z17qk_sparse_forwardPK13__nv_bfloat16S1_S1_PKiS3_fPfS4_S4_lllllllllllllllliiii_param_5];
	mov.u32 	%r10269, shmem;
	ld.shared.u32 	%r10270, [shmem+33128];
	mul.wide.u32 	%rd2067, %r17058, 4;
	add.s64 	%rd2068, %rd3, %rd2067;
	ld.local.u32 	%r10271, [%rd2068+4];
	setp.lt.s32 	%p3982, %r10271, %r10270;
	mul.f32 	%f8584, %f13692, %f859;
	selp.f32 	%f8585, %f8584, 0fCE6E6B28, %p3982;
	shl.b32 	%r10272, %r17058, 9;
	add.s32 	%r10273, %r10272, %r10269;
	st.shared.f32 	[%r10273+17256], %f8585;
$L__BB0_1478:
	mov.u32 	%r10274, %tid.x;
	and.b32  	%r10275, %r10274, 31;
	setp.ne.s32 	%p3983, %r10275, 0;
	mov.b32 	%r10276, %f732;
	shfl.sync.down.b32	%r10277|%p3984, %r10276, 16, 31, -1;
	mov.b32 	%f8586, %r10277;
	add.f32 	%f8587, %f732, %f8586;
	mov.b32 	%r10278, %f8587;
	shfl.sync.down.b32	%r10279|%p3985, %r10278, 8, 31, -1;
	mov.b32 	%f8588, %r10279;
	add.f32 	%f8589, %f8587, %f8588;
	mov.b32 	%r10280, %f8589;
	shfl.sync.down.b32	%r10281|%p3986, %r10280, 4, 31, -1;
	mov.b32 	%f8590, %r10281;
	add.f32 	%f8591, %f8589, %f8590;
	mov.b32 	%r10282, %f8591;
	shfl.sync.down.b32	%r10283|%p3987, %r10282, 2, 31, -1;
	mov.b32 	%f8592, %r10283;
	add.f32 	%f8593, %f8591, %f8592;
	mov.b32 	%r10284, %f8593;
	shfl.sync.down.b32	%r10285|%p3988, %r10284, 1, 31, -1;
	mov.b32 	%f8594, %r10285;
	add.f32 	%f860, %f8593, %f8594;
	@%p3983 bra 	$L__BB0_1480;
	ld.param.f32 	%f13693, [_Z17qk_sparse_forwardPK13__nv_bfloat16S1_S1_PKiS3_fPfS4_S4_lllllllllllllllliiii_param_5];
	mov.u32 	%r10286, shmem;
	ld.shared.u32 	%r10287, [shmem+33132];
	mul.wide.u32 	%rd2069, %r17058, 4;
	add.s64 	%rd2070, %rd3, %rd2069;
	ld.local.u32 	%r10288, [%rd2070+4];
	setp.lt.s32 	%p3989, %r10288, %r10287;
	mul.f32 	%f8595, %f13693, %f860;
	selp.f32 	%f8596, %f8595, 0fCE6E6B28, %p3989;
	shl.b32 	%r10289, %r17058, 9;
	add.s32 	%r10290, %r10289, %r10286;
	st.shared.f32 	[%r10290+17260], %f8596;
$L__BB0_1480:
	mov.u32 	%r10291, %tid.x;
	and.b32  	%r10292, %r10291, 31;
	setp.ne.s32 	%p3990, %r10292, 0;
	mov.b32 	%r10293, %f733;
	shfl.sync.down.b32	%r10294|%p3991, %r10293, 16, 31, -1;
	mov.b32 	%f8597, %r10294;
	add.f32 	%f8598, %f733, %f8597;
	mov.b32 	%r10295, %f8598;
	shfl.sync.down.b32	%r10296|%p3992, %r10295, 8, 31, -1;
	mov.b32 	%f8599, %r10296;
	add.f32 	%f8600, %f8598, %f8599;
	mov.b32 	%r10297, %f8600;
	shfl.sync.down.b32	%r10298|%p3993, %r10297, 4, 31, -1;
	mov.b32 	%f8601, %r10298;
	add.f32 	%f8602, %f8600, %f8601;
	mov.b32 	%r10299, %f8602;
	shfl.sync.down.b32	%r10300|%p3994, %r10299, 2, 31, -1;
	mov.b32 	%f8603, %r10300;
	add.f32 	%f8604, %f8602, %f8603;
	mov.b32 	%r10301, %f8604;
	shfl.sync.down.b32	%r10302|%p3995, %r10301, 1, 31, -1;
	mov.b32 	%f8605, %r10302;
	add.f32 	%f861, %f8604, %f8605;
	@%p3990 bra 	$L__BB0_1482;
	ld.param.f32 	%f13694, [_Z17qk_sparse_forwardPK13__nv_bfloat16S1_S1_PKiS3_fPfS4_S4_lllllllllllllllliiii_param_5];
	mov.u32 	%r10303, shmem;
	ld.shared.u32 	%r10304, [shmem+33136];
	mul.wide.u32 	%rd2071, %r17058, 4;
	add.s64 	%rd2072, %rd3, %rd2071;
	ld.local.u32 	%r10305, [%rd2072+4];
	setp.lt.s32 	%p3996, %r10305, %r10304;
	mul.f32 	%f8606, %f13694, %f861;
	selp.f32 	%f8607, %f8606, 0fCE6E6B28, %p3996;
	shl.b32 	%r10306, %r17058, 9;
	add.s32 	%r10307, %r10306, %r10303;
	st.shared.f32 	[%r10307+17264], %f8607;
$L__BB0_1482:
	mov.u32 	%r10308, %tid.x;
	and.b32  	%r10309, %r10308, 31;
	setp.ne.s32 	%p3997, %r10309, 0;
	mov.b32 	%r10310, %f734;
	shfl.sync.down.b32	%r10311|%p3998, %r10310, 16, 31, -1;
	mov.b32 	%f8608, %r10311;
	add.f32 	%f8609, %f734, %f8608;
	mov.b32 	%r10312, %f8609;
	shfl.sync.down.b32	%r10313|%p3999, %r10312, 8, 31, -1;
	mov.b32 	%f8610, %r10313;
	add.f32 	%f8611, %f8609, %f8610;
	mov.b32 	%r10314, %f8611;
	shfl.sync.down.b32	%r10315|%p4000, %r10314, 4, 31, -1;
	mov.b32 	%f8612, %r10315;
	add.f32 	%f8613, %f8611, %f8612;
	mov.b32 	%r10316, %f8613;
	shfl.sync.down.b32	%r10317|%p4001, %r10316, 2, 31, -1;
	mov.b32 	%f8614, %r10317;
	add.f32 	%f8615, %f8613, %f8614;
	mov.b32 	%r10318, %f8615;
	shfl.sync.down.b32	%r10319|%p4002, %r10318, 1, 31, -1;
	mov.b32 	%f8616, %r10319;
	add.f32 	%f862, %f8615, %f8616;
	@%p3997 bra 	$L__BB0_1484;
	ld.param.f32 	%f13695, [_Z17qk_sparse_forwardPK13__nv_bfloat16S1_S1_PKiS3_fPfS4_S4_lllllllllllllllliiii_param_5];
	mov.u32 	%r10320, shmem;
	ld.shared.u32 	%r10321, [shmem+33140];
	mul.wide.u32 	%rd2073, %r17058, 4;
	add.s64 	%rd2074, %rd3, %rd2073;
	ld.local.u32 	%r10322, [%rd2074+4];
	setp.lt.s32 	%p4003, %r10322, %r10321;
	mul.f32 	%f8617, %f13695, %f862;
	selp.f32 	%f8618, %f8617, 0fCE6E6B28, %p4003;
	shl.b32 	%r10323, %r17058, 9;
	add.s32 	%r10324, %r10323, %r10320;
	st.shared.f32 	[%r10324+17268], %f8618;
$L__BB0_1484:
	mov.u32 	%r10325, %tid.x;
	and.b32  	%r10326, %r10325, 31;
	setp.ne.s32 	%p4004, %r10326, 0;
	mov.b32 	%r10327, %f735;
	shfl.sync.down.b32	%r10328|%p4005, %r10327, 16, 31, -1;
	mov.b32 	%f8619, %r10328;
	add.f32 	%f8620, %f735, %f8619;
	mov.b32 	%r10329, %f8620;
	shfl.sync.down.b32	%r10330|%p4006, %r10329, 8, 31, -1;
	mov.b32 	%f8621, %r10330;
	add.f32 	%f8622, %f8620, %f8621;
	mov.b32 	%r10331, %f8622;
	shfl.sync.down.b32	%r10332|%p4007, %r10331, 4, 31, -1;
	mov.b32 	%f8623, %r10332;
	add.f32 	%f8624, %f8622, %f8623;
	mov.b32 	%r10333, %f8624;
	shfl.sync.down.b32	%r10334|%p4008, %r10333, 2, 31, -1;
	mov.b32 	%f8625, %r10334;
	add.f32 	%f8626, %f8624, %f8625;
	mov.b32 	%r10335, %f8626;
	shfl.sync.down.b32	%r10336|%p4009, %r10335, 1, 31, -1;
	mov.b32 	%f8627, %r10336;
	add.f32 	%f863, %f8626, %f8627;
	@%p4004 bra 	$L__BB0_1486;
	ld.param.f32 	%f13696, [_Z17qk_sparse_forwardPK13__nv_bfloat16S1_S1_PKiS3_fPfS4_S4_lllllllllllllllliiii_param_5];
	mov.u32 	%r10337, shmem;
	ld.shared.u32 	%r10338, [shmem+33144];
	mul.wide.u32 	%rd2075, %r17058, 4;
	add.s64 	%rd2076, %rd3, %rd2075;
	ld.local.u32 	%r10339, [%rd2076+4];
	setp.lt.s32 	%p4010, %r10339, %r10338;
	mul.f32 	%f8628, %f13696, %f863;
	selp.f32 	%f8629, %f8628, 0fCE6E6B28, %p4010;
	shl.b32 	%r10340, %r17058, 9;
	add.s32 	%r10341, %r10340, %r10337;
	st.shared.f32 	[%r10341+17272], %f8629;
$L__BB0_1486:
	mov.u32 	%r10342, %tid.x;
	and.b32  	%r10343, %r10342, 31;
	setp.ne.s32 	%p4011, %r10343, 0;
	mov.b32 	%r10344, %f736;
	shfl.sync.down.b32	%r10345|%p4012, %r10344, 16, 31, -1;
	mov.b32 	%f8630, %r10345;
	add.f32 	%f8631, %f736, %f8630;
	mov.b32 	%r10346, %f8631;
	shfl.sync.down.b32	%r10347|%p4013, %r10346, 8, 31, -1;
	mov.b32 	%f8632, %r10347;
	add.f32 	%f8633, %f8631, %f8632;
	mov.b32 	%r10348, %f8633;
	shfl.sync.down.b32	%r10349|%p4014, %r10348, 4, 31, -1;
	mov.b32 	%f8634, %r10349;
	add.f32 	%f8635, %f8633, %f8634;
	mov.b32 	%r10350, %f8635;
	shfl.sync.down.b32	%r10351|%p4015, %r10350, 2, 31, -1;
	mov.b32 	%f8636, %r10351;
	add.f32 	%f8637, %f8635, %f8636;
	mov.b32 	%r10352, %f8637;
	shfl.sync.down.b32	%r10353|%p4016, %r10352, 1, 31, -1;
	mov.b32 	%f8638, %r10353;
	add.f32 	%f864, %f8637, %f8638;
	@%p4011 bra 	$L__BB0_1488;
	ld.param.f32 	%f13697, [_Z17qk_sparse_forwardPK13__nv_bfloat16S1_S1_PKiS3_fPfS4_S4_lllllllllllllllliiii_param_5];
	mov.u32 	%r10354, shmem;
	ld.shared.u32 	%r10355, [shmem+33148];
	mul.wide.u32 	%rd2077, %r17058, 4;
	add.s64 	%rd2078, %rd3, %rd2077;
	ld.local.u32 	%r10356, [%rd2078+4];
	setp.lt.s32 	%p4017, %r10356, %r10355;
	mul.f32 	%f8639, %f13697, %f864;
	selp.f32 	%f8640, %f8639, 0fCE6E6B28, %p4017;
	shl.b32 	%r10357, %r17058, 9;
	add.s32 	%r10358, %r10357, %r10354;
	st.shared.f32 	[%r10358+17276], %f8640;
$L__BB0_1488:
	mov.u32 	%r10359, %tid.x;
	and.b32  	%r10360, %r10359, 31;
	setp.ne.s32 	%p4018, %r10360, 0;
	mov.b32 	%r10361, %f737;
	shfl.sync.down.b32	%r10362|%p4019, %r10361, 16, 31, -1;
	mov.b32 	%f8641, %r10362;
	add.f32 	%f8642, %f737, %f8641;
	mov.b32 	%r10363, %f8642;
	shfl.sync.down.b32	%r10364|%p4020, %r10363, 8, 31, -1;
	mov.b32 	%f8643, %r10364;
	add.f32 	%f8644, %f8642, %f8643;
	mov.b32 	%r10365, %f8644;
	shfl.sync.down.b32	%r10366|%p4021, %r10365, 4, 31, -1;
	mov.b32 	%f8645, %r10366;
	add.f32 	%f8646, %f8644, %f8645;
	mov.b32 	%r10367, %f8646;
	shfl.sync.down.b32	%r10368|%p4022, %r10367, 2, 31, -1;
	mov.b32 	%f8647, %r10368;
	add.f32 	%f8648, %f8646, %f8647;
	mov.b32 	%r10369, %f8648;
	shfl.sync.down.b32	%r10370|%p4023, %r10369, 1, 31, -1;
	mov.b32 	%f8649, %r10370;
	add.f32 	%f865, %f8648, %f8649;
	@%p4018 bra 	$L__BB0_1490;
	ld.param.f32 	%f13698, [_Z17qk_sparse_forwardPK13__nv_bfloat16S1_S1_PKiS3_fPfS4_S4_lllllllllllllllliiii_param_5];
	mov.u32 	%r10371, shmem;
	ld.shared.u32 	%r10372, [shmem+33152];
	mul.wide.u32 	%rd2079, %r17058, 4;
	add.s64 	%rd2080, %rd3, %rd2079;
	ld.local.u32 	%r10373, [%rd2080+4];
	setp.lt.s32 	%p4024, %r10373, %r10372;
	mul.f32 	%f8650, %f13698, %f865;
	selp.f32 	%f8651, %f8650, 0fCE6E6B28, %p4024;
	shl.b32 	%r10374, %r17058, 9;
	add.s32 	%r10375, %r10374, %r10371;
	st.shared.f32 	[%r10375+17280], %f8651;
$L__BB0_1490:
	mov.u32 	%r10376, %tid.x;
	and.b32  	%r10377, %r10376, 31;
	setp.ne.s32 	%p4025, %r10377, 0;
	mov.b32 	%r10378, %f738;
	shfl.sync.down.b32	%r10379|%p4026, %r10378, 16, 31, -1;
	mov.b32 	%f8652, %r10379;
	add.f32 	%f8653, %f738, %f8652;
	mov.b32 	%r10380, %f8653;
	shfl.sync.down.b32	%r10381|%p4027, %r10380, 8, 31, -1;
	mov.b32 	%f8654, %r10381;
	add.f32 	%f8655, %f8653, %f8654;
	mov.b32 	%r10382, %f8655;
	shfl.sync.down.b32	%r10383|%p4028, %r10382, 4, 31, -1;
	mov.b32 	%f8656, %r10383;
	add.f32 	%f8657, %f8655, %f8656;
	mov.b32 	%r10384, %f8657;
	shfl.sync.down.b32	%r10385|%p4029, %r10384, 2, 31, -1;
	mov.b32 	%f8658, %r10385;
	add.f32 	%f8659, %f8657, %f8658;
	mov.b32 	%r10386, %f8659;
	shfl.sync.down.b32	%r10387|%p4030, %r10386, 1, 31, -1;
	mov.b32 	%f8660, %r10387;
	add.f32 	%f866, %f8659, %f8660;
	@%p4025 bra 	$L__BB0_1492;
	ld.param.f32 	%f13699, [_Z17qk_sparse_forwardPK13__nv_bfloat16S1_S1_PKiS3_fPfS4_S4_lllllllllllllllliiii_param_5];
	mov.u32 	%r10388, shmem;
	ld.shared.u32 	%r10389, [shmem+33156];
	mul.wide.u32 	%rd2081, %r17058, 4;
	add.s64 	%rd2082, %rd3, %rd2081;
	ld.local.u32 	%r10390, [%rd2082+4];
	setp.lt.s32 	%p4031, %r10390, %r10389;
	mul.f32 	%f8661, %f13699, %f866;
	selp.f32 	%f8662, %f8661, 0fCE6E6B28, %p4031;
	shl.b32 	%r10391, %r17058, 9;
	add.s32 	%r10392, %r10391, %r10388;
	st.shared.f32 	[%r10392+17284], %f8662;
$L__BB0_1492:
	mov.u32 	%r10393, %tid.x;
	and.b32  	%r10394, %r10393, 31;
	setp.ne.s32 	%p4032, %r10394, 0;
	mov.b32 	%r10395, %f739;
	shfl.sync.down.b32	%r10396|%p4033, %r10395, 16, 31, -1;
	mov.b32 	%f8663, %r10396;
	add.f32 	%f8664, %f739, %f8663;
	mov.b32 	%r10397, %f8664;
	shfl.sync.down.b32	%r10398|%p4034, %r10397, 8, 31, -1;
	mov.b32 	%f8665, %r10398;
	add.f32 	%f8666, %f8664, %f8665;
	mov.b32 	%r10399, %f8666;
	shfl.sync.down.b32	%r10400|%p4035, %r10399, 4, 31, -1;
	mov.b32 	%f8667, %r10400;
	add.f32 	%f8668, %f8666, %f8667;
	mov.b32 	%r10401, %f8668;
	shfl.sync.down.b32	%r10402|%p4036, %r10401, 2, 31, -1;
	mov.b32 	%f8669, %r10402;
	add.f32 	%f8670, %f8668, %f8669;
	mov.b32 	%r10403, %f8670;
	shfl.sync.down.b32	%r10404|%p4037, %r10403, 1, 31, -1;
	mov.b32 	%f8671, %r10404;
	add.f32 	%f867, %f8670, %f8671;
	@%p4032 bra 	$L__BB0_1494;
	ld.param.f32 	%f13700, [_Z17qk_sparse_forwardPK13__nv_bfloat16S1_S1_PKiS3_fPfS4_S4_lllllllllllllllliiii_param_5];
	mov.u32 	%r10405, shmem;
	ld.shared.u32 	%r10406, [shmem+33160];
	mul.wide.u32 	%rd2083, %r17058, 4;
	add.s64 	%rd2084, %rd3, %rd2083;
	ld.local.u32 	%r10407, [%rd2084+4];
	setp.lt.s32 	%p4038, %r10407, %r10406;
	mul.f32 	%f8672, %f13700, %f867;
	selp.f32 	%f8673, %f8672, 0fCE6E6B28, %p4038;
	shl.b32 	%r10408, %r17058, 9;
	add.s32 	%r10409, %r10408, %r10405;
	st.shared.f32 	[%r10409+17288], %f8673;
$L__BB0_1494:
	mov.u32 	%r10410, %tid.x;
	and.b32  	%r10411, %r10410, 31;
	setp.ne.s32 	%p4039, %r10411, 0;
	mov.b32 	%r10412, %f740;
	shfl.sync.down.b32	%r10413|%p4040, %r10412, 16, 31, -1;
	mov.b32 	%f8674, %r10413;
	add.f32 	%f8675, %f740, %f8674;
	mov.b32 	%r10414, %f8675;
	shfl.sync.down.b32	%r10415|%p4041, %r10414, 8, 31, -1;
	mov.b32 	%f8676, %r10415;
	add.f32 	%f8677, %f8675, %f8676;
	mov.b32 	%r10416, %f8677;
	shfl.sync.down.b32	%r10417|%p4042, %r10416, 4, 31, -1;
	mov.b32 	%f8678, %r10417;
	add.f32 	%f8679, %f8677, %f8678;
	mov.b32 	%r10418, %f8679;
	shfl.sync.down.b32	%r10419|%p4043, %r10418, 2, 31, -1;
	mov.b32 	%f8680, %r10419;
	add.f32 	%f8681, %f8679, %f8680;
	mov.b32 	%r10420, %f8681;
	shfl.sync.down.b32	%r10421|%p4044, %r10420, 1, 31, -1;
	mov.b32 	%f8682, %r10421;
	add.f32 	%f868, %f8681, %f8682;
	@%p4039 bra 	$L__BB0_1496;
	ld.param.f32 	%f13701, [_Z17qk_sparse_forwardPK13__nv_bfloat16S1_S1_PKiS3_fPfS4_S4_lllllllllllllllliiii_param_5];
	mov.u32 	%r10422, shmem;
	ld.shared.u32 	%r10423, [shmem+33164];
	mul.wide.u32 	%rd2085, %r17058, 4;
	add.s64 	%rd2086, %rd3, %rd2085;
	ld.local.u32 	%r10424, [%rd2086+4];
	setp.lt.s32 	%p4045, %r10424, %r10423;
	mul.f32 	%f8683, %f13701, %f868;
	selp.f32 	%f8684, %f8683, 0fCE6E6B28, %p4045;
	shl.b32 	%r10425, %r17058, 9;
	add.s32 	%r10426, %r10425, %r10422;
	st.shared.f32 	[%r10426+17292], %f8684;
$L__BB0_1496:
	mov.u32 	%r10427, %tid.x;
	and.b32  	%r10428, %r10427, 31;
	setp.ne.s32 	%p4046, %r10428, 0;
	mov.b32 	%r10429, %f741;
	shfl.sync.down.b32	%r10430|%p4047, %r10429, 16, 31, -1;
	mov.b32 	%f8685, %r10430;
	add.f32 	%f8686, %f741, %f8685;
	mov.b32 	%r10431, %f8686;
	shfl.sync.down.b32	%r10432|%p4048, %r10431, 8, 31, -1;
	mov.b32 	%f8687, %r10432;
	add.f32 	%f8688, %f8686, %f8687;
	mov.b32 	%r10433, %f8688;
	shfl.sync.down.b32	%r10434|%p4049, %r10433, 4, 31, -1;
	mov.b32 	%f8689, %r10434;
	add.f32 	%f8690, %f8688, %f8689;
	mov.b32 	%r10435, %f8690;
	shfl.sync.down.b32	%r10436|%p4050, %r10435, 2, 31, -1;
	mov.b32 	%f8691, %r10436;
	add.f32 	%f8692, %f8690, %f8691;
	mov.b32 	%r10437, %f8692;
	shfl.sync.down.b32	%r10438|%p4051, %r10437, 1, 31, -1;
	mov.b32 	%f8693, %r10438;
	add.f32 	%f869, %f8692, %f8693;
	@%p4046 bra 	$L__BB0_1498;
	ld.param.f32 	%f13702, [_Z17qk_sparse_forwardPK13__nv_bfloat16S1_S1_PKiS3_fPfS4_S4_lllllllllllllllliiii_param_5];
	mov.u32 	%r10439, shmem;
	ld.shared.u32 	%r10440, [shmem+33168];
	mul.wide.u32 	%rd2087, %r17058, 4;
	add.s64 	%rd2088, %rd3, %rd2087;
	ld.local.u32 	%r10441, [%rd2088+4];
	setp.lt.s32 	%p4052, %r10441, %r10440;
	mul.f32 	%f8694, %f13702, %f869;
	selp.f32 	%f8695, %f8694, 0fCE6E6B28, %p4052;
	shl.b32 	%r10442, %r17058, 9;
	add.s32 	%r10443, %r10442, %r10439;
	st.shared.f32 	[%r10443+17296], %f8695;
$L__BB0_1498:
	mov.u32 	%r10444, %tid.x;
	and.b32  	%r10445, %r10444, 31;
	setp.ne.s32 	%p4053, %r10445, 0;
	mov.b32 	%r10446, %f742;
	shfl.sync.down.b32	%r10447|%p4054, %r10446, 16, 31, -1;
	mov.b32 	%f8696, %r10447;
	add.f32 	%f8697, %f742, %f8696;
	mov.b32 	%r10448, %f8697;
	shfl.sync.down.b32	%r10449|%p4055, %r10448, 8, 31, -1;
	mov.b32 	%f8698, %r10449;
	add.f32 	%f8699, %f8697, %f8698;
	mov.b32 	%r10450, %f8699;
	shfl.sync.down.b32	%r10451|%p4056, %r10450, 4, 31, -1;
	mov.b32 	%f8700, %r10451;
	add.f32 	%f8701, %f8699, %f8700;
	mov.b32 	%r10452, %f8701;
	shfl.sync.down.b32	%r10453|%p4057, %r10452, 2, 31, -1;
	mov.b32 	%f8702, %r10453;
	add.f32 	%f8703, %f8701, %f8702;
	mov.b32 	%r10454, %f8703;
	shfl.sync.down.b32	%r10455|%p4058, %r10454, 1, 31, -1;
	mov.b32 	%f8704, %r10455;
	add.f32 	%f870, %f8703, %f8704;
	@%p4053 bra 	$L__BB0_1500;
	ld.param.f32 	%f13703, [_Z17qk_sparse_forwardPK13__nv_bfloat16S1_S1_PKiS3_fPfS4_S4_lllllllllllllllliiii_param_5];
	mov.u32 	%r10456, shmem;
	ld.shared.u32 	%r10457, [shmem+33172];
	mul.wide.u32 	%rd2089, %r17058, 4;
	add.s64 	%rd2090, %rd3, %rd2089;
	ld.local.u32 	%r10458, [%rd2090+4];
	setp.lt.s32 	%p4059, %r10458, %r10457;
	mul.f32 	%f8705, %f13703, %f870;
	selp.f32 	%f8706, %f8705, 0fCE6E6B28, %p4059;
	shl.b32 	%r10459, %r17058, 9;
	add.s32 	%r10460, %r10459, %r10456;
	st.shared.f32 	[%r10460+17300], %f8706;
$L__BB0_1500:
	mov.u32 	%r10461, %tid.x;
	and.b32  	%r10462, %r10461, 31;
	setp.ne.s32 	%p4060, %r10462, 0;
	mov.b32 	%r10463, %f743;
	shfl.sync.down.b32	%r10464|%p4061, %r10463, 16, 31, -1;
	mov.b32 	%f8707, %r10464;
	add.f32 	%f8708, %f743, %f8707;
	mov.b32 	%r10465, %f8708;
	shfl.sync.down.b32	%r10466|%p4062, %r10465, 8, 31, -1;
	mov.b32 	%f8709, %r10466;
	add.f32 	%f8710, %f8708, %f8709;
	mov.b32 	%r10467, %f8710;
	shfl.sync.down.b32	%r10468|%p4063, %r10467, 4, 31, -1;
	mov.b32 	%f8711, %r10468;
	add.f32 	%f8712, %f8710, %f8711;
	mov.b32 	%r10469, %f8712;
	shfl.sync.down.b32	%r10470|%p4064, %r10469, 2, 31, -1;
	mov.b32 	%f8713, %r10470;
	add.f32 	%f8714, %f8712, %f8713;
	mov.b32 	%r10471, %f8714;
	shfl.sync.down.b32	%r10472|%p4065, %r10471, 1, 31, -1;
	mov.b32 	%f8715, %r10472;
	add.f32 	%f871, %f8714, %f8715;
	@%p4060 bra 	$L__BB0_1502;
	ld.param.f32 	%f13704, [_Z17qk_sparse_forwardPK13__nv_bfloat16S1_S1_PKiS3_fPfS4_S4_lllllllllllllllliiii_param_5];
	mov.u32 	%r10473, shmem;
	ld.shared.u32 	%r10474, [shmem+33176];
	mul.wide.u32 	%rd2091, %r17058, 4;
	add.s64 	%rd2092, %rd3, %rd2091;
	ld.local.u32 	%r10475, [%rd2092+4];
	setp.lt.s32 	%p4066, %r10475, %r10474;
	mul.f32 	%f8716, %f13704, %f871;
	selp.f32 	%f8717, %f8716, 0fCE6E6B28, %p4066;
	shl.b32 	%r10476, %r17058, 9;
	add.s32 	%r10477, %r10476, %r10473;
	st.shared.f32 	[%r10477+17304], %f8717;
$L__BB0_1502:
	mov.u32 	%r10478, %tid.x;
	and.b32  	%r10479, %r10478, 31;
	setp.ne.s32 	%p4067, %r10479, 0;
	mov.b32 	%r10480, %f744;
	shfl.sync.down.b32	%r10481|%p4068, %r10480, 16, 31, -1;
	mov.b32 	%f8718, %r10481;
	add.f32 	%f8719, %f744, %f8718;
	mov.b32 	%r10482, %f8719;
	shfl.sync.down.b32	%r10483|%p4069, %r10482, 8, 31, -1;
	mov.b32 	%f8720, %r10483;
	add.f32 	%f8721, %f8719, %f8720;
	mov.b32 	%r10484, %f8721;
	shfl.sync.down.b32	%r10485|%p4070, %r10484, 4, 31, -1;
	mov.b32 	%f8722, %r10485;
	add.f32 	%f8723, %f8721, %f8722;
	mov.b32 	%r10486, %f8723;
	shfl.sync.down.b32	%r10487|%p4071, %r10486, 2, 31, -1;
	mov.b32 	%f8724, %r10487;
	add.f32 	%f8725, %f8723, %f8724;
	mov.b32 	%r10488, %f8725;
	shfl.sync.down.b32	%r10489|%p4072, %r10488, 1, 31, -1;
	mov.b32 	%f8726, %r10489;
	add.f32 	%f872, %f8725, %f8726;
	@%p4067 bra 	$L__BB0_1504;
	ld.param.f32 	%f13705, [_Z17qk_sparse_forwardPK13__nv_bfloat16S1_S1_PKiS3_fPfS4_S4_lllllllllllllllliiii_param_5];
	mov.u32 	%r10490, shmem;
	ld.shared.u32 	%r10491, [shmem+33180];
	mul.wide.u32 	%rd2093, %r17058, 4;
	add.s64 	%rd2094, %rd3, %rd2093;
	ld.local.u32 	%r10492, [%rd2094+4];
	setp.lt.s32 	%p4073, %r10492, %r10491;
	mul.f32 	%f8727, %f13705, %f872;
	selp.f32 	%f8728, %f8727, 0fCE6E6B28, %p4073;
	shl.b32 	%r10493, %r17058, 9;
	add.s32 	%r10494, %r10493, %r10490;
	st.shared.f32 	[%r10494+17308], %f8728;
$L__BB0_1504:
	mov.u32 	%r10495, %tid.x;
	and.b32  	%r10496, %r10495, 31;
	setp.ne.s32 	%p4074, %r10496, 0;
	mov.b32 	%r10497, %f745;
	shfl.sync.down.b32	%r10498|%p4075, %r10497, 16, 31, -1;
	mov.b32 	%f8729, %r10498;
	add.f32 	%f8730, %f745, %f8729;
	mov.b32 	%r10499, %f8730;
	shfl.sync.down.b32	%r10500|%p4076, %r10499, 8, 31, -1;
	mov.b32 	%f8731, %r10500;
	add.f32 	%f8732, %f8730, %f8731;
	mov.b32 	%r10501, %f8732;
	shfl.sync.down.b32	%r10502|%p4077, %r10501, 4, 31, -1;
	mov.b32 	%f8733, %r10502;
	add.f32 	%f8734, %f8732, %f8733;
	mov.b32 	%r10503, %f8734;
	shfl.sync.down.b32	%r10504|%p4078, %r10503, 2, 31, -1;
	mov.b32 	%f8735, %r10504;
	add.f32 	%f8736, %f8734, %f8735;
	mov.b32 	%r10505, %f8736;
	shfl.sync.down.b32	%r10506|%p4079, %r10505, 1, 31, -1;
	mov.b32 	%f8737, %r10506;
	add.f32 	%f873, %f8736, %f8737;
	@%p4074 bra 	$L__BB0_1506;
	ld.param.f32 	%f13706, [_Z17qk_sparse_forwardPK13__nv_bfloat16S1_S1_PKiS3_fPfS4_S4_lllllllllllllllliiii_param_5];
	mov.u32 	%r10507, shmem;
	ld.shared.u32 	%r10508, [shmem+33184];
	mul.wide.u32 	%rd2095, %r17058, 4;
	add.s64 	%rd2096, %rd3, %rd2095;
	ld.local.u32 	%r10509, [%rd2096+4];
	setp.lt.s32 	%p4080, %r10509, %r10508;
	mul.f32 	%f8738, %f13706, %f873;
	selp.f32 	%f8739, %f8738, 0fCE6E6B28, %p4080;
	shl.b32 	%r10510, %r17058, 9;
	add.s32 	%r10511, %r10510, %r10507;
	st.shared.f32 	[%r10511+17312], %f8739;
$L__BB0_1506:
	mov.u32 	%r10512, %tid.x;
	and.b32  	%r10513, %r10512, 31;
	setp.ne.s32 	%p4081, %r10513, 0;
	mov.b32 	%r10514, %f746;
	shfl.sync.down.b32	%r10515|%p4082, %r10514, 16, 31, -1;
	mov.b32 	%f8740, %r10515;
	add.f32 	%f8741, %f746, %f8740;
	mov.b32 	%r10516, %f8741;
	shfl.sync.down.b32	%r10517|%p4083, %r10516, 8, 31, -1;
	mov.b32 	%f8742, %r10517;
	add.f32 	%f8743, %f8741, %f8742;
	mov.b32 	%r10518, %f8743;
	shfl.sync.down.b32	%r10519|%p4084, %r10518, 4, 31, -1;
	mov.b32 	%f8744, %r10519;
	add.f32 	%f8745, %f8743, %f8744;
	mov.b32 	%r10520, %f8745;
	shfl.sync.down.b32	%r10521|%p4085, %r10520, 2, 31, -1;
	mov.b32 	%f8746, %r10521;
	add.f32 	%f8747, %f8745, %f8746;
	mov.b32 	%r10522, %f8747;
	shfl.sync.down.b32	%r10523|%p4086, %r10522, 1, 31, -1;
	mov.b32 	%f8748, %r10523;
	add.f32 	%f874, %f8747, %f8748;
	@%p4081 bra 	$L__BB0_1508;
	ld.param.f32 	%f13707, [_Z17qk_sparse_forwardPK13__nv_bfloat16S1_S1_PKiS3_fPfS4_S4_lllllllllllllllliiii_param_5];
	mov.u32 	%r10524, shmem;
	ld.shared.u32 	%r10525, [shmem+33188];
	mul.wide.u32 	%rd2097, %r17058, 4;
	add.s64 	%rd2098, %rd3, %rd2097;
	ld.local.u32 	%r10526, [%rd2098+4];
	setp.lt.s32 	%p4087, %r10526, %r10525;
	mul.f32 	%f8749, %f13707, %f874;
	selp.f32 	%f8750, %f8749, 0fCE6E6B28, %p4087;
	shl.b32 	%r10527, %r17058, 9;
	add.s32 	%r10528, %r10527, %r10524;
	st.shared.f32 	[%r10528+17316], %f8750;
$L__BB0_1508:
	mov.u32 	%r10529, %tid.x;
	and.b32  	%r10530, %r10529, 31;
	setp.ne.s32 	%p4088, %r10530, 0;
	mov.b32 	%r10531, %f747;
	shfl.sync.down.b32	%r10532|%p4089, %r10531, 16, 31, -1;
	mov.b32 	%f8751, %r10532;
	add.f32 	%f8752, %f747, %f8751;
	mov.b32 	%r10533, %f8752;
	shfl.sync.down.b32	%r10534|%p4090, %r10533, 8, 31, -1;
	mov.b32 	%f8753, %r10534;
	add.f32 	%f8754, %f8752, %f8753;
	mov.b32 	%r10535, %f8754;
	shfl.sync.down.b32	%r10536|%p4091, %r10535, 4, 31, -1;
	mov.b32 	%f8755, %r10536;
	add.f32 	%f8756, %f8754, %f8755;
	mov.b32 	%r10537, %f8756;
	shfl.sync.down.b32	%r10538|%p4092, %r10537, 2, 31, -1;
	mov.b32 	%f8757, %r10538;
	add.f32 	%f8758, %f8756, %f8757;
	mov.b32 	%r10539, %f8758;
	shfl.sync.down.b32	%r10540|%p4093, %r10539, 1, 31, -1;
	mov.b32 	%f8759, %r10540;
	add.f32 	%f875, %f8758, %f8759;
	@%p4088 bra 	$L__BB0_1510;
	ld.param.f32 	%f13708, [_Z17qk_sparse_forwardPK13__nv_bfloat16S1_S1_PKiS3_fPfS4_S4_lllllllllllllllliiii_param_5];
	mov.u32 	%r10541, shmem;
	ld.shared.u32 	%r10542, [shmem+33192];
	mul.wide.u32 	%rd2099, %r17058, 4;
	add.s64 	%rd2100, %rd3, %rd2099;
	ld.local.u32 	%r10543, [%rd2100+4];
	setp.lt.s32 	%p4094, %r10543, %r10542;
	mul.f32 	%f8760, %f13708, %f875;
	selp.f32 	%f8761, %f8760, 0fCE6E6B28, %p4094;
	shl.b32 	%r10544, %r17058, 9;
	add.s32 	%r10545, %r10544, %r10541;
	st.shared.f32 	[%r10545+17320], %f8761;
$L__BB0_1510:
	mov.u32 	%r10546, %tid.x;
	and.b32  	%r10547, %r10546, 31;
	setp.ne.s32 	%p4095, %r10547, 0;
	mov.b32 	%r10548, %f748;
	shfl.sync.down.b32	%r10549|%p4096, %r10548, 16, 31, -1;
	mov.b32 	%f8762, %r10549;
	add.f32 	%f8763, %f748, %f8762;
	mov.b32 	%r10550, %f8763;
	shfl.sync.down.b32	%r10551|%p4097, %r10550, 8, 31, -1;
	mov.b32 	%f8764, %r10551;
	add.f32 	%f8765, %f8763, %f8764;
	mov.b32 	%r10552, %f8765;
	shfl.sync.down.b32	%r10553|%p4098, %r10552, 4, 31, -1;
	mov.b32 	%f8766, %r10553;
	add.f32 	%f8767, %f8765, %f8766;
	mov.b32 	%r10554, %f8767;
	shfl.sync.down.b32	%r10555|%p4099, %r10554, 2, 31, -1;
	mov.b32 	%f8768, %r10555;
	add.f32 	%f8769, %f8767, %f8768;
	mov.b32 	%r10556, %f8769;
	shfl.sync.down.b32	%r10557|%p4100, %r10556, 1, 31, -1;
	mov.b32 	%f8770, %r10557;
	add.f32 	%f876, %f8769, %f8770;
	@%p4095 bra 	$L__BB0_1512;
	ld.param.f32 	%f13709, [_Z17qk_sparse_forwardPK13__nv_bfloat16S1_S1_PKiS3_fPfS4_S4_lllllllllllllllliiii_param_5];
	mov.u32 	%r10558, shmem;
	ld.shared.u32 	%r10559, [shmem+33196];
	mul.wide.u32 	%rd2101, %r17058, 4;
	add.s64 	%rd2102, %rd3, %rd2101;
	ld.local.u32 	%r10560, [%rd2102+4];
	setp.lt.s32 	%p4101, %r10560, %r10559;
	mul.f32 	%f8771, %f13709, %f876;
	selp.f32 	%f8772, %f8771, 0fCE6E6B28, %p4101;
	shl.b32 	%r10561, %r17058, 9;
	add.s32 	%r10562, %r10561, %r10558;
	st.shared.f32 	[%r10562+17324], %f8772;
$L__BB0_1512:
	mov.u32 	%r10563, %tid.x;
	and.b32  	%r10564, %r10563, 31;
	setp.ne.s32 	%p4102, %r10564, 0;
	mov.b32 	%r10565, %f749;
	shfl.sync.down.b32	%r10566|%p4103, %r10565, 16, 31, -1;
	mov.b32 	%f8773, %r10566;
	add.f32 	%f8774, %f749, %f8773;
	mov.b32 	%r10567, %f8774;
	shfl.sync.down.b32	%r10568|%p4104, %r10567, 8, 31, -1;
	mov.b32 	%f8775, %r10568;
	add.f32 	%f8776, %f8774, %f8775;
	mov.b32 	%r10569, %f8776;
	shfl.sync.down.b32	%r10570|%p4105, %r10569, 4, 31, -1;
	mov.b32 	%f8777, %r10570;
	add.f32 	%f8778, %f8776, %f8777;
	mov.b32 	%r10571, %f8778;
	shfl.sync.down.b32	%r10572|%p4106, %r10571, 2, 31, -1;
	mov.b32 	%f8779, %r10572;
	add.f32 	%f8780, %f8778, %f8779;
	mov.b32 	%r10573, %f8780;
	shfl.sync.down.b32	%r10574|%p4107, %r10573, 1, 31, -1;
	mov.b32 	%f8781, %r10574;
	add.f32 	%f877, %f8780, %f8781;
	@%p4102 bra 	$L__BB0_1514;
	ld.param.f32 	%f13710, [_Z17qk_sparse_forwardPK13__nv_bfloat16S1_S1_PKiS3_fPfS4_S4_lllllllllllllllliiii_param_5];
	mov.u32 	%r10575, shmem;
	ld.shared.u32 	%r10576, [shmem+33200];
	mul.wide.u32 	%rd2103, %r17058, 4;
	add.s64 	%rd2104, %rd3, %rd2103;
	ld.local.u32 	%r10577, [%rd2104+4];
	setp.lt.s32 	%p4108, %r10577, %r10576;
	mul.f32 	%f8782, %f13710, %f877;
	selp.f32 	%f8783, %f8782, 0fCE6E6B28, %p4108;
	shl.b32 	%r10578, %r17058, 9;
	add.s32 	%r10579, %r10578, %r10575;
	st.shared.f32 	[%r10579+17328], %f8783;
$L__BB0_1514:
	mov.u32 	%r10580, %tid.x;
	and.b32  	%r10581, %r10580, 31;
	setp.ne.s32 	%p4109, %r10581, 0;
	mov.b32 	%r10582, %f750;
	shfl.sync.down.b32	%r10583|%p4110, %r10582, 16, 31, -1;
	mov.b32 	%f8784, %r10583;
	add.f32 	%f8785, %f750, %f8784;
	mov.b32 	%r10584, %f8785;
	shfl.sync.down.b32	%r10585|%p4111, %r10584, 8, 31, -1;
	mov.b32 	%f8786, %r10585;
	add.f32 	%f8787, %f8785, %f8786;
	mov.b32 	%r10586, %f8787;
	shfl.sync.down.b32	%r10587|%p4112, %r10586, 4, 31, -1;
	mov.b32 	%f8788, %r10587;
	add.f32 	%f8789, %f8787, %f8788;
	mov.b32 	%r10588, %f8789;
	shfl.sync.down.b32	%r10589|%p4113, %r10588, 2, 31, -1;
	mov.b32 	%f8790, %r10589;
	add.f32 	%f8791, %f8789, %f8790;
	mov.b32 	%r10590, %f8791;
	shfl.sync.down.b32	%r10591|%p4114, %r10590, 1, 31, -1;
	mov.b32 	%f8792, %r10591;
	add.f32 	%f878, %f8791, %f8792;
	@%p4109 bra 	$L__BB0_1516;
	ld.param.f32 	%f13711, [_Z17qk_sparse_forwardPK13__nv_bfloat16S1_S1_PKiS3_fPfS4_S4_lllllllllllllllliiii_param_5];
	mov.u32 	%r10592, shmem;
	ld.shared.u32 	%r10593, [shmem+33204];
	mul.wide.u32 	%rd2105, %r17058, 4;
	add.s64 	%rd2106, %rd3, %rd2105;
	ld.local.u32 	%r10594, [%rd2106+4];
	setp.lt.s32 	%p4115, %r10594, %r10593;
	mul.f32 	%f8793, %f13711, %f878;
	selp.f32 	%f8794, %f8793, 0fCE6E6B28, %p4115;
	shl.b32 	%r10595, %r17058, 9;
	add.s32 	%r10596, %r10595, %r10592;
	st.shared.f32 	[%r10596+17332], %f8794;
$L__BB0_1516:
	mov.u32 	%r10597, %tid.x;
	and.b32  	%r10598, %r10597, 31;
	setp.ne.s32 	%p4116, %r10598, 0;
	mov.b32 	%r10599, %f751;
	shfl.sync.down.b32	%r10600|%p4117, %r10599, 16, 31, -1;
	mov.b32 	%f8795, %r10600;
	add.f32 	%f8796, %f751, %f8795;
	mov.b32 	%r10601, %f8796;
	shfl.sync.down.b32	%r10602|%p4118, %r10601, 8, 31, -1;
	mov.b32 	%f8797, %r10602;
	add.f32 	%f8798, %f8796, %f8797;
	mov.b32 	%r10603, %f8798;
	shfl.sync.down.b32	%r10604|%p4119, %r10603, 4, 31, -1;
	mov.b32 	%f8799, %r10604;
	add.f32 	%f8800, %f8798, %f8799;
	mov.b32 	%r10605, %f8800;
	shfl.sync.down.b32	%r10606|%p4120, %r10605, 2, 31, -1;
	mov.b32 	%f8801, %r10606;
	add.f32 	%f8802, %f8800, %f8801;
	mov.b32 	%r10607, %f8802;
	shfl.sync.down.b32	%r10608|%p4121, %r10607, 1, 31, -1;
	mov.b32 	%f8803, %r10608;
	add.f32 	%f879, %f8802, %f8803;
	@%p4116 bra 	$L__BB0_1518;
	ld.param.f32 	%f13712, [_Z17qk_sparse_forwardPK13__nv_bfloat16S1_S1_PKiS3_fPfS4_S4_lllllllllllllllliiii_param_5];
	mov.u32 	%r10609, shmem;
	ld.shared.u32 	%r10610, [shmem+33208];
	mul.wide.u32 	%rd2107, %r17058, 4;
	add.s64 	%rd2108, %rd3, %rd2107;
	ld.local.u32 	%r10611, [%rd2108+4];
	setp.lt.s32 	%p4122, %r10611, %r10610;
	mul.f32 	%f8804, %f13712, %f879;
	selp.f32 	%f8805, %f8804, 0fCE6E6B28, %p4122;
	shl.b32 	%r10612, %r17058, 9;
	add.s32 	%r10613, %r10612, %r10609;
	st.shared.f32 	[%r10613+17336], %f8805;
$L__BB0_1518:
	mov.u32 	%r10614, %tid.x;
	and.b32  	%r10615, %r10614, 31;
	setp.ne.s32 	%p4123, %r10615, 0;
	mov.b32 	%r10616, %f752;
	shfl.sync.down.b32	%r10617|%p4124, %r10616, 16, 31, -1;
	mov.b32 	%f8806, %r10617;
	add.f32 	%f8807, %f752, %f8806;
	mov.b32 	%r10618, %f8807;
	shfl.sync.down.b32	%r10619|%p4125, %r10618, 8, 31, -1;
	mov.b32 	%f8808, %r10619;
	add.f32 	%f8809, %f8807, %f8808;
	mov.b32 	%r10620, %f8809;
	shfl.sync.down.b32	%r10621|%p4126, %r10620, 4, 31, -1;
	mov.b32 	%f8810, %r10621;
	add.f32 	%f8811, %f8809, %f8810;
	mov.b32 	%r10622, %f8811;
	shfl.sync.down.b32	%r10623|%p4127, %r10622, 2, 31, -1;
	mov.b32 	%f8812, %r10623;
	add.f32 	%f8813, %f8811, %f8812;
	mov.b32 	%r10624, %f8813;
	shfl.sync.down.b32	%r10625|%p4128, %r10624, 1, 31, -1;
	mov.b32 	%f8814, %r10625;
	add.f32 	%f880, %f8813, %f8814;
	@%p4123 bra 	$L__BB0_1520;
	ld.param.f32 	%f13713, [_Z17qk_sparse_forwardPK13__nv_bfloat16S1_S1_PKiS3_fPfS4_S4_lllllllllllllllliiii_param_5];
	mov.u32 	%r10626, shmem;
	ld.shared.u32 	%r10627, [shmem+33212];
	mul.wide.u32 	%rd2109, %r17058, 4;
	add.s64 	%rd2110, %rd3, %rd2109;
	ld.local.u32 	%r10628, [%rd2110+4];
	setp.lt.s32 	%p4129, %r10628, %r10627;
	mul.f32 	%f8815, %f13713, %f880;
	selp.f32 	%f8816, %f8815, 0fCE6E6B28, %p4129;
	shl.b32 	%r10629, %r17058, 9;
	add.s32 	%r10630, %r10629, %r10626;
	st.shared.f32 	[%r10630+17340], %f8816;
$L__BB0_1520:
	mov.u32 	%r10631, %tid.x;
	and.b32  	%r10632, %r10631, 31;
	setp.ne.s32 	%p4130, %r10632, 0;
	mov.b32 	%r10633, %f753;
	shfl.sync.down.b32	%r10634|%p4131, %r10633, 16, 31, -1;
	mov.b32 	%f8817, %r10634;
	add.f32 	%f8818, %f753, %f8817;
	mov.b32 	%r10635, %f8818;
	shfl.sync.down.b32	%r10636|%p4132, %r10635, 8, 31, -1;
	mov.b32 	%f8819, %r10636;
	add.f32 	%f8820, %f8818, %f8819;
	mov.b32 	%r10637, %f8820;
	shfl.sync.down.b32	%r10638|%p4133, %r10637, 4, 31, -1;
	mov.b32 	%f8821, %r10638;
	add.f32 	%f8822, %f8820, %f8821;
	mov.b32 	%r10639, %f8822;
	shfl.sync.down.b32	%r10640|%p4134, %r10639, 2, 31, -1;
	mov.b32 	%f8823, %r10640;
	add.f32 	%f8824, %f8822, %f8823;
	mov.b32 	%r10641, %f8824;
	shfl.sync.down.b32	%r10642|%p4135, %r10641, 1, 31, -1;
	mov.b32 	%f8825, %r10642;
	add.f32 	%f881, %f8824, %f8825;
	@%p4130 bra 	$L__BB0_1522;
	ld.param.f32 	%f13714, [_Z17qk_sparse_forwardPK13__nv_bfloat16S1_S1_PKiS3_fPfS4_S4_lllllllllllllllliiii_param_5];
	mov.u32 	%r10643, shmem;
	ld.shared.u32 	%r10644, [shmem+33216];
	mul.wide.u32 	%rd2111, %r17058, 4;
	add.s64 	%rd2112, %rd3, %rd2111;
	ld.local.u32 	%r10645, [%rd2112+4];
	setp.lt.s32 	%p4136, %r10645, %r10644;
	mul.f32 	%f8826, %f13714, %f881;
	selp.f32 	%f8827, %f8826, 0fCE6E6B28, %p4136;
	shl.b32 	%r10646, %r17058, 9;
	add.s32 	%r10647, %r10646, %r10643;
	st.shared.f32 	[%r10647+17344], %f8827;
$L__BB0_1522:
	mov.u32 	%r10648, %tid.x;
	and.b32  	%r10649, %r10648, 31;
	setp.ne.s32 	%p4137, %r10649, 0;
	mov.b32 	%r10650, %f754;
	shfl.sync.down.b32	%r10651|%p4138, %r10650, 16, 31, -1;
	mov.b32 	%f8828, %r10651;
	add.f32 	%f8829, %f754, %f8828;
	mov.b32 	%r10652, %f8829;
	shfl.sync.down.b32	%r10653|%p4139, %r10652, 8, 31, -1;
	mov.b32 	%f8830, %r10653;
	add.f32 	%f8831, %f8829, %f8830;
	mov.b32 	%r10654, %f8831;
	shfl.sync.down.b32	%r10655|%p4140, %r10654, 4, 31, -1;
	mov.b32 	%f8832, %r10655;
	add.f32 	%f8833, %f8831, %f8832;
	mov.b32 	%r10656, %f8833;
	shfl.sync.down.b32	%r10657|%p4141, %r10656, 2, 31, -1;
	mov.b32 	%f8834, %r10657;
	add.f32 	%f8835, %f8833, %f8834;
	mov.b32 	%r10658, %f8835;
	shfl.sync.down.b32	%r10659|%p4142, %r10658, 1, 31, -1;
	mov.b32 	%f8836, %r10659;
	add.f32 	%f882, %f8835, %f8836;
	@%p4137 bra 	$L__BB0_1524;
	ld.param.f32 	%f13715, [_Z17qk_sparse_forwardPK13__nv_bfloat16S1_S1_PKiS3_fPfS4_S4_lllllllllllllllliiii_param_5];
	mov.u32 	%r10660, shmem;
	ld.shared.u32 	%r10661, [shmem+33220];
	mul.wide.u32 	%rd2113, %r17058, 4;
	add.s64 	%rd2114, %rd3, %rd2113;
	ld.local.u32 	%r10662, [%rd2114+4];
	setp.lt.s32 	%p4143, %r10662, %r10661;
	mul.f32 	%f8837, %f13715, %f882;
	selp.f32 	%f8838, %f8837, 0fCE6E6B28, %p4143;
	shl.b32 	%r10663, %r17058, 9;
	add.s32 	%r10664, %r10663, %r10660;
	st.shared.f32 	[%r10664+17348], %f8838;
$L__BB0_1524:
	mov.u32 	%r10665, %tid.x;
	and.b32  	%r10666, %r10665, 31;
	setp.ne.s32 	%p4144, %r10666, 0;
	mov.b32 	%r10667, %f755;
	shfl.sync.down.b32	%r10668|%p4145, %r10667, 16, 31, -1;
	mov.b32 	%f8839, %r10668;
	add.f32 	%f8840, %f755, %f8839;
	mov.b32 	%r10669, %f8840;
	shfl.sync.down.b32	%r10670|%p4146, %r10669, 8, 31, -1;
	mov.b32 	%f8841, %r10670;
	add.f32 	%f8842, %f8840, %f8841;
	mov.b32 	%r10671, %f8842;
	shfl.sync.down.b32	%r10672|%p4147, %r10671, 4, 31, -1;
	mov.b32 	%f8843, %r10672;
	add.f32 	%f8844, %f8842, %f8843;
	mov.b32 	%r10673, %f8844;
	shfl.sync.down.b32	%r10674|%p4148, %r10673, 2, 31, -1;
	mov.b32 	%f8845, %r10674;
	add.f32 	%f8846, %f8844, %f8845;
	mov.b32 	%r10675, %f8846;
	shfl.sync.down.b32	%r10676|%p4149, %r10675, 1, 31, -1;
	mov.b32 	%f8847, %r10676;
	add.f32 	%f883, %f8846, %f8847;
	@%p4144 bra 	$L__BB0_1526;
	ld.param.f32 	%f13716, [_Z17qk_sparse_forwardPK13__nv_bfloat16S1_S1_PKiS3_fPfS4_S4_lllllllllllllllliiii_param_5];
	mov.u32 	%r10677, shmem;
	ld.shared.u32 	%r10678, [shmem+33224];
	mul.wide.u32 	%rd2115, %r17058, 4;
	add.s64 	%rd2116, %rd3, %rd2115;
	ld.local.u32 	%r10679, [%rd2116+4];
	setp.lt.s32 	%p4150, %r10679, %r10678;
	mul.f32 	%f8848, %f13716, %f883;
	selp.f32 	%f8849, %f8848, 0fCE6E6B28, %p4150;
	shl.b32 	%r10680, %r17058, 9;
	add.s32 	%r10681, %r10680, %r10677;
	st.shared.f32 	[%r10681+17352], %f8849;
$L__BB0_1526:
	mov.u32 	%r10682, %tid.x;
	and.b32  	%r10683, %r10682, 31;
	setp.ne.s32 	%p4151, %r10683, 0;
	mov.b32 	%r10684, %f756;
	shfl.sync.down.b32	%r10685|%p4152, %r10684, 16, 31, -1;
	mov.b32 	%f8850, %r10685;
	add.f32 	%f8851, %f756, %f8850;
	mov.b32 	%r10686, %f8851;
	shfl.sync.down.b32	%r10687|%p4153, %r10686, 8, 31, -1;
	mov.b32 	%f8852, %r10687;
	add.f32 	%f8853, %f8851, %f8852;
	mov.b32 	%r10688, %f8853;
	shfl.sync.down.b32	%r10689|%p4154, %r10688, 4, 31, -1;
	mov.b32 	%f8854, %r10689;
	add.f32 	%f8855, %f8853, %f8854;
	mov.b32 	%r10690, %f8855;
	shfl.sync.down.b32	%r10691|%p4155, %r10690, 2, 31, -1;
	mov.b32 	%f8856, %r10691;
	add.f32 	%f8857, %f8855, %f8856;
	mov.b32 	%r10692, %f8857;
	shfl.sync.down.b32	%r10693|%p4156, %r10692, 1, 31, -1;
	mov.b32 	%f8858, %r10693;
	add.f32 	%f884, %f8857, %f8858;
	@%p4151 bra 	$L__BB0_1528;
	ld.param.f32 	%f13717, [_Z17qk_sparse_forwardPK13__nv_bfloat16S1_S1_PKiS3_fPfS4_S4_lllllllllllllllliiii_param_5];
	mov.u32 	%r10694, shmem;
	ld.shared.u32 	%r10695, [shmem+33228];
	mul.wide.u32 	%rd2117, %r17058, 4;
	add.s64 	%rd2118, %rd3, %rd2117;
	ld.local.u32 	%r10696, [%rd2118+4];
	setp.lt.s32 	%p4157, %r10696, %r10695;
	mul.f32 	%f8859, %f13717, %f884;
	selp.f32 	%f8860, %f8859, 0fCE6E6B28, %p4157;
	shl.b32 	%r10697, %r17058, 9;
	add.s32 	%r10698, %r10697, %r10694;
	st.shared.f32 	[%r10698+17356], %f8860;
$L__BB0_1528:
	mov.u32 	%r10699, %tid.x;
	and.b32  	%r10700, %r10699, 31;
	setp.ne.s32 	%p4158, %r10700, 0;
	mov.b32 	%r10701, %f757;
	shfl.sync.down.b32	%r10702|%p4159, %r10701, 16, 31, -1;
	mov.b32 	%f8861, %r10702;
	add.f32 	%f8862, %f757, %f8861;
	mov.b32 	%r10703, %f8862;
	shfl.sync.down.b32	%r10704|%p4160, %r10703, 8, 31, -1;
	mov.b32 	%f8863, %r10704;
	add.f32 	%f8864, %f8862, %f8863;
	mov.b32 	%r10705, %f8864;
	shfl.sync.down.b32	%r10706|%p4161, %r10705, 4, 31, -1;
	mov.b32 	%f8865, %r10706;
	add.f32 	%f8866, %f8864, %f8865;
	mov.b32 	%r10707, %f8866;
	shfl.sync.down.b32	%r10708|%p4162, %r10707, 2, 31, -1;
	mov.b32 	%f8867, %r10708;
	add.f32 	%f8868, %f8866, %f8867;
	mov.b32 	%r10709, %f8868;
	shfl.sync.down.b32	%r10710|%p4163, %r10709, 1, 31, -1;
	mov.b32 	%f8869, %r10710;
	add.f32 	%f885, %f8868, %f8869;
	@%p4158 bra 	$L__BB0_1530;
	ld.param.f32 	%f13718, [_Z17qk_sparse_forwardPK13__nv_bfloat16S1_S1_PKiS3_fPfS4_S4_lllllllllllllllliiii_param_5];
	mov.u32 	%r10711, shmem;
	ld.shared.u32 	%r10712, [shmem+33232];
	mul.wide.u32 	%rd2119, %r17058, 4;
	add.s64 	%rd2120, %rd3, %rd2119;
	ld.local.u32 	%r10713, [%rd2120+4];
	setp.lt.s32 	%p4164, %r10713, %r10712;
	mul.f32 	%f8870, %f13718, %f885;
	selp.f32 	%f8871, %f8870, 0fCE6E6B28, %p4164;
	shl.b32 	%r10714, %r17058, 9;
	add.s32 	%r10715, %r10714, %r10711;
	st.shared.f32 	[%r10715+17360], %f8871;
$L__BB0_1530:
	mov.u32 	%r10716, %tid.x;
	and.b32  	%r10717, %r10716, 31;
	setp.ne.s32 	%p4165, %r10717, 0;
	mov.b32 	%r10718, %f758;
	shfl.sync.down.b32	%r10719|%p4166, %r10718, 16, 31, -1;
	mov.b32 	%f8872, %r10719;
	add.f32 	%f8873, %f758, %f8872;
	mov.b32 	%r10720, %f8873;
	shfl.sync.down.b32	%r10721|%p4167, %r10720, 8, 31, -1;
	mov.b32 	%f8874, %r10721;
	add.f32 	%f8875, %f8873, %f8874;
	mov.b32 	%r10722, %f8875;
	shfl.sync.down.b32	%r10723|%p4168, %r10722, 4, 31, -1;
	mov.b32 	%f8876, %r10723;
	add.f32 	%f8877, %f8875, %f8876;
	mov.b32 	%r10724, %f8877;
	shfl.sync.down.b32	%r10725|%p4169, %r10724, 2, 31, -1;
	mov.b32 	%f8878, %r10725;
	add.f32 	%f8879, %f8877, %f8878;
	mov.b32 	%r10726, %f8879;
	shfl.sync.down.b32	%r10727|%p4170, %r10726, 1, 31, -1;
	mov.b32 	%f8880, %r10727;
	add.f32 	%f886, %f8879, %f8880;
	@%p4165 bra 	$L__BB0_1532;
	ld.param.f32 	%f13719, [_Z17qk_sparse_forwardPK13__nv_bfloat16S1_S1_PKiS3_fPfS4_S4_lllllllllllllllliiii_param_5];
	mov.u32 	%r10728, shmem;
	ld.shared.u32 	%r10729, [shmem+33236];
	mul.wide.u32 	%rd2121, %r17058, 4;
	add.s64 	%rd2122, %rd3, %rd2121;
	ld.local.u32 	%r10730, [%rd2122+4];
	setp.lt.s32 	%p4171, %r10730, %r10729;
	mul.f32 	%f8881, %f13719, %f886;
	selp.f32 	%f8882, %f8881, 0fCE6E6B28, %p4171;
	shl.b32 	%r10731, %r17058, 9;
	add.s32 	%r10732, %r10731, %r10728;
	st.shared.f32 	[%r10732+17364], %f8882;
$L__BB0_1532:
	mov.u32 	%r10733, %tid.x;
	and.b32  	%r10734, %r10733, 31;
	setp.ne.s32 	%p4172, %r10734, 0;
	mov.b32 	%r10735, %f759;
	shfl.sync.down.b32	%r10736|%p4173, %r10735, 16, 31, -1;
	mov.b32 	%f8883, %r10736;
	add.f32 	%f8884, %f759, %f8883;
	mov.b32 	%r10737, %f8884;
	shfl.sync.down.b32	%r10738|%p4174, %r10737, 8, 31, -1;
	mov.b32 	%f8885, %r10738;
	add.f32 	%f8886, %f8884, %f8885;
	mov.b32 	%r10739, %f8886;
	shfl.sync.down.b32	%r10740|%p4175, %r10739, 4, 31, -1;
	mov.b32 	%f8887, %r10740;
	add.f32 	%f8888, %f8886, %f8887;
	mov.b32 	%r10741, %f8888;
	shfl.sync.down.b32	%r10742|%p4176, %r10741, 2, 31, -1;
	mov.b32 	%f8889, %r10742;
	add.f32 	%f8890, %f8888, %f8889;
	mov.b32 	%r10743, %f8890;
	shfl.sync.down.b32	%r10744|%p4177, %r10743, 1, 31, -1;
	mov.b32 	%f8891, %r10744;
	add.f32 	%f887, %f8890, %f8891;
	@%p4172 bra 	$L__BB0_1534;
	ld.param.f32 	%f13720, [_Z17qk_sparse_forwardPK13__nv_bfloat16S1_S1_PKiS3_fPfS4_S4_lllllllllllllllliiii_param_5];
	mov.u32 	%r10745, shmem;
	ld.shared.u32 	%r10746, [shmem+33240];
	mul.wide.u32 	%rd2123, %r17058, 4;
	add.s64 	%rd2124, %rd3, %rd2123;
	ld.local.u32 	%r10747, [%rd2124+4];
	setp.lt.s32 	%p4178, %r10747, %r10746;
	mul.f32 	%f8892, %f13720, %f887;
	selp.f32 	%f8893, %f8892, 0fCE6E6B28, %p4178;
	shl.b32 	%r10748, %r17058, 9;
	add.s32 	%r10749, %r10748, %r10745;
	st.shared.f32 	[%r10749+17368], %f8893;
$L__BB0_1534:
	mov.u32 	%r10750, %tid.x;
	and.b32  	%r10751, %r10750, 31;
	setp.ne.s32 	%p4179, %r10751, 0;
	mov.b32 	%r10752, %f760;
	shfl.sync.down.b32	%r10753|%p4180, %r10752, 16, 31, -1;
	mov.b32 	%f8894, %r10753;
	add.f32 	%f8895, %f760, %f8894;
	mov.b32 	%r10754, %f8895;
	shfl.sync.down.b32	%r10755|%p4181, %r10754, 8, 31, -1;
	mov.b32 	%f8896, %r10755;
	add.f32 	%f8897, %f8895, %f8896;
	mov.b32 	%r10756, %f8897;
	shfl.sync.down.b32	%r10757|%p4182, %r10756, 4, 31, -1;
	mov.b32 	%f8898, %r10757;
	add.f32 	%f8899, %f8897, %f8898;
	mov.b32 	%r10758, %f8899;
	shfl.sync.down.b32	%r10759|%p4183, %r10758, 2, 31, -1;
	mov.b32 	%f8900, %r10759;
	add.f32 	%f8901, %f8899, %f8900;
	mov.b32 	%r10760, %f8901;
	shfl.sync.down.b32	%r10761|%p4184, %r10760, 1, 31, -1;
	mov.b32 	%f8902, %r10761;
	add.f32 	%f888, %f8901, %f8902;
	@%p4179 bra 	$L__BB0_1536;
	ld.param.f32 	%f13721, [_Z17qk_sparse_forwardPK13__nv_bfloat16S1_S1_PKiS3_fPfS4_S4_lllllllllllllllliiii_param_5];
	mov.u32 	%r10762, shmem;
	ld.shared.u32 	%r10763, [shmem+33244];
	mul.wide.u32 	%rd2125, %r17058, 4;
	add.s64 	%rd2126, %rd3, %rd2125;
	ld.local.u32 	%r10764, [%rd2126+4];
	setp.lt.s32 	%p4185, %r10764, %r10763;
	mul.f32 	%f8903, %f13721, %f888;
	selp.f32 	%f8904, %f8903, 0fCE6E6B28, %p4185;
	shl.b32 	%r10765, %r17058, 9;
	add.s32 	%r10766, %r10765, %r10762;
	st.shared.f32 	[%r10766+17372], %f8904;
$L__BB0_1536:
	mov.u32 	%r10767, %tid.x;
	and.b32  	%r10768, %r10767, 31;
	setp.ne.s32 	%p4186, %r10768, 0;
	mov.b32 	%r10769, %f761;
	shfl.sync.down.b32	%r10770|%p4187, %r10769, 16, 31, -1;
	mov.b32 	%f8905, %r10770;
	add.f32 	%f8906, %f761, %f8905;
	mov.b32 	%r10771, %f8906;
	shfl.sync.down.b32	%r10772|%p4188, %r10771, 8, 31, -1;
	mov.b32 	%f8907, %r10772;
	add.f32 	%f8908, %f8906, %f8907;
	mov.b32 	%r10773, %f8908;
	shfl.sync.down.b32	%r10774|%p4189, %r10773, 4, 31, -1;
	mov.b32 	%f8909, %r10774;
	add.f32 	%f8910, %f8908, %f8909;
	mov.b32 	%r10775, %f8910;
	shfl.sync.down.b32	%r10776|%p4190, %r10775, 2, 31, -1;
	mov.b32 	%f8911, %r10776;
	add.f32 	%f8912, %f8910, %f8911;
	mov.b32 	%r10777, %f8912;
	shfl.sync.down.b32	%r10778|%p4191, %r10777, 1, 31, -1;
	mov.b32 	%f8913, %r10778;
	add.f32 	%f889, %f8912, %f8913;
	@%p4186 bra 	$L__BB0_1538;
	ld.param.f32 	%f13722, [_Z17qk_sparse_forwardPK13__nv_bfloat16S1_S1_PKiS3_fPfS4_S4_lllllllllllllllliiii_param_5];
	mov.u32 	%r10779, shmem;
	ld.shared.u32 	%r10780, [shmem+33248];
	mul.wide.u32 	%rd2127, %r17058, 4;
	add.s64 	%rd2128, %rd3, %rd2127;
	ld.local.u32 	%r10781, [%rd2128+4];
	setp.lt.s32 	%p4192, %r10781, %r10780;
	mul.f32 	%f8914, %f13722, %f889;
	selp.f32 	%f8915, %f8914, 0fCE6E6B28, %p4192;
	shl.b32 	%r10782, %r17058, 9;
	add.s32 	%r10783, %r10782, %r10779;
	st.shared.f32 	[%r10783+17376], %f8915;
$L__BB0_1538:
	mov.u32 	%r10784, %tid.x;
	and.b32  	%r10785, %r10784, 31;
	setp.ne.s32 	%p4193, %r10785, 0;
	mov.b32 	%r10786, %f762;
	shfl.sync.down.b32	%r10787|%p4194, %r10786, 16, 31, -1;
	mov.b32 	%f8916, %r10787;
	add.f32 	%f8917, %f762, %f8916;
	mov.b32 	%r10788, %f8917;
	shfl.sync.down.b32	%r10789|%p4195, %r10788, 8, 31, -1;
	mov.b32 	%f8918, %r10789;
	add.f32 	%f8919, %f8917, %f8918;
	mov.b32 	%r10790, %f8919;
	shfl.sync.down.b32	%r10791|%p4196, %r10790, 4, 31, -1;
	mov.b32 	%f8920, %r10791;
	add.f32 	%f8921, %f8919, %f8920;
	mov.b32 	%r10792, %f8921;
	shfl.sync.down.b32	%r10793|%p4197, %r10792, 2, 31, -1;
	mov.b32 	%f8922, %r10793;
	add.f32 	%f8923, %f8921, %f8922;
	mov.b32 	%r10794, %f8923;
	shfl.sync.down.b32	%r10795|%p4198, %r10794, 1, 31, -1;
	mov.b32 	%f8924, %r10795;
	add.f32 	%f890, %f8923, %f8924;
	@%p4193 bra 	$L__BB0_1540;
	ld.param.f32 	%f13723, [_Z17qk_sparse_forwardPK13__nv_bfloat16S1_S1_PKiS3_fPfS4_S4_lllllllllllllllliiii_param_5];
	mov.u32 	%r10796, shmem;
	ld.shared.u32 	%r10797, [shmem+33252];
	mul.wide.u32 	%rd2129, %r17058, 4;
	add.s64 	%rd2130, %rd3, %rd2129;
	ld.local.u32 	%r10798, [%rd2130+4];
	setp.lt.s32 	%p4199, %r10798, %r10797;
	mul.f32 	%f8925, %f13723, %f890;
	selp.f32 	%f8926, %f8925, 0fCE6E6B28, %p4199;
	shl.b32 	%r10799, %r17058, 9;
	add.s32 	%r10800, %r10799, %r10796;
	st.shared.f32 	[%r10800+17380], %f8926;
$L__BB0_1540:
	mov.u32 	%r10801, %tid.x;
	and.b32  	%r10802, %r10801, 31;
	setp.ne.s32 	%p4200, %r10802, 0;
	mov.b32 	%r10803, %f763;
	shfl.sync.down.b32	%r10804|%p4201, %r10803, 16, 31, -1;
	mov.b32 	%f8927, %r10804;
	add.f32 	%f8928, %f763, %f8927;
	mov.b32 	%r10805, %f8928;
	shfl.sync.down.b32	%r10806|%p4202, %r10805, 8, 31, -1;
	mov.b32 	%f8929, %r10806;
	add.f32 	%f8930, %f8928, %f8929;
	mov.b32 	%r10807, %f8930;
	shfl.sync.down.b32	%r10808|%p4203, %r10807, 4, 31, -1;
	mov.b32 	%f8931, %r10808;
	add.f32 	%f8932, %f8930, %f8931;
	mov.b32 	%r10809, %f8932;
	shfl.sync.down.b32	%r10810|%p4204, %r10809, 2, 31, -1;
	mov.b32 	%f8933, %r10810;
	add.f32 	%f8934, %f8932, %f8933;
	mov.b32 	%r10811, %f8934;
	shfl.sync.down.b32	%r10812|%p4205, %r10811, 1, 31, -1;
	mov.b32 	%f8935, %r10812;
	add.f32 	%f891, %f8934, %f8935;
	@%p4200 bra 	$L__BB0_1542;
	ld.param.f32 	%f13724, [_Z17qk_sparse_forwardPK13__nv_bfloat16S1_S1_PKiS3_fPfS4_S4_lllllllllllllllliiii_param_5];
	mov.u32 	%r10813, shmem;
	ld.shared.u32 	%r10814, [shmem+33256];
	mul.wide.u32 	%rd2131, %r17058, 4;
	add.s64 	%rd2132, %rd3, %rd2131;
	ld.local.u32 	%r10815, [%rd2132+4];
	setp.lt.s32 	%p4206, %r10815, %r10814;
	mul.f32 	%f8936, %f13724, %f891;
	selp.f32 	%f8937, %f8936, 0fCE6E6B28, %p4206;
	shl.b32 	%r10816, %r17058, 9;
	add.s32 	%r10817, %r10816, %r10813;
	st.shared.f32 	[%r10817+17384], %f8937;
$L__BB0_1542:
	mov.u32 	%r10818, %tid.x;
	and.b32  	%r10819, %r10818, 31;
	setp.ne.s32 	%p4207, %r10819, 0;
	mov.b32 	%r10820, %f764;
	shfl.sync.down.b32	%r10821|%p4208, %r10820, 16, 31, -1;
	mov.b32 	%f8938, %r10821;
	add.f32 	%f8939, %f764, %f8938;
	mov.b32 	%r10822, %f8939;
	shfl.sync.down.b32	%r10823|%p4209, %r10822, 8, 31, -1;
	mov.b32 	%f8940, %r10823;
	add.f32 	%f8941, %f8939, %f8940;
	mov.b32 	%r10824, %f8941;
	shfl.sync.down.b32	%r10825|%p4210, %r10824, 4, 31, -1;
	mov.b32 	%f8942, %r10825;
	add.f32 	%f8943, %f8941, %f8942;
	mov.b32 	%r10826, %f8943;
	shfl.sync.down.b32	%r10827|%p4211, %r10826, 2, 31, -1;
	mov.b32 	%f8944, %r10827;
	add.f32 	%f8945, %f8943, %f8944;
	mov.b32 	%r10828, %f8945;
	shfl.sync.down.b32	%r10829|%p4212, %r10828, 1, 31, -1;
	mov.b32 	%f8946, %r10829;
	add.f32 	%f892, %f8945, %f8946;
	@%p4207 bra 	$L__BB0_1544;
	ld.param.f32 	%f13725, [_Z17qk_sparse_forwardPK13__nv_bfloat16S1_S1_PKiS3_fPfS4_S4_lllllllllllllllliiii_param_5];
	mov.u32 	%r10830, shmem;
	ld.shared.u32 	%r10831, [shmem+33260];
	mul.wide.u32 	%rd2133, %r17058, 4;
	add.s64 	%rd2134, %rd3, %rd2133;
	ld.local.u32 	%r10832, [%rd2134+4];
	setp.lt.s32 	%p4213, %r10832, %r10831;
	mul.f32 	%f8947, %f13725, %f892;
	selp.f32 	%f8948, %f8947, 0fCE6E6B28, %p4213;
	shl.b32 	%r10833, %r17058, 9;
	add.s32 	%r10834, %r10833, %r10830;
	st.shared.f32 	[%r10834+17388], %f8948;
$L__BB0_1544:
	mov.u32 	%r10835, %tid.x;
	and.b32  	%r10836, %r10835, 31;
	setp.ne.s32 	%p4214, %r10836, 0;
	mov.b32 	%r10837, %f765;
	shfl.sync.down.b32	%r10838|%p4215, %r10837, 16, 31, -1;
	mov.b32 	%f8949, %r10838;
	add.f32 	%f8950, %f765, %f8949;
	mov.b32 	%r10839, %f8950;
	shfl.sync.down.b32	%r10840|%p4216, %r10839, 8, 31, -1;
	mov.b32 	%f8951, %r10840;
	add.f32 	%f8952, %f8950, %f8951;
	mov.b32 	%r10841, %f8952;
	shfl.sync.down.b32	%r10842|%p4217, %r10841, 4, 31, -1;
	mov.b32 	%f8953, %r10842;
	add.f32 	%f8954, %f8952, %f8953;
	mov.b32 	%r10843, %f8954;
	shfl.sync.down.b32	%r10844|%p4218, %r10843, 2, 31, -1;
	mov.b32 	%f8955, %r10844;
	add.f32 	%f8956, %f8954, %f8955;
	mov.b32 	%r10845, %f8956;
	shfl.sync.down.b32	%r10846|%p4219, %r10845, 1, 31, -1;
	mov.b32 	%f8957, %r10846;
	add.f32 	%f893, %f8956, %f8957;
	@%p4214 bra 	$L__BB0_1546;
	ld.param.f32 	%f13726, [_Z17qk_sparse_forwardPK13__nv_bfloat16S1_S1_PKiS3_fPfS4_S4_lllllllllllllllliiii_param_5];
	mov.u32 	%r10847, shmem;
	ld.shared.u32 	%r10848, [shmem+33264];
	mul.wide.u32 	%rd2135, %r17058, 4;
	add.s64 	%rd2136, %rd3, %rd2135;
	ld.local.u32 	%r10849, [%rd2136+4];
	setp.lt.s32 	%p4220, %r10849, %r10848;
	mul.f32 	%f8958, %f13726, %f893;
	selp.f32 	%f8959, %f8958, 0fCE6E6B28, %p4220;
	shl.b32 	%r10850, %r17058, 9;
	add.s32 	%r10851, %r10850, %r10847;
	st.shared.f32 	[%r10851+17392], %f8959;
$L__BB0_1546:
	mov.u32 	%r10852, %tid.x;
	and.b32  	%r10853, %r10852, 31;
	setp.ne.s32 	%p4221, %r10853, 0;
	mov.b32 	%r10854, %f766;
	shfl.sync.down.b32	%r10855|%p4222, %r10854, 16, 31, -1;
	mov.b32 	%f8960, %r10855;
	add.f32 	%f8961, %f766, %f8960;
	mov.b32 	%r10856, %f8961;
	shfl.sync.down.b32	%r10857|%p4223, %r10856, 8, 31, -1;
	mov.b32 	%f8962, %r10857;
	add.f32 	%f8963, %f8961, %f8962;
	mov.b32 	%r10858, %f8963;
	shfl.sync.down.b32	%r10859|%p4224, %r10858, 4, 31, -1;
	mov.b32 	%f8964, %r10859;
	add.f32 	%f8965, %f8963, %f8964;
	mov.b32 	%r10860, %f8965;
	shfl.sync.down.b32	%r10861|%p4225, %r10860, 2, 31, -1;
	mov.b32 	%f8966, %r10861;
	add.f32 	%f8967, %f8965, %f8966;
	mov.b32 	%r10862, %f8967;
	shfl.sync.down.b32	%r10863|%p4226, %r10862, 1, 31, -1;
	mov.b32 	%f8968, %r10863;
	add.f32 	%f894, %f8967, %f8968;
	@%p4221 bra 	$L__BB0_1548;
	ld.param.f32 	%f13727, [_Z17qk_sparse_forwardPK13__nv_bfloat16S1_S1_PKiS3_fPfS4_S4_lllllllllllllllliiii_param_5];
	mov.u32 	%r10864, shmem;
	ld.shared.u32 	%r10865, [shmem+33268];
	mul.wide.u32 	%rd2137, %r17058, 4;
	add.s64 	%rd2138, %rd3, %rd2137;
	ld.local.u32 	%r10866, [%rd2138+4];
	setp.lt.s32 	%p4227, %r10866, %r10865;
	mul.f32 	%f8969, %f13727, %f894;
	selp.f32 	%f8970, %f8969, 0fCE6E6B28, %p4227;
	shl.b32 	%r10867, %r17058, 9;
	add.s32 	%r10868, %r10867, %r10864;
	st.shared.f32 	[%r10868+17396], %f8970;
$L__BB0_1548:
	mov.u32 	%r10869, %tid.x;
	and.b32  	%r10870, %r10869, 31;
	setp.ne.s32 	%p4228, %r10870, 0;
	mov.b32 	%r10871, %f767;
	shfl.sync.down.b32	%r10872|%p4229, %r10871, 16, 31, -1;
	mov.b32 	%f8971, %r10872;
	add.f32 	%f8972, %f767, %f8971;
	mov.b32 	%r10873, %f8972;
	shfl.sync.down.b32	%r10874|%p4230, %r10873, 8, 31, -1;
	mov.b32 	%f8973, %r10874;
	add.f32 	%f8974, %f8972, %f8973;
	mov.b32 	%r10875, %f8974;
	shfl.sync.down.b32	%r10876|%p4231, %r10875, 4, 31, -1;
	mov.b32 	%f8975, %r10876;
	add.f32 	%f8976, %f8974, %f8975;
	mov.b32 	%r10877, %f8976;
	shfl.sync.down.b32	%r10878|%p4232, %r10877, 2, 31, -1;
	mov.b32 	%f8977, %r10878;
	add.f32 	%f8978, %f8976, %f8977;
	mov.b32 	%r10879, %f8978;
	shfl.sync.down.b32	%r10880|%p4233, %r10879, 1, 31, -1;
	mov.b32 	%f8979, %r10880;
	add.f32 	%f895, %f8978, %f8979;
	@%p4228 bra 	$L__BB0_1550;
	ld.param.f32 	%f13728, [_Z17qk_sparse_forwardPK13__nv_bfloat16S1_S1_PKiS3_fPfS4_S4_lllllllllllllllliiii_param_5];
	mov.u32 	%r10881, shmem;
	ld.shared.u32 	%r10882, [shmem+33272];
	mul.wide.u32 	%rd2139, %r17058, 4;
	add.s64 	%rd2140, %rd3, %rd2139;
	ld.local.u32 	%r10883, [%rd2140+4];
	setp.lt.s32 	%p4234, %r10883, %r10882;
	mul.f32 	%f8980, %f13728, %f895;
	selp.f32 	%f8981, %f8980, 0fCE6E6B28, %p4234;
	shl.b32 	%r10884, %r17058, 9;
	add.s32 	%r10885, %r10884, %r10881;
	st.shared.f32 	[%r10885+17400], %f8981;
$L__BB0_1550:
	mov.u32 	%r10886, %tid.x;
	and.b32  	%r10887, %r10886, 31;
	setp.ne.s32 	%p4235, %r10887, 0;
	mov.b32 	%r10888, %f768;
	shfl.sync.down.b32	%r10889|%p4236, %r10888, 16, 31, -1;
	mov.b32 	%f8982, %r10889;
	add.f32 	%f8983, %f768, %f8982;
	mov.b32 	%r10890, %f8983;
	shfl.sync.down.b32	%r10891|%p4237, %r10890, 8, 31, -1;
	mov.b32 	%f8984, %r10891;
	add.f32 	%f8985, %f8983, %f8984;
	mov.b32 	%r10892, %f8985;
	shfl.sync.down.b32	%r10893|%p4238, %r10892, 4, 31, -1;
	mov.b32 	%f8986, %r10893;
	add.f32 	%f8987, %f8985, %f8986;
	mov.b32 	%r10894, %f8987;
	shfl.sync.down.b32	%r10895|%p4239, %r10894, 2, 31, -1;
	mov.b32 	%f8988, %r10895;
	add.f32 	%f8989, %f8987, %f8988;
	mov.b32 	%r10896, %f8989;
	shfl.sync.down.b32	%r10897|%p4240, %r10896, 1, 31, -1;
	mov.b32 	%f8990, %r10897;
	add.f32 	%f896, %f8989, %f8990;
	@%p4235 bra 	$L__BB0_1552;
	ld.param.f32 	%f13729, [_Z17qk_sparse_forwardPK13__nv_bfloat16S1_S1_PKiS3_fPfS4_S4_lllllllllllllllliiii_param_5];
	mov.u32 	%r10898, shmem;
	ld.shared.u32 	%r10899, [shmem+33276];
	mul.wide.u32 	%rd2141, %r17058, 4;
	add.s64 	%rd2142, %rd3, %rd2141;
	ld.local.u32 	%r10900, [%rd2142+4];
	setp.lt.s32 	%p4241, %r10900, %r10899;
	mul.f32 	%f8991, %f13729, %f896;
	selp.f32 	%f8992, %f8991, 0fCE6E6B28, %p4241;
	shl.b32 	%r10901, %r17058, 9;
	add.s32 	%r10902, %r10901, %r10898;
	st.shared.f32 	[%r10902+17404], %f8992;
$L__BB0_1552:
	mov.u32 	%r10903, %tid.x;
	and.b32  	%r10904, %r10903, 31;
	setp.ne.s32 	%p4242, %r10904, 0;
	bar.sync 	0;
	shl.b32 	%r10905, %r10903, 7;
	and.b32  	%r10906, %r10905, 3968;
	mov.u32 	%r10907, shmem;
	add.s32 	%r10908, %r10907, %r10906;
	add.s32 	%r10909, %r10908, 16384;
	shl.b32 	%r10910, %r10903, 1;
	and.b32  	%r10911, %r10910, 62;
	mad.lo.s32 	%r10912, %r10904, -126, %r10911;
	add.s32 	%r10913, %r10909, %r10912;
	ld.shared.f32 	%f8994, [%r10913];
	mov.b32 	%r10914, %f8994;
	shfl.sync.down.b32	%r10915|%p4243, %r10914, 16, 31, -1;
	mov.b32 	%f8995, %r10915;
	max.f32 	%f8996, %f8994, %f8995;
	mov.b32 	%r10916, %f8996;
	shfl.sync.down.b32	%r10917|%p4244, %r10916, 8, 31, -1;
	mov.b32 	%f8997, %r10917;
	max.f32 	%f8998, %f8996, %f8997;
	mov.b32 	%r10918, %f8998;
	shfl.sync.down.b32	%r10919|%p4245, %r10918, 4, 31, -1;
	mov.b32 	%f8999, %r10919;
	max.f32 	%f9000, %f8998, %f8999;
	mov.b32 	%r10920, %f9000;
	shfl.sync.down.b32	%r10921|%p4246, %r10920, 2, 31, -1;
	mov.b32 	%f9001, %r10921;
	max.f32 	%f9002, %f9000, %f9001;
	mov.b32 	%r10922, %f9002;
	shfl.sync.down.b32	%r10923|%p4247, %r10922, 1, 31, -1;
	mov.b32 	%f9003, %r10923;
	max.f32 	%f897, %f9002, %f9003;
	sub.f32 	%f9004, %f8994, %f897;
	mul.f32 	%f9005, %f9004, 0f3FB8AA3B;
	ex2.approx.f32 	%f9006, %f9005;
	mov.b32 	%r10924, %f9006;
	shfl.sync.down.b32	%r10925|%p4248, %r10924, 16, 31, -1;
	mov.b32 	%f9007, %r10925;
	add.f32 	%f9008, %f9006, %f9007;
	mov.b32 	%r10926, %f9008;
	shfl.sync.down.b32	%r10927|%p4249, %r10926, 8, 31, -1;
	mov.b32 	%f9009, %r10927;
	add.f32 	%f9010, %f9008, %f9009;
	mov.b32 	%r10928, %f9010;
	shfl.sync.down.b32	%r10929|%p4250, %r10928, 4, 31, -1;
	mov.b32 	%f9011, %r10929;
	add.f32 	%f9012, %f9010, %f9011;
	mov.b32 	%r10930, %f9012;
	shfl.sync.down.b32	%r10931|%p4251, %r10930, 2, 31, -1;
	mov.b32 	%f9013, %r10931;
	add.f32 	%f9014, %f9012, %f9013;
	mov.b32 	%r10932, %f9014;
	shfl.sync.down.b32	%r10933|%p4252, %r10932, 1, 31, -1;
	mov.b32 	%f9015, %r10933;
	add.f32 	%f898, %f9014, %f9015;
	div.rn.f32 	%f9016, %f9006, %f898;
	add.s32 	%r10934, %r10909, %r10910;
	ld.shared.u16 	%rs410, [%r10934];
	// begin inline asm
	{ cvt.f32.bf16 %f8993, %rs410;}

	// end inline asm
	mul.f32 	%f9017, %f9016, %f8993;
	mov.b32 	%r10935, %f9017;
	shfl.sync.down.b32	%r10936|%p4253, %r10935, 16, 31, -1;
	mov.b32 	%f9018, %r10936;
	add.f32 	%f9019, %f9017, %f9018;
	mov.b32 	%r10937, %f9019;
	shfl.sync.down.b32	%r10938|%p4254, %r10937, 8, 31, -1;
	mov.b32 	%f9020, %r10938;
	add.f32 	%f9021, %f9019, %f9020;
	mov.b32 	%r10939, %f9021;
	shfl.sync.down.b32	%r10940|%p4255, %r10939, 4, 31, -1;
	mov.b32 	%f9022, %r10940;
	add.f32 	%f9023, %f9021, %f9022;
	mov.b32 	%r10941, %f9023;
	shfl.sync.down.b32	%r10942|%p4256, %r10941, 2, 31, -1;
	mov.b32 	%f9024, %r10942;
	add.f32 	%f9025, %f9023, %f9024;
	mov.b32 	%r10943, %f9025;
	shfl.sync.down.b32	%r10944|%p4257, %r10943, 1, 31, -1;
	mov.b32 	%f9026, %r10944;
	add.f32 	%f900, %f9025, %f9026;
	@%p4242 bra 	$L__BB0_1554;
	ld.global.f32 	%f9027, [%rd7];
	add.f32 	%f9028, %f900, %f9027;
	st.global.f32 	[%rd7], %f9028;
	st.global.f32 	[%rd8], %f898;
	st.global.f32 	[%rd9], %f897;
$L__BB0_1554:
	ld.param.u32 	%r16791, [_Z17qk_sparse_forwardPK13__nv_bfloat16S1_S1_PKiS3_fPfS4_S4_lllllllllllllllliiii_param_27];
	mov.u32 	%r10945, %ctaid.x;
	shl.b32 	%r10946, %r10945, 7;
	or.b32  	%r10947, %r10946, 1;
	setp.ge.s32 	%p4258, %r10947, %r16791;
	@%p4258 bra 	$L__BB0_1557;
	mov.u32 	%r10948, %tid.x;
	and.b32  	%r10949, %r10948, 31;
	setp.ne.s32 	%p4259, %r10949, 0;
	shl.b32 	%r10950, %r10948, 7;
	and.b32  	%r10951, %r10950, 3968;
	mov.u32 	%r10952, shmem;
	add.s32 	%r10953, %r10952, %r10951;
	shl.b32 	%r10954, %r10948, 1;
	and.b32  	%r10955, %r10954, 62;
	mad.lo.s32 	%r10956, %r10949, -126, %r10955;
	add.s32 	%r10957, %r10953, %r10956;
	ld.shared.f32 	%f9029, [%r10957+16896];
	mov.b32 	%r10958, %f9029;
	shfl.sync.down.b32	%r10959|%p4260, %r10958, 16, 31, -1;
	mov.b32 	%f9030, %r10959;
	max.f32 	%f9031, %f9029, %f9030;
	mov.b32 	%r10960, %f9031;
	shfl.sync.down.b32	%r10961|%p4261, %r10960, 8, 31, -1;
	mov.b32 	%f9032, %r10961;
	max.f32 	%f9033, %f9031, %f9032;
	mov.b32 	%r10962, %f9033;
	shfl.sync.down.b32	%r10963|%p4262, %r10962, 4, 31, -1;
	mov.b32 	%f9034, %r10963;
	max.f32 	%f9035, %f9033, %f9034;
	mov.b32 	%r10964, %f9035;
	shfl.sync.down.b32	%r10965|%p4263, %r10964, 2, 31, -1;
	mov.b32 	%f9036, %r10965;
	max.f32 	%f9037, %f9035, %f9036;
	mov.b32 	%r10966, %f9037;
	shfl.sync.down.b32	%r10967|%p4264, %r10966, 1, 31, -1;
	mov.b32 	%f9038, %r10967;
	max.f32 	%f901, %f9037, %f9038;
	sub.f32 	%f9039, %f9029, %f901;
	mul.f32 	%f9040, %f9039, 0f3FB8AA3B;
	ex2.approx.f32 	%f9041, %f9040;
	mov.b32 	%r10968, %f9041;
	shfl.sync.down.b32	%r10969|%p4265, %r10968, 16, 31, -1;
	mov.b32 	%f9042, %r10969;
	add.f32 	%f9043, %f9041, %f9042;
	mov.b32 	%r10970, %f9043;
	shfl.sync.down.b32	%r10971|%p4266, %r10970, 8, 31, -1;
	mov.b32 	%f9044, %r10971;
	add.f32 	%f9045, %f9043, %f9044;
	mov.b32 	%r10972, %f9045;
	shfl.sync.down.b32	%r10973|%p4267, %r10972, 4, 31, -1;
	mov.b32 	%f9046, %r10973;
	add.f32 	%f9047, %f9045, %f9046;
	mov.b32 	%r10974, %f9047;
	shfl.sync.down.b32	%r10975|%p4268, %r10974, 2, 31, -1;
	mov.b32 	%f9048, %r10975;
	add.f32 	%f9049, %f9047, %f9048;
	mov.b32 	%r10976, %f9049;
	shfl.sync.down.b32	%r10977|%p4269, %r10976, 1, 31, -1;
	mov.b32 	%f9050, %r10977;
	add.f32 	%f902, %f9049, %f9050;
	div.rn.f32 	%f9051, %f9041, %f902;
	mul.f32 	%f9052, %f9051, %f8993;
	mov.b32 	%r10978, %f9052;
	shfl.sync.down.b32	%r10979|%p4270, %r10978, 16, 31, -1;
	mov.b32 	%f9053, %r10979;
	add.f32 	%f9054, %f9052, %f9053;
	mov.b32 	%r10980, %f9054;
	shfl.sync.down.b32	%r10981|%p4271, %r10980, 8, 31, -1;
	mov.b32 	%f9055, %r10981;
	add.f32 	%f9056, %f9054, %f9055;
	mov.b32 	%r10982, %f9056;
	shfl.sync.down.b32	%r10983|%p4272, %r10982, 4, 31, -1;
	mov.b32 	%f9057, %r10983;
	add.f32 	%f9058, %f9056, %f9057;
	mov.b32 	%r10984, %f9058;
	shfl.sync.down.b32	%r10985|%p4273, %r10984, 2, 31, -1;
	mov.b32 	%f9059, %r10985;
	add.f32 	%f9060, %f9058, %f9059;
	mov.b32 	%r10986, %f9060;
	shfl.sync.down.b32	%r10987|%p4274, %r10986, 1, 31, -1;
	mov.b32 	%f9061, %r10987;
	add.f32 	%f903, %f9060, %f9061;
	@%p4259 bra 	$L__BB0_1557;
	ld.global.f32 	%f9062, [%rd10];
	add.f32 	%f9063, %f903, %f9062;
	st.global.f32 	[%rd10], %f9063;
	st.global.f32 	[%rd8+4], %f902;
	st.global.f32 	[%rd9+4], %f901;
$L__BB0_1557:
	ld.param.u32 	%r16792, [_Z17qk_sparse_forwardPK13__nv_bfloat16S1_S1_PKiS3_fPfS4_S4_lllllllllllllllliiii_param_27];
	mov.u32 	%r10988, %ctaid.x;
	shl.b32 	%r10989, %r10988, 7;
	or.b32  	%r10990, %r10989, 2;
	setp.ge.s32 	%p4275, %r10990, %r16792;
	@%p4275 bra 	$L__BB0_1560;
	mov.u32 	%r10991, %tid.x;
	and.b32  	%r10992, %r10991, 31;
	setp.ne.s32 	%p4276, %r10992, 0;
	shl.b32 	%r10993, %r10991, 7;
	and.b32  	%r10994, %r10993, 3968;
	mov.u32 	%r10995, shmem;
	add.s32 	%r10996, %r10995, %r10994;
	shl.b32 	%r10997, %r10991, 1;
	and.b32  	%r10998, %r10997, 62;
	mad.lo.s32 	%r10999, %r10992, -126, %r10998;
	add.s32 	%r11000, %r10996, %r10999;
	ld.shared.f32 	%f9064, [%r11000+17408];
	mov.b32 	%r11001, %f9064;
	shfl.sync.down.b32	%r11002|%p4277, %r11001, 16, 31, -1;
	mov.b32 	%f9065, %r11002;
	max.f32 	%f9066, %f9064, %f9065;
	mov.b32 	%r11003, %f9066;
	shfl.sync.down.b32	%r11004|%p4278, %r11003, 8, 31, -1;
	mov.b32 	%f9067, %r11004;
	max.f32 	%f9068, %f9066, %f9067;
	mov.b32 	%r11005, %f9068;
	shfl.sync.down.b32	%r11006|%p4279, %r11005, 4, 31, -1;
	mov.b32 	%f9069, %r11006;
	max.f32 	%f9070, %f9068, %f9069;
	mov.b32 	%r11007, %f9070;
	shfl.sync.down.b32	%r11008|%p4280, %r11007, 2, 31, -1;
	mov.b32 	%f9071, %r11008;
	max.f32 	%f9072, %f9070, %f9071;
	mov.b32 	%r11009, %f9072;
	shfl.sync.down.b32	%r11010|%p4281, %r11009, 1, 31, -1;
	mov.b32 	%f9073, %r11010;
	max.f32 	%f904, %f9072, %f9073;
	sub.f32 	%f9074, %f9064, %f904;
	mul.f32 	%f9075, %f9074, 0f3FB8AA3B;
	ex2.approx.f32 	%f9076, %f9075;
	mov.b32 	%r11011, %f9076;
	shfl.sync.down.b32	%r11012|%p4282, %r11011, 16, 31, -1;
	mov.b32 	%f9077, %r11012;
	add.f32 	%f9078, %f9076, %f9077;
	mov.b32 	%r11013, %f9078;
	shfl.sync.down.b32	%r11014|%p4283, %r11013, 8, 31, -1;
	mov.b32 	%f9079, %r11014;
	add.f32 	%f9080, %f9078, %f9079;
	mov.b32 	%r11015, %f9080;
	shfl.sync.down.b32	%r11016|%p4284, %r11015, 4, 31, -1;
	mov.b32 	%f9081, %r11016;
	add.f32 	%f9082, %f9080, %f9081;
	mov.b32 	%r11017, %f9082;
	shfl.sync.down.b32	%r11018|%p4285, %r11017, 2, 31, -1;
	mov.b32 	%f9083, %r11018;
	add.f32 	%f9084, %f9082, %f9083;
	mov.b32 	%r11019, %f9084;
	shfl.sync.down.b32	%r11020|%p4286, %r11019, 1, 31, -1;
	mov.b32 	%f9085, %r11020;
	add.f32 	%f905, %f9084, %f9085;
	div.rn.f32 	%f9086, %f9076, %f905;
	mul.f32 	%f9087, %f9086, %f8993;
	mov.b32 	%r11021, %f9087;
	shfl.sync.down.b32	%r11022|%p4287, %r11021, 16, 31, -1;
	mov.b32 	%f9088, %r11022;
	add.f32 	%f9089, %f9087, %f9088;
	mov.b32 	%r11023, %f9089;
	shfl.sync.down.b32	%r11024|%p4288, %r11023, 8, 31, -1;
	mov.b32 	%f9090, %r11024;
	add.f32 	%f9091, %f9089, %f9090;
	mov.b32 	%r11025, %f9091;
	shfl.sync.down.b32	%r11026|%p4289, %r11025, 4, 31, -1;
	mov.b32 	%f9092, %r11026;
	add.f32 	%f9093, %f9091, %f9092;
	mov.b32 	%r11027, %f9093;
	shfl.sync.down.b32	%r11028|%p4290, %r11027, 2, 31, -1;
	mov.b32 	%f9094, %r11028;
	add.f32 	%f9095, %f9093, %f9094;
	mov.b32 	%r11029, %f9095;
	shfl.sync.down.b32	%r11030|%p4291, %r11029, 1, 31, -1;
	mov.b32 	%f9096, %r11030;
	add.f32 	%f906, %f9095, %f9096;
	@%p4276 bra 	$L__BB0_1560;
	ld.global.f32 	%f9097, [%rd11];
	add.f32 	%f9098, %f906, %f9097;
	st.global.f32 	[%rd11], %f9098;
	st.global.f32 	[%rd8+8], %f905;
	st.global.f32 	[%rd9+8], %f904;
$L__BB0_1560:
	ld.param.u32 	%r16793, [_Z17qk_sparse_forwardPK13__nv_bfloat16S1_S1_PKiS3_fPfS4_S4_lllllllllllllllliiii_param_27];
	mov.u32 	%r11031, %ctaid.x;
	shl.b32 	%r11032, %r11031, 7;
	or.b32  	%r11033, %r11032, 3;
	setp.ge.s32 	%p4292, %r11033, %r16793;
	@%p4292 bra 	$L__BB0_1563;
	mov.u32 	%r11034, %tid.x;
	and.b32  	%r11035, %r11034, 31;
	setp.ne.s32 	%p4293, %r11035, 0;
	shl.b32 	%r11036, %r11034, 7;
	and.b32  	%r11037, %r11036, 3968;
	mov.u32 	%r11038, shmem;
	add.s32 	%r11039, %r11038, %r11037;
	shl.b32 	%r11040, %r11034, 1;
	and.b32  	%r11041, %r11040, 62;
	mad.lo.s32 	%r11042, %r11035, -126, %r11041;
	add.s32 	%r11043, %r11039, %r11042;
	ld.shared.f32 	%f9099, [%r11043+17920];
	mov.b32 	%r11044, %f9099;
	shfl.sync.down.b32	%r11045|%p4294, %r11044, 16, 31, -1;
	mov.b32 	%f9100, %r11045;
	max.f32 	%f9101, %f9099, %f9100;
	mov.b32 	%r11046, %f9101;
	shfl.sync.down.b32	%r11047|%p4295, %r11046, 8, 31, -1;
	mov.b32 	%f9102, %r11047;
	max.f32 	%f9103, %f9101, %f9102;
	mov.b32 	%r11048, %f9103;
	shfl.sync.down.b32	%r11049|%p4296, %r11048, 4, 31, -1;
	mov.b32 	%f9104, %r11049;
	max.f32 	%f9105, %f9103, %f9104;
	mov.b32 	%r11050, %f9105;
	shfl.sync.down.b32	%r11051|%p4297, %r11050, 2, 31, -1;
	mov.b32 	%f9106, %r11051;
	max.f32 	%f9107, %f9105, %f9106;
	mov.b32 	%r11052, %f9107;
	shfl.sync.down.b32	%r11053|%p4298, %r11052, 1, 31, -1;
	mov.b32 	%f9108, %r11053;
	max.f32 	%f907, %f9107, %f9108;
	sub.f32 	%f9109, %f9099, %f907;
	mul.f32 	%f9110, %f9109, 0f3FB8AA3B;
	ex2.approx.f32 	%f9111, %f9110;
	mov.b32 	%r11054, %f9111;
	shfl.sync.down.b32	%r11055|%p4299, %r11054, 16, 31, -1;
	mov.b32 	%f9112, %r11055;
	add.f32 	%f9113, %f9111, %f9112;
	mov.b32 	%r11056, %f9113;
	shfl.sync.down.b32	%r11057|%p4300, %r11056, 8, 31, -1;
	mov.b32 	%f9114, %r11057;
	add.f32 	%f9115, %f9113, %f9114;
	mov.b32 	%r11058, %f9115;
	shfl.sync.down.b32	%r11059|%p4301, %r11058, 4, 31, -1;
	mov.b32 	%f9116, %r11059;
	add.f32 	%f9117, %f9115, %f9116;
	mov.b32 	%r11060, %f9117;
	shfl.sync.down.b32	%r11061|%p4302, %r11060, 2, 31, -1;
	mov.b32 	%f9118, %r11061;
	add.f32 	%f9119, %f9117, %f9118;
	mov.b32 	%r11062, %f9119;
	shfl.sync.down.b32	%r11063|%p4303, %r11062, 1, 31, -1;
	mov.b32 	%f9120, %r11063;
	add.f32 	%f908, %f9119, %f9120;
	div.rn.f32 	%f9121, %f9111, %f908;
	mul.f32 	%f9122, %f9121, %f8993;
	mov.b32 	%r11064, %f9122;
	shfl.sync.down.b32	%r11065|%p4304, %r11064, 16, 31, -1;
	mov.b32 	%f9123, %r11065;
	add.f32 	%f9124, %f9122, %f9123;
	mov.b32 	%r11066, %f9124;
	shfl.sync.down.b32	%r11067|%p4305, %r11066, 8, 31, -1;
	mov.b32 	%f9125, %r11067;
	add.f32 	%f9126, %f9124, %f9125;
	mov.b32 	%r11068, %f9126;
	shfl.sync.down.b32	%r11069|%p4306, %r11068, 4, 31, -1;
	mov.b32 	%f9127, %r11069;
	add.f32 	%f9128, %f9126, %f9127;
	mov.b32 	%r11070, %f9128;
	shfl.sync.down.b32	%r11071|%p4307, %r11070, 2, 31, -1;
	mov.b32 	%f9129, %r11071;
	add.f32 	%f9130, %f9128, %f9129;
	mov.b32 	%r11072, %f9130;
	shfl.sync.down.b32	%r11073|%p4308, %r11072, 1, 31, -1;
	mov.b32 	%f9131, %r11073;
	add.f32 	%f909, %f9130, %f9131;
	@%p4293 bra 	$L__BB0_1563;
	ld.global.f32 	%f9132, [%rd12];
	add.f32 	%f9133, %f909, %f9132;
	st.global.f32 	[%rd12], %f9133;
	st.global.f32 	[%rd8+12], %f908;
	st.global.f32 	[%rd9+12], %f907;
$L__BB0_1563:
	ld.param.u32 	%r16794, [_Z17qk_sparse_forwardPK13__nv_bfloat16S1_S1_PKiS3_fPfS4_S4_lllllllllllllllliiii_param_27];
	mov.u32 	%r11074, %ctaid.x;
	shl.b32 	%r11075, %r11074, 7;
	or.b32  	%r11076, %r11075, 4;
	setp.ge.s32 	%p4309, %r11076, %r16794;
	@%p4309 bra 	$L__BB0_1566;
	mov.u32 	%r11077, %tid.x;
	and.b32  	%r11078, %r11077, 31;
	setp.ne.s32 	%p4310, %r11078, 0;
	shl.b32 	%r11079, %r11077, 7;
	and.b32  	%r11080, %r11079, 3968;
	mov.u32 	%r11081, shmem;
	add.s32 	%r11082, %r11081, %r11080;
	shl.b32 	%r11083, %r11077, 1;
	and.b32  	%r11084, %r11083, 62;
	mad.lo.s32 	%r11085, %r11078, -126, %r11084;
	add.s32 	%r11086, %r11082, %r11085;
	ld.shared.f32 	%f9134, [%r11086+18432];
	mov.b32 	%r11087, %f9134;
	shfl.sync.down.b32	%r11088|%p4311, %r11087, 16, 31, -1;
	mov.b32 	%f9135, %r11088;
	max.f32 	%f9136, %f9134, %f9135;
	mov.b32 	%r11089, %f9136;
	shfl.sync.down.b32	%r11090|%p4312, %r11089, 8, 31, -1;
	mov.b32 	%f9137, %r11090;
	max.f32 	%f9138, %f9136, %f9137;
	mov.b32 	%r11091, %f9138;
	shfl.sync.down.b32	%r11092|%p4313, %r11091, 4, 31, -1;
	mov.b32 	%f9139, %r11092;
	max.f32 	%f9140, %f9138, %f9139;
	mov.b32 	%r11093, %f9140;
	shfl.sync.down.b32	%r11094|%p4314, %r11093, 2, 31, -1;
	mov.b32 	%f9141, %r11094;
	max.f32 	%f9142, %f9140, %f9141;
	mov.b32 	%r11095, %f9142;
	shfl.sync.down.b32	%r11096|%p4315, %r11095, 1, 31, -1;
	mov.b32 	%f9143, %r11096;
	max.f32 	%f910, %f9142, %f9143;
	sub.f32 	%f9144, %f9134, %f910;
	mul.f32 	%f9145, %f9144, 0f3FB8AA3B;
	ex2.approx.f32 	%f9146, %f9145;
	mov.b32 	%r11097, %f9146;
	shfl.sync.down.b32	%r11098|%p4316, %r11097, 16, 31, -1;
	mov.b32 	%f9147, %r11098;
	add.f32 	%f9148, %f9146, %f9147;
	mov.b32 	%r11099, %f9148;
	shfl.sync.down.b32	%r11100|%p4317, %r11099, 8, 31, -1;
	mov.b32 	%f9149, %r11100;
	add.f32 	%f9150, %f9148, %f9149;
	mov.b32 	%r11101, %f9150;
	shfl.sync.down.b32	%r11102|%p4318, %r11101, 4, 31, -1;
	mov.b32 	%f9151, %r11102;
	add.f32 	%f9152, %f9150, %f9151;
	mov.b32 	%r11103, %f9152;
	shfl.sync.down.b32	%r11104|%p4319, %r11103, 2, 31, -1;
	mov.b32 	%f9153, %r11104;
	add.f32 	%f9154, %f9152, %f9153;
	mov.b32 	%r11105, %f9154;
	shfl.sync.down.b32	%r11106|%p4320, %r11105, 1, 31, -1;
	mov.b32 	%f9155, %r11106;
	add.f32 	%f911, %f9154, %f9155;
	div.rn.f32 	%f9156, %f9146, %f911;
	mul.f32 	%f9157, %f9156, %f8993;
	mov.b32 	%r11107, %f9157;
	shfl.sync.down.b32	%r11108|%p4321, %r11107, 16, 31, -1;
	mov.b32 	%f9158, %r11108;
	add.f32 	%f9159, %f9157, %f9158;
	mov.b32 	%r11109, %f9159;
	shfl.sync.down.b32	%r11110|%p4322, %r11109, 8, 31, -1;
	mov.b32 	%f9160, %r11110;
	add.f32 	%f9161, %f9159, %f9160;
	mov.b32 	%r11111, %f9161;
	shfl.sync.down.b32	%r11112|%p4323, %r11111, 4, 31, -1;
	mov.b32 	%f9162, %r11112;
	add.f32 	%f9163, %f9161, %f9162;
	mov.b32 	%r11113, %f9163;
	shfl.sync.down.b32	%r11114|%p4324, %r11113, 2, 31, -1;
	mov.b32 	%f9164, %r11114;
	add.f32 	%f9165, %f9163, %f9164;
	mov.b32 	%r11115, %f9165;
	shfl.sync.down.b32	%r11116|%p4325, %r11115, 1, 31, -1;
	mov.b32 	%f9166, %r11116;
	add.f32 	%f912, %f9165, %f9166;
	@%p4310 bra 	$L__BB0_1566;
	ld.global.f32 	%f9167, [%rd13];
	add.f32 	%f9168, %f912, %f9167;
	st.global.f32 	[%rd13], %f9168;
	st.global.f32 	[%rd8+16], %f911;
	st.global.f32 	[%rd9+16], %f910;
$L__BB0_1566:
	ld.param.u32 	%r16795, [_Z17qk_sparse_forwardPK13__nv_bfloat16S1_S1_PKiS3_fPfS4_S4_lllllllllllllllliiii_param_27];
	mov.u32 	%r11117, %ctaid.x;
	shl.b32 	%r11118, %r11117, 7;
	or.b32  	%r11119, %r11118, 5;
	setp.ge.s32 	%p4326, %r11119, %r16795;
	@%p4326 bra 	$L__BB0_1569;
	mov.u32 	%r11120, %tid.x;
	and.b32  	%r11121, %r11120, 31;
	setp.ne.s32 	%p4327, %r11121, 0;
	shl.b32 	%r11122, %r11120, 7;
	and.b32  	%r11123, %r11122, 3968;
	mov.u32 	%r11124, shmem;
	add.s32 	%r11125, %r11124, %r11123;
	shl.b32 	%r11126, %r11120, 1;
	and.b32  	%r11127, %r11126, 62;
	mad.lo.s32 	%r11128, %r11121, -126, %r11127;
	add.s32 	%r11129, %r11125, %r11128;
	ld.shared.f32 	%f9169, [%r11129+18944];
	mov.b32 	%r11130, %f9169;
	shfl.sync.down.b32	%r11131|%p4328, %r11130, 16, 31, -1;
	mov.b32 	%f9170, %r11131;
	max.f32 	%f9171, %f9169, %f9170;
	mov.b32 	%r11132, %f9171;
	shfl.sync.down.b32	%r11133|%p4329, %r11132, 8, 31, -1;
	mov.b32 	%f9172, %r11133;
	max.f32 	%f9173, %f9171, %f9172;
	mov.b32 	%r11134, %f9173;
	shfl.sync.down.b32	%r11135|%p4330, %r11134, 4, 31, -1;
	mov.b32 	%f9174, %r11135;
	max.f32 	%f9175, %f9173, %f9174;
	mov.b32 	%r11136, %f9175;
	shfl.sync.down.b32	%r11137|%p4331, %r11136, 2, 31, -1;
	mov.b32 	%f9176, %r11137;
	max.f32 	%f9177, %f9175, %f9176;
	mov.b32 	%r11138, %f9177;
	shfl.sync.down.b32	%r11139|%p4332, %r11138, 1, 31, -1;
	mov.b32 	%f9178, %r11139;
	max.f32 	%f913, %f9177, %f9178;
	sub.f32 	%f9179, %f9169, %f913;
	mul.f32 	%f9180, %f9179, 0f3FB8AA3B;
	ex2.approx.f32 	%f9181, %f9180;
	mov.b32 	%r11140, %f9181;
	shfl.sync.down.b32	%r11141|%p4333, %r11140, 16, 31, -1;
	mov.b32 	%f9182, %r11141;
	add.f32 	%f9183, %f9181, %f9182;
	mov.b32 	%r11142, %f9183;
	shfl.sync.down.b32	%r11143|%p4334, %r11142, 8, 31, -1;
	mov.b32 	%f9184, %r11143;
	add.f32 	%f9185, %f9183, %f9184;
	mov.b32 	%r11144, %f9185;
	shfl.sync.down.b32	%r11145|%p4335, %r11144, 4, 31, -1;
	mov.b32 	%f9186, %r11145;
	add.f32 	%f9187, %f9185, %f9186;
	mov.b32 	%r11146, %f9187;
	shfl.sync.down.b32	%r11147|%p4336, %r11146, 2, 31, -1;
	mov.b32 	%f9188, %r11147;
	add.f32 	%f9189, %f9187, %f9188;
	mov.b32 	%r11148, %f9189;
	shfl.sync.down.b32	%r11149|%p4337, %r11148, 1, 31, -1;
	mov.b32 	%f9190, %r11149;
	add.f32 	%f914, %f9189, %f9190;
	div.rn.f32 	%f9191, %f9181, %f914;
	mul.f32 	%f9192, %f9191, %f8993;
	mov.b32 	%r11150, %f9192;
	shfl.sync.down.b32	%r11151|%p4338, %r11150, 16, 31, -1;
	mov.b32 	%f9193, %r11151;
	add.f32 	%f9194, %f9192, %f9193;
	mov.b32 	%r11152, %f9194;
	shfl.sync.down.b32	%r11153|%p4339, %r11152, 8, 31, -1;
	mov.b32 	%f9195, %r11153;
	add.f32 	%f9196, %f9194, %f9195;
	mov.b32 	%r11154, %f9196;
	shfl.sync.down.b32	%r11155|%p4340, %r11154, 4, 31, -1;
	mov.b32 	%f9197, %r11155;
	add.f32 	%f9198, %f9196, %f9197;
	mov.b32 	%r11156, %f9198;
	shfl.sync.down.b32	%r11157|%p4341, %r11156, 2, 31, -1;
	mov.b32 	%f9199, %r11157;
	add.f32 	%f9200, %f9198, %f9199;
	mov.b32 	%r11158, %f9200;
	shfl.sync.down.b32	%r11159|%p4342, %r11158, 1, 31, -1;
	mov.b32 	%f9201, %r11159;
	add.f32 	%f915, %f9200, %f9201;
	@%p4327 bra 	$L__BB0_1569;
	ld.global.f32 	%f9202, [%rd14];
	add.f32 	%f9203, %f915, %f9202;
	st.global.f32 	[%rd14], %f9203;
	st.global.f32 	[%rd8+20], %f914;
	st.global.f32 	[%rd9+20], %f913;
$L__BB0_1569:
	ld.param.u32 	%r16796, [_Z17qk_sparse_forwardPK13__nv_bfloat16S1_S1_PKiS3_fPfS4_S4_lllllllllllllllliiii_param_27];
	mov.u32 	%r11160, %ctaid.x;
	shl.b32 	%r11161, %r11160, 7;
	or.b32  	%r11162, %r11161, 6;
	setp.ge.s32 	%p4343, %r11162, %r16796;
	@%p4343 bra 	$L__BB0_1572;
	mov.u32 	%r11163, %tid.x;
	and.b32  	%r11164, %r11163, 31;
	setp.ne.s32 	%p4344, %r11164, 0;
	shl.b32 	%r11165, %r11163, 7;
	and.b32  	%r11166, %r11165, 3968;
	mov.u32 	%r11167, shmem;
	add.s32 	%r11168, %r11167, %r11166;
	shl.b32 	%r11169, %r11163, 1;
	and.b32  	%r11170, %r11169, 62;
	mad.lo.s32 	%r11171, %r11164, -126, %r11170;
	add.s32 	%r11172, %r11168, %r11171;
	ld.shared.f32 	%f9204, [%r11172+19456];
	mov.b32 	%r11173, %f9204;
	shfl.sync.down.b32	%r11174|%p4345, %r11173, 16, 31, -1;
	mov.b32 	%f9205, %r11174;
	max.f32 	%f9206, %f9204, %f9205;
	mov.b32 	%r11175, %f9206;
	shfl.sync.down.b32	%r11176|%p4346, %r11175, 8, 31, -1;
	mov.b32 	%f9207, %r11176;
	max.f32 	%f9208, %f9206, %f9207;
	mov.b32 	%r11177, %f9208;
	shfl.sync.down.b32	%r11178|%p4347, %r11177, 4, 31, -1;
	mov.b32 	%f9209, %r11178;
	max.f32 	%f9210, %f9208, %f9209;
	mov.b32 	%r11179, %f9210;
	shfl.sync.down.b32	%r11180|%p4348, %r11179, 2, 31, -1;
	mov.b32 	%f9211, %r11180;
	max.f32 	%f9212, %f9210, %f9211;
	mov.b32 	%r11181, %f9212;
	shfl.sync.down.b32	%r11182|%p4349, %r11181, 1, 31, -1;
	mov.b32 	%f9213, %r11182;
	max.f32 	%f916, %f9212, %f9213;
	sub.f32 	%f9214, %f9204, %f916;
	mul.f32 	%f9215, %f9214, 0f3FB8AA3B;
	ex2.approx.f32 	%f9216, %f9215;
	mov.b32 	%r11183, %f9216;
	shfl.sync.down.b32	%r11184|%p4350, %r11183, 16, 31, -1;
	mov.b32 	%f9217, %r11184;
	add.f32 	%f9218, %f9216, %f9217;
	mov.b32 	%r11185, %f9218;
	shfl.sync.down.b32	%r11186|%p4351, %r11185, 8, 31, -1;
	mov.b32 	%f9219, %r11186;
	add.f32 	%f9220, %f9218, %f9219;
	mov.b32 	%r11187, %f9220;
	shfl.sync.down.b32	%r11188|%p4352, %r11187, 4, 31, -1;
	mov.b32 	%f9221, %r11188;
	add.f32 	%f9222, %f9220, %f9221;
	mov.b32 	%r11189, %f9222;
	shfl.sync.down.b32	%r11190|%p4353, %r11189, 2, 31, -1;
	mov.b32 	%f9223, %r11190;
	add.f32 	%f9224, %f9222, %f9223;
	mov.b32 	%r11191, %f9224;
	shfl.sync.down.b32	%r11192|%p4354, %r11191, 1, 31, -1;
	mov.b32 	%f9225, %r11192;
	add.f32 	%f917, %f9224, %f9225;
	div.rn.f32 	%f9226, %f9216, %f917;
	mul.f32 	%f9227, %f9226, %f8993;
	mov.b32 	%r11193, %f9227;
	shfl.sync.down.b32	%r11194|%p4355, %r11193, 16, 31, -1;
	mov.b32 	%f9228, %r11194;
	add.f32 	%f9229, %f9227, %f9228;
	mov.b32 	%r11195, %f9229;
	shfl.sync.down.b32	%r11196|%p4356, %r11195, 8, 31, -1;
	mov.b32 	%f9230, %r11196;
	add.f32 	%f9231, %f9229, %f9230;
	mov.b32 	%r11197, %f9231;
	shfl.sync.down.b32	%r11198|%p4357, %r11197, 4, 31, -1;
	mov.b32 	%f9232, %r11198;
	add.f32 	%f9233, %f9231, %f9232;
	mov.b32 	%r11199, %f9233;
	shfl.sync.down.b32	%r11200|%p4358, %r11199, 2, 31, -1;
	mov.b32 	%f9234, %r11200;
	add.f32 	%f9235, %f9233, %f9234;
	mov.b32 	%r11201, %f9235;
	shfl.sync.down.b32	%r11202|%p4359, %r11201, 1, 31, -1;
	mov.b32 	%f9236, %r11202;
	add.f32 	%f918, %f9235, %f9236;
	@%p4344 bra 	$L__BB0_1572;
	ld.global.f32 	%f9237, [%rd15];
	add.f32 	%f9238, %f918, %f9237;
	st.global.f32 	[%rd15], %f9238;
	st.global.f32 	[%rd8+24], %f917;
	st.global.f32 	[%rd9+24], %f916;
$L__BB0_1572:
	ld.param.u32 	%r16797, [_Z17qk_sparse_forwardPK13__nv_bfloat16S1_S1_PKiS3_fPfS4_S4_lllllllllllllllliiii_param_27];
	mov.u32 	%r11203, %ctaid.x;
	shl.b32 	%r11204, %r11203, 7;
	or.b32  	%r11205, %r11204, 7;
	setp.ge.s32 	%p4360, %r11205, %r16797;
	@%p4360 bra 	$L__BB0_1575;
	mov.u32 	%r11206, %tid.x;
	and.b32  	%r11207, %r11206, 31;
	setp.ne.s32 	%p4361, %r11207, 0;
	shl.b32 	%r11208, %r11206, 7;
	and.b32  	%r11209, %r11208, 3968;
	mov.u32 	%r11210, shmem;
	add.s32 	%r11211, %r11210, %r11209;
	shl.b32 	%r11212, %r11206, 1;
	and.b32  	%r11213, %r11212, 62;
	mad.lo.s32 	%r11214, %r11207, -126, %r11213;
	add.s32 	%r11215, %r11211, %r11214;
	ld.shared.f32 	%f9239, [%r11215+19968];
	mov.b32 	%r11216, %f9239;
	shfl.sync.down.b32	%r11217|%p4362, %r11216, 16, 31, -1;
	mov.b32 	%f9240, %r11217;
	max.f32 	%f9241, %f9239, %f9240;
	mov.b32 	%r11218, %f9241;
	shfl.sync.down.b32	%r11219|%p4363, %r11218, 8, 31, -1;
	mov.b32 	%f9242, %r11219;
	max.f32 	%f9243, %f9241, %f9242;
	mov.b32 	%r11220, %f9243;
	shfl.sync.down.b32	%r11221|%p4364, %r11220, 4, 31, -1;
	mov.b32 	%f9244, %r11221;
	max.f32 	%f9245, %f9243, %f9244;
	mov.b32 	%r11222, %f9245;
	shfl.sync.down.b32	%r11223|%p4365, %r11222, 2, 31, -1;
	mov.b32 	%f9246, %r11223;
	max.f32 	%f9247, %f9245, %f9246;
	mov.b32 	%r11224, %f9247;
	shfl.sync.down.b32	%r11225|%p4366, %r11224, 1, 31, -1;
	mov.b32 	%f9248, %r11225;
	max.f32 	%f919, %f9247, %f9248;
	sub.f32 	%f9249, %f9239, %f919;
	mul.f32 	%f9250, %f9249, 0f3FB8AA3B;
	ex2.approx.f32 	%f9251, %f9250;
	mov.b32 	%r11226, %f9251;
	shfl.sync.down.b32	%r11227|%p4367, %r11226, 16, 31, -1;
	mov.b32 	%f9252, %r11227;
	add.f32 	%f9253, %f9251, %f9252;
	mov.b32 	%r11228, %f9253;
	shfl.sync.down.b32	%r11229|%p4368, %r11228, 8, 31, -1;
	mov.b32 	%f9254, %r11229;
	add.f32 	%f9255, %f9253, %f9254;
	mov.b32 	%r11230, %f9255;
	shfl.sync.down.b32	%r11231|%p4369, %r11230, 4, 31, -1;
	mov.b32 	%f9256, %r11231;
	add.f32 	%f9257, %f9255, %f9256;
	mov.b32 	%r11232, %f9257;
	shfl.sync.down.b32	%r11233|%p4370, %r11232, 2, 31, -1;
	mov.b32 	%f9258, %r11233;
	add.f32 	%f9259, %f9257, %f9258;
	mov.b32 	%r11234, %f9259;
	shfl.sync.down.b32	%r11235|%p4371, %r11234, 1, 31, -1;
	mov.b32 	%f9260, %r11235;
	add.f32 	%f920, %f9259, %f9260;
	div.rn.f32 	%f9261, %f9251, %f920;
	mul.f32 	%f9262, %f9261, %f8993;
	mov.b32 	%r11236, %f9262;
	shfl.sync.down.b32	%r11237|%p4372, %r11236, 16, 31, -1;
	mov.b32 	%f9263, %r11237;
	add.f32 	%f9264, %f9262, %f9263;
	mov.b32 	%r11238, %f9264;
	shfl.sync.down.b32	%r11239|%p4373, %r11238, 8, 31, -1;
	mov.b32 	%f9265, %r11239;
	add.f32 	%f9266, %f9264, %f9265;
	mov.b32 	%r11240, %f9266;
	shfl.sync.down.b32	%r11241|%p4374, %r11240, 4, 31, -1;
	mov.b32 	%f9267, %r11241;
	add.f32 	%f9268, %f9266, %f9267;
	mov.b32 	%r11242, %f9268;
	shfl.sync.down.b32	%r11243|%p4375, %r11242, 2, 31, -1;
	mov.b32 	%f9269, %r11243;
	add.f32 	%f9270, %f9268, %f9269;
	mov.b32 	%r11244, %f9270;
	shfl.sync.down.b32	%r11245|%p4376, %r11244, 1, 31, -1;
	mov.b32 	%f9271, %r11245;
	add.f32 	%f921, %f9270, %f9271;
	@%p4361 bra 	$L__BB0_1575;
	ld.global.f32 	%f9272, [%rd16];
	add.f32 	%f9273, %f921, %f9272;
	st.global.f32 	[%rd16], %f9273;
	st.global.f32 	[%rd8+28], %f920;
	st.global.f32 	[%rd9+28], %f919;
$L__BB0_1575:
	ld.param.u32 	%r16798, [_Z17qk_sparse_forwardPK13__nv_bfloat16S1_S1_PKiS3_fPfS4_S4_lllllllllllllllliiii_param_27];
	mov.u32 	%r11246, %ctaid.x;
	shl.b32 	%r11247, %r11246, 7;
	or.b32  	%r11248, %r11247, 8;
	setp.ge.s32 	%p4377, %r11248, %r16798;
	@%p4377 bra 	$L__BB0_1578;
	mov.u32 	%r11249, %tid.x;
	and.b32  	%r11250, %r11249, 31;
	setp.ne.s32 	%p4378, %r11250, 0;
	shl.b32 	%r11251, %r11249, 7;
	and.b32  	%r11252, %r11251, 3968;
	mov.u32 	%r11253, shmem;
	add.s32 	%r11254, %r11253, %r11252;
	shl.b32 	%r11255, %r11249, 1;
	and.b32  	%r11256, %r11255, 62;
	mad.lo.s32 	%r11257, %r11250, -126, %r11256;
	add.s32 	%r11258, %r11254, %r11257;
	ld.shared.f32 	%f9274, [%r11258+20480];
	mov.b32 	%r11259, %f9274;
	shfl.sync.down.b32	%r11260|%p4379, %r11259, 16, 31, -1;
	mov.b32 	%f9275, %r11260;
	max.f32 	%f9276, %f9274, %f9275;
	mov.b32 	%r11261, %f9276;
	shfl.sync.down.b32	%r11262|%p4380, %r11261, 8, 31, -1;
	mov.b32 	%f9277, %r11262;
	max.f32 	%f9278, %f9276, %f9277;
	mov.b32 	%r11263, %f9278;
	shfl.sync.down.b32	%r11264|%p4381, %r11263, 4, 31, -1;
	mov.b32 	%f9279, %r11264;
	max.f32 	%f9280, %f9278, %f9279;
	mov.b32 	%r11265, %f9280;
	shfl.sync.down.b32	%r11266|%p4382, %r11265, 2, 31, -1;
	mov.b32 	%f9281, %r11266;
	max.f32 	%f9282, %f9280, %f9281;
	mov.b32 	%r11267, %f9282;
	shfl.sync.down.b32	%r11268|%p4383, %r11267, 1, 31, -1;
	mov.b32 	%f9283, %r11268;
	max.f32 	%f922, %f9282, %f9283;
	sub.f32 	%f9284, %f9274, %f922;
	mul.f32 	%f9285, %f9284, 0f3FB8AA3B;
	ex2.approx.f32 	%f9286, %f9285;
	mov.b32 	%r11269, %f9286;
	shfl.sync.down.b32	%r11270|%p4384, %r11269, 16, 31, -1;
	mov.b32 	%f9287, %r11270;
	add.f32 	%f9288, %f9286, %f9287;
	mov.b32 	%r11271, %f9288;
	shfl.sync.down.b32	%r11272|%p4385, %r11271, 8, 31, -1;
	mov.b32 	%f9289, %r11272;
	add.f32 	%f9290, %f9288, %f9289;
	mov.b32 	%r11273, %f9290;
	shfl.sync.down.b32	%r11274|%p4386, %r11273, 4, 31, -1;
	mov.b32 	%f9291, %r11274;
	add.f32 	%f9292, %f9290, %f9291;
	mov.b32 	%r11275, %f9292;
	shfl.sync.down.b32	%r11276|%p4387, %r11275, 2, 31, -1;
	mov.b32 	%f9293, %r11276;
	add.f32 	%f9294, %f9292, %f9293;
	mov.b32 	%r11277, %f9294;
	shfl.sync.down.b32	%r11278|%p4388, %r11277, 1, 31, -1;
	mov.b32 	%f9295, %r11278;
	add.f32 	%f923, %f9294, %f9295;
	div.rn.f32 	%f9296, %f9286, %f923;
	mul.f32 	%f9297, %f9296, %f8993;
	mov.b32 	%r11279, %f9297;
	shfl.sync.down.b32	%r11280|%p4389, %r11279, 16, 31, -1;
	mov.b32 	%f9298, %r11280;
	add.f32 	%f9299, %f9297, %f9298;
	mov.b32 	%r11281, %f9299;
	shfl.sync.down.b32	%r11282|%p4390, %r11281, 8, 31, -1;
	mov.b32 	%f9300, %r11282;
	add.f32 	%f9301, %f9299, %f9300;
	mov.b32 	%r11283, %f9301;
	shfl.sync.down.b32	%r11284|%p4391, %r11283, 4, 31, -1;
	mov.b32 	%f9302, %r11284;
	add.f32 	%f9303, %f9301, %f9302;
	mov.b32 	%r11285, %f9303;
	shfl.sync.down.b32	%r11286|%p4392, %r11285, 2, 31, -1;
	mov.b32 	%f9304, %r11286;
	add.f32 	%f9305, %f9303, %f9304;
	mov.b32 	%r11287, %f9305;
	shfl.sync.down.b32	%r11288|%p4393, %r11287, 1, 31, -1;
	mov.b32 	%f9306, %r11288;
	add.f32 	%f924, %f9305, %f9306;
	@%p4378 bra 	$L__BB0_1578;
	ld.global.f32 	%f9307, [%rd17];
	add.f32 	%f9308, %f924, %f9307;
	st.global.f32 	[%rd17], %f9308;
	st.global.f32 	[%rd8+32], %f923;
	st.global.f32 	[%rd9+32], %f922;
$L__BB0_1578:
	ld.param.u32 	%r16799, [_Z17qk_sparse_forwardPK13__nv_bfloat16S1_S1_PKiS3_fPfS4_S4_lllllllllllllllliiii_param_27];
	mov.u32 	%r11289, %ctaid.x;
	shl.b32 	%r11290, %r11289, 7;
	or.b32  	%r11291, %r11290, 9;
	setp.ge.s32 	%p4394, %r11291, %r16799;
	@%p4394 bra 	$L__BB0_1581;
	mov.u32 	%r11292, %tid.x;
	and.b32  	%r11293, %r11292, 31;
	setp.ne.s32 	%p4395, %r11293, 0;
	shl.b32 	%r11294, %r11292, 7;
	and.b32  	%r11295, %r11294, 3968;
	mov.u32 	%r11296, shmem;
	add.s32 	%r11297, %r11296, %r11295;
	shl.b32 	%r11298, %r11292, 1;
	and.b32  	%r11299, %r11298, 62;
	mad.lo.s32 	%r11300, %r11293, -126, %r11299;
	add.s32 	%r11301, %r11297, %r11300;
	ld.shared.f32 	%f9309, [%r11301+20992];
	mov.b32 	%r11302, %f9309;
	shfl.sync.down.b32	%r11303|%p4396, %r11302, 16, 31, -1;
	mov.b32 	%f9310, %r11303;
	max.f32 	%f9311, %f9309, %f9310;
	mov.b32 	%r11304, %f9311;
	shfl.sync.down.b32	%r11305|%p4397, %r11304, 8, 31, -1;
	mov.b32 	%f9312, %r11305;
	max.f32 	%f9313, %f9311, %f9312;
	mov.b32 	%r11306, %f9313;
	shfl.sync.down.b32	%r11307|%p4398, %r11306, 4, 31, -1;
	mov.b32 	%f9314, %r11307;
	max.f32 	%f9315, %f9313, %f9314;
	mov.b32 	%r11308, %f9315;
	shfl.sync.down.b32	%r11309|%p4399, %r11308, 2, 31, -1;
	mov.b32 	%f9316, %r11309;
	max.f32 	%f9317, %f9315, %f9316;
	mov.b32 	%r11310, %f9317;
	shfl.sync.down.b32	%r11311|%p4400, %r11310, 1, 31, -1;
	mov.b32 	%f9318, %r11311;
	max.f32 	%f925, %f9317, %f9318;
	sub.f32 	%f9319, %f9309, %f925;
	mul.f32 	%f9320, %f9319, 0f3FB8AA3B;
	ex2.approx.f32 	%f9321, %f9320;
	mov.b32 	%r11312, %f9321;
	shfl.sync.down.b32	%r11313|%p4401, %r11312, 16, 31, -1;
	mov.b32 	%f9322, %r11313;
	add.f32 	%f9323, %f9321, %f9322;
	mov.b32 	%r11314, %f9323;
	shfl.sync.down.b32	%r11315|%p4402, %r11314, 8, 31, -1;
	mov.b32 	%f9324, %r11315;
	add.f32 	%f9325, %f9323, %f9324;
	mov.b32 	%r11316, %f9325;
	shfl.sync.down.b32	%r11317|%p4403, %r11316, 4, 31, -1;
	mov.b32 	%f9326, %r11317;
	add.f32 	%f9327, %f9325, %f9326;
	mov.b32 	%r11318, %f9327;
	shfl.sync.down.b32	%r11319|%p4404, %r11318, 2, 31, -1;
	mov.b32 	%f9328, %r11319;
	add.f32 	%f9329, %f9327, %f9328;
	mov.b32 	%r11320, %f9329;
	shfl.sync.down.b32	%r11321|%p4405, %r11320, 1, 31, -1;
	mov.b32 	%f9330, %r11321;
	add.f32 	%f926, %f9329, %f9330;
	div.rn.f32 	%f9331, %f9321, %f926;
	mul.f32 	%f9332, %f9331, %f8993;
	mov.b32 	%r11322, %f9332;
	shfl.sync.down.b32	%r11323|%p4406, %r11322, 16, 31, -1;
	mov.b32 	%f9333, %r11323;
	add.f32 	%f9334, %f9332, %f9333;
	mov.b32 	%r11324, %f9334;
	shfl.sync.down.b32	%r11325|%p4407, %r11324, 8, 31, -1;
	mov.b32 	%f9335, %r11325;
	add.f32 	%f9336, %f9334, %f9335;
	mov.b32 	%r11326, %f9336;
	shfl.sync.down.b32	%r11327|%p4408, %r11326, 4, 31, -1;
	mov.b32 	%f9337, %r11327;
	add.f32 	%f9338, %f9336, %f9337;
	mov.b32 	%r11328, %f9338;
	shfl.sync.down.b32	%r11329|%p4409, %r11328, 2, 31, -1;
	mov.b32 	%f9339, %r11329;
	add.f32 	%f9340, %f9338, %f9339;
	mov.b32 	%r11330, %f9340;
	shfl.sync.down.b32	%r11331|%p4410, %r11330, 1, 31, -1;
	mov.b32 	%f9341, %r11331;
	add.f32 	%f927, %f9340, %f9341;
	@%p4395 bra 	$L__BB0_1581;
	ld.global.f32 	%f9342, [%rd18];
	add.f32 	%f9343, %f927, %f9342;
	st.global.f32 	[%rd18], %f9343;
	st.global.f32 	[%rd8+36], %f926;
	st.global.f32 	[%rd9+36], %f925;
$L__BB0_1581:
	ld.param.u32 	%r16800, [_Z17qk_sparse_forwardPK13__nv_bfloat16S1_S1_PKiS3_fPfS4_S4_lllllllllllllllliiii_param_27];
	mov.u32 	%r11332, %ctaid.x;
	shl.b32 	%r11333, %r11332, 7;
	or.b32  	%r11334, %r11333, 10;
	setp.ge.s32 	%p4411, %r11334, %r16800;
	@%p4411 bra 	$L__BB0_1584;
	mov.u32 	%r11335, %tid.x;
	and.b32  	%r11336, %r11335, 31;
	setp.ne.s32 	%p4412, %r11336, 0;
	shl.b32 	%r11337, %r11335, 7;
	and.b32  	%r11338, %r11337, 3968;
	mov.u32 	%r11339, shmem;
	add.s32 	%r11340, %r11339, %r11338;
	shl.b32 	%r11341, %r11335, 1;
	and.b32  	%r11342, %r11341, 62;
	mad.lo.s32 	%r11343, %r11336, -126, %r11342;
	add.s32 	%r11344, %r11340, %r11343;
	ld.shared.f32 	%f9344, [%r11344+21504];
	mov.b32 	%r11345, %f9344;
	shfl.sync.down.b32	%r11346|%p4413, %r11345, 16, 31, -1;
	mov.b32 	%f9345, %r11346;
	max.f32 	%f9346, %f9344, %f9345;
	mov.b32 	%r11347, %f9346;
	shfl.sync.down.b32	%r11348|%p4414, %r11347, 8, 31, -1;
	mov.b32 	%f9347, %r11348;
	max.f32 	%f9348, %f9346, %f9347;
	mov.b32 	%r11349, %f9348;
	shfl.sync.down.b32	%r11350|%p4415, %r11349, 4, 31, -1;
	mov.b32 	%f9349, %r11350;
	max.f32 	%f9350, %f9348, %f9349;
	mov.b32 	%r11351, %f9350;
	shfl.sync.down.b32	%r11352|%p4416, %r11351, 2, 31, -1;
	mov.b32 	%f9351, %r11352;
	max.f32 	%f9352, %f9350, %f9351;
	mov.b32 	%r11353, %f9352;
	shfl.sync.down.b32	%r11354|%p4417, %r11353, 1, 31, -1;
	mov.b32 	%f9353, %r11354;
	max.f32 	%f928, %f9352, %f9353;
	sub.f32 	%f9354, %f9344, %f928;
	mul.f32 	%f9355, %f9354, 0f3FB8AA3B;
	ex2.approx.f32 	%f9356, %f9355;
	mov.b32 	%r11355, %f9356;
	shfl.sync.down.b32	%r11356|%p4418, %r11355, 16, 31, -1;
	mov.b32 	%f9357, %r11356;
	add.f32 	%f9358, %f9356, %f9357;
	mov.b32 	%r11357, %f9358;
	shfl.sync.down.b32	%r11358|%p4419, %r11357, 8, 31, -1;
	mov.b32 	%f9359, %r11358;
	add.f32 	%f9360, %f9358, %f9359;
	mov.b32 	%r11359, %f9360;
	shfl.sync.down.b32	%r11360|%p4420, %r11359, 4, 31, -1;
	mov.b32 	%f9361, %r11360;
	add.f32 	%f9362, %f9360, %f9361;
	mov.b32 	%r11361, %f9362;
	shfl.sync.down.b32	%r11362|%p4421, %r11361, 2, 31, -1;
	mov.b32 	%f9363, %r11362;
	add.f32 	%f9364, %f9362, %f9363;
	mov.b32 	%r11363, %f9364;
	shfl.sync.down.b32	%r11364|%p4422, %r11363, 1, 31, -1;
	mov.b32 	%f9365, %r11364;
	add.f32 	%f929, %f9364, %f9365;
	div.rn.f32 	%f9366, %f9356, %f929;
	mul.f32 	%f9367, %f9366, %f8993;
	mov.b32 	%r11365, %f9367;
	shfl.sync.down.b32	%r11366|%p4423, %r11365, 16, 31, -1;
	mov.b32 	%f9368, %r11366;
	add.f32 	%f9369, %f9367, %f9368;
	mov.b32 	%r11367, %f9369;
	shfl.sync.down.b32	%r11368|%p4424, %r11367, 8, 31, -1;
	mov.b32 	%f9370, %r11368;
	add.f32 	%f9371, %f9369, %f9370;
	mov.b32 	%r11369, %f9371;
	shfl.sync.down.b32	%r11370|%p4425, %r11369, 4, 31, -1;
	mov.b32 	%f9372, %r11370;
	add.f32 	%f9373, %f9371, %f9372;
	mov.b32 	%r11371, %f9373;
	shfl.sync.down.b32	%r11372|%p4426, %r11371, 2, 31, -1;
	mov.b32 	%f9374, %r11372;
	add.f32 	%f9375, %f9373, %f9374;
	mov.b32 	%r11373, %f9375;
	shfl.sync.down.b32	%r11374|%p4427, %r11373, 1, 31, -1;
	mov.b32 	%f9376, %r11374;
	add.f32 	%f930, %f9375, %f9376;
	@%p4412 bra 	$L__BB0_1584;
	ld.global.f32 	%f9377, [%rd19];
	add.f32 	%f9378, %f930, %f9377;
	st.global.f32 	[%rd19], %f9378;
	st.global.f32 	[%rd8+40], %f929;
	st.global.f32 	[%rd9+40], %f928;
$L__BB0_1584:
	ld.param.u32 	%r16801, [_Z17qk_sparse_forwardPK13__nv_bfloat16S1_S1_PKiS3_fPfS4_S4_lllllllllllllllliiii_param_27];
	mov.u32 	%r11375, %ctaid.x;
	shl.b32 	%r11376, %r11375, 7;
	or.b32  	%r11377, %r11376, 11;
	setp.ge.s32 	%p4428, %r11377, %r16801;
	@%p4428 bra 	$L__BB0_1587;
	mov.u32 	%r11378, %tid.x;
	and.b32  	%r11379, %r11378, 31;
	setp.ne.s32 	%p4429, %r11379, 0;
	shl.b32 	%r11380, %r11378, 7;
	and.b32  	%r11381, %r11380, 3968;
	mov.u32 	%r11382, shmem;
	add.s32 	%r11383, %r11382, %r11381;
	shl.b32 	%r11384, %r11378, 1;
	and.b32  	%r11385, %r11384, 62;
	mad.lo.s32 	%r11386, %r11379, -126, %r11385;
	add.s32 	%r11387, %r11383, %r11386;
	ld.shared.f32 	%f9379, [%r11387+22016];
	mov.b32 	%r11388, %f9379;
	shfl.sync.down.b32	%r11389|%p4430, %r11388, 16, 31, -1;
	mov.b32 	%f9380, %r11389;
	max.f32 	%f9381, %f9379, %f9380;
	mov.b32 	%r11390, %f9381;
	shfl.sync.down.b32	%r11391|%p4431, %r11390, 8, 31, -1;
	mov.b32 	%f9382, %r11391;
	max.f32 	%f9383, %f9381, %f9382;
	mov.b32 	%r11392, %f9383;
	shfl.sync.down.b32	%r11393|%p4432, %r11392, 4, 31, -1;
	mov.b32 	%f9384, %r11393;
	max.f32 	%f9385, %f9383, %f9384;
	mov.b32 	%r11394, %f9385;
	shfl.sync.down.b32	%r11395|%p4433, %r11394, 2, 31, -1;
	mov.b32 	%f9386, %r11395;
	max.f32 	%f9387, %f9385, %f9386;
	mov.b32 	%r11396, %f9387;
	shfl.sync.down.b32	%r11397|%p4434, %r11396, 1, 31, -1;
	mov.b32 	%f9388, %r11397;
	max.f32 	%f931, %f9387, %f9388;
	sub.f32 	%f9389, %f9379, %f931;
	mul.f32 	%f9390, %f9389, 0f3FB8AA3B;
	ex2.approx.f32 	%f9391, %f9390;
	mov.b32 	%r11398, %f9391;
	shfl.sync.down.b32	%r11399|%p4435, %r11398, 16, 31, -1;
	mov.b32 	%f9392, %r11399;
	add.f32 	%f9393, %f9391, %f9392;
	mov.b32 	%r11400, %f9393;
	shfl.sync.down.b32	%r11401|%p4436, %r11400, 8, 31, -1;
	mov.b32 	%f9394, %r11401;
	add.f32 	%f9395, %f9393, %f9394;
	mov.b32 	%r11402, %f9395;
	shfl.sync.down.b32	%r11403|%p4437, %r11402, 4, 31, -1;
	mov.b32 	%f9396, %r11403;
	add.f32 	%f9397, %f9395, %f9396;
	mov.b32 	%r11404, %f9397;
	shfl.sync.down.b32	%r11405|%p4438, %r11404, 2, 31, -1;
	mov.b32 	%f9398, %r11405;
	add.f32 	%f9399, %f9397, %f9398;
	mov.b32 	%r11406, %f9399;
	shfl.sync.down.b32	%r11407|%p4439, %r11406, 1, 31, -1;
	mov.b32 	%f9400, %r11407;
	add.f32 	%f932, %f9399, %f9400;
	div.rn.f32 	%f9401, %f9391, %f932;
	mul.f32 	%f9402, %f9401, %f8993;
	mov.b32 	%r11408, %f9402;
	shfl.sync.down.b32	%r11409|%p4440, %r11408, 16, 31, -1;
	mov.b32 	%f9403, %r11409;
	add.f32 	%f9404, %f9402, %f9403;
	mov.b32 	%r11410, %f9404;
	shfl.sync.down.b32	%r11411|%p4441, %r11410, 8, 31, -1;
	mov.b32 	%f9405, %r11411;
	add.f32 	%f9406, %f9404, %f9405;
	mov.b32 	%r11412, %f9406;
	shfl.sync.down.b32	%r11413|%p4442, %r11412, 4, 31, -1;
	mov.b32 	%f9407, %r11413;
	add.f32 	%f9408, %f9406, %f9407;
	mov.b32 	%r11414, %f9408;
	shfl.sync.down.b32	%r11415|%p4443, %r11414, 2, 31, -1;
	mov.b32 	%f9409, %r11415;
	add.f32 	%f9410, %f9408, %f9409;
	mov.b32 	%r11416, %f9410;
	shfl.sync.down.b32	%r11417|%p4444, %r11416, 1, 31, -1;
	mov.b32 	%f9411, %r11417;
	add.f32 	%f933, %f9410, %f9411;
	@%p4429 bra 	$L__BB0_1587;
	ld.global.f32 	%f9412, [%rd20];
	add.f32 	%f9413, %f933, %f9412;
	st.global.f32 	[%rd20], %f9413;
	st.global.f32 	[%rd8+44], %f932;
	st.global.f32 	[%rd9+44], %f931;
$L__BB0_1587:
	ld.param.u32 	%r16802, [_Z17qk_sparse_forwardPK13__nv_bfloat16S1_S1_PKiS3_fPfS4_S4_lllllllllllllllliiii_param_27];
	mov.u32 	%r11418, %ctaid.x;
	shl.b32 	%r11419, %r11418, 7;
	or.b32  	%r11420, %r11419, 12;
	setp.ge.s32 	%p4445, %r11420, %r16802;
	@%p4445 bra 	$L__BB0_1590;
	mov.u32 	%r11421, %tid.x;
	and.b32  	%r11422, %r11421, 31;
	setp.ne.s32 	%p4446, %r11422, 0;
	shl.b32 	%r11423, %r11421, 7;
	and.b32  	%r11424, %r11423, 3968;
	mov.u32 	%r11425, shmem;
	add.s32 	%r11426, %r11425, %r11424;
	shl.b32 	%r11427, %r11421, 1;
	and.b32  	%r11428, %r11427, 62;
	mad.lo.s32 	%r11429, %r11422, -126, %r11428;
	add.s32 	%r11430, %r11426, %r11429;
	ld.shared.f32 	%f9414, [%r11430+22528];
	mov.b32 	%r11431, %f9414;
	shfl.sync.down.b32	%r11432|%p4447, %r11431, 16, 31, -1;
	mov.b32 	%f9415, %r11432;
	max.f32 	%f9416, %f9414, %f9415;
	mov.b32 	%r11433, %f9416;
	shfl.sync.down.b32	%r11434|%p4448, %r11433, 8, 31, -1;
	mov.b32 	%f9417, %r11434;
	max.f32 	%f9418, %f9416, %f9417;
	mov.b32 	%r11435, %f9418;
	shfl.sync.down.b32	%r11436|%p4449, %r11435, 4, 31, -1;
	mov.b32 	%f9419, %r11436;
	max.f32 	%f9420, %f9418, %f9419;
	mov.b32 	%r11437, %f9420;
	shfl.sync.down.b32	%r11438|%p4450, %r11437, 2, 31, -1;
	mov.b32 	%f9421, %r11438;
	max.f32 	%f9422, %f9420, %f9421;
	mov.b32 	%r11439, %f9422;
	shfl.sync.down.b32	%r11440|%p4451, %r11439, 1, 31, -1;
	mov.b32 	%f9423, %r11440;
	max.f32 	%f934, %f9422, %f9423;
	sub.f32 	%f9424, %f9414, %f934;
	mul.f32 	%f9425, %f9424, 0f3FB8AA3B;
	ex2.approx.f32 	%f9426, %f9425;
	mov.b32 	%r11441, %f9426;
	shfl.sync.down.b32	%r11442|%p4452, %r11441, 16, 31, -1;
	mov.b32 	%f9427, %r11442;
	add.f32 	%f9428, %f9426, %f9427;
	mov.b32 	%r11443, %f9428;
	shfl.sync.down.b32	%r11444|%p4453, %r11443, 8, 31, -1;
	mov.b32 	%f9429, %r11444;
	add.f32 	%f9430, %f9428, %f9429;
	mov.b32 	%r11445, %f9430;
	shfl.sync.down.b32	%r11446|%p4454, %r11445, 4, 31, -1;
	mov.b32 	%f9431, %r11446;
	add.f32 	%f9432, %f9430, %f9431;
	mov.b32 	%r11447, %f9432;
	shfl.sync.down.b32	%r11448|%p4455, %r11447, 2, 31, -1;
	mov.b32 	%f9433, %r11448;
	add.f32 	%f9434, %f9432, %f9433;
	mov.b32 	%r11449, %f9434;
	shfl.sync.down.b32	%r11450|%p4456, %r11449, 1, 31, -1;
	mov.b32 	%f9435, %r11450;
	add.f32 	%f935, %f9434, %f9435;
	div.rn.f32 	%f9436, %f9426, %f935;
	mul.f32 	%f9437, %f9436, %f8993;
	mov.b32 	%r11451, %f9437;
	shfl.sync.down.b32	%r11452|%p4457, %r11451, 16, 31, -1;
	mov.b32 	%f9438, %r11452;
	add.f32 	%f9439, %f9437, %f9438;
	mov.b32 	%r11453, %f9439;
	shfl.sync.down.b32	%r11454|%p4458, %r11453, 8, 31, -1;
	mov.b32 	%f9440, %r11454;
	add.f32 	%f9441, %f9439, %f9440;
	mov.b32 	%r11455, %f9441;
	shfl.sync.down.b32	%r11456|%p4459, %r11455, 4, 31, -1;
	mov.b32 	%f9442, %r11456;
	add.f32 	%f9443, %f9441, %f9442;
	mov.b32 	%r11457, %f9443;
	shfl.sync.down.b32	%r11458|%p4460, %r11457, 2, 31, -1;
	mov.b32 	%f9444, %r11458;
	add.f32 	%f9445, %f9443, %f9444;
	mov.b32 	%r11459, %f9445;
	shfl.sync.down.b32	%r11460|%p4461, %r11459, 1, 31, -1;
	mov.b32 	%f9446, %r11460;
	add.f32 	%f936, %f9445, %f9446;
	@%p4446 bra 	$L__BB0_1590;
	ld.global.f32 	%f9447, [%rd21];
	add.f32 	%f9448, %f936, %f9447;
	st.global.f32 	[%rd21], %f9448;
	st.global.f32 	[%rd8+48], %f935;
	st.global.f32 	[%rd9+48], %f934;
$L__BB0_1590:
	ld.param.u32 	%r16803, [_Z17qk_sparse_forwardPK13__nv_bfloat16S1_S1_PKiS3_fPfS4_S4_lllllllllllllllliiii_param_27];
	mov.u32 	%r11461, %ctaid.x;
	shl.b32 	%r11462, %r11461, 7;
	or.b32  	%r11463, %r11462, 13;
	setp.ge.s32 	%p4462, %r11463, %r16803;
	@%p4462 bra 	$L__BB0_1593;
	mov.u32 	%r11464, %tid.x;
	and.b32  	%r11465, %r11464, 31;
	setp.ne.s32 	%p4463, %r11465, 0;
	shl.b32 	%r11466, %r11464, 7;
	and.b32  	%r11467, %r11466, 3968;
	mov.u32 	%r11468, shmem;
	add.s32 	%r11469, %r11468, %r11467;
	shl.b32 	%r11470, %r11464, 1;
	and.b32  	%r11471, %r11470, 62;
	mad.lo.s32 	%r11472, %r11465, -126, %r11471;
	add.s32 	%r11473, %r11469, %r11472;
	ld.shared.f32 	%f9449, [%r11473+23040];
	mov.b32 	%r11474, %f9449;
	shfl.sync.down.b32	%r11475|%p4464, %r11474, 16, 31, -1;
	mov.b32 	%f9450, %r11475;
	max.f32 	%f9451, %f9449, %f9450;
	mov.b32 	%r11476, %f9451;
	shfl.sync.down.b32	%r11477|%p4465, %r11476, 8, 31, -1;
	mov.b32 	%f9452, %r11477;
	max.f32 	%f9453, %f9451, %f9452;
	mov.b32 	%r11478, %f9453;
	shfl.sync.down.b32	%r11479|%p4466, %r11478, 4, 31, -1;
	mov.b32 	%f9454, %r11479;
	max.f32 	%f9455, %f9453, %f9454;
	mov.b32 	%r11480, %f9455;
	shfl.sync.down.b32	%r11481|%p4467, %r11480, 2, 31, -1;
	mov.b32 	%f9456, %r11481;
	max.f32 	%f9457, %f9455, %f9456;
	mov.b32 	%r11482, %f9457;
	shfl.sync.down.b32	%r11483|%p4468, %r11482, 1, 31, -1;
	mov.b32 	%f9458, %r11483;
	max.f32 	%f937, %f9457, %f9458;
	sub.f32 	%f9459, %f9449, %f937;
	mul.f32 	%f9460, %f9459, 0f3FB8AA3B;
	ex2.approx.f32 	%f9461, %f9460;
	mov.b32 	%r11484, %f9461;
	shfl.sync.down.b32	%r11485|%p4469, %r11484, 16, 31, -1;
	mov.b32 	%f9462, %r11485;
	add.f32 	%f9463, %f9461, %f9462;
	mov.b32 	%r11486, %f9463;
	shfl.sync.down.b32	%r11487|%p4470, %r11486, 8, 31, -1;
	mov.b32 	%f9464, %r11487;
	add.f32 	%f9465, %f9463, %f9464;
	mov.b32 	%r11488, %f9465;
	shfl.sync.down.b32	%r11489|%p4471, %r11488, 4, 31, -1;
	mov.b32 	%f9466, %r11489;
	add.f32 	%f9467, %f9465, %f9466;
	mov.b32 	%r11490, %f9467;
	shfl.sync.down.b32	%r11491|%p4472, %r11490, 2, 31, -1;
	mov.b32 	%f9468, %r11491;
	add.f32 	%f9469, %f9467, %f9468;
	mov.b32 	%r11492, %f9469;
	shfl.sync.down.b32	%r11493|%p4473, %r11492, 1, 31, -1;
	mov.b32 	%f9470, %r11493;
	add.f32 	%f938, %f9469, %f9470;
	div.rn.f32 	%f9471, %f9461, %f938;
	mul.f32 	%f9472, %f9471, %f8993;
	mov.b32 	%r11494, %f9472;
	shfl.sync.down.b32	%r11495|%p4474, %r11494, 16, 31, -1;
	mov.b32 	%f9473, %r11495;
	add.f32 	%f9474, %f9472, %f9473;
	mov.b32 	%r11496, %f9474;
	shfl.sync.down.b32	%r11497|%p4475, %r11496, 8, 31, -1;
	mov.b32 	%f9475, %r11497;
	add.f32 	%f9476, %f9474, %f9475;
	mov.b32 	%r11498, %f9476;
	shfl.sync.down.b32	%r11499|%p4476, %r11498, 4, 31, -1;
	mov.b32 	%f9477, %r11499;
	add.f32 	%f9478, %f9476, %f9477;
	mov.b32 	%r11500, %f9478;
	shfl.sync.down.b32	%r11501|%p4477, %r11500, 2, 31, -1;
	mov.b32 	%f9479, %r11501;
	add.f32 	%f9480, %f9478, %f9479;
	mov.b32 	%r11502, %f9480;
	shfl.sync.down.b32	%r11503|%p4478, %r11502, 1, 31, -1;
	mov.b32 	%f9481, %r11503;
	add.f32 	%f939, %f9480, %f9481;
	@%p4463 bra 	$L__BB0_1593;
	ld.global.f32 	%f9482, [%rd22];
	add.f32 	%f9483, %f939, %f9482;
	st.global.f32 	[%rd22], %f9483;
	st.global.f32 	[%rd8+52], %f938;
	st.global.f32 	[%rd9+52], %f937;
$L__BB0_1593:
	ld.param.u32 	%r16804, [_Z17qk_sparse_forwardPK13__nv_bfloat16S1_S1_PKiS3_fPfS4_S4_lllllllllllllllliiii_param_27];
	mov.u32 	%r11504, %ctaid.x;
	shl.b32 	%r11505, %r11504, 7;
	or.b32  	%r11506, %r11505, 14;
	setp.ge.s32 	%p4479, %r11506, %r16804;
	@%p4479 bra 	$L__BB0_1596;
	mov.u32 	%r11507, %tid.x;
	and.b32  	%r11508, %r11507, 31;
	setp.ne.s32 	%p4480, %r11508, 0;
	shl.b32 	%r11509, %r11507, 7;
	and.b32  	%r11510, %r11509, 3968;
	mov.u32 	%r11511, shmem;
	add.s32 	%r11512, %r11511, %r11510;
	shl.b32 	%r11513, %r11507, 1;
	and.b32  	%r11514, %r11513, 62;
	mad.lo.s32 	%r11515, %r11508, -126, %r11514;
	add.s32 	%r11516, %r11512, %r11515;
	ld.shared.f32 	%f9484, [%r11516+23552];
	mov.b32 	%r11517, %f9484;
	shfl.sync.down.b32	%r11518|%p4481, %r11517, 16, 31, -1;
	mov.b32 	%f9485, %r11518;
	max.f32 	%f9486, %f9484, %f9485;
	mov.b32 	%r11519, %f9486;
	shfl.sync.down.b32	%r11520|%p4482, %r11519, 8, 31, -1;
	mov.b32 	%f9487, %r11520;
	max.f32 	%f9488, %f9486, %f9487;
	mov.b32 	%r11521, %f9488;
	shfl.sync.down.b32	%r11522|%p4483, %r11521, 4, 31, -1;
	mov.b32 	%f9489, %r11522;
	max.f32 	%f9490, %f9488, %f9489;
	mov.b32 	%r11523, %f9490;
	shfl.sync.down.b32	%r11524|%p4484, %r11523, 2, 31, -1;
	mov.b32 	%f9491, %r11524;
	max.f32 	%f9492, %f9490, %f9491;
	mov.b32 	%r11525, %f9492;
	shfl.sync.down.b32	%r11526|%p4485, %r11525, 1, 31, -1;
	mov.b32 	%f9493, %r11526;
	max.f32 	%f940, %f9492, %f9493;
	sub.f32 	%f9494, %f9484, %f940;
	mul.f32 	%f9495, %f9494, 0f3FB8AA3B;
	ex2.approx.f32 	%f9496, %f9495;
	mov.b32 	%r11527, %f9496;
	shfl.sync.down.b32	%r11528|%p4486, %r11527, 16, 31, -1;
	mov.b32 	%f9497, %r11528;
	add.f32 	%f9498, %f9496, %f9497;
	mov.b32 	%r11529, %f9498;
	shfl.sync.down.b32	%r11530|%p4487, %r11529, 8, 31, -1;
	mov.b32 	%f9499, %r11530;
	add.f32 	%f9500, %f9498, %f9499;
	mov.b32 	%r11531, %f9500;
	shfl.sync.down.b32	%r11532|%p4488, %r11531, 4, 31, -1;
	mov.b32 	%f9501, %r11532;
	add.f32 	%f9502, %f9500, %f9501;
	mov.b32 	%r11533, %f9502;
	shfl.sync.down.b32	%r11534|%p4489, %r11533, 2, 31, -1;
	mov.b32 	%f9503, %r11534;
	add.f32 	%f9504, %f9502, %f9503;
	mov.b32 	%r11535, %f9504;
	shfl.sync.down.b32	%r11536|%p4490, %r11535, 1, 31, -1;
	mov.b32 	%f9505, %r11536;
	add.f32 	%f941, %f9504, %f9505;
	div.rn.f32 	%f9506, %f9496, %f941;
	mul.f32 	%f9507, %f9506, %f8993;
	mov.b32 	%r11537, %f9507;
	shfl.sync.down.b32	%r11538|%p4491, %r11537, 16, 31, -1;
	mov.b32 	%f9508, %r11538;
	add.f32 	%f9509, %f9507, %f9508;
	mov.b32 	%r11539, %f9509;
	shfl.sync.down.b32	%r11540|%p4492, %r11539, 8, 31, -1;
	mov.b32 	%f9510, %r11540;
	add.f32 	%f9511, %f9509, %f9510;
	mov.b32 	%r11541, %f9511;
	shfl.sync.down.b32	%r11542|%p4493, %r11541, 4, 31, -1;
	mov.b32 	%f9512, %r11542;
	add.f32 	%f9513, %f9511, %f9512;
	mov.b32 	%r11543, %f9513;
	shfl.sync.down.b32	%r11544|%p4494, %r11543, 2, 31, -1;
	mov.b32 	%f9514, %r11544;
	add.f32 	%f9515, %f9513, %f9514;
	mov.b32 	%r11545, %f9515;
	shfl.sync.down.b32	%r11546|%p4495, %r11545, 1, 31, -1;
	mov.b32 	%f9516, %r11546;
	add.f32 	%f942, %f9515, %f9516;
	@%p4480 bra 	$L__BB0_1596;
	ld.global.f32 	%f9517, [%rd23];
	add.f32 	%f9518, %f942, %f9517;
	st.global.f32 	[%rd23], %f9518;
	st.global.f32 	[%rd8+56], %f941;
	st.global.f32 	[%rd9+56], %f940;
$L__BB0_1596:
	ld.param.u32 	%r16805, [_Z17qk_sparse_forwardPK13__nv_bfloat16S1_S1_PKiS3_fPfS4_S4_lllllllllllllllliiii_param_27];
	mov.u32 	%r11547, %ctaid.x;
	shl.b32 	%r11548, %r11547, 7;
	or.b32  	%r11549, %r11548, 15;
	setp.ge.s32 	%p4496, %r11549, %r16805;
	@%p4496 bra 	$L__BB0_1599;
	mov.u32 	%r11550, %tid.x;
	and.b32  	%r11551, %r11550, 31;
	setp.ne.s32 	%p4497, %r11551, 0;
	shl.b32 	%r11552, %r11550, 7;
	and.b32  	%r11553, %r11552, 3968;
	mov.u32 	%r11554, shmem;
	add.s32 	%r11555, %r11554, %r11553;
	shl.b32 	%r11556, %r11550, 1;
	and.b32  	%r11557, %r11556, 62;
	mad.lo.s32 	%r11558, %r11551, -126, %r11557;
	add.s32 	%r11559, %r11555, %r11558;
	ld.shared.f32 	%f9519, [%r11559+24064];
	mov.b32 	%r11560, %f9519;
	shfl.sync.down.b32	%r11561|%p4498, %r11560, 16, 31, -1;
	mov.b32 	%f9520, %r11561;
	max.f32 	%f9521, %f9519, %f9520;
	mov.b32 	%r11562, %f9521;
	shfl.sync.down.b32	%r11563|%p4499, %r11562, 8, 31, -1;
	mov.b32 	%f9522, %r11563;
	max.f32 	%f9523, %f9521, %f9522;
	mov.b32 	%r11564, %f9523;
	shfl.sync.down.b32	%r11565|%p4500, %r11564, 4, 31, -1;
	mov.b32 	%f9524, %r11565;
	max.f32 	%f9525, %f9523, %f9524;
	mov.b32 	%r11566, %f9525;
	shfl.sync.down.b32	%r11567|%p4501, %r11566, 2, 31, -1;
	mov.b32 	%f9526, %r11567;
	max.f32 	%f9527, %f9525, %f9526;
	mov.b32 	%r11568, %f9527;
	shfl.sync.down.b32	%r11569|%p4502, %r11568, 1, 31, -1;
	mov.b32 	%f9528, %r11569;
	max.f32 	%f943, %f9527, %f9528;
	sub.f32 	%f9529, %f9519, %f943;
	mul.f32 	%f9530, %f9529, 0f3FB8AA3B;
	ex2.approx.f32 	%f9531, %f9530;
	mov.b32 	%r11570, %f9531;
	shfl.sync.down.b32	%r11571|%p4503, %r11570, 16, 31, -1;
	mov.b32 	%f9532, %r11571;
	add.f32 	%f9533, %f9531, %f9532;
	mov.b32 	%r11572, %f9533;
	shfl.sync.down.b32	%r11573|%p4504, %r11572, 8, 31, -1;
	mov.b32 	%f9534, %r11573;
	add.f32 	%f9535, %f9533, %f9534;
	mov.b32 	%r11574, %f9535;
	shfl.sync.down.b32	%r11575|%p4505, %r11574, 4, 31, -1;
	mov.b32 	%f9536, %r11575;
	add.f32 	%f9537, %f9535, %f9536;
	mov.b32 	%r11576, %f9537;
	shfl.sync.down.b32	%r11577|%p4506, %r11576, 2, 31, -1;
	mov.b32 	%f9538, %r11577;
	add.f32 	%f9539, %f9537, %f9538;
	mov.b32 	%r11578, %f9539;
	shfl.sync.down.b32	%r11579|%p4507, %r11578, 1, 31, -1;
	mov.b32 	%f9540, %r11579;
	add.f32 	%f944, %f9539, %f9540;
	div.rn.f32 	%f9541, %f9531, %f944;
	mul.f32 	%f9542, %f9541, %f8993;
	mov.b32 	%r11580, %f9542;
	shfl.sync.down.b32	%r11581|%p4508, %r11580, 16, 31, -1;
	mov.b32 	%f9543, %r11581;
	add.f32 	%f9544, %f9542, %f9543;
	mov.b32 	%r11582, %f9544;
	shfl.sync.down.b32	%r11583|%p4509, %r11582, 8, 31, -1;
	mov.b32 	%f9545, %r11583;
	add.f32 	%f9546, %f9544, %f9545;
	mov.b32 	%r11584, %f9546;
	shfl.sync.down.b32	%r11585|%p4510, %r11584, 4, 31, -1;
	mov.b32 	%f9547, %r11585;
	add.f32 	%f9548, %f9546, %f9547;
	mov.b32 	%r11586, %f9548;
	shfl.sync.down.b32	%r11587|%p4511, %r11586, 2, 31, -1;
	mov.b32 	%f9549, %r11587;
	add.f32 	%f9550, %f9548, %f9549;
	mov.b32 	%r11588, %f9550;
	shfl.sync.down.b32	%r11589|%p4512, %r11588, 1, 31, -1;
	mov.b32 	%f9551, %r11589;
	add.f32 	%f945, %f9550, %f9551;
	@%p4497 bra 	$L__BB0_1599;
	ld.global.f32 	%f9552, [%rd24];
	add.f32 	%f9553, %f945, %f9552;
	st.global.f32 	[%rd24], %f9553;
	st.global.f32 	[%rd8+60], %f944;
	st.global.f32 	[%rd9+60], %f943;
$L__BB0_1599:
	ld.param.u32 	%r16806, [_Z17qk_sparse_forwardPK13__nv_bfloat16S1_S1_PKiS3_fPfS4_S4_lllllllllllllllliiii_param_27];
	mov.u32 	%r11590, %ctaid.x;
	shl.b32 	%r11591, %r11590, 7;
	or.b32  	%r11592, %r11591, 16;
	setp.ge.s32 	%p4513, %r11592, %r16806;
	@%p4513 bra 	$L__BB0_1602;
	mov.u32 	%r11593, %tid.x;
	and.b32  	%r11594, %r11593, 31;
	setp.ne.s32 	%p4514, %r11594, 0;
	shl.b32 	%r11595, %r11593, 7;
	and.b32  	%r11596, %r11595, 3968;
	mov.u32 	%r11597, shmem;
	add.s32 	%r11598, %r11597, %r11596;
	shl.b32 	%r11599, %r11593, 1;
	and.b32  	%r11600, %r11599, 62;
	mad.lo.s32 	%r11601, %r11594, -126, %r11600;
	add.s32 	%r11602, %r11598, %r11601;
	ld.shared.f32 	%f9554, [%r11602+24576];
	mov.b32 	%r11603, %f9554;
	shfl.sync.down.b32	%r11604|%p4515, %r11603, 16, 31, -1;
	mov.b32 	%f9555, %r11604;
	max.f32 	%f9556, %f9554, %f9555;
	mov.b32 	%r11605, %f9556;
	shfl.sync.down.b32	%r11606|%p4516, %r11605, 8, 31, -1;
	mov.b32 	%f9557, %r11606;
	max.f32 	%f9558, %f9556, %f9557;
	mov.b32 	%r11607, %f9558;
	shfl.sync.down.b32	%r11608|%p4517, %r11607, 4, 31, -1;
	mov.b32 	%f9559, %r11608;
	max.f32 	%f9560, %f9558, %f9559;
	mov.b32 	%r11609, %f9560;
	shfl.sync.down.b32	%r11610|%p4518, %r11609, 2, 31, -1;
	mov.b32 	%f9561, %r11610;
	max.f32 	%f9562, %f9560, %f9561;
	mov.b32 	%r11611, %f9562;
	shfl.sync.down.b32	%r11612|%p4519, %r11611, 1, 31, -1;
	mov.b32 	%f9563, %r11612;
	max.f32 	%f946, %f9562, %f9563;
	sub.f32 	%f9564, %f9554, %f946;
	mul.f32 	%f9565, %f9564, 0f3FB8AA3B;
	ex2.approx.f32 	%f9566, %f9565;
	mov.b32 	%r11613, %f9566;
	shfl.sync.down.b32	%r11614|%p4520, %r11613, 16, 31, -1;
	mov.b32 	%f9567, %r11614;
	add.f32 	%f9568, %f9566, %f9567;
	mov.b32 	%r11615, %f9568;
	shfl.sync.down.b32	%r11616|%p4521, %r11615, 8, 31, -1;
	mov.b32 	%f9569, %r11616;
	add.f32 	%f9570, %f9568, %f9569;
	mov.b32 	%r11617, %f9570;
	shfl.sync.down.b32	%r11618|%p4522, %r11617, 4, 31, -1;
	mov.b32 	%f9571, %r11618;
	add.f32 	%f9572, %f9570, %f9571;
	mov.b32 	%r11619, %f9572;
	shfl.sync.down.b32	%r11620|%p4523, %r11619, 2, 31, -1;
	mov.b32 	%f9573, %r11620;
	add.f32 	%f9574, %f9572, %f9573;
	mov.b32 	%r11621, %f9574;
	shfl.sync.down.b32	%r11622|%p4524, %r11621, 1, 31, -1;
	mov.b32 	%f9575, %r11622;
	add.f32 	%f947, %f9574, %f9575;
	div.rn.f32 	%f9576, %f9566, %f947;
	mul.f32 	%f9577, %f9576, %f8993;
	mov.b32 	%r11623, %f9577;
	shfl.sync.down.b32	%r11624|%p4525, %r11623, 16, 31, -1;
	mov.b32 	%f9578, %r11624;
	add.f32 	%f9579, %f9577, %f9578;
	mov.b32 	%r11625, %f9579;
	shfl.sync.down.b32	%r11626|%p4526, %r11625, 8, 31, -1;
	mov.b32 	%f9580, %r11626;
	add.f32 	%f9581, %f9579, %f9580;
	mov.b32 	%r11627, %f9581;
	shfl.sync.down.b32	%r11628|%p4527, %r11627, 4, 31, -1;
	mov.b32 	%f9582, %r11628;
	add.f32 	%f9583, %f9581, %f9582;
	mov.b32 	%r11629, %f9583;
	shfl.sync.down.b32	%r11630|%p4528, %r11629, 2, 31, -1;
	mov.b32 	%f9584, %r11630;
	add.f32 	%f9585, %f9583, %f9584;
	mov.b32 	%r11631, %f9585;
	shfl.sync.down.b32	%r11632|%p4529, %r11631, 1, 31, -1;
	mov.b32 	%f9586, %r11632;
	add.f32 	%f948, %f9585, %f9586;
	@%p4514 bra 	$L__BB0_1602;
	ld.global.f32 	%f9587, [%rd25];
	add.f32 	%f9588, %f948, %f9587;
	st.global.f32 	[%rd25], %f9588;
	st.global.f32 	[%rd8+64], %f947;
	st.global.f32 	[%rd9+64], %f946;
$L__BB0_1602:
	ld.param.u32 	%r16807, [_Z17qk_sparse_forwardPK13__nv_bfloat16S1_S1_PKiS3_fPfS4_S4_lllllllllllllllliiii_param_27];
	mov.u32 	%r11633, %ctaid.x;
	shl.b32 	%r11634, %r11633, 7;
	or.b32  	%r11635, %r11634, 17;
	setp.ge.s32 	%p4530, %r11635, %r16807;
	@%p4530 bra 	$L__BB0_1605;
	mov.u32 	%r11636, %tid.x;
	and.b32  	%r11637, %r11636, 31;
	setp.ne.s32 	%p4531, %r11637, 0;
	shl.b32 	%r11638, %r11636, 7;
	and.b32  	%r11639, %r11638, 3968;
	mov.u32 	%r11640, shmem;
	add.s32 	%r11641, %r11640, %r11639;
	shl.b32 	%r11642, %r11636, 1;
	and.b32  	%r11643, %r11642, 62;
	mad.lo.s32 	%r11644, %r11637, -126, %r11643;
	add.s32 	%r11645, %r11641, %r11644;
	ld.shared.f32 	%f9589, [%r11645+25088];
	mov.b32 	%r11646, %f9589;
	shfl.sync.down.b32	%r11647|%p4532, %r11646, 16, 31, -1;
	mov.b32 	%f9590, %r11647;
	max.f32 	%f9591, %f9589, %f9590;
	mov.b32 	%r11648, %f9591;
	shfl.sync.down.b32	%r11649|%p4533, %r11648, 8, 31, -1;
	mov.b32 	%f9592, %r11649;
	max.f32 	%f9593, %f9591, %f9592;
	mov.b32 	%r11650, %f9593;
	shfl.sync.down.b32	%r11651|%p4534, %r11650, 4, 31, -1;
	mov.b32 	%f9594, %r11651;
	max.f32 	%f9595, %f9593, %f9594;
	mov.b32 	%r11652, %f9595;
	shfl.sync.down.b32	%r11653|%p4535, %r11652, 2, 31, -1;
	mov.b32 	%f9596, %r11653;
	max.f32 	%f9597, %f9595, %f9596;
	mov.b32 	%r11654, %f9597;
	shfl.sync.down.b32	%r11655|%p4536, %r11654, 1, 31, -1;
	mov.b32 	%f9598, %r11655;
	max.f32 	%f949, %f9597, %f9598;
	sub.f32 	%f9599, %f9589, %f949;
	mul.f32 	%f9600, %f9599, 0f3FB8AA3B;
	ex2.approx.f32 	%f9601, %f9600;
	mov.b32 	%r11656, %f9601;
	shfl.sync.down.b32	%r11657|%p4537, %r11656, 16, 31, -1;
	mov.b32 	%f9602, %r11657;
	add.f32 	%f9603, %f9601, %f9602;
	mov.b32 	%r11658, %f9603;
	shfl.sync.down.b32	%r11659|%p4538, %r11658, 8, 31, -1;
	mov.b32 	%f9604, %r11659;
	add.f32 	%f9605, %f9603, %f9604;
	mov.b32 	%r11660, %f9605;
	shfl.sync.down.b32	%r11661|%p4539, %r11660, 4, 31, -1;
	mov.b32 	%f9606, %r11661;
	add.f32 	%f9607, %f9605, %f9606;
	mov.b32 	%r11662, %f9607;
	shfl.sync.down.b32	%r11663|%p4540, %r11662, 2, 31, -1;
	mov.b32 	%f9608, %r11663;
	add.f32 	%f9609, %f9607, %f9608;
	mov.b32 	%r11664, %f9609;
	shfl.sync.down.b32	%r11665|%p4541, %r11664, 1, 31, -1;
	mov.b32 	%f9610, %r11665;
	add.f32 	%f950, %f9609, %f9610;
	div.rn.f32 	%f9611, %f9601, %f950;
	mul.f32 	%f9612, %f9611, %f8993;
	mov.b32 	%r11666, %f9612;
	shfl.sync.down.b32	%r11667|%p4542, %r11666, 16, 31, -1;
	mov.b32 	%f9613, %r11667;
	add.f32 	%f9614, %f9612, %f9613;
	mov.b32 	%r11668, %f9614;
	shfl.sync.down.b32	%r11669|%p4543, %r11668, 8, 31, -1;
	mov.b32 	%f9615, %r11669;
	add.f32 	%f9616, %f9614, %f9615;
	mov.b32 	%r11670, %f9616;
	shfl.sync.down.b32	%r11671|%p4544, %r11670, 4, 31, -1;
	mov.b32 	%f9617, %r11671;
	add.f32 	%f9618, %f9616, %f9617;
	mov.b32 	%r11672, %f9618;
	shfl.sync.down.b32	%r11673|%p4545, %r11672, 2, 31, -1;
	mov.b32 	%f9619, %r11673;
	add.f32 	%f9620, %f9618, %f9619;
	mov.b32 	%r11674, %f9620;
	shfl.sync.down.b32	%r11675|%p4546, %r11674, 1, 31, -1;
	mov.b32 	%f9621, %r11675;
	add.f32 	%f951, %f9620, %f9621;
	@%p4531 bra 	$L__BB0_1605;
	ld.global.f32 	%f9622, [%rd26];
	add.f32 	%f9623, %f951, %f9622;
	st.global.f32 	[%rd26], %f9623;
	st.global.f32 	[%rd8+68], %f950;
	st.global.f32 	[%rd9+68], %f949;
$L__BB0_1605:
	ld.param.u32 	%r16808, [_Z17qk_sparse_forwardPK13__nv_bfloat16S1_S1_PKiS3_fPfS4_S4_lllllllllllllllliiii_param_27];
	mov.u32 	%r11676, %ctaid.x;
	shl.b32 	%r11677, %r11676, 7;
	or.b32  	%r11678, %r11677, 18;
	setp.ge.s32 	%p4547, %r11678, %r16808;
	@%p4547 bra 	$L__BB0_1608;
	mov.u32 	%r11679, %tid.x;
	and.b32  	%r11680, %r11679, 31;
	setp.ne.s32 	%p4548, %r11680, 0;
	shl.b32 	%r11681, %r11679, 7;
	and.b32  	%r11682, %r11681, 3968;
	mov.u32 	%r11683, shmem;
	add.s32 	%r11684, %r11683, %r11682;
	shl.b32 	%r11685, %r11679, 1;
	and.b32  	%r11686, %r11685, 62;
	mad.lo.s32 	%r11687, %r11680, -126, %r11686;
	add.s32 	%r11688, %r11684, %r11687;
	ld.shared.f32 	%f9624, [%r11688+25600];
	mov.b32 	%r11689, %f9624;
	shfl.sync.down.b32	%r11690|%p4549, %r11689, 16, 31, -1;
	mov.b32 	%f9625, %r11690;
	max.f32 	%f9626, %f9624, %f9625;
	mov.b32 	%r11691, %f9626;
	shfl.sync.down.b32	%r11692|%p4550, %r11691, 8, 31, -1;
	mov.b32 	%f9627, %r11692;
	max.f32 	%f9628, %f9626, %f9627;
	mov.b32 	%r11693, %f9628;
	shfl.sync.down.b32	%r11694|%p4551, %r11693, 4, 31, -1;
	mov.b32 	%f9629, %r11694;
	max.f32 	%f9630, %f9628, %f9629;
	mov.b32 	%r11695, %f9630;
	shfl.sync.down.b32	%r11696|%p4552, %r11695, 2, 31, -1;
	mov.b32 	%f9631, %r11696;
	max.f32 	%f9632, %f9630, %f9631;
	mov.b32 	%r11697, %f9632;
	shfl.sync.down.b32	%r11698|%p4553, %r11697, 1, 31, -1;
	mov.b32 	%f9633, %r11698;
	max.f32 	%f952, %f9632, %f9633;
	sub.f32 	%f9634, %f9624, %f952;
	mul.f32 	%f9635, %f9634, 0f3FB8AA3B;
	ex2.approx.f32 	%f9636, %f9635;
	mov.b32 	%r11699, %f9636;
	shfl.sync.down.b32	%r11700|%p4554, %r11699, 16, 31, -1;
	mov.b32 	%f9637, %r11700;
	add.f32 	%f9638, %f9636, %f9637;
	mov.b32 	%r11701, %f9638;
	shfl.sync.down.b32	%r11702|%p4555, %r11701, 8, 31, -1;
	mov.b32 	%f9639, %r11702;
	add.f32 	%f9640, %f9638, %f9639;
	mov.b32 	%r11703, %f9640;
	shfl.sync.down.b32	%r11704|%p4556, %r11703, 4, 31, -1;
	mov.b32 	%f9641, %r11704;
	add.f32 	%f9642, %f9640, %f9641;
	mov.b32 	%r11705, %f9642;
	shfl.sync.down.b32	%r11706|%p4557, %r11705, 2, 31, -1;
	mov.b32 	%f9643, %r11706;
	add.f32 	%f9644, %f9642, %f9643;
	mov.b32 	%r11707, %f9644;
	shfl.sync.down.b32	%r11708|%p4558, %r11707, 1, 31, -1;
	mov.b32 	%f9645, %r11708;
	add.f32 	%f953, %f9644, %f9645;
	div.rn.f32 	%f9646, %f9636, %f953;
	mul.f32 	%f9647, %f9646, %f8993;
	mov.b32 	%r11709, %f9647;
	shfl.sync.down.b32	%r11710|%p4559, %r11709, 16, 31, -1;
	mov.b32 	%f9648, %r11710;
	add.f32 	%f9649, %f9647, %f9648;
	mov.b32 	%r11711, %f9649;
	shfl.sync.down.b32	%r11712|%p4560, %r11711, 8, 31, -1;
	mov.b32 	%f9650, %r11712;
	add.f32 	%f9651, %f9649, %f9650;
	mov.b32 	%r11713, %f9651;
	shfl.sync.down.b32	%r11714|%p4561, %r11713, 4, 31, -1;
	mov.b32 	%f9652, %r11714;
	add.f32 	%f9653, %f9651, %f9652;
	mov.b32 	%r11715, %f9653;
	shfl.sync.down.b32	%r11716|%p4562, %r11715, 2, 31, -1;
	mov.b32 	%f9654, %r11716;
	add.f32 	%f9655, %f9653, %f9654;
	mov.b32 	%r11717, %f9655;
	shfl.sync.down.b32	%r11718|%p4563, %r11717, 1, 31, -1;
	mov.b32 	%f9656, %r11718;
	add.f32 	%f954, %f9655, %f9656;
	@%p4548 bra 	$L__BB0_1608;
	ld.global.f32 	%f9657, [%rd27];
	add.f32 	%f9658, %f954, %f9657;
	st.global.f32 	[%rd27], %f9658;
	st.global.f32 	[%rd8+72], %f953;
	st.global.f32 	[%rd9+72], %f952;
$L__BB0_1608:
	ld.param.u32 	%r16809, [_Z17qk_sparse_forwardPK13__nv_bfloat16S1_S1_PKiS3_fPfS4_S4_lllllllllllllllliiii_param_27];
	mov.u32 	%r11719, %ctaid.x;
	shl.b32 	%r11720, %r11719, 7;
	or.b32  	%r11721, %r11720, 19;
	setp.ge.s32 	%p4564, %r11721, %r16809;
	@%p4564 bra 	$L__BB0_1611;
	mov.u32 	%r11722, %tid.x;
	and.b32  	%r11723, %r11722, 31;
	setp.ne.s32 	%p4565, %r11723, 0;
	shl.b32 	%r11724, %r11722, 7;
	and.b32  	%r11725, %r11724, 3968;
	mov.u32 	%r11726, shmem;
	add.s32 	%r11727, %r11726, %r11725;
	shl.b32 	%r11728, %r11722, 1;
	and.b32  	%r11729, %r11728, 62;
	mad.lo.s32 	%r11730, %r11723, -126, %r11729;
	add.s32 	%r11731, %r11727, %r11730;
	ld.shared.f32 	%f9659, [%r11731+26112];
	mov.b32 	%r11732, %f9659;
	shfl.sync.down.b32	%r11733|%p4566, %r11732, 16, 31, -1;
	mov.b32 	%f9660, %r11733;
	max.f32 	%f9661, %f9659, %f9660;
	mov.b32 	%r11734, %f9661;
	shfl.sync.down.b32	%r11735|%p4567, %r11734, 8, 31, -1;
	mov.b32 	%f9662, %r11735;
	max.f32 	%f9663, %f9661, %f9662;
	mov.b32 	%r11736, %f9663;
	shfl.sync.down.b32	%r11737|%p4568, %r11736, 4, 31, -1;
	mov.b32 	%f9664, %r11737;
	max.f32 	%f9665, %f9663, %f9664;
	mov.b32 	%r11738, %f9665;
	shfl.sync.down.b32	%r11739|%p4569, %r11738, 2, 31, -1;
	mov.b32 	%f9666, %r11739;
	max.f32 	%f9667, %f9665, %f9666;
	mov.b32 	%r11740, %f9667;
	shfl.sync.down.b32	%r11741|%p4570, %r11740, 1, 31, -1;
	mov.b32 	%f9668, %r11741;
	max.f32 	%f955, %f9667, %f9668;
	sub.f32 	%f9669, %f9659, %f955;
	mul.f32 	%f9670, %f9669, 0f3FB8AA3B;
	ex2.approx.f32 	%f9671, %f9670;
	mov.b32 	%r11742, %f9671;
	shfl.sync.down.b32	%r11743|%p4571, %r11742, 16, 31, -1;
	mov.b32 	%f9672, %r11743;
	add.f32 	%f9673, %f9671, %f9672;
	mov.b32 	%r11744, %f9673;
	shfl.sync.down.b32	%r11745|%p4572, %r11744, 8, 31, -1;
	mov.b32 	%f9674, %r11745;
	add.f32 	%f9675, %f9673, %f9674;
	mov.b32 	%r11746, %f9675;
	shfl.sync.down.b32	%r11747|%p4573, %r11746, 4, 31, -1;
	mov.b32 	%f9676, %r11747;
	add.f32 	%f9677, %f9675, %f9676;
	mov.b32 	%r11748, %f9677;
	shfl.sync.down.b32	%r11749|%p4574, %r11748, 2, 31, -1;
	mov.b32 	%f9678, %r11749;
	add.f32 	%f9679, %f9677, %f9678;
	mov.b32 	%r11750, %f9679;
	shfl.sync.down.b32	%r11751|%p4575, %r11750, 1, 31, -1;
	mov.b32 	%f9680, %r11751;
	add.f32 	%f956, %f9679, %f9680;
	div.rn.f32 	%f9681, %f9671, %f956;
	mul.f32 	%f9682, %f9681, %f8993;
	mov.b32 	%r11752, %f9682;
	shfl.sync.down.b32	%r11753|%p4576, %r11752, 16, 31, -1;
	mov.b32 	%f9683, %r11753;
	add.f32 	%f9684, %f9682, %f9683;
	mov.b32 	%r11754, %f9684;
	shfl.sync.down.b32	%r11755|%p4577, %r11754, 8, 31, -1;
	mov.b32 	%f9685, %r11755;
	add.f32 	%f9686, %f9684, %f9685;
	mov.b32 	%r11756, %f9686;
	shfl.sync.down.b32	%r11757|%p4578, %r11756, 4, 31, -1;
	mov.b32 	%f9687, %r11757;
	add.f32 	%f9688, %f9686, %f9687;
	mov.b32 	%r11758, %f9688;
	shfl.sync.down.b32	%r11759|%p4579, %r11758, 2, 31, -1;
	mov.b32 	%f9689, %r11759;
	add.f32 	%f9690, %f9688, %f9689;
	mov.b32 	%r11760, %f9690;
	shfl.sync.down.b32	%r11761|%p4580, %r11760, 1, 31, -1;
	mov.b32 	%f9691, %r11761;
	add.f32 	%f957, %f9690, %f9691;
	@%p4565 bra 	$L__BB0_1611;
	ld.global.f32 	%f9692, [%rd28];
	add.f32 	%f9693, %f957, %f9692;
	st.global.f32 	[%rd28], %f9693;
	st.global.f32 	[%rd8+76], %f956;
	st.global.f32 	[%rd9+76], %f955;
$L__BB0_1611:
	ld.param.u32 	%r16810, [_Z17qk_sparse_forwardPK13__nv_bfloat16S1_S1_PKiS3_fPfS4_S4_lllllllllllllllliiii_param_27];
	mov.u32 	%r11762, %ctaid.x;
	shl.b32 	%r11763, %r11762, 7;
	or.b32  	%r11764, %r11763, 20;
	setp.ge.s32 	%p4581, %r11764, %r16810;
	@%p4581 bra 	$L__BB0_1614;
	mov.u32 	%r11765, %tid.x;
	and.b32  	%r11766, %r11765, 31;
	setp.ne.s32 	%p4582, %r11766, 0;
	shl.b32 	%r11767, %r11765, 7;
	and.b32  	%r11768, %r11767, 3968;
	mov.u32 	%r11769, shmem;
	add.s32 	%r11770, %r11769, %r11768;
	shl.b32 	%r11771, %r11765, 1;
	and.b32  	%r11772, %r11771, 62;
	mad.lo.s32 	%r11773, %r11766, -126, %r11772;
	add.s32 	%r11774, %r11770, %r11773;
	ld.shared.f32 	%f9694, [%r11774+26624];
	mov.b32 	%r11775, %f9694;
	shfl.sync.down.b32	%r11776|%p4583, %r11775, 16, 31, -1;
	mov.b32 	%f9695, %r11776;
	max.f32 	%f9696, %f9694, %f9695;
	mov.b32 	%r11777, %f9696;
	shfl.sync.down.b32	%r11778|%p4584, %r11777, 8, 31, -1;
	mov.b32 	%f9697, %r11778;
	max.f32 	%f9698, %f9696, %f9697;
	mov.b32 	%r11779, %f9698;
	shfl.sync.down.b32	%r11780|%p4585, %r11779, 4, 31, -1;
	mov.b32 	%f9699, %r11780;
	max.f32 	%f9700, %f9698, %f9699;
	mov.b32 	%r11781, %f9700;
	shfl.sync.down.b32	%r11782|%p4586, %r11781, 2, 31, -1;
	mov.b32 	%f9701, %r11782;
	max.f32 	%f9702, %f9700, %f9701;
	mov.b32 	%r11783, %f9702;
	shfl.sync.down.b32	%r11784|%p4587, %r11783, 1, 31, -1;
	mov.b32 	%f9703, %r11784;
	max.f32 	%f958, %f9702, %f9703;
	sub.f32 	%f9704, %f9694, %f958;
	mul.f32 	%f9705, %f9704, 0f3FB8AA3B;
	ex2.approx.f32 	%f9706, %f9705;
	mov.b32 	%r11785, %f9706;
	shfl.sync.down.b32	%r11786|%p4588, %r11785, 16, 31, -1;
	mov.b32 	%f9707, %r11786;
	add.f32 	%f9708, %f9706, %f9707;
	mov.b32 	%r11787, %f9708;
	shfl.sync.down.b32	%r11788|%p4589, %r11787, 8, 31, -1;
	mov.b32 	%f9709, %r11788;
	add.f32 	%f9710, %f9708, %f9709;
	mov.b32 	%r11789, %f9710;
	shfl.sync.down.b32	%r11790|%p4590, %r11789, 4, 31, -1;
	mov.b32 	%f9711, %r11790;
	add.f32 	%f9712, %f9710, %f9711;
	mov.b32 	%r11791, %f9712;
	shfl.sync.down.b32	%r11792|%p4591, %r11791, 2, 31, -1;
	mov.b32 	%f9713, %r11792;
	add.f32 	%f9714, %f9712, %f9713;
	mov.b32 	%r11793, %f9714;
	shfl.sync.down.b32	%r11794|%p4592, %r11793, 1, 31, -1;
	mov.b32 	%f9715, %r11794;
	add.f32 	%f959, %f9714, %f9715;
	div.rn.f32 	%f9716, %f9706, %f959;
	mul.f32 	%f9717, %f9716, %f8993;
	mov.b32 	%r11795, %f9717;
	shfl.sync.down.b32	%r11796|%p4593, %r11795, 16, 31, -1;
	mov.b32 	%f9718, %r11796;
	add.f32 	%f9719, %f9717, %f9718;
	mov.b32 	%r11797, %f9719;
	shfl.sync.down.b32	%r11798|%p4594, %r11797, 8, 31, -1;
	mov.b32 	%f9720, %r11798;
	add.f32 	%f9721, %f9719, %f9720;
	mov.b32 	%r11799, %f9721;
	shfl.sync.down.b32	%r11800|%p4595, %r11799, 4, 31, -1;
	mov.b32 	%f9722, %r11800;
	add.f32 	%f9723, %f9721, %f9722;
	mov.b32 	%r11801, %f9723;
	shfl.sync.down.b32	%r11802|%p4596, %r11801, 2, 31, -1;
	mov.b32 	%f9724, %r11802;
	add.f32 	%f9725, %f9723, %f9724;
	mov.b32 	%r11803, %f9725;
	shfl.sync.down.b32	%r11804|%p4597, %r11803, 1, 31, -1;
	mov.b32 	%f9726, %r11804;
	add.f32 	%f960, %f9725, %f9726;
	@%p4582 bra 	$L__BB0_1614;
	ld.global.f32 	%f9727, [%rd29];
	add.f32 	%f9728, %f960, %f9727;
	st.global.f32 	[%rd29], %f9728;
	st.global.f32 	[%rd8+80], %f959;
	st.global.f32 	[%rd9+80], %f958;
$L__BB0_1614:
	ld.param.u32 	%r16811, [_Z17qk_sparse_forwardPK13__nv_bfloat16S1_S1_PKiS3_fPfS4_S4_lllllllllllllllliiii_param_27];
	mov.u32 	%r11805, %ctaid.x;
	shl.b32 	%r11806, %r11805, 7;
	or.b32  	%r11807, %r11806, 21;
	setp.ge.s32 	%p4598, %r11807, %r16811;
	@%p4598 bra 	$L__BB0_1617;
	mov.u32 	%r11808, %tid.x;
	and.b32  	%r11809, %r11808, 31;
	setp.ne.s32 	%p4599, %r11809, 0;
	shl.b32 	%r11810, %r11808, 7;
	and.b32  	%r11811, %r11810, 3968;
	mov.u32 	%r11812, shmem;
	add.s32 	%r11813, %r11812, %r11811;
	shl.b32 	%r11814, %r11808, 1;
	and.b32  	%r11815, %r11814, 62;
	mad.lo.s32 	%r11816, %r11809, -126, %r11815;
	add.s32 	%r11817, %r11813, %r11816;
	ld.shared.f32 	%f9729, [%r11817+27136];
	mov.b32 	%r11818, %f9729;
	shfl.sync.down.b32	%r11819|%p4600, %r11818, 16, 31, -1;
	mov.b32 	%f9730, %r11819;
	max.f32 	%f9731, %f9729, %f9730;
	mov.b32 	%r11820, %f9731;
	shfl.sync.down.b32	%r11821|%p4601, %r11820, 8, 31, -1;
	mov.b32 	%f9732, %r11821;
	max.f32 	%f9733, %f9731, %f9732;
	mov.b32 	%r11822, %f9733;
	shfl.sync.down.b32	%r11823|%p4602, %r11822, 4, 31, -1;
	mov.b32 	%f9734, %r11823;
	max.f32 	%f9735, %f9733, %f9734;
	mov.b32 	%r11824, %f9735;
	shfl.sync.down.b32	%r11825|%p4603, %r11824, 2, 31, -1;
	mov.b32 	%f9736, %r11825;
	max.f32 	%f9737, %f9735, %f9736;
	mov.b32 	%r11826, %f9737;
	shfl.sync.down.b32	%r11827|%p4604, %r11826, 1, 31, -1;
	mov.b32 	%f9738, %r11827;
	max.f32 	%f961, %f9737, %f9738;
	sub.f32 	%f9739, %f9729, %f961;
	mul.f32 	%f9740, %f9739, 0f3FB8AA3B;
	ex2.approx.f32 	%f9741, %f9740;
	mov.b32 	%r11828, %f9741;
	shfl.sync.down.b32	%r11829|%p4605, %r11828, 16, 31, -1;
	mov.b32 	%f9742, %r11829;
	add.f32 	%f9743, %f9741, %f9742;
	mov.b32 	%r11830, %f9743;
	shfl.sync.down.b32	%r11831|%p4606, %r11830, 8, 31, -1;
	mov.b32 	%f9744, %r11831;
	add.f32 	%f9745, %f9743, %f9744;
	mov.b32 	%r11832, %f9745;
	shfl.sync.down.b32	%r11833|%p4607, %r11832, 4, 31, -1;
	mov.b32 	%f9746, %r11833;
	add.f32 	%f9747, %f9745, %f9746;
	mov.b32 	%r11834, %f9747;
	shfl.sync.down.b32	%r11835|%p4608, %r11834, 2, 31, -1;
	mov.b32 	%f9748, %r11835;
	add.f32 	%f9749, %f9747, %f9748;
	mov.b32 	%r11836, %f9749;
	shfl.sync.down.b32	%r11837|%p4609, %r11836, 1, 31, -1;
	mov.b32 	%f9750, %r11837;
	add.f32 	%f962, %f9749, %f9750;
	div.rn.f32 	%f9751, %f9741, %f962;
	mul.f32 	%f9752, %f9751, %f8993;
	mov.b32 	%r11838, %f9752;
	shfl.sync.down.b32	%r11839|%p4610, %r11838, 16, 31, -1;
	mov.b32 	%f9753, %r11839;
	add.f32 	%f9754, %f9752, %f9753;
	mov.b32 	%r11840, %f9754;
	shfl.sync.down.b32	%r11841|%p4611, %r11840, 8, 31, -1;
	mov.b32 	%f9755, %r11841;
	add.f32 	%f9756, %f9754, %f9755;
	mov.b32 	%r11842, %f9756;
	shfl.sync.down.b32	%r11843|%p4612, %r11842, 4, 31, -1;
	mov.b32 	%f9757, %r11843;
	add.f32 	%f9758, %f9756, %f9757;
	mov.b32 	%r11844, %f9758;
	shfl.sync.down.b32	%r11845|%p4613, %r11844, 2, 31, -1;
	mov.b32 	%f9759, %r11845;
	add.f32 	%f9760, %f9758, %f9759;
	mov.b32 	%r11846, %f9760;
	shfl.sync.down.b32	%r11847|%p4614, %r11846, 1, 31, -1;
	mov.b32 	%f9761, %r11847;
	add.f32 	%f963, %f9760, %f9761;
	@%p4599 bra 	$L__BB0_1617;
	ld.global.f32 	%f9762, [%rd30];
	add.f32 	%f9763, %f963, %f9762;
	st.global.f32 	[%rd30], %f9763;
	st.global.f32 	[%rd8+84], %f962;
	st.global.f32 	[%rd9+84], %f961;
$L__BB0_1617:
	ld.param.u32 	%r16812, [_Z17qk_sparse_forwardPK13__nv_bfloat16S1_S1_PKiS3_fPfS4_S4_lllllllllllllllliiii_param_27];
	mov.u32 	%r11848, %ctaid.x;
	shl.b32 	%r11849, %r11848, 7;
	or.b32  	%r11850, %r11849, 22;
	setp.ge.s32 	%p4615, %r11850, %r16812;
	@%p4615 bra 	$L__BB0_1620;
	mov.u32 	%r11851, %tid.x;
	and.b32  	%r11852, %r11851, 31;
	setp.ne.s32 	%p4616, %r11852, 0;
	shl.b32 	%r11853, %r11851, 7;
	and.b32  	%r11854, %r11853, 3968;
	mov.u32 	%r11855, shmem;
	add.s32 	%r11856, %r11855, %r11854;
	shl.b32 	%r11857, %r11851, 1;
	and.b32  	%r11858, %r11857, 62;
	mad.lo.s32 	%r11859, %r11852, -126, %r11858;
	add.s32 	%r11860, %r11856, %r11859;
	ld.shared.f32 	%f9764, [%r11860+27648];
	mov.b32 	%r11861, %f9764;
	shfl.sync.down.b32	%r11862|%p4617, %r11861, 16, 31, -1;
	mov.b32 	%f9765, %r11862;
	max.f32 	%f9766, %f9764, %f9765;
	mov.b32 	%r11863, %f9766;
	shfl.sync.down.b32	%r11864|%p4618, %r11863, 8, 31, -1;
	mov.b32 	%f9767, %r11864;
	max.f32 	%f9768, %f9766, %f9767;
	mov.b32 	%r11865, %f9768;
	shfl.sync.down.b32	%r11866|%p4619, %r11865, 4, 31, -1;
	mov.b32 	%f9769, %r11866;
	max.f32 	%f9770, %f9768, %f9769;
	mov.b32 	%r11867, %f9770;
	shfl.sync.down.b32	%r11868|%p4620, %r11867, 2, 31, -1;
	mov.b32 	%f9771, %r11868;
	max.f32 	%f9772, %f9770, %f9771;
	mov.b32 	%r11869, %f9772;
	shfl.sync.down.b32	%r11870|%p4621, %r11869, 1, 31, -1;
	mov.b32 	%f9773, %r11870;
	max.f32 	%f964, %f9772, %f9773;
	sub.f32 	%f9774, %f9764, %f964;
	mul.f32 	%f9775, %f9774, 0f3FB8AA3B;
	ex2.approx.f32 	%f9776, %f9775;
	mov.b32 	%r11871, %f9776;
	shfl.sync.down.b32	%r11872|%p4622, %r11871, 16, 31, -1;
	mov.b32 	%f9777, %r11872;
	add.f32 	%f9778, %f9776, %f9777;
	mov.b32 	%r11873, %f9778;
	shfl.sync.down.b32	%r11874|%p4623, %r11873, 8, 31, -1;
	mov.b32 	%f9779, %r11874;
	add.f32 	%f9780, %f9778, %f9779;
	mov.b32 	%r11875, %f9780;
	shfl.sync.down.b32	%r11876|%p4624, %r11875, 4, 31, -1;
	mov.b32 	%f9781, %r11876;
	add.f32 	%f9782, %f9780, %f9781;
	mov.b32 	%r11877, %f9782;
	shfl.sync.down.b32	%r11878|%p4625, %r11877, 2, 31, -1;
	mov.b32 	%f9783, %r11878;
	add.f32 	%f9784, %f9782, %f9783;
	mov.b32 	%r11879, %f9784;
	shfl.sync.down.b32	%r11880|%p4626, %r11879, 1, 31, -1;
	mov.b32 	%f9785, %r11880;
	add.f32 	%f965, %f9784, %f9785;
	div.rn.f32 	%f9786, %f9776, %f965;
	mul.f32 	%f9787, %f9786, %f8993;
	mov.b32 	%r11881, %f9787;
	shfl.sync.down.b32	%r11882|%p4627, %r11881, 16, 31, -1;
	mov.b32 	%f9788, %r11882;
	add.f32 	%f9789, %f9787, %f9788;
	mov.b32 	%r11883, %f9789;
	shfl.sync.down.b32	%r11884|%p4628, %r11883, 8, 31, -1;
	mov.b32 	%f9790, %r11884;
	add.f32 	%f9791, %f9789, %f9790;
	mov.b32 	%r11885, %f9791;
	shfl.sync.down.b32	%r11886|%p4629, %r11885, 4, 31, -1;
	mov.b32 	%f9792, %r11886;
	add.f32 	%f9793, %f9791, %f9792;
	mov.b32 	%r11887, %f9793;
	shfl.sync.down.b32	%r11888|%p4630, %r11887, 2, 31, -1;
	mov.b32 	%f9794, %r11888;
	add.f32 	%f9795, %f9793, %f9794;
	mov.b32 	%r11889, %f9795;
	shfl.sync.down.b32	%r11890|%p4631, %r11889, 1, 31, -1;
	mov.b32 	%f9796, %r11890;
	add.f32 	%f966, %f9795, %f9796;
	@%p4616 bra 	$L__BB0_1620;
	ld.global.f32 	%f9797, [%rd31];
	add.f32 	%f9798, %f966, %f9797;
	st.global.f32 	[%rd31], %f9798;
	st.global.f32 	[%rd8+88], %f965;
	st.global.f32 	[%rd9+88], %f964;
$L__BB0_1620:
	ld.param.u32 	%r16813, [_Z17qk_sparse_forwardPK13__nv_bfloat16S1_S1_PKiS3_fPfS4_S4_lllllllllllllllliiii_param_27];
	mov.u32 	%r11891, %ctaid.x;
	shl.b32 	%r11892, %r11891, 7;
	or.b32  	%r11893, %r11892, 23;
	setp.ge.s32 	%p4632, %r11893, %r16813;
	@%p4632 bra 	$L__BB0_1623;
	mov.u32 	%r11894, %tid.x;
	and.b32  	%r11895, %r11894, 31;
	setp.ne.s32 	%p4633, %r11895, 0;
	shl.b32 	%r11896, %r11894, 7;
	and.b32  	%r11897, %r11896, 3968;
	mov.u32 	%r11898, shmem;
	add.s32 	%r11899, %r11898, %r11897;
	shl.b32 	%r11900, %r11894, 1;
	and.b32  	%r11901, %r11900, 62;
	mad.lo.s32 	%r11902, %r11895, -126, %r11901;
	add.s32 	%r11903, %r11899, %r11902;
	ld.shared.f32 	%f9799, [%r11903+28160];
	mov.b32 	%r11904, %f9799;
	shfl.sync.down.b32	%r11905|%p4634, %r11904, 16, 31, -1;
	mov.b32 	%f9800, %r11905;
	max.f32 	%f9801, %f9799, %f9800;
	mov.b32 	%r11906, %f9801;
	shfl.sync.down.b32	%r11907|%p4635, %r11906, 8, 31, -1;
	mov.b32 	%f9802, %r11907;
	max.f32 	%f9803, %f9801, %f9802;
	mov.b32 	%r11908, %f9803;
	shfl.sync.down.b32	%r11909|%p4636, %r11908, 4, 31, -1;
	mov.b32 	%f9804, %r11909;
	max.f32 	%f9805, %f9803, %f9804;
	mov.b32 	%r11910, %f9805;
	shfl.sync.down.b32	%r11911|%p4637, %r11910, 2, 31, -1;
	mov.b32 	%f9806, %r11911;
	max.f32 	%f9807, %f9805, %f9806;
	mov.b32 	%r11912, %f9807;
	shfl.sync.down.b32	%r11913|%p4638, %r11912, 1, 31, -1;
	mov.b32 	%f9808, %r11913;
	max.f32 	%f967, %f9807, %f9808;
	sub.f32 	%f9809, %f9799, %f967;
	mul.f32 	%f9810, %f9809, 0f3FB8AA3B;
	ex2.approx.f32 	%f9811, %f9810;
	mov.b32 	%r11914, %f9811;
	shfl.sync.down.b32	%r11915|%p4639, %r11914, 16, 31, -1;
	mov.b32 	%f9812, %r11915;
	add.f32 	%f9813, %f9811, %f9812;
	mov.b32 	%r11916, %f9813;
	shfl.sync.down.b32	%r11917|%p4640, %r11916, 8, 31, -1;
	mov.b32 	%f9814, %r11917;
	add.f32 	%f9815, %f9813, %f9814;
	mov.b32 	%r11918, %f9815;
	shfl.sync.down.b32	%r11919|%p4641, %r11918, 4, 31, -1;
	mov.b32 	%f9816, %r11919;
	add.f32 	%f9817, %f9815, %f9816;
	mov.b32 	%r11920, %f9817;
	shfl.sync.down.b32	%r11921|%p4642, %r11920, 2, 31, -1;
	mov.b32 	%f9818, %r11921;
	add.f32 	%f9819, %f9817, %f9818;
	mov.b32 	%r11922, %f9819;
	shfl.sync.down.b32	%r11923|%p4643, %r11922, 1, 31, -1;
	mov.b32 	%f9820, %r11923;
	add.f32 	%f968, %f9819, %f9820;
	div.rn.f32 	%f9821, %f9811, %f968;
	mul.f32 	%f9822, %f9821, %f8993;
	mov.b32 	%r11924, %f9822;
	shfl.sync.down.b32	%r11925|%p4644, %r11924, 16, 31, -1;
	mov.b32 	%f9823, %r11925;
	add.f32 	%f9824, %f9822, %f9823;
	mov.b32 	%r11926, %f9824;
	shfl.sync.down.b32	%r11927|%p4645, %r11926, 8, 31, -1;
	mov.b32 	%f9825, %r11927;
	add.f32 	%f9826, %f9824, %f9825;
	mov.b32 	%r11928, %f9826;
	shfl.sync.down.b32	%r11929|%p4646, %r11928, 4, 31, -1;
	mov.b32 	%f9827, %r11929;
	add.f32 	%f9828, %f9826, %f9827;
	mov.b32 	%r11930, %f9828;
	shfl.sync.down.b32	%r11931|%p4647, %r11930, 2, 31, -1;
	mov.b32 	%f9829, %r11931;
	add.f32 	%f9830, %f9828, %f9829;
	mov.b32 	%r11932, %f9830;
	shfl.sync.down.b32	%r11933|%p4648, %r11932, 1, 31, -1;
	mov.b32 	%f9831, %r11933;
	add.f32 	%f969, %f9830, %f9831;
	@%p4633 bra 	$L__BB0_1623;
	ld.global.f32 	%f9832, [%rd32];
	add.f32 	%f9833, %f969, %f9832;
	st.global.f32 	[%rd32], %f9833;
	st.global.f32 	[%rd8+92], %f968;
	st.global.f32 	[%rd9+92], %f967;
$L__BB0_1623:
	ld.param.u32 	%r16814, [_Z17qk_sparse_forwardPK13__nv_bfloat16S1_S1_PKiS3_fPfS4_S4_lllllllllllllllliiii_param_27];
	mov.u32 	%r11934, %ctaid.x;
	shl.b32 	%r11935, %r11934, 7;
	or.b32  	%r11936, %r11935, 24;
	setp.ge.s32 	%p4649, %r11936, %r16814;
	@%p4649 bra 	$L__BB0_1626;
	mov.u32 	%r11937, %tid.x;
	and.b32  	%r11938, %r11937, 31;
	setp.ne.s32 	%p4650, %r11938, 0;
	shl.b32 	%r11939, %r11937, 7;
	and.b32  	%r11940, %r11939, 3968;
	mov.u32 	%r11941, shmem;
	add.s32 	%r11942, %r11941, %r11940;
	shl.b32 	%r11943, %r11937, 1;
	and.b32  	%r11944, %r11943, 62;
	mad.lo.s32 	%r11945, %r11938, -126, %r11944;
	add.s32 	%r11946, %r11942, %r11945;
	ld.shared.f32 	%f9834, [%r11946+28672];
	mov.b32 	%r11947, %f9834;
	shfl.sync.down.b32	%r11948|%p4651, %r11947, 16, 31, -1;
	mov.b32 	%f9835, %r11948;
	max.f32 	%f9836, %f9834, %f9835;
	mov.b32 	%r11949, %f9836;
	shfl.sync.down.b32	%r11950|%p4652, %r11949, 8, 31, -1;
	mov.b32 	%f9837, %r11950;
	max.f32 	%f9838, %f9836, %f9837;
	mov.b32 	%r11951, %f9838;
	shfl.sync.down.b32	%r11952|%p4653, %r11951, 4, 31, -1;
	mov.b32 	%f9839, %r11952;
	max.f32 	%f9840, %f9838, %f9839;
	mov.b32 	%r11953, %f9840;
	shfl.sync.down.b32	%r11954|%p4654, %r11953, 2, 31, -1;
	mov.b32 	%f9841, %r11954;
	max.f32 	%f9842, %f9840, %f9841;
	mov.b32 	%r11955, %f9842;
	shfl.sync.down.b32	%r11956|%p4655, %r11955, 1, 31, -1;
	mov.b32 	%f9843, %r11956;
	max.f32 	%f970, %f9842, %f9843;
	sub.f32 	%f9844, %f9834, %f970;
	mul.f32 	%f9845, %f9844, 0f3FB8AA3B;
	ex2.approx.f32 	%f9846, %f9845;
	mov.b32 	%r11957, %f9846;
	shfl.sync.down.b32	%r11958|%p4656, %r11957, 16, 31, -1;
	mov.b32 	%f9847, %r11958;
	add.f32 	%f9848, %f9846, %f9847;
	mov.b32 	%r11959, %f9848;
	shfl.sync.down.b32	%r11960|%p4657, %r11959, 8, 31, -1;
	mov.b32 	%f9849, %r11960;
	add.f32 	%f9850, %f9848, %f9849;
	mov.b32 	%r11961, %f9850;
	shfl.sync.down.b32	%r11962|%p4658, %r11961, 4, 31, -1;
	mov.b32 	%f9851, %r11962;
	add.f32 	%f9852, %f9850, %f9851;
	mov.b32 	%r11963, %f9852;
	shfl.sync.down.b32	%r11964|%p4659, %r11963, 2, 31, -1;
	mov.b32 	%f9853, %r11964;
	add.f32 	%f9854, %f9852, %f9853;
	mov.b32 	%r11965, %f9854;
	shfl.sync.down.b32	%r11966|%p4660, %r11965, 1, 31, -1;
	mov.b32 	%f9855, %r11966;
	add.f32 	%f971, %f9854, %f9855;
	div.rn.f32 	%f9856, %f9846, %f971;
	mul.f32 	%f9857, %f9856, %f8993;
	mov.b32 	%r11967, %f9857;
	shfl.sync.down.b32	%r11968|%p4661, %r11967, 16, 31, -1;
	mov.b32 	%f9858, %r11968;
	add.f32 	%f9859, %f9857, %f9858;
	mov.b32 	%r11969, %f9859;
	shfl.sync.down.b32	%r11970|%p4662, %r11969, 8, 31, -1;
	mov.b32 	%f9860, %r11970;
	add.f32 	%f9861, %f9859, %f9860;
	mov.b32 	%r11971, %f9861;
	shfl.sync.down.b32	%r11972|%p4663, %r11971, 4, 31, -1;
	mov.b32 	%f9862, %r11972;
	add.f32 	%f9863, %f9861, %f9862;
	mov.b32 	%r11973, %f9863;
	shfl.sync.down.b32	%r11974|%p4664, %r11973, 2, 31, -1;
	mov.b32 	%f9864, %r11974;
	add.f32 	%f9865, %f9863, %f9864;
	mov.b32 	%r11975, %f9865;
	shfl.sync.down.b32	%r11976|%p4665, %r11975, 1, 31, -1;
	mov.b32 	%f9866, %r11976;
	add.f32 	%f972, %f9865, %f9866;
	@%p4650 bra 	$L__BB0_1626;
	ld.global.f32 	%f9867, [%rd33];
	add.f32 	%f9868, %f972, %f9867;
	st.global.f32 	[%rd33], %f9868;
	st.global.f32 	[%rd8+96], %f971;
	st.global.f32 	[%rd9+96], %f970;
$L__BB0_1626:
	ld.param.u32 	%r16815, [_Z17qk_sparse_forwardPK13__nv_bfloat16S1_S1_PKiS3_fPfS4_S4_lllllllllllllllliiii_param_27];
	mov.u32 	%r11977, %ctaid.x;
	shl.b32 	%r11978, %r11977, 7;
	or.b32  	%r11979, %r11978, 25;
	setp.ge.s32 	%p4666, %r11979, %r16815;
	@%p4666 bra 	$L__BB0_1629;
	mov.u32 	%r11980, %tid.x;
	and.b32  	%r11981, %r11980, 31;
	setp.ne.s32 	%p4667, %r11981, 0;
	shl.b32 	%r11982, %r11980, 7;
	and.b32  	%r11983, %r11982, 3968;
	mov.u32 	%r11984, shmem;
	add.s32 	%r11985, %r11984, %r11983;
	shl.b32 	%r11986, %r11980, 1;
	and.b32  	%r11987, %r11986, 62;
	mad.lo.s32 	%r11988, %r11981, -126, %r11987;
	add.s32 	%r11989, %r11985, %r11988;
	ld.shared.f32 	%f9869, [%r11989+29184];
	mov.b32 	%r11990, %f9869;
	shfl.sync.down.b32	%r11991|%p4668, %r11990, 16, 31, -1;
	mov.b32 	%f9870, %r11991;
	max.f32 	%f9871, %f9869, %f9870;
	mov.b32 	%r11992, %f9871;
	shfl.sync.down.b32	%r11993|%p4669, %r11992, 8, 31, -1;
	mov.b32 	%f9872, %r11993;
	max.f32 	%f9873, %f9871, %f9872;
	mov.b32 	%r11994, %f9873;
	shfl.sync.down.b32	%r11995|%p4670, %r11994, 4, 31, -1;
	mov.b32 	%f9874, %r11995;
	max.f32 	%f9875, %f9873, %f9874;
	mov.b32 	%r11996, %f9875;
	shfl.sync.down.b32	%r11997|%p4671, %r11996, 2, 31, -1;
	mov.b32 	%f9876, %r11997;
	max.f32 	%f9877, %f9875, %f9876;
	mov.b32 	%r11998, %f9877;
	shfl.sync.down.b32	%r11999|%p4672, %r11998, 1, 31, -1;
	mov.b32 	%f9878, %r11999;
	max.f32 	%f973, %f9877, %f9878;
	sub.f32 	%f9879, %f9869, %f973;
	mul.f32 	%f9880, %f9879, 0f3FB8AA3B;
	ex2.approx.f32 	%f9881, %f9880;
	mov.b32 	%r12000, %f9881;
	shfl.sync.down.b32	%r12001|%p4673, %r12000, 16, 31, -1;
	mov.b32 	%f9882, %r12001;
	add.f32 	%f9883, %f9881, %f9882;
	mov.b32 	%r12002, %f9883;
	shfl.sync.down.b32	%r12003|%p4674, %r12002, 8, 31, -1;
	mov.b32 	%f9884, %r12003;
	add.f32 	%f9885, %f9883, %f9884;
	mov.b32 	%r12004, %f9885;
	shfl.sync.down.b32	%r12005|%p4675, %r12004, 4, 31, -1;
	mov.b32 	%f9886, %r12005;
	add.f32 	%f9887, %f9885, %f9886;
	mov.b32 	%r12006, %f9887;
	shfl.sync.down.b32	%r12007|%p4676, %r12006, 2, 31, -1;
	mov.b32 	%f9888, %r12007;
	add.f32 	%f9889, %f9887, %f9888;
	mov.b32 	%r12008, %f9889;
	shfl.sync.down.b32	%r12009|%p4677, %r12008, 1, 31, -1;
	mov.b32 	%f9890, %r12009;
	add.f32 	%f974, %f9889, %f9890;
	div.rn.f32 	%f9891, %f9881, %f974;
	mul.f32 	%f9892, %f9891, %f8993;
	mov.b32 	%r12010, %f9892;
	shfl.sync.down.b32	%r12011|%p4678, %r12010, 16, 31, -1;
	mov.b32 	%f9893, %r12011;
	add.f32 	%f9894, %f9892, %f9893;
	mov.b32 	%r12012, %f9894;
	shfl.sync.down.b32	%r12013|%p4679, %r12012, 8, 31, -1;
	mov.b32 	%f9895, %r12013;
	add.f32 	%f9896, %f9894, %f9895;
	mov.b32 	%r12014, %f9896;
	shfl.sync.down.b32	%r12015|%p4680, %r12014, 4, 31, -1;
	mov.b32 	%f9897, %r12015;
	add.f32 	%f9898, %f9896, %f9897;
	mov.b32 	%r12016, %f9898;
	shfl.sync.down.b32	%r12017|%p4681, %r12016, 2, 31, -1;
	mov.b32 	%f9899, %r12017;
	add.f32 	%f9900, %f9898, %f9899;
	mov.b32 	%r12018, %f9900;
	shfl.sync.down.b32	%r12019|%p4682, %r12018, 1, 31, -1;
	mov.b32 	%f9901, %r12019;
	add.f32 	%f975, %f9900, %f9901;
	@%p4667 bra 	$L__BB0_1629;
	ld.global.f32 	%f9902, [%rd34];
	add.f32 	%f9903, %f975, %f9902;
	st.global.f32 	[%rd34], %f9903;
	st.global.f32 	[%rd8+100], %f974;
	st.global.f32 	[%rd9+100], %f973;
$L__BB0_1629:
	ld.param.u32 	%r16816, [_Z17qk_sparse_forwardPK13__nv_bfloat16S1_S1_PKiS3_fPfS4_S4_lllllllllllllllliiii_param_27];
	mov.u32 	%r12020, %ctaid.x;
	shl.b32 	%r12021, %r12020, 7;
	or.b32  	%r12022, %r12021, 26;
	setp.ge.s32 	%p4683, %r12022, %r16816;
	@%p4683 bra 	$L__BB0_1632;
	mov.u32 	%r12023, %tid.x;
	and.b32  	%r12024, %r12023, 31;
	setp.ne.s32 	%p4684, %r12024, 0;
	shl.b32 	%r12025, %r12023, 7;
	and.b32  	%r12026, %r12025, 3968;
	mov.u32 	%r12027, shmem;
	add.s32 	%r12028, %r12027, %r12026;
	shl.b32 	%r12029, %r12023, 1;
	and.b32  	%r12030, %r12029, 62;
	mad.lo.s32 	%r12031, %r12024, -126, %r12030;
	add.s32 	%r12032, %r12028, %r12031;
	ld.shared.f32 	%f9904, [%r12032+29696];
	mov.b32 	%r12033, %f9904;
	shfl.sync.down.b32	%r12034|%p4685, %r12033, 16, 31, -1;
	mov.b32 	%f9905, %r12034;
	max.f32 	%f9906, %f9904, %f9905;
	mov.b32 	%r12035, %f9906;
	shfl.sync.down.b32	%r12036|%p4686, %r12035, 8, 31, -1;
	mov.b32 	%f9907, %r12036;
	max.f32 	%f9908, %f9906, %f9907;
	mov.b32 	%r12037, %f9908;
	shfl.sync.down.b32	%r12038|%p4687, %r12037, 4, 31, -1;
	mov.b32 	%f9909, %r12038;
	max.f32 	%f9910, %f9908, %f9909;
	mov.b32 	%r12039, %f9910;
	shfl.sync.down.b32	%r12040|%p4688, %r12039, 2, 31, -1;
	mov.b32 	%f9911, %r12040;
	max.f32 	%f9912, %f9910, %f9911;
	mov.b32 	%r12041, %f9912;
	shfl.sync.down.b32	%r12042|%p4689, %r12041, 1, 31, -1;
	mov.b32 	%f9913, %r12042;
	max.f32 	%f976, %f9912, %f9913;
	sub.f32 	%f9914, %f9904, %f976;
	mul.f32 	%f9915, %f9914, 0f3FB8AA3B;
	ex2.approx.f32 	%f9916, %f9915;
	mov.b32 	%r12043, %f9916;
	shfl.sync.down.b32	%r12044|%p4690, %r12043, 16, 31, -1;
	mov.b32 	%f9917, %r12044;
	add.f32 	%f9918, %f9916, %f9917;
	mov.b32 	%r12045, %f9918;
	shfl.sync.down.b32	%r12046|%p4691, %r12045, 8, 31, -1;
	mov.b32 	%f9919, %r12046;
	add.f32 	%f9920, %f9918, %f9919;
	mov.b32 	%r12047, %f9920;
	shfl.sync.down.b32	%r12048|%p4692, %r12047, 4, 31, -1;
	mov.b32 	%f9921, %r12048;
	add.f32 	%f9922, %f9920, %f9921;
	mov.b32 	%r12049, %f9922;
	shfl.sync.down.b32	%r12050|%p4693, %r12049, 2, 31, -1;
	mov.b32 	%f9923, %r12050;
	add.f32 	%f9924, %f9922, %f9923;
	mov.b32 	%r12051, %f9924;
	shfl.sync.down.b32	%r12052|%p4694, %r12051, 1, 31, -1;
	mov.b32 	%f9925, %r12052;
	add.f32 	%f977, %f9924, %f9925;
	div.rn.f32 	%f9926, %f9916, %f977;
	mul.f32 	%f9927, %f9926, %f8993;
	mov.b32 	%r12053, %f9927;
	shfl.sync.down.b32	%r12054|%p4695, %r12053, 16, 31, -1;
	mov.b32 	%f9928, %r12054;
	add.f32 	%f9929, %f9927, %f9928;
	mov.b32 	%r12055, %f9929;
	shfl.sync.down.b32	%r12056|%p4696, %r12055, 8, 31, -1;
	mov.b32 	%f9930, %r12056;
	add.f32 	%f9931, %f9929, %f9930;
	mov.b32 	%r12057, %f9931;
	shfl.sync.down.b32	%r12058|%p4697, %r12057, 4, 31, -1;
	mov.b32 	%f9932, %r12058;
	add.f32 	%f9933, %f9931, %f9932;
	mov.b32 	%r12059, %f9933;
	shfl.sync.down.b32	%r12060|%p4698, %r12059, 2, 31, -1;
	mov.b32 	%f9934, %r12060;
	add.f32 	%f9935, %f9933, %f9934;
	mov.b32 	%r12061, %f9935;
	shfl.sync.down.b32	%r12062|%p4699, %r12061, 1, 31, -1;
	mov.b32 	%f9936, %r12062;
	add.f32 	%f978, %f9935, %f9936;
	@%p4684 bra 	$L__BB0_1632;
	ld.global.f32 	%f9937, [%rd35];
	add.f32 	%f9938, %f978, %f9937;
	st.global.f32 	[%rd35], %f9938;
	st.global.f32 	[%rd8+104], %f977;
	st.global.f32 	[%rd9+104], %f976;
$L__BB0_1632:
	ld.param.u32 	%r16817, [_Z17qk_sparse_forwardPK13__nv_bfloat16S1_S1_PKiS3_fPfS4_S4_lllllllllllllllliiii_param_27];
	mov.u32 	%r12063, %ctaid.x;
	shl.b32 	%r12064, %r12063, 7;
	or.b32  	%r12065, %r12064, 27;
	setp.ge.s32 	%p4700, %r12065, %r16817;
	@%p4700 bra 	$L__BB0_1635;
	mov.u32 	%r12066, %tid.x;
	and.b32  	%r12067, %r12066, 31;
	setp.ne.s32 	%p4701, %r12067, 0;
	shl.b32 	%r12068, %r12066, 7;
	and.b32  	%r12069, %r12068, 3968;
	mov.u32 	%r12070, shmem;
	add.s32 	%r12071, %r12070, %r12069;
	shl.b32 	%r12072, %r12066, 1;
	and.b32  	%r12073, %r12072, 62;
	mad.lo.s32 	%r12074, %r12067, -126, %r12073;
	add.s32 	%r12075, %r12071, %r12074;
	ld.shared.f32 	%f9939, [%r12075+30208];
	mov.b32 	%r12076, %f9939;
	shfl.sync.down.b32	%r12077|%p4702, %r12076, 16, 31, -1;
	mov.b32 	%f9940, %r12077;
	max.f32 	%f9941, %f9939, %f9940;
	mov.b32 	%r12078, %f9941;
	shfl.sync.down.b32	%r12079|%p4703, %r12078, 8, 31, -1;
	mov.b32 	%f9942, %r12079;
	max.f32 	%f9943, %f9941, %f9942;
	mov.b32 	%r12080, %f9943;
	shfl.sync.down.b32	%r12081|%p4704, %r12080, 4, 31, -1;
	mov.b32 	%f9944, %r12081;
	max.f32 	%f9945, %f9943, %f9944;
	mov.b32 	%r12082, %f9945;
	shfl.sync.down.b32	%r12083|%p4705, %r12082, 2, 31, -1;
	mov.b32 	%f9946, %r12083;
	max.f32 	%f9947, %f9945, %f9946;
	mov.b32 	%r12084, %f9947;
	shfl.sync.down.b32	%r12085|%p4706, %r12084, 1, 31, -1;
	mov.b32 	%f9948, %r12085;
	max.f32 	%f979, %f9947, %f9948;
	sub.f32 	%f9949, %f9939, %f979;
	mul.f32 	%f9950, %f9949, 0f3FB8AA3B;
	ex2.approx.f32 	%f9951, %f9950;
	mov.b32 	%r12086, %f9951;
	shfl.sync.down.b32	%r12087|%p4707, %r12086, 16, 31, -1;
	mov.b32 	%f9952, %r12087;
	add.f32 	%f9953, %f9951, %f9952;
	mov.b32 	%r12088, %f9953;
	shfl.sync.down.b32	%r12089|%p4708, %r12088, 8, 31, -1;
	mov.b32 	%f9954, %r12089;
	add.f32 	%f9955, %f9953, %f9954;
	mov.b32 	%r12090, %f9955;
	shfl.sync.down.b32	%r12091|%p4709, %r12090, 4, 31, -1;
	mov.b32 	%f9956, %r12091;
	add.f32 	%f9957, %f9955, %f9956;
	mov.b32 	%r12092, %f9957;
	shfl.sync.down.b32	%r12093|%p4710, %r12092, 2, 31, -1;
	mov.b32 	%f9958, %r12093;
	add.f32 	%f9959, %f9957, %f9958;
	mov.b32 	%r12094, %f9959;
	shfl.sync.down.b32	%r12095|%p4711, %r12094, 1, 31, -1;
	mov.b32 	%f9960, %r12095;
	add.f32 	%f980, %f9959, %f9960;
	div.rn.f32 	%f9961, %f9951, %f980;
	mul.f32 	%f9962, %f9961, %f8993;
	mov.b32 	%r12096, %f9962;
	shfl.sync.down.b32	%r12097|%p4712, %r12096, 16, 31, -1;
	mov.b32 	%f9963, %r12097;
	add.f32 	%f9964, %f9962, %f9963;
	mov.b32 	%r12098, %f9964;
	shfl.sync.down.b32	%r12099|%p4713, %r12098, 8, 31, -1;
	mov.b32 	%f9965, %r12099;
	add.f32 	%f9966, %f9964, %f9965;
	mov.b32 	%r12100, %f9966;
	shfl.sync.down.b32	%r12101|%p4714, %r12100, 4, 31, -1;
	mov.b32 	%f9967, %r12101;
	add.f32 	%f9968, %f9966, %f9967;
	mov.b32 	%r12102, %f9968;
	shfl.sync.down.b32	%r12103|%p4715, %r12102, 2, 31, -1;
	mov.b32 	%f9969, %r12103;
	add.f32 	%f9970, %f9968, %f9969;
	mov.b32 	%r12104, %f9970;
	shfl.sync.down.b32	%r12105|%p4716, %r12104, 1, 31, -1;
	mov.b32 	%f9971, %r12105;
	add.f32 	%f981, %f9970, %f9971;
	@%p4701 bra 	$L__BB0_1635;
	ld.global.f32 	%f9972, [%rd36];
	add.f32 	%f9973, %f981, %f9972;
	st.global.f32 	[%rd36], %f9973;
	st.global.f32 	[%rd8+108], %f980;
	st.global.f32 	[%rd9+108], %f979;
$L__BB0_1635:
	ld.param.u32 	%r16818, [_Z17qk_sparse_forwardPK13__nv_bfloat16S1_S1_PKiS3_fPfS4_S4_lllllllllllllllliiii_param_27];
	mov.u32 	%r12106, %ctaid.x;
	shl.b32 	%r12107, %r12106, 7;
	or.b32  	%r12108, %r12107, 28;
	setp.ge.s32 	%p4717, %r12108, %r16818;
	@%p4717 bra 	$L__BB0_1638;
	mov.u32 	%r12109, %tid.x;
	and.b32  	%r12110, %r12109, 31;
	setp.ne.s32 	%p4718, %r12110, 0;
	shl.b32 	%r12111, %r12109, 7;
	and.b32  	%r12112, %r12111, 3968;
	mov.u32 	%r12113, shmem;
	add.s32 	%r12114, %r12113, %r12112;
	shl.b32 	%r12115, %r12109, 1;
	and.b32  	%r12116, %r12115, 62;
	mad.lo.s32 	%r12117, %r12110, -126, %r12116;
	add.s32 	%r12118, %r12114, %r12117;
	ld.shared.f32 	%f9974, [%r12118+30720];
	mov.b32 	%r12119, %f9974;
	shfl.sync.down.b32	%r12120|%p4719, %r12119, 16, 31, -1;
	mov.b32 	%f9975, %r12120;
	max.f32 	%f9976, %f9974, %f9975;
	mov.b32 	%r12121, %f9976;
	shfl.sync.down.b32	%r12122|%p4720, %r12121, 8, 31, -1;
	mov.b32 	%f9977, %r12122;
	max.f32 	%f9978, %f9976, %f9977;
	mov.b32 	%r12123, %f9978;
	shfl.sync.down.b32	%r12124|%p4721, %r12123, 4, 31, -1;
	mov.b32 	%f9979, %r12124;
	max.f32 	%f9980, %f9978, %f9979;
	mov.b32 	%r12125, %f9980;
	shfl.sync.down.b32	%r12126|%p4722, %r12125, 2, 31, -1;
	mov.b32 	%f9981, %r12126;
	max.f32 	%f9982, %f9980, %f9981;
	mov.b32 	%r12127, %f9982;
	shfl.sync.down.b32	%r12128|%p4723, %r12127, 1, 31, -1;
	mov.b32 	%f9983, %r12128;
	max.f32 	%f982, %f9982, %f9983;
	sub.f32 	%f9984, %f9974, %f982;
	mul.f32 	%f9985, %f9984, 0f3FB8AA3B;
	ex2.approx.f32 	%f9986, %f9985;
	mov.b32 	%r12129, %f9986;
	shfl.sync.down.b32	%r12130|%p4724, %r12129, 16, 31, -1;
	mov.b32 	%f9987, %r12130;
	add.f32 	%f9988, %f9986, %f9987;
	mov.b32 	%r12131, %f9988;
	shfl.sync.down.b32	%r12132|%p4725, %r12131, 8, 31, -1;
	mov.b32 	%f9989, %r12132;
	add.f32 	%f9990, %f9988, %f9989;
	mov.b32 	%r12133, %f9990;
	shfl.sync.down.b32	%r12134|%p4726, %r12133, 4, 31, -1;
	mov.b32 	%f9991, %r12134;
	add.f32 	%f9992, %f9990, %f9991;
	mov.b32 	%r12135, %f9992;
	shfl.sync.down.b32	%r12136|%p4727, %r12135, 2, 31, -1;
	mov.b32 	%f9993, %r12136;
	add.f32 	%f9994, %f9992, %f9993;
	mov.b32 	%r12137, %f9994;
	shfl.sync.down.b32	%r12138|%p4728, %r12137, 1, 31, -1;
	mov.b32 	%f9995, %r12138;
	add.f32 	%f983, %f9994, %f9995;
	div.rn.f32 	%f9996, %f9986, %f983;
	mul.f32 	%f9997, %f9996, %f8993;
	mov.b32 	%r12139, %f9997;
	shfl.sync.down.b32	%r12140|%p4729, %r12139, 16, 31, -1;
	mov.b32 	%f9998, %r12140;
	add.f32 	%f9999, %f9997, %f9998;
	mov.b32 	%r12141, %f9999;
	shfl.sync.down.b32	%r12142|%p4730, %r12141, 8, 31, -1;
	mov.b32 	%f10000, %r12142;
	add.f32 	%f10001, %f9999, %f10000;
	mov.b32 	%r12143, %f10001;
	shfl.sync.down.b32	%r12144|%p4731, %r12143, 4, 31, -1;
	mov.b32 	%f10002, %r12144;
	add.f32 	%f10003, %f10001, %f10002;
	mov.b32 	%r12145, %f10003;
	shfl.sync.down.b32	%r12146|%p4732, %r12145, 2, 31, -1;
	mov.b32 	%f10004, %r12146;
	add.f32 	%f10005, %f10003, %f10004;
	mov.b32 	%r12147, %f10005;
	shfl.sync.down.b32	%r12148|%p4733, %r12147, 1, 31, -1;
	mov.b32 	%f10006, %r12148;
	add.f32 	%f984, %f10005, %f10006;
	@%p4718 bra 	$L__BB0_1638;
	ld.global.f32 	%f10007, [%rd37];
	add.f32 	%f10008, %f984, %f10007;
	st.global.f32 	[%rd37], %f10008;
	st.global.f32 	[%rd8+112], %f983;
	st.global.f32 	[%rd9+112], %f982;
$L__BB0_1638:
	ld.param.u32 	%r16819, [_Z17qk_sparse_forwardPK13__nv_bfloat16S1_S1_PKiS3_fPfS4_S4_lllllllllllllllliiii_param_27];
	mov.u32 	%r12149, %ctaid.x;
	shl.b32 	%r12150, %r12149, 7;
	or.b32  	%r12151, %r12150, 29;
	setp.ge.s32 	%p4734, %r12151, %r16819;
	@%p4734 bra 	$L__BB0_1641;
	mov.u32 	%r12152, %tid.x;
	and.b32  	%r12153, %r12152, 31;
	setp.ne.s32 	%p4735, %r12153, 0;
	shl.b32 	%r12154, %r12152, 7;
	and.b32  	%r12155, %r12154, 3968;
	mov.u32 	%r12156, shmem;
	add.s32 	%r12157, %r12156, %r12155;
	shl.b32 	%r12158, %r12152, 1;
	and.b32  	%r12159, %r12158, 62;
	mad.lo.s32 	%r12160, %r12153, -126, %r12159;
	add.s32 	%r12161, %r12157, %r12160;
	ld.shared.f32 	%f10009, [%r12161+31232];
	mov.b32 	%r12162, %f10009;
	shfl.sync.down.b32	%r12163|%p4736, %r12162, 16, 31, -1;
	mov.b32 	%f10010, %r12163;
	max.f32 	%f10011, %f10009, %f10010;
	mov.b32 	%r12164, %f10011;
	shfl.sync.down.b32	%r12165|%p4737, %r12164, 8, 31, -1;
	mov.b32 	%f10012, %r12165;
	max.f32 	%f10013, %f10011, %f10012;
	mov.b32 	%r12166, %f10013;
	shfl.sync.down.b32	%r12167|%p4738, %r12166, 4, 31, -1;
	mov.b32 	%f10014, %r12167;
	max.f32 	%f10015, %f10013, %f10014;
	mov.b32 	%r12168, %f10015;
	shfl.sync.down.b32	%r12169|%p4739, %r12168, 2, 31, -1;
	mov.b32 	%f10016, %r12169;
	max.f32 	%f10017, %f10015, %f10016;
	mov.b32 	%r12170, %f10017;
	shfl.sync.down.b32	%r12171|%p4740, %r12170, 1, 31, -1;
	mov.b32 	%f10018, %r12171;
	max.f32 	%f985, %f10017, %f10018;
	sub.f32 	%f10019, %f10009, %f985;
	mul.f32 	%f10020, %f10019, 0f3FB8AA3B;
	ex2.approx.f32 	%f10021, %f10020;
	mov.b32 	%r12172, %f10021;
	shfl.sync.down.b32	%r12173|%p4741, %r12172, 16, 31, -1;
	mov.b32 	%f10022, %r12173;
	add.f32 	%f10023, %f10021, %f10022;
	mov.b32 	%r12174, %f10023;
	shfl.sync.down.b32	%r12175|%p4742, %r12174, 8, 31, -1;
	mov.b32 	%f10024, %r12175;
	add.f32 	%f10025, %f10023, %f10024;
	mov.b32 	%r12176, %f10025;
	shfl.sync.down.b32	%r12177|%p4743, %r12176, 4, 31, -1;
	mov.b32 	%f10026, %r12177;
	add.f32 	%f10027, %f10025, %f10026;
	mov.b32 	%r12178, %f10027;
	shfl.sync.down.b32	%r12179|%p4744, %r12178, 2, 31, -1;
	mov.b32 	%f10028, %r12179;
	add.f32 	%f10029, %f10027, %f10028;
	mov.b32 	%r12180, %f10029;
	shfl.sync.down.b32	%r12181|%p4745, %r12180, 1, 31, -1;
	mov.b32 	%f10030, %r12181;
	add.f32 	%f986, %f10029, %f10030;
	div.rn.f32 	%f10031, %f10021, %f986;
	mul.f32 	%f10032, %f10031, %f8993;
	mov.b32 	%r12182, %f10032;
	shfl.sync.down.b32	%r12183|%p4746, %r12182, 16, 31, -1;
	mov.b32 	%f10033, %r12183;
	add.f32 	%f10034, %f10032, %f10033;
	mov.b32 	%r12184, %f10034;
	shfl.sync.down.b32	%r12185|%p4747, %r12184, 8, 31, -1;
	mov.b32 	%f10035, %r12185;
	add.f32 	%f10036, %f10034, %f10035;
	mov.b32 	%r12186, %f10036;
	shfl.sync.down.b32	%r12187|%p4748, %r12186, 4, 31, -1;
	mov.b32 	%f10037, %r12187;
	add.f32 	%f10038, %f10036, %f10037;
	mov.b32 	%r12188, %f10038;
	shfl.sync.down.b32	%r12189|%p4749, %r12188, 2, 31, -1;
	mov.b32 	%f10039, %r12189;
	add.f32 	%f10040, %f10038, %f10039;
	mov.b32 	%r12190, %f10040;
	shfl.sync.down.b32	%r12191|%p4750, %r12190, 1, 31, -1;
	mov.b32 	%f10041, %r12191;
	add.f32 	%f987, %f10040, %f10041;
	@%p4735 bra 	$L__BB0_1641;
	ld.global.f32 	%f10042, [%rd38];
	add.f32 	%f10043, %f987, %f10042;
	st.global.f32 	[%rd38], %f10043;
	st.global.f32 	[%rd8+116], %f986;
	st.global.f32 	[%rd9+116], %f985;
$L__BB0_1641:
	ld.param.u32 	%r16820, [_Z17qk_sparse_forwardPK13__nv_bfloat16S1_S1_PKiS3_fPfS4_S4_lllllllllllllllliiii_param_27];
	mov.u32 	%r12192, %ctaid.x;
	shl.b32 	%r12193, %r12192, 7;
	or.b32  	%r12194, %r12193, 30;
	setp.ge.s32 	%p4751, %r12194, %r16820;
	@%p4751 bra 	$L__BB0_1644;
	mov.u32 	%r12195, %tid.x;
	and.b32  	%r12196, %r12195, 31;
	setp.ne.s32 	%p4752, %r12196, 0;
	shl.b32 	%r12197, %r12195, 7;
	and.b32  	%r12198, %r12197, 3968;
	mov.u32 	%r12199, shmem;
	add.s32 	%r12200, %r12199, %r12198;
	shl.b32 	%r12201, %r12195, 1;
	and.b32  	%r12202, %r12201, 62;
	mad.lo.s32 	%r12203, %r12196, -126, %r12202;
	add.s32 	%r12204, %r12200, %r12203;
	ld.shared.f32 	%f10044, [%r12204+31744];
	mov.b32 	%r12205, %f10044;
	shfl.sync.down.b32	%r12206|%p4753, %r12205, 16, 31, -1;
	mov.b32 	%f10045, %r12206;
	max.f32 	%f10046, %f10044, %f10045;
	mov.b32 	%r12207, %f10046;
	shfl.sync.down.b32	%r12208|%p4754, %r12207, 8, 31, -1;
	mov.b32 	%f10047, %r12208;
	max.f32 	%f10048, %f10046, %f10047;
	mov.b32 	%r12209, %f10048;
	shfl.sync.down.b32	%r12210|%p4755, %r12209, 4, 31, -1;
	mov.b32 	%f10049, %r12210;
	max.f32 	%f10050, %f10048, %f10049;
	mov.b32 	%r12211, %f10050;
	shfl.sync.down.b32	%r12212|%p4756, %r12211, 2, 31, -1;
	mov.b32 	%f10051, %r12212;
	max.f32 	%f10052, %f10050, %f10051;
	mov.b32 	%r12213, %f10052;
	shfl.sync.down.b32	%r12214|%p4757, %r12213, 1, 31, -1;
	mov.b32 	%f10053, %r12214;
	max.f32 	%f988, %f10052, %f10053;
	sub.f32 	%f10054, %f10044, %f988;
	mul.f32 	%f10055, %f10054, 0f3FB8AA3B;
	ex2.approx.f32 	%f10056, %f10055;
	mov.b32 	%r12215, %f10056;
	shfl.sync.down.b32	%r12216|%p4758, %r12215, 16, 31, -1;
	mov.b32 	%f10057, %r12216;
	add.f32 	%f10058, %f10056, %f10057;
	mov.b32 	%r12217, %f10058;
	shfl.sync.down.b32	%r12218|%p4759, %r12217, 8, 31, -1;
	mov.b32 	%f10059, %r12218;
	add.f32 	%f10060, %f10058, %f10059;
	mov.b32 	%r12219, %f10060;
	shfl.sync.down.b32	%r12220|%p4760, %r12219, 4, 31, -1;
	mov.b32 	%f10061, %r12220;
	add.f32 	%f10062, %f10060, %f10061;
	mov.b32 	%r12221, %f10062;
	shfl.sync.down.b32	%r12222|%p4761, %r12221, 2, 31, -1;
	mov.b32 	%f10063, %r12222;
	add.f32 	%f10064, %f10062, %f10063;
	mov.b32 	%r12223, %f10064;
	shfl.sync.down.b32	%r12224|%p4762, %r12223, 1, 31, -1;
	mov.b32 	%f10065, %r12224;
	add.f32 	%f989, %f10064, %f10065;
	div.rn.f32 	%f10066, %f10056, %f989;
	mul.f32 	%f10067, %f10066, %f8993;
	mov.b32 	%r12225, %f10067;
	shfl.sync.down.b32	%r12226|%p4763, %r12225, 16, 31, -1;
	mov.b32 	%f10068, %r12226;
	add.f32 	%f10069, %f10067, %f10068;
	mov.b32 	%r12227, %f10069;
	shfl.sync.down.b32	%r12228|%p4764, %r12227, 8, 31, -1;
	mov.b32 	%f10070, %r12228;
	add.f32 	%f10071, %f10069, %f10070;
	mov.b32 	%r12229, %f10071;
	shfl.sync.down.b32	%r12230|%p4765, %r12229, 4, 31, -1;
	mov.b32 	%f10072, %r12230;
	add.f32 	%f10073, %f10071, %f10072;
	mov.b32 	%r12231, %f10073;
	shfl.sync.down.b32	%r12232|%p4766, %r12231, 2, 31, -1;
	mov.b32 	%f10074, %r12232;
	add.f32 	%f10075, %f10073, %f10074;
	mov.b32 	%r12233, %f10075;
	shfl.sync.down.b32	%r12234|%p4767, %r12233, 1, 31, -1;
	mov.b32 	%f10076, %r12234;
	add.f32 	%f990, %f10075, %f10076;
	@%p4752 bra 	$L__BB0_1644;
	ld.global.f32 	%f10077, [%rd39];
	add.f32 	%f10078, %f990, %f10077;
	st.global.f32 	[%rd39], %f10078;
	st.global.f32 	[%rd8+120], %f989;
	st.global.f32 	[%rd9+120], %f988;
$L__BB0_1644:
	ld.param.u32 	%r16821, [_Z17qk_sparse_forwardPK13__nv_bfloat16S1_S1_PKiS3_fPfS4_S4_lllllllllllllllliiii_param_27];
	mov.u32 	%r12235, %ctaid.x;
	shl.b32 	%r12236, %r12235, 7;
	or.b32  	%r12237, %r12236, 31;
	setp.ge.s32 	%p4768, %r12237, %r16821;
	@%p4768 bra 	$L__BB0_1647;
	mov.u32 	%r12238, %tid.x;
	and.b32  	%r12239, %r12238, 31;
	setp.ne.s32 	%p4769, %r12239, 0;
	shl.b32 	%r12240, %r12238, 7;
	and.b32  	%r12241, %r12240, 3968;
	mov.u32 	%r12242, shmem;
	add.s32 	%r12243, %r12242, %r12241;
	shl.b32 	%r12244, %r12238, 1;
	and.b32  	%r12245, %r12244, 62;
	mad.lo.s32 	%r12246, %r12239, -126, %r12245;
	add.s32 	%r12247, %r12243, %r12246;
	ld.shared.f32 	%f10079, [%r12247+32256];
	mov.b32 	%r12248, %f10079;
	shfl.sync.down.b32	%r12249|%p4770, %r12248, 16, 31, -1;
	mov.b32 	%f10080, %r12249;
	max.f32 	%f10081, %f10079, %f10080;
	mov.b32 	%r12250, %f10081;
	shfl.sync.down.b32	%r12251|%p4771, %r12250, 8, 31, -1;
	mov.b32 	%f10082, %r12251;
	max.f32 	%f10083, %f10081, %f10082;
	mov.b32 	%r12252, %f10083;
	shfl.sync.down.b32	%r12253|%p4772, %r12252, 4, 31, -1;
	mov.b32 	%f10084, %r12253;
	max.f32 	%f10085, %f10083, %f10084;
	mov.b32 	%r12254, %f10085;
	shfl.sync.down.b32	%r12255|%p4773, %r12254, 2, 31, -1;
	mov.b32 	%f10086, %r12255;
	max.f32 	%f10087, %f10085, %f10086;
	mov.b32 	%r12256, %f10087;
	shfl.sync.down.b32	%r12257|%p4774, %r12256, 1, 31, -1;
	mov.b32 	%f10088, %r12257;
	max.f32 	%f991, %f10087, %f10088;
	sub.f32 	%f10089, %f10079, %f991;
	mul.f32 	%f10090, %f10089, 0f3FB8AA3B;
	ex2.approx.f32 	%f10091, %f10090;
	mov.b32 	%r12258, %f10091;
	shfl.sync.down.b32	%r12259|%p4775, %r12258, 16, 31, -1;
	mov.b32 	%f10092, %r12259;
	add.f32 	%f10093, %f10091, %f10092;
	mov.b32 	%r12260, %f10093;
	shfl.sync.down.b32	%r12261|%p4776, %r12260, 8, 31, -1;
	mov.b32 	%f10094, %r12261;
	add.f32 	%f10095, %f10093, %f10094;
	mov.b32 	%r12262, %f10095;
	shfl.sync.down.b32	%r12263|%p4777, %r12262, 4, 31, -1;
	mov.b32 	%f10096, %r12263;
	add.f32 	%f10097, %f10095, %f10096;
	mov.b32 	%r12264, %f10097;
	shfl.sync.down.b32	%r12265|%p4778, %r12264, 2, 31, -1;
	mov.b32 	%f10098, %r12265;
	add.f32 	%f10099, %f10097, %f10098;
	mov.b32 	%r12266, %f10099;
	shfl.sync.down.b32	%r12267|%p4779, %r12266, 1, 31, -1;
	mov.b32 	%f10100, %r12267;
	add.f32 	%f992, %f10099, %f10100;
	div.rn.f32 	%f10101, %f10091, %f992;
	mul.f32 	%f10102, %f10101, %f8993;
	mov.b32 	%r12268, %f10102;
	shfl.sync.down.b32	%r12269|%p4780, %r12268, 16, 31, -1;
	mov.b32 	%f10103, %r12269;
	add.f32 	%f10104, %f10102, %f10103;
	mov.b32 	%r12270, %f10104;
	shfl.sync.down.b32	%r12271|%p4781, %r12270, 8, 31, -1;
	mov.b32 	%f10105, %r12271;
	add.f32 	%f10106, %f10104, %f10105;
	mov.b32 	%r12272, %f10106;
	shfl.sync.down.b32	%r12273|%p4782, %r12272, 4, 31, -1;
	mov.b32 	%f10107, %r12273;
	add.f32 	%f10108, %f10106, %f10107;
	mov.b32 	%r12274, %f10108;
	shfl.sync.down.b32	%r12275|%p4783, %r12274, 2, 31, -1;
	mov.b32 	%f10109, %r12275;
	add.f32 	%f10110, %f10108, %f10109;
	mov.b32 	%r12276, %f10110;
	shfl.sync.down.b32	%r12277|%p4784, %r12276, 1, 31, -1;
	mov.b32 	%f10111, %r12277;
	add.f32 	%f993, %f10110, %f10111;
	@%p4769 bra 	$L__BB0_1647;
	ld.global.f32 	%f10112, [%rd40];
	add.f32 	%f10113, %f993, %f10112;
	st.global.f32 	[%rd40], %f10113;
	st.global.f32 	[%rd8+124], %f992;
	st.global.f32 	[%rd9+124], %f991;
$L__BB0_1647:
	ld.param.u32 	%r16822, [_Z17qk_sparse_forwardPK13__nv_bfloat16S1_S1_PKiS3_fPfS4_S4_lllllllllllllllliiii_param_27];
	mov.u32 	%r12278, %ctaid.x;
	shl.b32 	%r12279, %r12278, 7;
	or.b32  	%r12280, %r12279, 32;
	setp.ge.s32 	%p4785, %r12280, %r16822;
	@%p4785 bra 	$L__BB0_1650;
	mov.u32 	%r12281, %tid.x;
	and.b32  	%r12282, %r12281, 31;
	setp.ne.s32 	%p4786, %r12282, 0;
	shl.b32 	%r12283, %r12281, 7;
	and.b32  	%r12284, %r12283, 3968;
	mov.u32 	%r12285, shmem;
	add.s32 	%r12286, %r12285, %r12284;
	shl.b32 	%r12287, %r12281, 1;
	and.b32  	%r12288, %r12287, 62;
	mad.lo.s32 	%r12289, %r12282, -126, %r12288;
	add.s32 	%r12290, %r12286, %r12289;
	ld.shared.f32 	%f10114, [%r12290+32768];
	mov.b32 	%r12291, %f10114;
	shfl.sync.down.b32	%r12292|%p4787, %r12291, 16, 31, -1;
	mov.b32 	%f10115, %r12292;
	max.f32 	%f10116, %f10114, %f10115;
	mov.b32 	%r12293, %f10116;
	shfl.sync.down.b32	%r12294|%p4788, %r12293, 8, 31, -1;
	mov.b32 	%f10117, %r12294;
	max.f32 	%f10118, %f10116, %f10117;
	mov.b32 	%r12295, %f10118;
	shfl.sync.down.b32	%r12296|%p4789, %r12295, 4, 31, -1;
	mov.b32 	%f10119, %r12296;
	max.f32 	%f10120, %f10118, %f10119;
	mov.b32 	%r12297, %f10120;
	shfl.sync.down.b32	%r12298|%p4790, %r12297, 2, 31, -1;
	mov.b32 	%f10121, %r12298;
	max.f32 	%f10122, %f10120, %f10121;
	mov.b32 	%r12299, %f10122;
	shfl.sync.down.b32	%r12300|%p4791, %r12299, 1, 31, -1;
	mov.b32 	%f10123, %r12300;
	max.f32 	%f994, %f10122, %f10123;
	sub.f32 	%f10124, %f10114, %f994;
	mul.f32 	%f10125, %f10124, 0f3FB8AA3B;
	ex2.approx.f32 	%f10126, %f10125;
	mov.b32 	%r12301, %f10126;
	shfl.sync.down.b32	%r12302|%p4792, %r12301, 16, 31, -1;
	mov.b32 	%f10127, %r12302;
	add.f32 	%f10128, %f10126, %f10127;
	mov.b32 	%r12303, %f10128;
	shfl.sync.down.b32	%r12304|%p4793, %r12303, 8, 31, -1;
	mov.b32 	%f10129, %r12304;
	add.f32 	%f10130, %f10128, %f10129;
	mov.b32 	%r12305, %f10130;
	shfl.sync.down.b32	%r12306|%p4794, %r12305, 4, 31, -1;
	mov.b32 	%f10131, %r12306;
	add.f32 	%f10132, %f10130, %f10131;
	mov.b32 	%r12307, %f10132;
	shfl.sync.down.b32	%r12308|%p4795, %r12307, 2, 31, -1;
	mov.b32 	%f10133, %r12308;
	add.f32 	%f10134, %f10132, %f10133;
	mov.b32 	%r12309, %f10134;
	shfl.sync.down.b32	%r12310|%p4796, %r12309, 1, 31, -1;
	mov.b32 	%f10135, %r12310;
	add.f32 	%f995, %f10134, %f10135;
	div.rn.f32 	%f10136, %f10126, %f995;
	mul.f32 	%f10137, %f10136, %f8993;
	mov.b32 	%r12311, %f10137;
	shfl.sync.down.b32	%r12312|%p4797, %r12311, 16, 31, -1;
	mov.b32 	%f10138, %r12312;
	add.f32 	%f10139, %f10137, %f10138;
	mov.b32 	%r12313, %f10139;
	shfl.sync.down.b32	%r12314|%p4798, %r12313, 8, 31, -1;
	mov.b32 	%f10140, %r12314;
	add.f32 	%f10141, %f10139, %f10140;
	mov.b32 	%r12315, %f10141;
	shfl.sync.down.b32	%r12316|%p4799, %r12315, 4, 31, -1;
	mov.b32 	%f10142, %r12316;
	add.f32 	%f10143, %f10141, %f10142;
	mov.b32 	%r12317, %f10143;
	shfl.sync.down.b32	%r12318|%p4800, %r12317, 2, 31, -1;
	mov.b32 	%f10144, %r12318;
	add.f32 	%f10145, %f10143, %f10144;
	mov.b32 	%r12319, %f10145;
	shfl.sync.down.b32	%r12320|%p4801, %r12319, 1, 31, -1;
	mov.b32 	%f10146, %r12320;
	add.f32 	%f996, %f10145, %f10146;
	@%p4786 bra 	$L__BB0_1650;
	ld.global.f32 	%f10147, [%rd41];
	add.f32 	%f10148, %f996, %f10147;
	st.global.f32 	[%rd41], %f10148;
	st.global.f32 	[%rd8+128], %f995;
	st.global.f32 	[%rd9+128], %f994;
$L__BB0_1650:
	ld.param.u32 	%r16823, [_Z17qk_sparse_forwardPK13__nv_bfloat16S1_S1_PKiS3_fPfS4_S4_lllllllllllllllliiii_param_27];
	mov.u32 	%r12321, %ctaid.x;
	shl.b32 	%r12322, %r12321, 7;
	or.b32  	%r12323, %r12322, 33;
	setp.ge.s32 	%p4802, %r12323, %r16823;
	@%p4802 bra 	$L__BB0_1653;
	mov.u32 	%r12324, %tid.x;
	and.b32  	%r12325, %r12324, 31;
	setp.ne.s32 	%p4803, %r12325, 0;
	shl.b32 	%r12326, %r12324, 7;
	and.b32  	%r12327, %r12326, 3968;
	mov.u32 	%r12328, shmem;
	add.s32 	%r12329, %r12328, %r12327;
	shl.b32 	%r12330, %r12324, 1;
	and.b32  	%r12331, %r12330, 62;
	mad.lo.s32 	%r12332, %r12325, -126, %r12331;
	add.s32 	%r12333, %r12329, %r12332;
	ld.shared.f32 	%f10149, [%r12333+33280];
	mov.b32 	%r12334, %f10149;
	shfl.sync.down.b32	%r12335|%p4804, %r12334, 16, 31, -1;
	mov.b32 	%f10150, %r12335;
	max.f32 	%f10151, %f10149, %f10150;
	mov.b32 	%r12336, %f10151;
	shfl.sync.down.b32	%r12337|%p4805, %r12336, 8, 31, -1;
	mov.b32 	%f10152, %r12337;
	max.f32 	%f10153, %f10151, %f10152;
	mov.b32 	%r12338, %f10153;
	shfl.sync.down.b32	%r12339|%p4806, %r12338, 4, 31, -1;
	mov.b32 	%f10154, %r12339;
	max.f32 	%f10155, %f10153, %f10154;
	mov.b32 	%r12340, %f10155;
	shfl.sync.down.b32	%r12341|%p4807, %r12340, 2, 31, -1;
	mov.b32 	%f10156, %r12341;
	max.f32 	%f10157, %f10155, %f10156;
	mov.b32 	%r12342, %f10157;
	shfl.sync.down.b32	%r12343|%p4808, %r12342, 1, 31, -1;
	mov.b32 	%f10158, %r12343;
	max.f32 	%f997, %f10157, %f10158;
	sub.f32 	%f10159, %f10149, %f997;
	mul.f32 	%f10160, %f10159, 0f3FB8AA3B;
	ex2.approx.f32 	%f10161, %f10160;
	mov.b32 	%r12344, %f10161;
	shfl.sync.down.b32	%r12345|%p4809, %r12344, 16, 31, -1;
	mov.b32 	%f10162, %r12345;
	add.f32 	%f10163, %f10161, %f10162;
	mov.b32 	%r12346, %f10163;
	shfl.sync.down.b32	%r12347|%p4810, %r12346, 8, 31, -1;
	mov.b32 	%f10164, %r12347;
	add.f32 	%f10165, %f10163, %f10164;
	mov.b32 	%r12348, %f10165;
	shfl.sync.down.b32	%r12349|%p4811, %r12348, 4, 31, -1;
	mov.b32 	%f10166, %r12349;
	add.f32 	%f10167, %f10165, %f10166;
	mov.b32 	%r12350, %f10167;
	shfl.sync.down.b32	%r12351|%p4812, %r12350, 2, 31, -1;
	mov.b32 	%f10168, %r12351;
	add.f32 	%f10169, %f10167, %f10168;
	mov.b32 	%r12352, %f10169;
	shfl.sync.down.b32	%r12353|%p4813, %r12352, 1, 31, -1;
	mov.b32 	%f10170, %r12353;
	add.f32 	%f998, %f10169, %f10170;
	div.rn.f32 	%f10171, %f10161, %f998;
	mul.f32 	%f10172, %f10171, %f8993;
	mov.b32 	%r12354, %f10172;
	shfl.sync.down.b32	%r12355|%p4814, %r12354, 16, 31, -1;
	mov.b32 	%f10173, %r12355;
	add.f32 	%f10174, %f10172, %f10173;
	mov.b32 	%r12356, %f10174;
	shfl.sync.down.b32	%r12357|%p4815, %r12356, 8, 31, -1;
	mov.b32 	%f10175, %r12357;
	add.f32 	%f10176, %f10174, %f10175;
	mov.b32 	%r12358, %f10176;
	shfl.sync.down.b32	%r12359|%p4816, %r12358, 4, 31, -1;
	mov.b32 	%f10177, %r12359;
	add.f32 	%f10178, %f10176, %f10177;
	mov.b32 	%r12360, %f10178;
	shfl.sync.down.b32	%r12361|%p4817, %r12360, 2, 31, -1;
	mov.b32 	%f10179, %r12361;
	add.f32 	%f10180, %f10178, %f10179;
	mov.b32 	%r12362, %f10180;
	shfl.sync.down.b32	%r12363|%p4818, %r12362, 1, 31, -1;
	mov.b32 	%f10181, %r12363;
	add.f32 	%f999, %f10180, %f10181;
	@%p4803 bra 	$L__BB0_1653;
	ld.global.f32 	%f10182, [%rd42];
	add.f32 	%f10183, %f999, %f10182;
	st.global.f32 	[%rd42], %f10183;
	st.global.f32 	[%rd8+132], %f998;
	st.global.f32 	[%rd9+132], %f997;
$L__BB0_1653:
	ld.param.u32 	%r16824, [_Z17qk_sparse_forwardPK13__nv_bfloat16S1_S1_PKiS3_fPfS4_S4_lllllllllllllllliiii_param_27];
	mov.u32 	%r12364, %ctaid.x;
	shl.b32 	%r12365, %r12364, 7;
	or.b32  	%r12366, %r12365, 34;
	setp.ge.s32 	%p4819, %r12366, %r16824;
	@%p4819 bra 	$L__BB0_1656;
	mov.u32 	%r12367, %tid.x;
	and.b32  	%r12368, %r12367, 31;
	setp.ne.s32 	%p4820, %r12368, 0;
	shl.b32 	%r12369, %r12367, 7;
	and.b32  	%r12370, %r12369, 3968;
	mov.u32 	%r12371, shmem;
	add.s32 	%r12372, %r12371, %r12370;
	shl.b32 	%r12373, %r12367, 1;
	and.b32  	%r12374, %r12373, 62;
	mad.lo.s32 	%r12375, %r12368, -126, %r12374;
	add.s32 	%r12376, %r12372, %r12375;
	ld.shared.f32 	%f10184, [%r12376+33792];
	mov.b32 	%r12377, %f10184;
	shfl.sync.down.b32	%r12378|%p4821, %r12377, 16, 31, -1;
	mov.b32 	%f10185, %r12378;
	max.f32 	%f10186, %f10184, %f10185;
	mov.b32 	%r12379, %f10186;
	shfl.sync.down.b32	%r12380|%p4822, %r12379, 8, 31, -1;
	mov.b32 	%f10187, %r12380;
	max.f32 	%f10188, %f10186, %f10187;
	mov.b32 	%r12381, %f10188;
	shfl.sync.down.b32	%r12382|%p4823, %r12381, 4, 31, -1;
	mov.b32 	%f10189, %r12382;
	max.f32 	%f10190, %f10188, %f10189;
	mov.b32 	%r12383, %f10190;
	shfl.sync.down.b32	%r12384|%p4824, %r12383, 2, 31, -1;
	mov.b32 	%f10191, %r12384;
	max.f32 	%f10192, %f10190, %f10191;
	mov.b32 	%r12385, %f10192;
	shfl.sync.down.b32	%r12386|%p4825, %r12385, 1, 31, -1;
	mov.b32 	%f10193, %r12386;
	max.f32 	%f1000, %f10192, %f10193;
	sub.f32 	%f10194, %f10184, %f1000;
	mul.f32 	%f10195, %f10194, 0f3FB8AA3B;
	ex2.approx.f32 	%f10196, %f10195;
	mov.b32 	%r12387, %f10196;
	shfl.sync.down.b32	%r12388|%p4826, %r12387, 16, 31, -1;
	mov.b32 	%f10197, %r12388;
	add.f32 	%f10198, %f10196, %f10197;
	mov.b32 	%r12389, %f10198;
	shfl.sync.down.b32	%r12390|%p4827, %r12389, 8, 31, -1;
	mov.b32 	%f10199, %r12390;
	add.f32 	%f10200, %f10198, %f10199;
	mov.b32 	%r12391, %f10200;
	shfl.sync.down.b32	%r12392|%p4828, %r12391, 4, 31, -1;
	mov.b32 	%f10201, %r12392;
	add.f32 	%f10202, %f10200, %f10201;
	mov.b32 	%r12393, %f10202;
	shfl.sync.down.b32	%r12394|%p4829, %r12393, 2, 31, -1;
	mov.b32 	%f10203, %r12394;
	add.f32 	%f10204, %f10202, %f10203;
	mov.b32 	%r12395, %f10204;
	shfl.sync.down.b32	%r12396|%p4830, %r12395, 1, 31, -1;
	mov.b32 	%f10205, %r12396;
	add.f32 	%f1001, %f10204, %f10205;
	div.rn.f32 	%f10206, %f10196, %f1001;
	mul.f32 	%f10207, %f10206, %f8993;
	mov.b32 	%r12397, %f10207;
	shfl.sync.down.b32	%r12398|%p4831, %r12397, 16, 31, -1;
	mov.b32 	%f10208, %r12398;
	add.f32 	%f10209, %f10207, %f10208;
	mov.b32 	%r12399, %f10209;
	shfl.sync.down.b32	%r12400|%p4832, %r12399, 8, 31, -1;
	mov.b32 	%f10210, %r12400;
	add.f32 	%f10211, %f10209, %f10210;
	mov.b32 	%r12401, %f10211;
	shfl.sync.down.b32	%r12402|%p4833, %r12401, 4, 31, -1;
	mov.b32 	%f10212, %r12402;
	add.f32 	%f10213, %f10211, %f10212;
	mov.b32 	%r12403, %f10213;
	shfl.sync.down.b32	%r12404|%p4834, %r12403, 2, 31, -1;
	mov.b32 	%f10214, %r12404;
	add.f32 	%f10215, %f10213, %f10214;
	mov.b32 	%r12405, %f10215;
	shfl.sync.down.b32	%r12406|%p4835, %r12405, 1, 31, -1;
	mov.b32 	%f10216, %r12406;
	add.f32 	%f1002, %f10215, %f10216;
	@%p4820 bra 	$L__BB0_1656;
	ld.global.f32 	%f10217, [%rd43];
	add.f32 	%f10218, %f1002, %f10217;
	st.global.f32 	[%rd43], %f10218;
	st.global.f32 	[%rd8+136], %f1001;
	st.global.f32 	[%rd9+136], %f1000;
$L__BB0_1656:
	ld.param.u32 	%r16825, [_Z17qk_sparse_forwardPK13__nv_bfloat16S1_S1_PKiS3_fPfS4_S4_lllllllllllllllliiii_param_27];
	mov.u32 	%r12407, %ctaid.x;
	shl.b32 	%r12408, %r12407, 7;
	or.b32  	%r12409, %r12408, 35;
	setp.ge.s32 	%p4836, %r12409, %r16825;
	@%p4836 bra 	$L__BB0_1659;
	mov.u32 	%r12410, %tid.x;
	and.b32  	%r12411, %r12410, 31;
	setp.ne.s32 	%p4837, %r12411, 0;
	shl.b32 	%r12412, %r12410, 7;
	and.b32  	%r12413, %r12412, 3968;
	mov.u32 	%r12414, shmem;
	add.s32 	%r12415, %r12414, %r12413;
	shl.b32 	%r12416, %r12410, 1;
	and.b32  	%r12417, %r12416, 62;
	mad.lo.s32 	%r12418, %r12411, -126, %r12417;
	add.s32 	%r12419, %r12415, %r12418;
	ld.shared.f32 	%f10219, [%r12419+34304];
	mov.b32 	%r12420, %f10219;
	shfl.sync.down.b32	%r12421|%p4838, %r12420, 16, 31, -1;
	mov.b32 	%f10220, %r12421;
	max.f32 	%f10221, %f10219, %f10220;
	mov.b32 	%r12422, %f10221;
	shfl.sync.down.b32	%r12423|%p4839, %r12422, 8, 31, -1;
	mov.b32 	%f10222, %r12423;
	max.f32 	%f10223, %f10221, %f10222;
	mov.b32 	%r12424, %f10223;
	shfl.sync.down.b32	%r12425|%p4840, %r12424, 4, 31, -1;
	mov.b32 	%f10224, %r12425;
	max.f32 	%f10225, %f10223, %f10224;
	mov.b32 	%r12426, %f10225;
	shfl.sync.down.b32	%r12427|%p4841, %r12426, 2, 31, -1;
	mov.b32 	%f10226, %r12427;
	max.f32 	%f10227, %f10225, %f10226;
	mov.b32 	%r12428, %f10227;
	shfl.sync.down.b32	%r12429|%p4842, %r12428, 1, 31, -1;
	mov.b32 	%f10228, %r12429;
	max.f32 	%f1003, %f10227, %f10228;
	sub.f32 	%f10229, %f10219, %f1003;
	mul.f32 	%f10230, %f10229, 0f3FB8AA3B;
	ex2.approx.f32 	%f10231, %f10230;
	mov.b32 	%r12430, %f10231;
	shfl.sync.down.b32	%r12431|%p4843, %r12430, 16, 31, -1;
	mov.b32 	%f10232, %r12431;
	add.f32 	%f10233, %f10231, %f10232;
	mov.b32 	%r12432, %f10233;
	shfl.sync.down.b32	%r12433|%p4844, %r12432, 8, 31, -1;
	mov.b32 	%f10234, %r12433;
	add.f32 	%f10235, %f10233, %f10234;
	mov.b32 	%r12434, %f10235;
	shfl.sync.down.b32	%r12435|%p4845, %r12434, 4, 31, -1;
	mov.b32 	%f10236, %r12435;
	add.f32 	%f10237, %f10235, %f10236;
	mov.b32 	%r12436, %f10237;
	shfl.sync.down.b32	%r12437|%p4846, %r12436, 2, 31, -1;
	mov.b32 	%f10238, %r12437;
	add.f32 	%f10239, %f10237, %f10238;
	mov.b32 	%r12438, %f10239;
	shfl.sync.down.b32	%r12439|%p4847, %r12438, 1, 31, -1;
	mov.b32 	%f10240, %r12439;
	add.f32 	%f1004, %f10239, %f10240;
	div.rn.f32 	%f10241, %f10231, %f1004;
	mul.f32 	%f10242, %f10241, %f8993;
	mov.b32 	%r12440, %f10242;
	shfl.sync.down.b32	%r12441|%p4848, %r12440, 16, 31, -1;
	mov.b32 	%f10243, %r12441;
	add.f32 	%f10244, %f10242, %f10243;
	mov.b32 	%r12442, %f10244;
	shfl.sync.down.b32	%r12443|%p4849, %r12442, 8, 31, -1;
	mov.b32 	%f10245, %r12443;
	add.f32 	%f10246, %f10244, %f10245;
	mov.b32 	%r12444, %f10246;
	shfl.sync.down.b32	%r12445|%p4850, %r12444, 4, 31, -1;
	mov.b32 	%f10247, %r12445;
	add.f32 	%f10248, %f10246, %f10247;
	mov.b32 	%r12446, %f10248;
	shfl.sync.down.b32	%r12447|%p4851, %r12446, 2, 31, -1;
	mov.b32 	%f10249, %r12447;
	add.f32 	%f10250, %f10248, %f10249;
	mov.b32 	%r12448, %f10250;
	shfl.sync.down.b32	%r12449|%p4852, %r12448, 1, 31, -1;
	mov.b32 	%f10251, %r12449;
	add.f32 	%f1005, %f10250, %f10251;
	@%p4837 bra 	$L__BB0_1659;
	ld.global.f32 	%f10252, [%rd44];
	add.f32 	%f10253, %f1005, %f10252;
	st.global.f32 	[%rd44], %f10253;
	st.global.f32 	[%rd8+140], %f1004;
	st.global.f32 	[%rd9+140], %f1003;
$L__BB0_1659:
	ld.param.u32 	%r16826, [_Z17qk_sparse_forwardPK13__nv_bfloat16S1_S1_PKiS3_fPfS4_S4_lllllllllllllllliiii_param_27];
	mov.u32 	%r12450, %ctaid.x;
	shl.b32 	%r12451, %r12450, 7;
	or.b32  	%r12452, %r12451, 36;
	setp.ge.s32 	%p4853, %r12452, %r16826;
	@%p4853 bra 	$L__BB0_1662;
	mov.u32 	%r12453, %tid.x;
	and.b32  	%r12454, %r12453, 31;
	setp.ne.s32 	%p4854, %r12454, 0;
	shl.b32 	%r12455, %r12453, 7;
	and.b32  	%r12456, %r12455, 3968;
	mov.u32 	%r12457, shmem;
	add.s32 	%r12458, %r12457, %r12456;
	shl.b32 	%r12459, %r12453, 1;
	and.b32  	%r12460, %r12459, 62;
	mad.lo.s32 	%r12461, %r12454, -126, %r12460;
	add.s32 	%r12462, %r12458, %r12461;
	ld.shared.f32 	%f10254, [%r12462+34816];
	mov.b32 	%r12463, %f10254;
	shfl.sync.down.b32	%r12464|%p4855, %r12463, 16, 31, -1;
	mov.b32 	%f10255, %r12464;
	max.f32 	%f10256, %f10254, %f10255;
	mov.b32 	%r12465, %f10256;
	shfl.sync.down.b32	%r12466|%p4856, %r12465, 8, 31, -1;
	mov.b32 	%f10257, %r12466;
	max.f32 	%f10258, %f10256, %f10257;
	mov.b32 	%r12467, %f10258;
	shfl.sync.down.b32	%r12468|%p4857, %r12467, 4, 31, -1;
	mov.b32 	%f10259, %r12468;
	max.f32 	%f10260, %f10258, %f10259;
	mov.b32 	%r12469, %f10260;
	shfl.sync.down.b32	%r12470|%p4858, %r12469, 2, 31, -1;
	mov.b32 	%f10261, %r12470;
	max.f32 	%f10262, %f10260, %f10261;
	mov.b32 	%r12471, %f10262;
	shfl.sync.down.b32	%r12472|%p4859, %r12471, 1, 31, -1;
	mov.b32 	%f10263, %r12472;
	max.f32 	%f1006, %f10262, %f10263;
	sub.f32 	%f10264, %f10254, %f1006;
	mul.f32 	%f10265, %f10264, 0f3FB8AA3B;
	ex2.approx.f32 	%f10266, %f10265;
	mov.b32 	%r12473, %f10266;
	shfl.sync.down.b32	%r12474|%p4860, %r12473, 16, 31, -1;
	mov.b32 	%f10267, %r12474;
	add.f32 	%f10268, %f10266, %f10267;
	mov.b32 	%r12475, %f10268;
	shfl.sync.down.b32	%r12476|%p4861, %r12475, 8, 31, -1;
	mov.b32 	%f10269, %r12476;
	add.f32 	%f10270, %f10268, %f10269;
	mov.b32 	%r12477, %f10270;
	shfl.sync.down.b32	%r12478|%p4862, %r12477, 4, 31, -1;
	mov.b32 	%f10271, %r12478;
	add.f32 	%f10272, %f10270, %f10271;
	mov.b32 	%r12479, %f10272;
	shfl.sync.down.b32	%r12480|%p4863, %r12479, 2, 31, -1;
	mov.b32 	%f10273, %r12480;
	add.f32 	%f10274, %f10272, %f10273;
	mov.b32 	%r12481, %f10274;
	shfl.sync.down.b32	%r12482|%p4864, %r12481, 1, 31, -1;
	mov.b32 	%f10275, %r12482;
	add.f32 	%f1007, %f10274, %f10275;
	div.rn.f32 	%f10276, %f10266, %f1007;
	mul.f32 	%f10277, %f10276, %f8993;
	mov.b32 	%r12483, %f10277;
	shfl.sync.down.b32	%r12484|%p4865, %r12483, 16, 31, -1;
	mov.b32 	%f10278, %r12484;
	add.f32 	%f10279, %f10277, %f10278;
	mov.b32 	%r12485, %f10279;
	shfl.sync.down.b32	%r12486|%p4866, %r12485, 8, 31, -1;
	mov.b32 	%f10280, %r12486;
	add.f32 	%f10281, %f10279, %f10280;
	mov.b32 	%r12487, %f10281;
	shfl.sync.down.b32	%r12488|%p4867, %r12487, 4, 31, -1;
	mov.b32 	%f10282, %r12488;
	add.f32 	%f10283, %f10281, %f10282;
	mov.b32 	%r12489, %f10283;
	shfl.sync.down.b32	%r12490|%p4868, %r12489, 2, 31, -1;
	mov.b32 	%f10284, %r12490;
	add.f32 	%f10285, %f10283, %f10284;
	mov.b32 	%r12491, %f10285;
	shfl.sync.down.b32	%r12492|%p4869, %r12491, 1, 31, -1;
	mov.b32 	%f10286, %r12492;
	add.f32 	%f1008, %f10285, %f10286;
	@%p4854 bra 	$L__BB0_1662;
	ld.global.f32 	%f10287, [%rd45];
	add.f32 	%f10288, %f1008, %f10287;
	st.global.f32 	[%rd45], %f10288;
	st.global.f32 	[%rd8+144], %f1007;
	st.global.f32 	[%rd9+144], %f1006;
$L__BB0_1662:
	ld.param.u32 	%r16827, [_Z17qk_sparse_forwardPK13__nv_bfloat16S1_S1_PKiS3_fPfS4_S4_lllllllllllllllliiii_param_27];
	mov.u32 	%r12493, %ctaid.x;
	shl.b32 	%r12494, %r12493, 7;
	or.b32  	%r12495, %r12494, 37;
	setp.ge.s32 	%p4870, %r12495, %r16827;
	@%p4870 bra 	$L__BB0_1665;
	mov.u32 	%r12496, %tid.x;
	and.b32  	%r12497, %r12496, 31;
	setp.ne.s32 	%p4871, %r12497, 0;
	shl.b32 	%r12498, %r12496, 7;
	and.b32  	%r12499, %r12498, 3968;
	mov.u32 	%r12500, shmem;
	add.s32 	%r12501, %r12500, %r12499;
	shl.b32 	%r12502, %r12496, 1;
	and.b32  	%r12503, %r12502, 62;
	mad.lo.s32 	%r12504, %r12497, -126, %r12503;
	add.s32 	%r12505, %r12501, %r12504;
	ld.shared.f32 	%f10289, [%r12505+35328];
	mov.b32 	%r12506, %f10289;
	shfl.sync.down.b32	%r12507|%p4872, %r12506, 16, 31, -1;
	mov.b32 	%f10290, %r12507;
	max.f32 	%f10291, %f10289, %f10290;
	mov.b32 	%r12508, %f10291;
	shfl.sync.down.b32	%r12509|%p4873, %r12508, 8, 31, -1;
	mov.b32 	%f10292, %r12509;
	max.f32 	%f10293, %f10291, %f10292;
	mov.b32 	%r12510, %f10293;
	shfl.sync.down.b32	%r12511|%p4874, %r12510, 4, 31, -1;
	mov.b32 	%f10294, %r12511;
	max.f32 	%f10295, %f10293, %f10294;
	mov.b32 	%r12512, %f10295;
	shfl.sync.down.b32	%r12513|%p4875, %r12512, 2, 31, -1;
	mov.b32 	%f10296, %r12513;
	max.f32 	%f10297, %f10295, %f10296;
	mov.b32 	%r12514, %f10297;
	shfl.sync.down.b32	%r12515|%p4876, %r12514, 1, 31, -1;
	mov.b32 	%f10298, %r12515;
	max.f32 	%f1009, %f10297, %f10298;
	sub.f32 	%f10299, %f10289, %f1009;
	mul.f32 	%f10300, %f10299, 0f3FB8AA3B;
	ex2.approx.f32 	%f10301, %f10300;
	mov.b32 	%r12516, %f10301;
	shfl.sync.down.b32	%r12517|%p4877, %r12516, 16, 31, -1;
	mov.b32 	%f10302, %r12517;
	add.f32 	%f10303, %f10301, %f10302;
	mov.b32 	%r12518, %f10303;
	shfl.sync.down.b32	%r12519|%p4878, %r12518, 8, 31, -1;
	mov.b32 	%f10304, %r12519;
	add.f32 	%f10305, %f10303, %f10304;
	mov.b32 	%r12520, %f10305;
	shfl.sync.down.b32	%r12521|%p4879, %r12520, 4, 31, -1;
	mov.b32 	%f10306, %r12521;
	add.f32 	%f10307, %f10305, %f10306;
	mov.b32 	%r12522, %f10307;
	shfl.sync.down.b32	%r12523|%p4880, %r12522, 2, 31, -1;
	mov.b32 	%f10308, %r12523;
	add.f32 	%f10309, %f10307, %f10308;
	mov.b32 	%r12524, %f10309;
	shfl.sync.down.b32	%r12525|%p4881, %r12524, 1, 31, -1;
	mov.b32 	%f10310, %r12525;
	add.f32 	%f1010, %f10309, %f10310;
	div.rn.f32 	%f10311, %f10301, %f1010;
	mul.f32 	%f10312, %f10311, %f8993;
	mov.b32 	%r12526, %f10312;
	shfl.sync.down.b32	%r12527|%p4882, %r12526, 16, 31, -1;
	mov.b32 	%f10313, %r12527;
	add.f32 	%f10314, %f10312, %f10313;
	mov.b32 	%r12528, %f10314;
	shfl.sync.down.b32	%r12529|%p4883, %r12528, 8, 31, -1;
	mov.b32 	%f10315, %r12529;
	add.f32 	%f10316, %f10314, %f10315;
	mov.b32 	%r12530, %f10316;
	shfl.sync.down.b32	%r12531|%p4884, %r12530, 4, 31, -1;
	mov.b32 	%f10317, %r12531;
	add.f32 	%f10318, %f10316, %f10317;
	mov.b32 	%r12532, %f10318;
	shfl.sync.down.b32	%r12533|%p4885, %r12532, 2, 31, -1;
	mov.b32 	%f10319, %r12533;
	add.f32 	%f10320, %f10318, %f10319;
	mov.b32 	%r12534, %f10320;
	shfl.sync.down.b32	%r12535|%p4886, %r12534, 1, 31, -1;
	mov.b32 	%f10321, %r12535;
	add.f32 	%f1011, %f10320, %f10321;
	@%p4871 bra 	$L__BB0_1665;
	ld.global.f32 	%f10322, [%rd46];
	add.f32 	%f10323, %f1011, %f10322;
	st.global.f32 	[%rd46], %f10323;
	st.global.f32 	[%rd8+148], %f1010;
	st.global.f32 	[%rd9+148], %f1009;
$L__BB0_1665:
	ld.param.u32 	%r16828, [_Z17qk_sparse_forwardPK13__nv_bfloat16S1_S1_PKiS3_fPfS4_S4_lllllllllllllllliiii_param_27];
	mov.u32 	%r12536, %ctaid.x;
	shl.b32 	%r12537, %r12536, 7;
	or.b32  	%r12538, %r12537, 38;
	setp.ge.s32 	%p4887, %r12538, %r16828;
	@%p4887 bra 	$L__BB0_1668;
	mov.u32 	%r12539, %tid.x;
	and.b32  	%r12540, %r12539, 31;
	setp.ne.s32 	%p4888, %r12540, 0;
	shl.b32 	%r12541, %r12539, 7;
	and.b32  	%r12542, %r12541, 3968;
	mov.u32 	%r12543, shmem;
	add.s32 	%r12544, %r12543, %r12542;
	shl.b32 	%r12545, %r12539, 1;
	and.b32  	%r12546, %r12545, 62;
	mad.lo.s32 	%r12547, %r12540, -126, %r12546;
	add.s32 	%r12548, %r12544, %r12547;
	ld.shared.f32 	%f10324, [%r12548+35840];
	mov.b32 	%r12549, %f10324;
	shfl.sync.down.b32	%r12550|%p4889, %r12549, 16, 31, -1;
	mov.b32 	%f10325, %r12550;
	max.f32 	%f10326, %f10324, %f10325;
	mov.b32 	%r12551, %f10326;
	shfl.sync.down.b32	%r12552|%p4890, %r12551, 8, 31, -1;
	mov.b32 	%f10327, %r12552;
	max.f32 	%f10328, %f10326, %f10327;
	mov.b32 	%r12553, %f10328;
	shfl.sync.down.b32	%r12554|%p4891, %r12553, 4, 31, -1;
	mov.b32 	%f10329, %r12554;
	max.f32 	%f10330, %f10328, %f10329;
	mov.b32 	%r12555, %f10330;
	shfl.sync.down.b32	%r12556|%p4892, %r12555, 2, 31, -1;
	mov.b32 	%f10331, %r12556;
	max.f32 	%f10332, %f10330, %f10331;
	mov.b32 	%r12557, %f10332;
	shfl.sync.down.b32	%r12558|%p4893, %r12557, 1, 31, -1;
	mov.b32 	%f10333, %r12558;
	max.f32 	%f1012, %f10332, %f10333;
	sub.f32 	%f10334, %f10324, %f1012;
	mul.f32 	%f10335, %f10334, 0f3FB8AA3B;
	ex2.approx.f32 	%f10336, %f10335;
	mov.b32 	%r12559, %f10336;
	shfl.sync.down.b32	%r12560|%p4894, %r12559, 16, 31, -1;
	mov.b32 	%f10337, %r12560;
	add.f32 	%f10338, %f10336, %f10337;
	mov.b32 	%r12561, %f10338;
	shfl.sync.down.b32	%r12562|%p4895, %r12561, 8, 31, -1;
	mov.b32 	%f10339, %r12562;
	add.f32 	%f10340, %f10338, %f10339;
	mov.b32 	%r12563, %f10340;
	shfl.sync.down.b32	%r12564|%p4896, %r12563, 4, 31, -1;
	mov.b32 	%f10341, %r12564;
	add.f32 	%f10342, %f10340, %f10341;
	mov.b32 	%r12565, %f10342;
	shfl.sync.down.b32	%r12566|%p4897, %r12565, 2, 31, -1;
	mov.b32 	%f10343, %r12566;
	add.f32 	%f10344, %f10342, %f10343;
	mov.b32 	%r12567, %f10344;
	shfl.sync.down.b32	%r12568|%p4898, %r12567, 1, 31, -1;
	mov.b32 	%f10345, %r12568;
	add.f32 	%f1013, %f10344, %f10345;
	div.rn.f32 	%f10346, %f10336, %f1013;
	mul.f32 	%f10347, %f10346, %f8993;
	mov.b32 	%r12569, %f10347;
	shfl.sync.down.b32	%r12570|%p4899, %r12569, 16, 31, -1;
	mov.b32 	%f10348, %r12570;
	add.f32 	%f10349, %f10347, %f10348;
	mov.b32 	%r12571, %f10349;
	shfl.sync.down.b32	%r12572|%p4900, %r12571, 8, 31, -1;
	mov.b32 	%f10350, %r12572;
	add.f32 	%f10351, %f10349, %f10350;
	mov.b32 	%r12573, %f10351;
	shfl.sync.down.b32	%r12574|%p4901, %r12573, 4, 31, -1;
	mov.b32 	%f10352, %r12574;
	add.f32 	%f10353, %f10351, %f10352;
	mov.b32 	%r12575, %f10353;
	shfl.sync.down.b32	%r12576|%p4902, %r12575, 2, 31, -1;
	mov.b32 	%f10354, %r12576;
	add.f32 	%f10355, %f10353, %f10354;
	mov.b32 	%r12577, %f10355;
	shfl.sync.down.b32	%r12578|%p4903, %r12577, 1, 31, -1;
	mov.b32 	%f10356, %r12578;
	add.f32 	%f1014, %f10355, %f10356;
	@%p4888 bra 	$L__BB0_1668;
	ld.global.f32 	%f10357, [%rd47];
	add.f32 	%f10358, %f1014, %f10357;
	st.global.f32 	[%rd47], %f10358;
	st.global.f32 	[%rd8+152], %f1013;
	st.global.f32 	[%rd9+152], %f1012;
$L__BB0_1668:
	ld.param.u32 	%r16829, [_Z17qk_sparse_forwardPK13__nv_bfloat16S1_S1_PKiS3_fPfS4_S4_lllllllllllllllliiii_param_27];
	mov.u32 	%r12579, %ctaid.x;
	shl.b32 	%r12580, %r12579, 7;
	or.b32  	%r12581, %r12580, 39;
	setp.ge.s32 	%p4904, %r12581, %r16829;
	@%p4904 bra 	$L__BB0_1671;
	mov.u32 	%r12582, %tid.x;
	and.b32  	%r12583, %r12582, 31;
	setp.ne.s32 	%p4905, %r12583, 0;
	shl.b32 	%r12584, %r12582, 7;
	and.b32  	%r12585, %r12584, 3968;
	mov.u32 	%r12586, shmem;
	add.s32 	%r12587, %r12586, %r12585;
	shl.b32 	%r12588, %r12582, 1;
	and.b32  	%r12589, %r12588, 62;
	mad.lo.s32 	%r12590, %r12583, -126, %r12589;
	add.s32 	%r12591, %r12587, %r12590;
	ld.shared.f32 	%f10359, [%r12591+36352];
	mov.b32 	%r12592, %f10359;
	shfl.sync.down.b32	%r12593|%p4906, %r12592, 16, 31, -1;
	mov.b32 	%f10360, %r12593;
	max.f32 	%f10361, %f10359, %f10360;
	mov.b32 	%r12594, %f10361;
	shfl.sync.down.b32	%r12595|%p4907, %r12594, 8, 31, -1;
	mov.b32 	%f10362, %r12595;
	max.f32 	%f10363, %f10361, %f10362;
	mov.b32 	%r12596, %f10363;
	shfl.sync.down.b32	%r12597|%p4908, %r12596, 4, 31, -1;
	mov.b32 	%f10364, %r12597;
	max.f32 	%f10365, %f10363, %f10364;
	mov.b32 	%r12598, %f10365;
	shfl.sync.down.b32	%r12599|%p4909, %r12598, 2, 31, -1;
	mov.b32 	%f10366, %r12599;
	max.f32 	%f10367, %f10365, %f10366;
	mov.b32 	%r12600, %f10367;
	shfl.sync.down.b32	%r12601|%p4910, %r12600, 1, 31, -1;
	mov.b32 	%f10368, %r12601;
	max.f32 	%f1015, %f10367, %f10368;
	sub.f32 	%f10369, %f10359, %f1015;
	mul.f32 	%f10370, %f10369, 0f3FB8AA3B;
	ex2.approx.f32 	%f10371, %f10370;
	mov.b32 	%r12602, %f10371;
	shfl.sync.down.b32	%r12603|%p4911, %r12602, 16, 31, -1;
	mov.b32 	%f10372, %r12603;
	add.f32 	%f10373, %f10371, %f10372;
	mov.b32 	%r12604, %f10373;
	shfl.sync.down.b32	%r12605|%p4912, %r12604, 8, 31, -1;
	mov.b32 	%f10374, %r12605;
	add.f32 	%f10375, %f10373, %f10374;
	mov.b32 	%r12606, %f10375;
	shfl.sync.down.b32	%r12607|%p4913, %r12606, 4, 31, -1;
	mov.b32 	%f10376, %r12607;
	add.f32 	%f10377, %f10375, %f10376;
	mov.b32 	%r12608, %f10377;
	shfl.sync.down.b32	%r12609|%p4914, %r12608, 2, 31, -1;
	mov.b32 	%f10378, %r12609;
	add.f32 	%f10379, %f10377, %f10378;
	mov.b32 	%r12610, %f10379;
	shfl.sync.down.b32	%r12611|%p4915, %r12610, 1, 31, -1;
	mov.b32 	%f10380, %r12611;
	add.f32 	%f1016, %f10379, %f10380;
	div.rn.f32 	%f10381, %f10371, %f1016;
	mul.f32 	%f10382, %f10381, %f8993;
	mov.b32 	%r12612, %f10382;
	shfl.sync.down.b32	%r12613|%p4916, %r12612, 16, 31, -1;
	mov.b32 	%f10383, %r12613;
	add.f32 	%f10384, %f10382, %f10383;
	mov.b32 	%r12614, %f10384;
	shfl.sync.down.b32	%r12615|%p4917, %r12614, 8, 31, -1;
	mov.b32 	%f10385, %r12615;
	add.f32 	%f10386, %f10384, %f10385;
	mov.b32 	%r12616, %f10386;
	shfl.sync.down.b32	%r12617|%p4918, %r12616, 4, 31, -1;
	mov.b32 	%f10387, %r12617;
	add.f32 	%f10388, %f10386, %f10387;
	mov.b32 	%r12618, %f10388;
	shfl.sync.down.b32	%r12619|%p4919, %r12618, 2, 31, -1;
	mov.b32 	%f10389, %r12619;
	add.f32 	%f10390, %f10388, %f10389;
	mov.b32 	%r12620, %f10390;
	shfl.sync.down.b32	%r12621|%p4920, %r12620, 1, 31, -1;
	mov.b32 	%f10391, %r12621;
	add.f32 	%f1017, %f10390, %f10391;
	@%p4905 bra 	$L__BB0_1671;
	ld.global.f32 	%f10392, [%rd48];
	add.f32 	%f10393, %f1017, %f10392;
	st.global.f32 	[%rd48], %f10393;
	st.global.f32 	[%rd8+156], %f1016;
	st.global.f32 	[%rd9+156], %f1015;
$L__BB0_1671:
	ld.param.u32 	%r16830, [_Z17qk_sparse_forwardPK13__nv_bfloat16S1_S1_PKiS3_fPfS4_S4_lllllllllllllllliiii_param_27];
	mov.u32 	%r12622, %ctaid.x;
	shl.b32 	%r12623, %r12622, 7;
	or.b32  	%r12624, %r12623, 40;
	setp.ge.s32 	%p4921, %r12624, %r16830;
	@%p4921 bra 	$L__BB0_1674;
	mov.u32 	%r12625, %tid.x;
	and.b32  	%r12626, %r12625, 31;
	setp.ne.s32 	%p4922, %r12626, 0;
	shl.b32 	%r12627, %r12625, 7;
	and.b32  	%r12628, %r12627, 3968;
	mov.u32 	%r12629, shmem;
	add.s32 	%r12630, %r12629, %r12628;
	shl.b32 	%r12631, %r12625, 1;
	and.b32  	%r12632, %r12631, 62;
	mad.lo.s32 	%r12633, %r12626, -126, %r12632;
	add.s32 	%r12634, %r12630, %r12633;
	ld.shared.f32 	%f10394, [%r12634+36864];
	mov.b32 	%r12635, %f10394;
	shfl.sync.down.b32	%r12636|%p4923, %r12635, 16, 31, -1;
	mov.b32 	%f10395, %r12636;
	max.f32 	%f10396, %f10394, %f10395;
	mov.b32 	%r12637, %f10396;
	shfl.sync.down.b32	%r12638|%p4924, %r12637, 8, 31, -1;
	mov.b32 	%f10397, %r12638;
	max.f32 	%f10398, %f10396, %f10397;
	mov.b32 	%r12639, %f10398;
	shfl.sync.down.b32	%r12640|%p4925, %r12639, 4, 31, -1;
	mov.b32 	%f10399, %r12640;
	max.f32 	%f10400, %f10398, %f10399;
	mov.b32 	%r12641, %f10400;
	shfl.sync.down.b32	%r12642|%p4926, %r12641, 2, 31, -1;
	mov.b32 	%f10401, %r12642;
	max.f32 	%f10402, %f10400, %f10401;
	mov.b32 	%r12643, %f10402;
	shfl.sync.down.b32	%r12644|%p4927, %r12643, 1, 31, -1;
	mov.b32 	%f10403, %r12644;
	max.f32 	%f1018, %f10402, %f10403;
	sub.f32 	%f10404, %f10394, %f1018;
	mul.f32 	%f10405, %f10404, 0f3FB8AA3B;
	ex2.approx.f32 	%f10406, %f10405;
	mov.b32 	%r12645, %f10406;
	shfl.sync.down.b32	%r12646|%p4928, %r12645, 16, 31, -1;
	mov.b32 	%f10407, %r12646;
	add.f32 	%f10408, %f10406, %f10407;
	mov.b32 	%r12647, %f10408;
	shfl.sync.down.b32	%r12648|%p4929, %r12647, 8, 31, -1;
	mov.b32 	%f10409, %r12648;
	add.f32 	%f10410, %f10408, %f10409;
	mov.b32 	%r12649, %f10410;
	shfl.sync.down.b32	%r12650|%p4930, %r12649, 4, 31, -1;
	mov.b32 	%f10411, %r12650;
	add.f32 	%f10412, %f10410, %f10411;
	mov.b32 	%r12651, %f10412;
	shfl.sync.down.b32	%r12652|%p4931, %r12651, 2, 31, -1;
	mov.b32 	%f10413, %r12652;
	add.f32 	%f10414, %f10412, %f10413;
	mov.b32 	%r12653, %f10414;
	shfl.sync.down.b32	%r12654|%p4932, %r12653, 1, 31, -1;
	mov.b32 	%f10415, %r12654;
	add.f32 	%f1019, %f10414, %f10415;
	div.rn.f32 	%f10416, %f10406, %f1019;
	mul.f32 	%f10417, %f10416, %f8993;
	mov.b32 	%r12655, %f10417;
	shfl.sync.down.b32	%r12656|%p4933, %r12655, 16, 31, -1;
	mov.b32 	%f10418, %r12656;
	add.f32 	%f10419, %f10417, %f10418;
	mov.b32 	%r12657, %f10419;
	shfl.sync.down.b32	%r12658|%p4934, %r12657, 8, 31, -1;
	mov.b32 	%f10420, %r12658;
	add.f32 	%f10421, %f10419, %f10420;
	mov.b32 	%r12659, %f10421;
	shfl.sync.down.b32	%r12660|%p4935, %r12659, 4, 31, -1;
	mov.b32 	%f10422, %r12660;
	add.f32 	%f10423, %f10421, %f10422;
	mov.b32 	%r12661, %f10423;
	shfl.sync.down.b32	%r12662|%p4936, %r12661, 2, 31, -1;
	mov.b32 	%f10424, %r12662;
	add.f32 	%f10425, %f10423, %f10424;
	mov.b32 	%r12663, %f10425;
	shfl.sync.down.b32	%r12664|%p4937, %r12663, 1, 31, -1;
	mov.b32 	%f10426, %r12664;
	add.f32 	%f1020, %f10425, %f10426;
	@%p4922 bra 	$L__BB0_1674;
	ld.global.f32 	%f10427, [%rd49];
	add.f32 	%f10428, %f1020, %f10427;
	st.global.f32 	[%rd49], %f10428;
	st.global.f32 	[%rd8+160], %f1019;
	st.global.f32 	[%rd9+160], %f1018;
$L__BB0_1674:
	ld.param.u32 	%r16831, [_Z17qk_sparse_forwardPK13__nv_bfloat16S1_S1_PKiS3_fPfS4_S4_lllllllllllllllliiii_param_27];
	mov.u32 	%r12665, %ctaid.x;
	shl.b32 	%r12666, %r12665, 7;
	or.b32  	%r12667, %r12666, 41;
	setp.ge.s32 	%p4938, %r12667, %r16831;
	@%p4938 bra 	$L__BB0_1677;
	mov.u32 	%r12668, %tid.x;
	and.b32  	%r12669, %r12668, 31;
	setp.ne.s32 	%p4939, %r12669, 0;
	shl.b32 	%r12670, %r12668, 7;
	and.b32  	%r12671, %r12670, 3968;
	mov.u32 	%r12672, shmem;
	add.s32 	%r12673, %r12672, %r12671;
	shl.b32 	%r12674, %r12668, 1;
	and.b32  	%r12675, %r12674, 62;
	mad.lo.s32 	%r12676, %r12669, -126, %r12675;
	add.s32 	%r12677, %r12673, %r12676;
	ld.shared.f32 	%f10429, [%r12677+37376];
	mov.b32 	%r12678, %f10429;
	shfl.sync.down.b32	%r12679|%p4940, %r12678, 16, 31, -1;
	mov.b32 	%f10430, %r12679;
	max.f32 	%f10431, %f10429, %f10430;
	mov.b32 	%r12680, %f10431;
	shfl.sync.down.b32	%r12681|%p4941, %r12680, 8, 31, -1;
	mov.b32 	%f10432, %r12681;
	max.f32 	%f10433, %f10431, %f10432;
	mov.b32 	%r12682, %f10433;
	shfl.sync.down.b32	%r12683|%p4942, %r12682, 4, 31, -1;
	mov.b32 	%f10434, %r12683;
	max.f32 	%f10435, %f10433, %f10434;
	mov.b32 	%r12684, %f10435;
	shfl.sync.down.b32	%r12685|%p4943, %r12684, 2, 31, -1;
	mov.b32 	%f10436, %r12685;
	max.f32 	%f10437, %f10435, %f10436;
	mov.b32 	%r12686, %f10437;
	shfl.sync.down.b32	%r12687|%p4944, %r12686, 1, 31, -1;
	mov.b32 	%f10438, %r12687;
	max.f32 	%f1021, %f10437, %f10438;
	sub.f32 	%f10439, %f10429, %f1021;
	mul.f32 	%f10440, %f10439, 0f3FB8AA3B;
	ex2.approx.f32 	%f10441, %f10440;
	mov.b32 	%r12688, %f10441;
	shfl.sync.down.b32	%r12689|%p4945, %r12688, 16, 31, -1;
	mov.b32 	%f10442, %r12689;
	add.f32 	%f10443, %f10441, %f10442;
	mov.b32 	%r12690, %f10443;
	shfl.sync.down.b32	%r12691|%p4946, %r12690, 8, 31, -1;
	mov.b32 	%f10444, %r12691;
	add.f32 	%f10445, %f10443, %f10444;
	mov.b32 	%r12692, %f10445;
	shfl.sync.down.b32	%r12693|%p4947, %r12692, 4, 31, -1;
	mov.b32 	%f10446, %r12693;
	add.f32 	%f10447, %f10445, %f10446;
	mov.b32 	%r12694, %f10447;
	shfl.sync.down.b32	%r12695|%p4948, %r12694, 2, 31, -1;
	mov.b32 	%f10448, %r12695;
	add.f32 	%f10449, %f10447, %f10448;
	mov.b32 	%r12696, %f10449;
	shfl.sync.down.b32	%r12697|%p4949, %r12696, 1, 31, -1;
	mov.b32 	%f10450, %r12697;
	add.f32 	%f1022, %f10449, %f10450;
	div.rn.f32 	%f10451, %f10441, %f1022;
	mul.f32 	%f10452, %f10451, %f8993;
	mov.b32 	%r12698, %f10452;
	shfl.sync.down.b32	%r12699|%p4950, %r12698, 16, 31, -1;
	mov.b32 	%f10453, %r12699;
	add.f32 	%f10454, %f10452, %f10453;
	mov.b32 	%r12700, %f10454;
	shfl.sync.down.b32	%r12701|%p4951, %r12700, 8, 31, -1;
	mov.b32 	%f10455, %r12701;
	add.f32 	%f10456, %f10454, %f10455;
	mov.b32 	%r12702, %f10456;
	shfl.sync.down.b32	%r12703|%p4952, %r12702, 4, 31, -1;
	mov.b32 	%f10457, %r12703;
	add.f32 	%f10458, %f10456, %f10457;
	mov.b32 	%r12704, %f10458;
	shfl.sync.down.b32	%r12705|%p4953, %r12704, 2, 31, -1;
	mov.b32 	%f10459, %r12705;
	add.f32 	%f10460, %f10458, %f10459;
	mov.b32 	%r12706, %f10460;
	shfl.sync.down.b32	%r12707|%p4954, %r12706, 1, 31, -1;
	mov.b32 	%f10461, %r12707;
	add.f32 	%f1023, %f10460, %f10461;
	@%p4939 bra 	$L__BB0_1677;
	ld.global.f32 	%f10462, [%rd50];
	add.f32 	%f10463, %f1023, %f10462;
	st.global.f32 	[%rd50], %f10463;
	st.global.f32 	[%rd8+164], %f1022;
	st.global.f32 	[%rd9+164], %f1021;
$L__BB0_1677:
	ld.param.u32 	%r16832, [_Z17qk_sparse_forwardPK13__nv_bfloat16S1_S1_PKiS3_fPfS4_S4_lllllllllllllllliiii_param_27];
	mov.u32 	%r12708, %ctaid.x;
	shl.b32 	%r12709, %r12708, 7;
	or.b32  	%r12710, %r12709, 42;
	setp.ge.s32 	%p4955, %r12710, %r16832;
	@%p4955 bra 	$L__BB0_1680;
	mov.u32 	%r12711, %tid.x;
	and.b32  	%r12712, %r12711, 31;
	setp.ne.s32 	%p4956, %r12712, 0;
	shl.b32 	%r12713, %r12711, 7;
	and.b32  	%r12714, %r12713, 3968;
	mov.u32 	%r12715, shmem;
	add.s32 	%r12716, %r12715, %r12714;
	shl.b32 	%r12717, %r12711, 1;
	and.b32  	%r12718, %r12717, 62;
	mad.lo.s32 	%r12719, %r12712, -126, %r12718;
	add.s32 	%r12720, %r12716, %r12719;
	ld.shared.f32 	%f10464, [%r12720+37888];
	mov.b32 	%r12721, %f10464;
	shfl.sync.down.b32	%r12722|%p4957, %r12721, 16, 31, -1;
	mov.b32 	%f10465, %r12722;
	max.f32 	%f10466, %f10464, %f10465;
	mov.b32 	%r12723, %f10466;
	shfl.sync.down.b32	%r12724|%p4958, %r12723, 8, 31, -1;
	mov.b32 	%f10467, %r12724;
	max.f32 	%f10468, %f10466, %f10467;
	mov.b32 	%r12725, %f10468;
	shfl.sync.down.b32	%r12726|%p4959, %r12725, 4, 31, -1;
	mov.b32 	%f10469, %r12726;
	max.f32 	%f10470, %f10468, %f10469;
	mov.b32 	%r12727, %f10470;
	shfl.sync.down.b32	%r12728|%p4960, %r12727, 2, 31, -1;
	mov.b32 	%f10471, %r12728;
	max.f32 	%f10472, %f10470, %f10471;
	mov.b32 	%r12729, %f10472;
	shfl.sync.down.b32	%r12730|%p4961, %r12729, 1, 31, -1;
	mov.b32 	%f10473, %r12730;
	max.f32 	%f1024, %f10472, %f10473;
	sub.f32 	%f10474, %f10464, %f1024;
	mul.f32 	%f10475, %f10474, 0f3FB8AA3B;
	ex2.approx.f32 	%f10476, %f10475;
	mov.b32 	%r12731, %f10476;
	shfl.sync.down.b32	%r12732|%p4962, %r12731, 16, 31, -1;
	mov.b32 	%f10477, %r12732;
	add.f32 	%f10478, %f10476, %f10477;
	mov.b32 	%r12733, %f10478;
	shfl.sync.down.b32	%r12734|%p4963, %r12733, 8, 31, -1;
	mov.b32 	%f10479, %r12734;
	add.f32 	%f10480, %f10478, %f10479;
	mov.b32 	%r12735, %f10480;
	shfl.sync.down.b32	%r12736|%p4964, %r12735, 4, 31, -1;
	mov.b32 	%f10481, %r12736;
	add.f32 	%f10482, %f10480, %f10481;
	mov.b32 	%r12737, %f10482;
	shfl.sync.down.b32	%r12738|%p4965, %r12737, 2, 31, -1;
	mov.b32 	%f10483, %r12738;
	add.f32 	%f10484, %f10482, %f10483;
	mov.b32 	%r12739, %f10484;
	shfl.sync.down.b32	%r12740|%p4966, %r12739, 1, 31, -1;
	mov.b32 	%f10485, %r12740;
	add.f32 	%f1025, %f10484, %f10485;
	div.rn.f32 	%f10486, %f10476, %f1025;
	mul.f32 	%f10487, %f10486, %f8993;
	mov.b32 	%r12741, %f10487;
	shfl.sync.down.b32	%r12742|%p4967, %r12741, 16, 31, -1;
	mov.b32 	%f10488, %r12742;
	add.f32 	%f10489, %f10487, %f10488;
	mov.b32 	%r12743, %f10489;
	shfl.sync.down.b32	%r12744|%p4968, %r12743, 8, 31, -1;
	mov.b32 	%f10490, %r12744;
	add.f32 	%f10491, %f10489, %f10490;
	mov.b32 	%r12745, %f10491;
	shfl.sync.down.b32	%r12746|%p4969, %r12745, 4, 31, -1;
	mov.b32 	%f10492, %r12746;
	add.f32 	%f10493, %f10491, %f10492;
	mov.b32 	%r12747, %f10493;
	shfl.sync.down.b32	%r12748|%p4970, %r12747, 2, 31, -1;
	mov.b32 	%f10494, %r12748;
	add.f32 	%f10495, %f10493, %f10494;
	mov.b32 	%r12749, %f10495;
	shfl.sync.down.b32	%r12750|%p4971, %r12749, 1, 31, -1;
	mov.b32 	%f10496, %r12750;
	add.f32 	%f1026, %f10495, %f10496;
	@%p4956 bra 	$L__BB0_1680;
	ld.global.f32 	%f10497, [%rd51];
	add.f32 	%f10498, %f1026, %f10497;
	st.global.f32 	[%rd51], %f10498;
	st.global.f32 	[%rd8+168], %f1025;
	st.global.f32 	[%rd9+168], %f1024;
$L__BB0_1680:
	ld.param.u32 	%r16833, [_Z17qk_sparse_forwardPK13__nv_bfloat16S1_S1_PKiS3_fPfS4_S4_lllllllllllllllliiii_param_27];
	mov.u32 	%r12751, %ctaid.x;
	shl.b32 	%r12752, %r12751, 7;
	or.b32  	%r12753, %r12752, 43;
	setp.ge.s32 	%p4972, %r12753, %r16833;
	@%p4972 bra 	$L__BB0_1683;
	mov.u32 	%r12754, %tid.x;
	and.b32  	%r12755, %r12754, 31;
	setp.ne.s32 	%p4973, %r12755, 0;
	shl.b32 	%r12756, %r12754, 7;
	and.b32  	%r12757, %r12756, 3968;
	mov.u32 	%r12758, shmem;
	add.s32 	%r12759, %r12758, %r12757;
	shl.b32 	%r12760, %r12754, 1;
	and.b32  	%r12761, %r12760, 62;
	mad.lo.s32 	%r12762, %r12755, -126, %r12761;
	add.s32 	%r12763, %r12759, %r12762;
	ld.shared.f32 	%f10499, [%r12763+38400];
	mov.b32 	%r12764, %f10499;
	shfl.sync.down.b32	%r12765|%p4974, %r12764, 16, 31, -1;
	mov.b32 	%f10500, %r12765;
	max.f32 	%f10501, %f10499, %f10500;
	mov.b32 	%r12766, %f10501;
	shfl.sync.down.b32	%r12767|%p4975, %r12766, 8, 31, -1;
	mov.b32 	%f10502, %r12767;
	max.f32 	%f10503, %f10501, %f10502;
	mov.b32 	%r12768, %f10503;
	shfl.sync.down.b32	%r12769|%p4976, %r12768, 4, 31, -1;
	mov.b32 	%f10504, %r12769;
	max.f32 	%f10505, %f10503, %f10504;
	mov.b32 	%r12770, %f10505;
	shfl.sync.down.b32	%r12771|%p4977, %r12770, 2, 31, -1;
	mov.b32 	%f10506, %r12771;
	max.f32 	%f10507, %f10505, %f10506;
	mov.b32 	%r12772, %f10507;
	shfl.sync.down.b32	%r12773|%p4978, %r12772, 1, 31, -1;
	mov.b32 	%f10508, %r12773;
	max.f32 	%f1027, %f10507, %f10508;
	sub.f32 	%f10509, %f10499, %f1027;
	mul.f32 	%f10510, %f10509, 0f3FB8AA3B;
	ex2.approx.f32 	%f10511, %f10510;
	mov.b32 	%r12774, %f10511;
	shfl.sync.down.b32	%r12775|%p4979, %r12774, 16, 31, -1;
	mov.b32 	%f10512, %r12775;
	add.f32 	%f10513, %f10511, %f10512;
	mov.b32 	%r12776, %f10513;
	shfl.sync.down.b32	%r12777|%p4980, %r12776, 8, 31, -1;
	mov.b32 	%f10514, %r12777;
	add.f32 	%f10515, %f10513, %f10514;
	mov.b32 	%r12778, %f10515;
	shfl.sync.down.b32	%r12779|%p4981, %r12778, 4, 31, -1;
	mov.b32 	%f10516, %r12779;
	add.f32 	%f10517, %f10515, %f10516;
	mov.b32 	%r12780, %f10517;
	shfl.sync.down.b32	%r12781|%p4982, %r12780, 2, 31, -1;
	mov.b32 	%f10518, %r12781;
	add.f32 	%f10519, %f10517, %f10518;
	mov.b32 	%r12782, %f10519;
	shfl.sync.down.b32	%r12783|%p4983, %r12782, 1, 31, -1;
	mov.b32 	%f10520, %r12783;
	add.f32 	%f1028, %f10519, %f10520;
	div.rn.f32 	%f10521, %f10511, %f1028;
	mul.f32 	%f10522, %f10521, %f8993;
	mov.b32 	%r12784, %f10522;
	shfl.sync.down.b32	%r12785|%p4984, %r12784, 16, 31, -1;
	mov.b32 	%f10523, %r12785;
	add.f32 	%f10524, %f10522, %f10523;
	mov.b32 	%r12786, %f10524;
	shfl.sync.down.b32	%r12787|%p4985, %r12786, 8, 31, -1;
	mov.b32 	%f10525, %r12787;
	add.f32 	%f10526, %f10524, %f10525;
	mov.b32 	%r12788, %f10526;
	shfl.sync.down.b32	%r12789|%p4986, %r12788, 4, 31, -1;
	mov.b32 	%f10527, %r12789;
	add.f32 	%f10528, %f10526, %f10527;
	mov.b32 	%r12790, %f10528;
	shfl.sync.down.b32	%r12791|%p4987, %r12790, 2, 31, -1;
	mov.b32 	%f10529, %r12791;
	add.f32 	%f10530, %f10528, %f10529;
	mov.b32 	%r12792, %f10530;
	shfl.sync.down.b32	%r12793|%p4988, %r12792, 1, 31, -1;
	mov.b32 	%f10531, %r12793;
	add.f32 	%f1029, %f10530, %f10531;
	@%p4973 bra 	$L__BB0_1683;
	ld.global.f32 	%f10532, [%rd52];
	add.f32 	%f10533, %f1029, %f10532;
	st.global.f32 	[%rd52], %f10533;
	st.global.f32 	[%rd8+172], %f1028;
	st.global.f32 	[%rd9+172], %f1027;
$L__BB0_1683:
	ld.param.u32 	%r16834, [_Z17qk_sparse_forwardPK13__nv_bfloat16S1_S1_PKiS3_fPfS4_S4_lllllllllllllllliiii_param_27];
	mov.u32 	%r12794, %ctaid.x;
	shl.b32 	%r12795, %r12794, 7;
	or.b32  	%r12796, %r12795, 44;
	setp.ge.s32 	%p4989, %r12796, %r16834;
	@%p4989 bra 	$L__BB0_1686;
	mov.u32 	%r12797, %tid.x;
	and.b32  	%r12798, %r12797, 31;
	setp.ne.s32 	%p4990, %r12798, 0;
	shl.b32 	%r12799, %r12797, 7;
	and.b32  	%r12800, %r12799, 3968;
	mov.u32 	%r12801, shmem;
	add.s32 	%r12802, %r12801, %r12800;
	shl.b32 	%r12803, %r12797, 1;
	and.b32  	%r12804, %r12803, 62;
	mad.lo.s32 	%r12805, %r12798, -126, %r12804;
	add.s32 	%r12806, %r12802, %r12805;
	ld.shared.f32 	%f10534, [%r12806+38912];
	mov.b32 	%r12807, %f10534;
	shfl.sync.down.b32	%r12808|%p4991, %r12807, 16, 31, -1;
	mov.b32 	%f10535, %r12808;
	max.f32 	%f10536, %f10534, %f10535;
	mov.b32 	%r12809, %f10536;
	shfl.sync.down.b32	%r12810|%p4992, %r12809, 8, 31, -1;
	mov.b32 	%f10537, %r12810;
	max.f32 	%f10538, %f10536, %f10537;
	mov.b32 	%r12811, %f10538;
	shfl.sync.down.b32	%r12812|%p4993, %r12811, 4, 31, -1;
	mov.b32 	%f10539, %r12812;
	max.f32 	%f10540, %f10538, %f10539;
	mov.b32 	%r12813, %f10540;
	shfl.sync.down.b32	%r12814|%p4994, %r12813, 2, 31, -1;
	mov.b32 	%f10541, %r12814;
	max.f32 	%f10542, %f10540, %f10541;
	mov.b32 	%r12815, %f10542;
	shfl.sync.down.b32	%r12816|%p4995, %r12815, 1, 31, -1;
	mov.b32 	%f10543, %r12816;
	max.f32 	%f1030, %f10542, %f10543;
	sub.f32 	%f10544, %f10534, %f1030;
	mul.f32 	%f10545, %f10544, 0f3FB8AA3B;
	ex2.approx.f32 	%f10546, %f10545;
	mov.b32 	%r12817, %f10546;
	shfl.sync.down.b32	%r12818|%p4996, %r12817, 16, 31, -1;
	mov.b32 	%f10547, %r12818;
	add.f32 	%f10548, %f10546, %f10547;
	mov.b32 	%r12819, %f10548;
	shfl.sync.down.b32	%r12820|%p4997, %r12819, 8, 31, -1;
	mov.b32 	%f10549, %r12820;
	add.f32 	%f10550, %f10548, %f10549;
	mov.b32 	%r12821, %f10550;
	shfl.sync.down.b32	%r12822|%p4998, %r12821, 4, 31, -1;
	mov.b32 	%f10551, %r12822;
	add.f32 	%f10552, %f10550, %f10551;
	mov.b32 	%r12823, %f10552;
	shfl.sync.down.b32	%r12824|%p4999, %r12823, 2, 31, -1;
	mov.b32 	%f10553, %r12824;
	add.f32 	%f10554, %f10552, %f10553;
	mov.b32 	%r12825, %f10554;
	shfl.sync.down.b32	%r12826|%p5000, %r12825, 1, 31, -1;
	mov.b32 	%f10555, %r12826;
	add.f32 	%f1031, %f10554, %f10555;
	div.rn.f32 	%f10556, %f10546, %f1031;
	mul.f32 	%f10557, %f10556, %f8993;
	mov.b32 	%r12827, %f10557;
	shfl.sync.down.b32	%r12828|%p5001, %r12827, 16, 31, -1;
	mov.b32 	%f10558, %r12828;
	add.f32 	%f10559, %f10557, %f10558;
	mov.b32 	%r12829, %f10559;
	shfl.sync.down.b32	%r12830|%p5002, %r12829, 8, 31, -1;
	mov.b32 	%f10560, %r12830;
	add.f32 	%f10561, %f10559, %f10560;
	mov.b32 	%r12831, %f10561;
	shfl.sync.down.b32	%r12832|%p5003, %r12831, 4, 31, -1;
	mov.b32 	%f10562, %r12832;
	add.f32 	%f10563, %f10561, %f10562;
	mov.b32 	%r12833, %f10563;
	shfl.sync.down.b32	%r12834|%p5004, %r12833, 2, 31, -1;
	mov.b32 	%f10564, %r12834;
	add.f32 	%f10565, %f10563, %f10564;
	mov.b32 	%r12835, %f10565;
	shfl.sync.down.b32	%r12836|%p5005, %r12835, 1, 31, -1;
	mov.b32 	%f10566, %r12836;
	add.f32 	%f1032, %f10565, %f10566;
	@%p4990 bra 	$L__BB0_1686;
	ld.global.f32 	%f10567, [%rd53];
	add.f32 	%f10568, %f1032, %f10567;
	st.global.f32 	[%rd53], %f10568;
	st.global.f32 	[%rd8+176], %f1031;
	st.global.f32 	[%rd9+176], %f1030;
$L__BB0_1686:
	ld.param.u32 	%r16835, [_Z17qk_sparse_forwardPK13__nv_bfloat16S1_S1_PKiS3_fPfS4_S4_lllllllllllllllliiii_param_27];
	mov.u32 	%r12837, %ctaid.x;
	shl.b32 	%r12838, %r12837, 7;
	or.b32  	%r12839, %r12838, 45;
	setp.ge.s32 	%p5006, %r12839, %r16835;
	@%p5006 bra 	$L__BB0_1689;
	mov.u32 	%r12840, %tid.x;
	and.b32  	%r12841, %r12840, 31;
	setp.ne.s32 	%p5007, %r12841, 0;
	shl.b32 	%r12842, %r12840, 7;
	and.b32  	%r12843, %r12842, 3968;
	mov.u32 	%r12844, shmem;
	add.s32 	%r12845, %r12844, %r12843;
	shl.b32 	%r12846, %r12840, 1;
	and.b32  	%r12847, %r12846, 62;
	mad.lo.s32 	%r12848, %r12841, -126, %r12847;
	add.s32 	%r12849, %r12845, %r12848;
	ld.shared.f32 	%f10569, [%r12849+39424];
	mov.b32 	%r12850, %f10569;
	shfl.sync.down.b32	%r12851|%p5008, %r12850, 16, 31, -1;
	mov.b32 	%f10570, %r12851;
	max.f32 	%f10571, %f10569, %f10570;
	mov.b32 	%r12852, %f10571;
	shfl.sync.down.b32	%r12853|%p5009, %r12852, 8, 31, -1;
	mov.b32 	%f10572, %r12853;
	max.f32 	%f10573, %f10571, %f10572;
	mov.b32 	%r12854, %f10573;
	shfl.sync.down.b32	%r12855|%p5010, %r12854, 4, 31, -1;
	mov.b32 	%f10574, %r12855;
	max.f32 	%f10575, %f10573, %f10574;
	mov.b32 	%r12856, %f10575;
	shfl.sync.down.b32	%r12857|%p5011, %r12856, 2, 31, -1;
	mov.b32 	%f10576, %r12857;
	max.f32 	%f10577, %f10575, %f10576;
	mov.b32 	%r12858, %f10577;
	shfl.sync.down.b32	%r12859|%p5012, %r12858, 1, 31, -1;
	mov.b32 	%f10578, %r12859;
	max.f32 	%f1033, %f10577, %f10578;
	sub.f32 	%f10579, %f10569, %f1033;
	mul.f32 	%f10580, %f10579, 0f3FB8AA3B;
	ex2.approx.f32 	%f10581, %f10580;
	mov.b32 	%r12860, %f10581;
	shfl.sync.down.b32	%r12861|%p5013, %r12860, 16, 31, -1;
	mov.b32 	%f10582, %r12861;
	add.f32 	%f10583, %f10581, %f10582;
	mov.b32 	%r12862, %f10583;
	shfl.sync.down.b32	%r12863|%p5014, %r12862, 8, 31, -1;
	mov.b32 	%f10584, %r12863;
	add.f32 	%f10585, %f10583, %f10584;
	mov.b32 	%r12864, %f10585;
	shfl.sync.down.b32	%r12865|%p5015, %r12864, 4, 31, -1;
	mov.b32 	%f10586, %r12865;
	add.f32 	%f10587, %f10585, %f10586;
	mov.b32 	%r12866, %f10587;
	shfl.sync.down.b32	%r12867|%p5016, %r12866, 2, 31, -1;
	mov.b32 	%f10588, %r12867;
	add.f32 	%f10589, %f10587, %f10588;
	mov.b32 	%r12868, %f10589;
	shfl.sync.down.b32	%r12869|%p5017, %r12868, 1, 31, -1;
	mov.b32 	%f10590, %r12869;
	add.f32 	%f1034, %f10589, %f10590;
	div.rn.f32 	%f10591, %f10581, %f1034;
	mul.f32 	%f10592, %f10591, %f8993;
	mov.b32 	%r12870, %f10592;
	shfl.sync.down.b32	%r12871|%p5018, %r12870, 16, 31, -1;
	mov.b32 	%f10593, %r12871;
	add.f32 	%f10594, %f10592, %f10593;
	mov.b32 	%r12872, %f10594;
	shfl.sync.down.b32	%r12873|%p5019, %r12872, 8, 31, -1;
	mov.b32 	%f10595, %r12873;
	add.f32 	%f10596, %f10594, %f10595;
	mov.b32 	%r12874, %f10596;
	shfl.sync.down.b32	%r12875|%p5020, %r12874, 4, 31, -1;
	mov.b32 	%f10597, %r12875;
	add.f32 	%f10598, %f10596, %f10597;
	mov.b32 	%r12876, %f10598;
	shfl.sync.down.b32	%r12877|%p5021, %r12876, 2, 31, -1;
	mov.b32 	%f10599, %r12877;
	add.f32 	%f10600, %f10598, %f10599;
	mov.b32 	%r12878, %f10600;
	shfl.sync.down.b32	%r12879|%p5022, %r12878, 1, 31, -1;
	mov.b32 	%f10601, %r12879;
	add.f32 	%f1035, %f10600, %f10601;
	@%p5007 bra 	$L__BB0_1689;
	ld.global.f32 	%f10602, [%rd54];
	add.f32 	%f10603, %f1035, %f10602;
	st.global.f32 	[%rd54], %f10603;
	st.global.f32 	[%rd8+180], %f1034;
	st.global.f32 	[%rd9+180], %f1033;
$L__BB0_1689:
	ld.param.u32 	%r16836, [_Z17qk_sparse_forwardPK13__nv_bfloat16S1_S1_PKiS3_fPfS4_S4_lllllllllllllllliiii_param_27];
	mov.u32 	%r12880, %ctaid.x;
	shl.b32 	%r12881, %r12880, 7;
	or.b32  	%r12882, %r12881, 46;
	setp.ge.s32 	%p5023, %r12882, %r16836;
	@%p5023 bra 	$L__BB0_1692;
	mov.u32 	%r12883, %tid.x;
	and.b32  	%r12884, %r12883, 31;
	setp.ne.s32 	%p5024, %r12884, 0;
	shl.b32 	%r12885, %r12883, 7;
	and.b32  	%r12886, %r12885, 3968;
	mov.u32 	%r12887, shmem;
	add.s32 	%r12888, %r12887, %r12886;
	shl.b32 	%r12889, %r12883, 1;
	and.b32  	%r12890, %r12889, 62;
	mad.lo.s32 	%r12891, %r12884, -126, %r12890;
	add.s32 	%r12892, %r12888, %r12891;
	ld.shared.f32 	%f10604, [%r12892+39936];
	mov.b32 	%r12893, %f10604;
	shfl.sync.down.b32	%r12894|%p5025, %r12893, 16, 31, -1;
	mov.b32 	%f10605, %r12894;
	max.f32 	%f10606, %f10604, %f10605;
	mov.b32 	%r12895, %f10606;
	shfl.sync.down.b32	%r12896|%p5026, %r12895, 8, 31, -1;
	mov.b32 	%f10607, %r12896;
	max.f32 	%f10608, %f10606, %f10607;
	mov.b32 	%r12897, %f10608;
	shfl.sync.down.b32	%r12898|%p5027, %r12897, 4, 31, -1;
	mov.b32 	%f10609, %r12898;
	max.f32 	%f10610, %f10608, %f10609;
	mov.b32 	%r12899, %f10610;
	shfl.sync.down.b32	%r12900|%p5028, %r12899, 2, 31, -1;
	mov.b32 	%f10611, %r12900;
	max.f32 	%f10612, %f10610, %f10611;
	mov.b32 	%r12901, %f10612;
	shfl.sync.down.b32	%r12902|%p5029, %r12901, 1, 31, -1;
	mov.b32 	%f10613, %r12902;
	max.f32 	%f1036, %f10612, %f10613;
	sub.f32 	%f10614, %f10604, %f1036;
	mul.f32 	%f10615, %f10614, 0f3FB8AA3B;
	ex2.approx.f32 	%f10616, %f10615;
	mov.b32 	%r12903, %f10616;
	shfl.sync.down.b32	%r12904|%p5030, %r12903, 16, 31, -1;
	mov.b32 	%f10617, %r12904;
	add.f32 	%f10618, %f10616, %f10617;
	mov.b32 	%r12905, %f10618;
	shfl.sync.down.b32	%r12906|%p5031, %r12905, 8, 31, -1;
	mov.b32 	%f10619, %r12906;
	add.f32 	%f10620, %f10618, %f10619;
	mov.b32 	%r12907, %f10620;
	shfl.sync.down.b32	%r12908|%p5032, %r12907, 4, 31, -1;
	mov.b32 	%f10621, %r12908;
	add.f32 	%f10622, %f10620, %f10621;
	mov.b32 	%r12909, %f10622;
	shfl.sync.down.b32	%r12910|%p5033, %r12909, 2, 31, -1;
	mov.b32 	%f10623, %r12910;
	add.f32 	%f10624, %f10622, %f10623;
	mov.b32 	%r12911, %f10624;
	shfl.sync.down.b32	%r12912|%p5034, %r12911, 1, 31, -1;
	mov.b32 	%f10625, %r12912;
	add.f32 	%f1037, %f10624, %f10625;
	div.rn.f32 	%f10626, %f10616, %f1037;
	mul.f32 	%f10627, %f10626, %f8993;
	mov.b32 	%r12913, %f10627;
	shfl.sync.down.b32	%r12914|%p5035, %r12913, 16, 31, -1;
	mov.b32 	%f10628, %r12914;
	add.f32 	%f10629, %f10627, %f10628;
	mov.b32 	%r12915, %f10629;
	shfl.sync.down.b32	%r12916|%p5036, %r12915, 8, 31, -1;
	mov.b32 	%f10630, %r12916;
	add.f32 	%f10631, %f10629, %f10630;
	mov.b32 	%r12917, %f10631;
	shfl.sync.down.b32	%r12918|%p5037, %r12917, 4, 31, -1;
	mov.b32 	%f10632, %r12918;
	add.f32 	%f10633, %f10631, %f10632;
	mov.b32 	%r12919, %f10633;
	shfl.sync.down.b32	%r12920|%p5038, %r12919, 2, 31, -1;
	mov.b32 	%f10634, %r12920;
	add.f32 	%f10635, %f10633, %f10634;
	mov.b32 	%r12921, %f10635;
	shfl.sync.down.b32	%r12922|%p5039, %r12921, 1, 31, -1;
	mov.b32 	%f10636, %r12922;
	add.f32 	%f1038, %f10635, %f10636;
	@%p5024 bra 	$L__BB0_1692;
	ld.global.f32 	%f10637, [%rd55];
	add.f32 	%f10638, %f1038, %f10637;
	st.global.f32 	[%rd55], %f10638;
	st.global.f32 	[%rd8+184], %f1037;
	st.global.f32 	[%rd9+184], %f1036;
$L__BB0_1692:
	ld.param.u32 	%r16837, [_Z17qk_sparse_forwardPK13__nv_bfloat16S1_S1_PKiS3_fPfS4_S4_lllllllllllllllliiii_param_27];
	mov.u32 	%r12923, %ctaid.x;
	shl.b32 	%r12924, %r12923, 7;
	or.b32  	%r12925, %r12924, 47;
	setp.ge.s32 	%p5040, %r12925, %r16837;
	@%p5040 bra 	$L__BB0_1695;
	mov.u32 	%r12926, %tid.x;
	and.b32  	%r12927, %r12926, 31;
	setp.ne.s32 	%p5041, %r12927, 0;
	shl.b32 	%r12928, %r12926, 7;
	and.b32  	%r12929, %r12928, 3968;
	mov.u32 	%r12930, shmem;
	add.s32 	%r12931, %r12930, %r12929;
	shl.b32 	%r12932, %r12926, 1;
	and.b32  	%r12933, %r12932, 62;
	mad.lo.s32 	%r12934, %r12927, -126, %r12933;
	add.s32 	%r12935, %r12931, %r12934;
	ld.shared.f32 	%f10639, [%r12935+40448];
	mov.b32 	%r12936, %f10639;
	shfl.sync.down.b32	%r12937|%p5042, %r12936, 16, 31, -1;
	mov.b32 	%f10640, %r12937;
	max.f32 	%f10641, %f10639, %f10640;
	mov.b32 	%r12938, %f10641;
	shfl.sync.down.b32	%r12939|%p5043, %r12938, 8, 31, -1;
	mov.b32 	%f10642, %r12939;
	max.f32 	%f10643, %f10641, %f10642;
	mov.b32 	%r12940, %f10643;
	shfl.sync.down.b32	%r12941|%p5044, %r12940, 4, 31, -1;
	mov.b32 	%f10644, %r12941;
	max.f32 	%f10645, %f10643, %f10644;
	mov.b32 	%r12942, %f10645;
	shfl.sync.down.b32	%r12943|%p5045, %r12942, 2, 31, -1;
	mov.b32 	%f10646, %r12943;
	max.f32 	%f10647, %f10645, %f10646;
	mov.b32 	%r12944, %f10647;
	shfl.sync.down.b32	%r12945|%p5046, %r12944, 1, 31, -1;
	mov.b32 	%f10648, %r12945;
	max.f32 	%f1039, %f10647, %f10648;
	sub.f32 	%f10649, %f10639, %f1039;
	mul.f32 	%f10650, %f10649, 0f3FB8AA3B;
	ex2.approx.f32 	%f10651, %f10650;
	mov.b32 	%r12946, %f10651;
	shfl.sync.down.b32	%r12947|%p5047, %r12946, 16, 31, -1;
	mov.b32 	%f10652, %r12947;
	add.f32 	%f10653, %f10651, %f10652;
	mov.b32 	%r12948, %f10653;
	shfl.sync.down.b32	%r12949|%p5048, %r12948, 8, 31, -1;
	mov.b32 	%f10654, %r12949;
	add.f32 	%f10655, %f10653, %f10654;
	mov.b32 	%r12950, %f10655;
	shfl.sync.down.b32	%r12951|%p5049, %r12950, 4, 31, -1;
	mov.b32 	%f10656, %r12951;
	add.f32 	%f10657, %f10655, %f10656;
	mov.b32 	%r12952, %f10657;
	shfl.sync.down.b32	%r12953|%p5050, %r12952, 2, 31, -1;
	mov.b32 	%f10658, %r12953;
	add.f32 	%f10659, %f10657, %f10658;
	mov.b32 	%r12954, %f10659;
	shfl.sync.down.b32	%r12955|%p5051, %r12954, 1, 31, -1;
	mov.b32 	%f10660, %r12955;
	add.f32 	%f1040, %f10659, %f10660;
	div.rn.f32 	%f10661, %f10651, %f1040;
	mul.f32 	%f10662, %f10661, %f8993;
	mov.b32 	%r12956, %f10662;
	shfl.sync.down.b32	%r12957|%p5052, %r12956, 16, 31, -1;
	mov.b32 	%f10663, %r12957;
	add.f32 	%f10664, %f10662, %f10663;
	mov.b32 	%r12958, %f10664;
	shfl.sync.down.b32	%r12959|%p5053, %r12958, 8, 31, -1;
	mov.b32 	%f10665, %r12959;
	add.f32 	%f10666, %f10664, %f10665;
	mov.b32 	%r12960, %f10666;
	shfl.sync.down.b32	%r12961|%p5054, %r12960, 4, 31, -1;
	mov.b32 	%f10667, %r12961;
	add.f32 	%f10668, %f10666, %f10667;
	mov.b32 	%r12962, %f10668;
	shfl.sync.down.b32	%r12963|%p5055, %r12962, 2, 31, -1;
	mov.b32 	%f10669, %r12963;
	add.f32 	%f10670, %f10668, %f10669;
	mov.b32 	%r12964, %f10670;
	shfl.sync.down.b32	%r12965|%p5056, %r12964, 1, 31, -1;
	mov.b32 	%f10671, %r12965;
	add.f32 	%f1041, %f10670, %f10671;
	@%p5041 bra 	$L__BB0_1695;
	ld.global.f32 	%f10672, [%rd56];
	add.f32 	%f10673, %f1041, %f10672;
	st.global.f32 	[%rd56], %f10673;
	st.global.f32 	[%rd8+188], %f1040;
	st.global.f32 	[%rd9+188], %f1039;
$L__BB0_1695:
	ld.param.u32 	%r16838, [_Z17qk_sparse_forwardPK13__nv_bfloat16S1_S1_PKiS3_fPfS4_S4_lllllllllllllllliiii_param_27];
	mov.u32 	%r12966, %ctaid.x;
	shl.b32 	%r12967, %r12966, 7;
	or.b32  	%r12968, %r12967, 48;
	setp.ge.s32 	%p5057, %r12968, %r16838;
	@%p5057 bra 	$L__BB0_1698;
	mov.u32 	%r12969, %tid.x;
	and.b32  	%r12970, %r12969, 31;
	setp.ne.s32 	%p5058, %r12970, 0;
	shl.b32 	%r12971, %r12969, 7;
	and.b32  	%r12972, %r12971, 3968;
	mov.u32 	%r12973, shmem;
	add.s32 	%r12974, %r12973, %r12972;
	shl.b32 	%r12975, %r12969, 1;
	and.b32  	%r12976, %r12975, 62;
	mad.lo.s32 	%r12977, %r12970, -126, %r12976;
	add.s32 	%r12978, %r12974, %r12977;
	ld.shared.f32 	%f10674, [%r12978+40960];
	mov.b32 	%r12979, %f10674;
	shfl.sync.down.b32	%r12980|%p5059, %r12979, 16, 31, -1;
	mov.b32 	%f10675, %r12980;
	max.f32 	%f10676, %f10674, %f10675;
	mov.b32 	%r12981, %f10676;
	shfl.sync.down.b32	%r12982|%p5060, %r12981, 8, 31, -1;
	mov.b32 	%f10677, %r12982;
	max.f32 	%f10678, %f10676, %f10677;
	mov.b32 	%r12983, %f10678;
	shfl.sync.down.b32	%r12984|%p5061, %r12983, 4, 31, -1;
	mov.b32 	%f10679, %r12984;
	max.f32 	%f10680, %f10678, %f10679;
	mov.b32 	%r12985, %f10680;
	shfl.sync.down.b32	%r12986|%p5062, %r12985, 2, 31, -1;
	mov.b32 	%f10681, %r12986;
	max.f32 	%f10682, %f10680, %f10681;
	mov.b32 	%r12987, %f10682;
	shfl.sync.down.b32	%r12988|%p5063, %r12987, 1, 31, -1;
	mov.b32 	%f10683, %r12988;
	max.f32 	%f1042, %f10682, %f10683;
	sub.f32 	%f10684, %f10674, %f1042;
	mul.f32 	%f10685, %f10684, 0f3FB8AA3B;
	ex2.approx.f32 	%f10686, %f10685;
	mov.b32 	%r12989, %f10686;
	shfl.sync.down.b32	%r12990|%p5064, %r12989, 16, 31, -1;
	mov.b32 	%f10687, %r12990;
	add.f32 	%f10688, %f10686, %f10687;
	mov.b32 	%r12991, %f10688;
	shfl.sync.down.b32	%r12992|%p5065, %r12991, 8, 31, -1;
	mov.b32 	%f10689, %r12992;
	add.f32 	%f10690, %f10688, %f10689;
	mov.b32 	%r12993, %f10690;
	shfl.sync.down.b32	%r12994|%p5066, %r12993, 4, 31, -1;
	mov.b32 	%f10691, %r12994;
	add.f32 	%f10692, %f10690, %f10691;
	mov.b32 	%r12995, %f10692;
	shfl.sync.down.b32	%r12996|%p5067, %r12995, 2, 31, -1;
	mov.b32 	%f10693, %r12996;
	add.f32 	%f10694, %f10692, %f10693;
	mov.b32 	%r12997, %f10694;
	shfl.sync.down.b32	%r12998|%p5068, %r12997, 1, 31, -1;
	mov.b32 	%f10695, %r12998;
	add.f32 	%f1043, %f10694, %f10695;
	div.rn.f32 	%f10696, %f10686, %f1043;
	mul.f32 	%f10697, %f10696, %f8993;
	mov.b32 	%r12999, %f10697;
	shfl.sync.down.b32	%r13000|%p5069, %r12999, 16, 31, -1;
	mov.b32 	%f10698, %r13000;
	add.f32 	%f10699, %f10697, %f10698;
	mov.b32 	%r13001, %f10699;
	shfl.sync.down.b32	%r13002|%p5070, %r13001, 8, 31, -1;
	mov.b32 	%f10700, %r13002;
	add.f32 	%f10701, %f10699, %f10700;
	mov.b32 	%r13003, %f10701;
	shfl.sync.down.b32	%r13004|%p5071, %r13003, 4, 31, -1;
	mov.b32 	%f10702, %r13004;
	add.f32 	%f10703, %f10701, %f10702;
	mov.b32 	%r13005, %f10703;
	shfl.sync.down.b32	%r13006|%p5072, %r13005, 2, 31, -1;
	mov.b32 	%f10704, %r13006;
	add.f32 	%f10705, %f10703, %f10704;
	mov.b32 	%r13007, %f10705;
	shfl.sync.down.b32	%r13008|%p5073, %r13007, 1, 31, -1;
	mov.b32 	%f10706, %r13008;
	add.f32 	%f1044, %f10705, %f10706;
	@%p5058 bra 	$L__BB0_1698;
	ld.global.f32 	%f10707, [%rd57];
	add.f32 	%f10708, %f1044, %f10707;
	st.global.f32 	[%rd57], %f10708;
	st.global.f32 	[%rd8+192], %f1043;
	st.global.f32 	[%rd9+192], %f1042;
$L__BB0_1698:
	ld.param.u32 	%r16839, [_Z17qk_sparse_forwardPK13__nv_bfloat16S1_S1_PKiS3_fPfS4_S4_lllllllllllllllliiii_param_27];
	mov.u32 	%r13009, %ctaid.x;
	shl.b32 	%r13010, %r13009, 7;
	or.b32  	%r13011, %r13010, 49;
	setp.ge.s32 	%p5074, %r13011, %r16839;
	@%p5074 bra 	$L__BB0_1701;
	mov.u32 	%r13012, %tid.x;
	and.b32  	%r13013, %r13012, 31;
	setp.ne.s32 	%p5075, %r13013, 0;
	shl.b32 	%r13014, %r13012, 7;
	and.b32  	%r13015, %r13014, 3968;
	mov.u32 	%r13016, shmem;
	add.s32 	%r13017, %r13016, %r13015;
	shl.b32 	%r13018, %r13012, 1;
	and.b32  	%r13019, %r13018, 62;
	mad.lo.s32 	%r13020, %r13013, -126, %r13019;
	add.s32 	%r13021, %r13017, %r13020;
	ld.shared.f32 	%f10709, [%r13021+41472];
	mov.b32 	%r13022, %f10709;
	shfl.sync.down.b32	%r13023|%p5076, %r13022, 16, 31, -1;
	mov.b32 	%f10710, %r13023;
	max.f32 	%f10711, %f10709, %f10710;
	mov.b32 	%r13024, %f10711;
	shfl.sync.down.b32	%r13025|%p5077, %r13024, 8, 31, -1;
	mov.b32 	%f10712, %r13025;
	max.f32 	%f10713, %f10711, %f10712;
	mov.b32 	%r13026, %f10713;
	shfl.sync.down.b32	%r13027|%p5078, %r13026, 4, 31, -1;
	mov.b32 	%f10714, %r13027;
	max.f32 	%f10715, %f10713, %f10714;
	mov.b32 	%r13028, %f10715;
	shfl.sync.down.b32	%r13029|%p5079, %r13028, 2, 31, -1;
	mov.b32 	%f10716, %r13029;
	max.f32 	%f10717, %f10715, %f10716;
	mov.b32 	%r13030, %f10717;
	shfl.sync.down.b32	%r13031|%p5080, %r13030, 1, 31, -1;
	mov.b32 	%f10718, %r13031;
	max.f32 	%f1045, %f10717, %f10718;
	sub.f32 	%f10719, %f10709, %f1045;
	mul.f32 	%f10720, %f10719, 0f3FB8AA3B;
	ex2.approx.f32 	%f10721, %f10720;
	mov.b32 	%r13032, %f10721;
	shfl.sync.down.b32	%r13033|%p5081, %r13032, 16, 31, -1;
	mov.b32 	%f10722, %r13033;
	add.f32 	%f10723, %f10721, %f10722;
	mov.b32 	%r13034, %f10723;
	shfl.sync.down.b32	%r13035|%p5082, %r13034, 8, 31, -1;
	mov.b32 	%f10724, %r13035;
	add.f32 	%f10725, %f10723, %f10724;
	mov.b32 	%r13036, %f10725;
	shfl.sync.down.b32	%r13037|%p5083, %r13036, 4, 31, -1;
	mov.b32 	%f10726, %r13037;
	add.f32 	%f10727, %f10725, %f10726;
	mov.b32 	%r13038, %f10727;
	shfl.sync.down.b32	%r13039|%p5084, %r13038, 2, 31, -1;
	mov.b32 	%f10728, %r13039;
	add.f32 	%f10729, %f10727, %f10728;
	mov.b32 	%r13040, %f10729;
	shfl.sync.down.b32	%r13041|%p5085, %r13040, 1, 31, -1;
	mov.b32 	%f10730, %r13041;
	add.f32 	%f1046, %f10729, %f10730;
	div.rn.f32 	%f10731, %f10721, %f1046;
	mul.f32 	%f10732, %f10731, %f8993;
	mov.b32 	%r13042, %f10732;
	shfl.sync.down.b32	%r13043|%p5086, %r13042, 16, 31, -1;
	mov.b32 	%f10733, %r13043;
	add.f32 	%f10734, %f10732, %f10733;
	mov.b32 	%r13044, %f10734;
	shfl.sync.down.b32	%r13045|%p5087, %r13044, 8, 31, -1;
	mov.b32 	%f10735, %r13045;
	add.f32 	%f10736, %f10734, %f10735;
	mov.b32 	%r13046, %f10736;
	shfl.sync.down.b32	%r13047|%p5088, %r13046, 4, 31, -1;
	mov.b32 	%f10737, %r13047;
	add.f32 	%f10738, %f10736, %f10737;
	mov.b32 	%r13048, %f10738;
	shfl.sync.down.b32	%r13049|%p5089, %r13048, 2, 31, -1;
	mov.b32 	%f10739, %r13049;
	add.f32 	%f10740, %f10738, %f10739;
	mov.b32 	%r13050, %f10740;
	shfl.sync.down.b32	%r13051|%p5090, %r13050, 1, 31, -1;
	mov.b32 	%f10741, %r13051;
	add.f32 	%f1047, %f10740, %f10741;
	@%p5075 bra 	$L__BB0_1701;
	ld.global.f32 	%f10742, [%rd58];
	add.f32 	%f10743, %f1047, %f10742;
	st.global.f32 	[%rd58], %f10743;
	st.global.f32 	[%rd8+196], %f1046;
	st.global.f32 	[%rd9+196], %f1045;
$L__BB0_1701:
	ld.param.u32 	%r16840, [_Z17qk_sparse_forwardPK13__nv_bfloat16S1_S1_PKiS3_fPfS4_S4_lllllllllllllllliiii_param_27];
	mov.u32 	%r13052, %ctaid.x;
	shl.b32 	%r13053, %r13052, 7;
	or.b32  	%r13054, %r13053, 50;
	setp.ge.s32 	%p5091, %r13054, %r16840;
	@%p5091 bra 	$L__BB0_1704;
	mov.u32 	%r13055, %tid.x;
	and.b32  	%r13056, %r13055, 31;
	setp.ne.s32 	%p5092, %r13056, 0;
	shl.b32 	%r13057, %r13055, 7;
	and.b32  	%r13058, %r13057, 3968;
	mov.u32 	%r13059, shmem;
	add.s32 	%r13060, %r13059, %r13058;
	shl.b32 	%r13061, %r13055, 1;
	and.b32  	%r13062, %r13061, 62;
	mad.lo.s32 	%r13063, %r13056, -126, %r13062;
	add.s32 	%r13064, %r13060, %r13063;
	ld.shared.f32 	%f10744, [%r13064+41984];
	mov.b32 	%r13065, %f10744;
	shfl.sync.down.b32	%r13066|%p5093, %r13065, 16, 31, -1;
	mov.b32 	%f10745, %r13066;
	max.f32 	%f10746, %f10744, %f10745;
	mov.b32 	%r13067, %f10746;
	shfl.sync.down.b32	%r13068|%p5094, %r13067, 8, 31, -1;
	mov.b32 	%f10747, %r13068;
	max.f32 	%f10748, %f10746, %f10747;
	mov.b32 	%r13069, %f10748;
	shfl.sync.down.b32	%r13070|%p5095, %r13069, 4, 31, -1;
	mov.b32 	%f10749, %r13070;
	max.f32 	%f10750, %f10748, %f10749;
	mov.b32 	%r13071, %f10750;
	shfl.sync.down.b32	%r13072|%p5096, %r13071, 2, 31, -1;
	mov.b32 	%f10751, %r13072;
	max.f32 	%f10752, %f10750, %f10751;
	mov.b32 	%r13073, %f10752;
	shfl.sync.down.b32	%r13074|%p5097, %r13073, 1, 31, -1;
	mov.b32 	%f10753, %r13074;
	max.f32 	%f1048, %f10752, %f10753;
	sub.f32 	%f10754, %f10744, %f1048;
	mul.f32 	%f10755, %f10754, 0f3FB8AA3B;
	ex2.approx.f32 	%f10756, %f10755;
	mov.b32 	%r13075, %f10756;
	shfl.sync.down.b32	%r13076|%p5098, %r13075, 16, 31, -1;
	mov.b32 	%f10757, %r13076;
	add.f32 	%f10758, %f10756, %f10757;
	mov.b32 	%r13077, %f10758;
	shfl.sync.down.b32	%r13078|%p5099, %r13077, 8, 31, -1;
	mov.b32 	%f10759, %r13078;
	add.f32 	%f10760, %f10758, %f10759;
	mov.b32 	%r13079, %f10760;
	shfl.sync.down.b32	%r13080|%p5100, %r13079, 4, 31, -1;
	mov.b32 	%f10761, %r13080;
	add.f32 	%f10762, %f10760, %f10761;
	mov.b32 	%r13081, %f10762;
	shfl.sync.down.b32	%r13082|%p5101, %r13081, 2, 31, -1;
	mov.b32 	%f10763, %r13082;
	add.f32 	%f10764, %f10762, %f10763;
	mov.b32 	%r13083, %f10764;
	shfl.sync.down.b32	%r13084|%p5102, %r13083, 1, 31, -1;
	mov.b32 	%f10765, %r13084;
	add.f32 	%f1049, %f10764, %f10765;
	div.rn.f32 	%f10766, %f10756, %f1049;
	mul.f32 	%f10767, %f10766, %f8993;
	mov.b32 	%r13085, %f10767;
	shfl.sync.down.b32	%r13086|%p5103, %r13085, 16, 31, -1;
	mov.b32 	%f10768, %r13086;
	add.f32 	%f10769, %f10767, %f10768;
	mov.b32 	%r13087, %f10769;
	shfl.sync.down.b32	%r13088|%p5104, %r13087, 8, 31, -1;
	mov.b32 	%f10770, %r13088;
	add.f32 	%f10771, %f10769, %f10770;
	mov.b32 	%r13089, %f10771;
	shfl.sync.down.b32	%r13090|%p5105, %r13089, 4, 31, -1;
	mov.b32 	%f10772, %r13090;
	add.f32 	%f10773, %f10771, %f10772;
	mov.b32 	%r13091, %f10773;
	shfl.sync.down.b32	%r13092|%p5106, %r13091, 2, 31, -1;
	mov.b32 	%f10774, %r13092;
	add.f32 	%f10775, %f10773, %f10774;
	mov.b32 	%r13093, %f10775;
	shfl.sync.down.b32	%r13094|%p5107, %r13093, 1, 31, -1;
	mov.b32 	%f10776, %r13094;
	add.f32 	%f1050, %f10775, %f10776;
	@%p5092 bra 	$L__BB0_1704;
	ld.global.f32 	%f10777, [%rd59];
	add.f32 	%f10778, %f1050, %f10777;
	st.global.f32 	[%rd59], %f10778;
	st.global.f32 	[%rd8+200], %f1049;
	st.global.f32 	[%rd9+200], %f1048;
$L__BB0_1704:
	ld.param.u32 	%r16841, [_Z17qk_sparse_forwardPK13__nv_bfloat16S1_S1_PKiS3_fPfS4_S4_lllllllllllllllliiii_param_27];
	mov.u32 	%r13095, %ctaid.x;
	shl.b32 	%r13096, %r13095, 7;
	or.b32  	%r13097, %r13096, 51;
	setp.ge.s32 	%p5108, %r13097, %r16841;
	@%p5108 bra 	$L__BB0_1707;
	mov.u32 	%r13098, %tid.x;
	and.b32  	%r13099, %r13098, 31;
	setp.ne.s32 	%p5109, %r13099, 0;
	shl.b32 	%r13100, %r13098, 7;
	and.b32  	%r13101, %r13100, 3968;
	mov.u32 	%r13102, shmem;
	add.s32 	%r13103, %r13102, %r13101;
	shl.b32 	%r13104, %r13098, 1;
	and.b32  	%r13105, %r13104, 62;
	mad.lo.s32 	%r13106, %r13099, -126, %r13105;
	add.s32 	%r13107, %r13103, %r13106;
	ld.shared.f32 	%f10779, [%r13107+42496];
	mov.b32 	%r13108, %f10779;
	shfl.sync.down.b32	%r13109|%p5110, %r13108, 16, 31, -1;
	mov.b32 	%f10780, %r13109;
	max.f32 	%f10781, %f10779, %f10780;
	mov.b32 	%r13110, %f10781;
	shfl.sync.down.b32	%r13111|%p5111, %r13110, 8, 31, -1;
	mov.b32 	%f10782, %r13111;
	max.f32 	%f10783, %f10781, %f10782;
	mov.b32 	%r13112, %f10783;
	shfl.sync.down.b32	%r13113|%p5112, %r13112, 4, 31, -1;
	mov.b32 	%f10784, %r13113;
	max.f32 	%f10785, %f10783, %f10784;
	mov.b32 	%r13114, %f10785;
	shfl.sync.down.b32	%r13115|%p5113, %r13114, 2, 31, -1;
	mov.b32 	%f10786, %r13115;
	max.f32 	%f10787, %f10785, %f10786;
	mov.b32 	%r13116, %f10787;
	shfl.sync.down.b32	%r13117|%p5114, %r13116, 1, 31, -1;
	mov.b32 	%f10788, %r13117;
	max.f32 	%f1051, %f10787, %f10788;
	sub.f32 	%f10789, %f10779, %f1051;
	mul.f32 	%f10790, %f10789, 0f3FB8AA3B;
	ex2.approx.f32 	%f10791, %f10790;
	mov.b32 	%r13118, %f10791;
	shfl.sync.down.b32	%r13119|%p5115, %r13118, 16, 31, -1;
	mov.b32 	%f10792, %r13119;
	add.f32 	%f10793, %f10791, %f10792;
	mov.b32 	%r13120, %f10793;
	shfl.sync.down.b32	%r13121|%p5116, %r13120, 8, 31, -1;
	mov.b32 	%f10794, %r13121;
	add.f32 	%f10795, %f10793, %f10794;
	mov.b32 	%r13122, %f10795;
	shfl.sync.down.b32	%r13123|%p5117, %r13122, 4, 31, -1;
	mov.b32 	%f10796, %r13123;
	add.f32 	%f10797, %f10795, %f10796;
	mov.b32 	%r13124, %f10797;
	shfl.sync.down.b32	%r13125|%p5118, %r13124, 2, 31, -1;
	mov.b32 	%f10798, %r13125;
	add.f32 	%f10799, %f10797, %f10798;
	mov.b32 	%r13126, %f10799;
	shfl.sync.down.b32	%r13127|%p5119, %r13126, 1, 31, -1;
	mov.b32 	%f10800, %r13127;
	add.f32 	%f1052, %f10799, %f10800;
	div.rn.f32 	%f10801, %f10791, %f1052;
	mul.f32 	%f10802, %f10801, %f8993;
	mov.b32 	%r13128, %f10802;
	shfl.sync.down.b32	%r13129|%p5120, %r13128, 16, 31, -1;
	mov.b32 	%f10803, %r13129;
	add.f32 	%f10804, %f10802, %f10803;
	mov.b32 	%r13130, %f10804;
	shfl.sync.down.b32	%r13131|%p5121, %r13130, 8, 31, -1;
	mov.b32 	%f10805, %r13131;
	add.f32 	%f10806, %f10804, %f10805;
	mov.b32 	%r13132, %f10806;
	shfl.sync.down.b32	%r13133|%p5122, %r13132, 4, 31, -1;
	mov.b32 	%f10807, %r13133;
	add.f32 	%f10808, %f10806, %f10807;
	mov.b32 	%r13134, %f10808;
	shfl.sync.down.b32	%r13135|%p5123, %r13134, 2, 31, -1;
	mov.b32 	%f10809, %r13135;
	add.f32 	%f10810, %f10808, %f10809;
	mov.b32 	%r13136, %f10810;
	shfl.sync.down.b32	%r13137|%p5124, %r13136, 1, 31, -1;
	mov.b32 	%f10811, %r13137;
	add.f32 	%f1053, %f10810, %f10811;
	@%p5109 bra 	$L__BB0_1707;
	ld.global.f32 	%f10812, [%rd60];
	add.f32 	%f10813, %f1053, %f10812;
	st.global.f32 	[%rd60], %f10813;
	st.global.f32 	[%rd8+204], %f1052;
	st.global.f32 	[%rd9+204], %f1051;
$L__BB0_1707:
	ld.param.u32 	%r16842, [_Z17qk_sparse_forwardPK13__nv_bfloat16S1_S1_PKiS3_fPfS4_S4_lllllllllllllllliiii_param_27];
	mov.u32 	%r13138, %ctaid.x;
	shl.b32 	%r13139, %r13138, 7;
	or.b32  	%r13140, %r13139, 52;
	setp.ge.s32 	%p5125, %r13140, %r16842;
	@%p5125 bra 	$L__BB0_1710;
	mov.u32 	%r13141, %tid.x;
	and.b32  	%r13142, %r13141, 31;
	setp.ne.s32 	%p5126, %r13142, 0;
	shl.b32 	%r13143, %r13141, 7;
	and.b32  	%r13144, %r13143, 3968;
	mov.u32 	%r13145, shmem;
	add.s32 	%r13146, %r13145, %r13144;
	shl.b32 	%r13147, %r13141, 1;
	and.b32  	%r13148, %r13147, 62;
	mad.lo.s32 	%r13149, %r13142, -126, %r13148;
	add.s32 	%r13150, %r13146, %r13149;
	ld.shared.f32 	%f10814, [%r13150+43008];
	mov.b32 	%r13151, %f10814;
	shfl.sync.down.b32	%r13152|%p5127, %r13151, 16, 31, -1;
	mov.b32 	%f10815, %r13152;
	max.f32 	%f10816, %f10814, %f10815;
	mov.b32 	%r13153, %f10816;
	shfl.sync.down.b32	%r13154|%p5128, %r13153, 8, 31, -1;
	mov.b32 	%f10817, %r13154;
	max.f32 	%f10818, %f10816, %f10817;
	mov.b32 	%r13155, %f10818;
	shfl.sync.down.b32	%r13156|%p5129, %r13155, 4, 31, -1;
	mov.b32 	%f10819, %r13156;
	max.f32 	%f10820, %f10818, %f10819;
	mov.b32 	%r13157, %f10820;
	shfl.sync.down.b32	%r13158|%p5130, %r13157, 2, 31, -1;
	mov.b32 	%f10821, %r13158;
	max.f32 	%f10822, %f10820, %f10821;
	mov.b32 	%r13159, %f10822;
	shfl.sync.down.b32	%r13160|%p5131, %r13159, 1, 31, -1;
	mov.b32 	%f10823, %r13160;
	max.f32 	%f1054, %f10822, %f10823;
	sub.f32 	%f10824, %f10814, %f1054;
	mul.f32 	%f10825, %f10824, 0f3FB8AA3B;
	ex2.approx.f32 	%f10826, %f10825;
	mov.b32 	%r13161, %f10826;
	shfl.sync.down.b32	%r13162|%p5132, %r13161, 16, 31, -1;
	mov.b32 	%f10827, %r13162;
	add.f32 	%f10828, %f10826, %f10827;
	mov.b32 	%r13163, %f10828;
	shfl.sync.down.b32	%r13164|%p5133, %r13163, 8, 31, -1;
	mov.b32 	%f10829, %r13164;
	add.f32 	%f10830, %f10828, %f10829;
	mov.b32 	%r13165, %f10830;
	shfl.sync.down.b32	%r13166|%p5134, %r13165, 4, 31, -1;
	mov.b32 	%f10831, %r13166;
	add.f32 	%f10832, %f10830, %f10831;
	mov.b32 	%r13167, %f10832;
	shfl.sync.down.b32	%r13168|%p5135, %r13167, 2, 31, -1;
	mov.b32 	%f10833, %r13168;
	add.f32 	%f10834, %f10832, %f10833;
	mov.b32 	%r13169, %f10834;
	shfl.sync.down.b32	%r13170|%p5136, %r13169, 1, 31, -1;
	mov.b32 	%f10835, %r13170;
	add.f32 	%f1055, %f10834, %f10835;
	div.rn.f32 	%f10836, %f10826, %f1055;
	mul.f32 	%f10837, %f10836, %f8993;
	mov.b32 	%r13171, %f10837;
	shfl.sync.down.b32	%r13172|%p5137, %r13171, 16, 31, -1;
	mov.b32 	%f10838, %r13172;
	add.f32 	%f10839, %f10837, %f10838;
	mov.b32 	%r13173, %f10839;
	shfl.sync.down.b32	%r13174|%p5138, %r13173, 8, 31, -1;
	mov.b32 	%f10840, %r13174;
	add.f32 	%f10841, %f10839, %f10840;
	mov.b32 	%r13175, %f10841;
	shfl.sync.down.b32	%r13176|%p5139, %r13175, 4, 31, -1;
	mov.b32 	%f10842, %r13176;
	add.f32 	%f10843, %f10841, %f10842;
	mov.b32 	%r13177, %f10843;
	shfl.sync.down.b32	%r13178|%p5140, %r13177, 2, 31, -1;
	mov.b32 	%f10844, %r13178;
	add.f32 	%f10845, %f10843, %f10844;
	mov.b32 	%r13179, %f10845;
	shfl.sync.down.b32	%r13180|%p5141, %r13179, 1, 31, -1;
	mov.b32 	%f10846, %r13180;
	add.f32 	%f1056, %f10845, %f10846;
	@%p5126 bra 	$L__BB0_1710;
	ld.global.f32 	%f10847, [%rd61];
	add.f32 	%f10848, %f1056, %f10847;
	st.global.f32 	[%rd61], %f10848;
	st.global.f32 	[%rd8+208], %f1055;
	st.global.f32 	[%rd9+208], %f1054;
$L__BB0_1710:
	ld.param.u32 	%r16843, [_Z17qk_sparse_forwardPK13__nv_bfloat16S1_S1_PKiS3_fPfS4_S4_lllllllllllllllliiii_param_27];
	mov.u32 	%r13181, %ctaid.x;
	shl.b32 	%r13182, %r13181, 7;
	or.b32  	%r13183, %r13182, 53;
	setp.ge.s32 	%p5142, %r13183, %r16843;
	@%p5142 bra 	$L__BB0_1713;
	mov.u32 	%r13184, %tid.x;
	and.b32  	%r13185, %r13184, 31;
	setp.ne.s32 	%p5143, %r13185, 0;
	shl.b32 	%r13186, %r13184, 7;
	and.b32  	%r13187, %r13186, 3968;
	mov.u32 	%r13188, shmem;
	add.s32 	%r13189, %r13188, %r13187;
	shl.b32 	%r13190, %r13184, 1;
	and.b32  	%r13191, %r13190, 62;
	mad.lo.s32 	%r13192, %r13185, -126, %r13191;
	add.s32 	%r13193, %r13189, %r13192;
	ld.shared.f32 	%f10849, [%r13193+43520];
	mov.b32 	%r13194, %f10849;
	shfl.sync.down.b32	%r13195|%p5144, %r13194, 16, 31, -1;
	mov.b32 	%f10850, %r13195;
	max.f32 	%f10851, %f10849, %f10850;
	mov.b32 	%r13196, %f10851;
	shfl.sync.down.b32	%r13197|%p5145, %r13196, 8, 31, -1;
	mov.b32 	%f10852, %r13197;
	max.f32 	%f10853, %f10851, %f10852;
	mov.b32 	%r13198, %f10853;
	shfl.sync.down.b32	%r13199|%p5146, %r13198, 4, 31, -1;
	mov.b32 	%f10854, %r13199;
	max.f32 	%f10855, %f10853, %f10854;
	mov.b32 	%r13200, %f10855;
	shfl.sync.down.b32	%r13201|%p5147, %r13200, 2, 31, -1;
	mov.b32 	%f10856, %r13201;
	max.f32 	%f10857, %f10855, %f10856;
	mov.b32 	%r13202, %f10857;
	shfl.sync.down.b32	%r13203|%p5148, %r13202, 1, 31, -1;
	mov.b32 	%f10858, %r13203;
	max.f32 	%f1057, %f10857, %f10858;
	sub.f32 	%f10859, %f10849, %f1057;
	mul.f32 	%f10860, %f10859, 0f3FB8AA3B;
	ex2.approx.f32 	%f10861, %f10860;
	mov.b32 	%r13204, %f10861;
	shfl.sync.down.b32	%r13205|%p5149, %r13204, 16, 31, -1;
	mov.b32 	%f10862, %r13205;
	add.f32 	%f10863, %f10861, %f10862;
	mov.b32 	%r13206, %f10863;
	shfl.sync.down.b32	%r13207|%p5150, %r13206, 8, 31, -1;
	mov.b32 	%f10864, %r13207;
	add.f32 	%f10865, %f10863, %f10864;
	mov.b32 	%r13208, %f10865;
	shfl.sync.down.b32	%r13209|%p5151, %r13208, 4, 31, -1;
	mov.b32 	%f10866, %r13209;
	add.f32 	%f10867, %f10865, %f10866;
	mov.b32 	%r13210, %f10867;
	shfl.sync.down.b32	%r13211|%p5152, %r13210, 2, 31, -1;
	mov.b32 	%f10868, %r13211;
	add.f32 	%f10869, %f10867, %f10868;
	mov.b32 	%r13212, %f10869;
	shfl.sync.down.b32	%r13213|%p5153, %r13212, 1, 31, -1;
	mov.b32 	%f10870, %r13213;
	add.f32 	%f1058, %f10869, %f10870;
	div.rn.f32 	%f10871, %f10861, %f1058;
	mul.f32 	%f10872, %f10871, %f8993;
	mov.b32 	%r13214, %f10872;
	shfl.sync.down.b32	%r13215|%p5154, %r13214, 16, 31, -1;
	mov.b32 	%f10873, %r13215;
	add.f32 	%f10874, %f10872, %f10873;
	mov.b32 	%r13216, %f10874;
	shfl.sync.down.b32	%r13217|%p5155, %r13216, 8, 31, -1;
	mov.b32 	%f10875, %r13217;
	add.f32 	%f10876, %f10874, %f10875;
	mov.b32 	%r13218, %f10876;
	shfl.sync.down.b32	%r13219|%p5156, %r13218, 4, 31, -1;
	mov.b32 	%f10877, %r13219;
	add.f32 	%f10878, %f10876, %f10877;
	mov.b32 	%r13220, %f10878;
	shfl.sync.down.b32	%r13221|%p5157, %r13220, 2, 31, -1;
	mov.b32 	%f10879, %r13221;
	add.f32 	%f10880, %f10878, %f10879;
	mov.b32 	%r13222, %f10880;
	shfl.sync.down.b32	%r13223|%p5158, %r13222, 1, 31, -1;
	mov.b32 	%f10881, %r13223;
	add.f32 	%f1059, %f10880, %f10881;
	@%p5143 bra 	$L__BB0_1713;
	ld.global.f32 	%f10882, [%rd62];
	add.f32 	%f10883, %f1059, %f10882;
	st.global.f32 	[%rd62], %f10883;
	st.global.f32 	[%rd8+212], %f1058;
	st.global.f32 	[%rd9+212], %f1057;
$L__BB0_1713:
	ld.param.u32 	%r16844, [_Z17qk_sparse_forwardPK13__nv_bfloat16S1_S1_PKiS3_fPfS4_S4_lllllllllllllllliiii_param_27];
	mov.u32 	%r13224, %ctaid.x;
	shl.b32 	%r13225, %r13224, 7;
	or.b32  	%r13226, %r13225, 54;
	setp.ge.s32 	%p5159, %r13226, %r16844;
	@%p5159 bra 	$L__BB0_1716;
	mov.u32 	%r13227, %tid.x;
	and.b32  	%r13228, %r13227, 31;
	setp.ne.s32 	%p5160, %r13228, 0;
	shl.b32 	%r13229, %r13227, 7;
	and.b32  	%r13230, %r13229, 3968;
	mov.u32 	%r13231, shmem;
	add.s32 	%r13232, %r13231, %r13230;
	shl.b32 	%r13233, %r13227, 1;
	and.b32  	%r13234, %r13233, 62;
	mad.lo.s32 	%r13235, %r13228, -126, %r13234;
	add.s32 	%r13236, %r13232, %r13235;
	ld.shared.f32 	%f10884, [%r13236+44032];
	mov.b32 	%r13237, %f10884;
	shfl.sync.down.b32	%r13238|%p5161, %r13237, 16, 31, -1;
	mov.b32 	%f10885, %r13238;
	max.f32 	%f10886, %f10884, %f10885;
	mov.b32 	%r13239, %f10886;
	shfl.sync.down.b32	%r13240|%p5162, %r13239, 8, 31, -1;
	mov.b32 	%f10887, %r13240;
	max.f32 	%f10888, %f10886, %f10887;
	mov.b32 	%r13241, %f10888;
	shfl.sync.down.b32	%r13242|%p5163, %r13241, 4, 31, -1;
	mov.b32 	%f10889, %r13242;
	max.f32 	%f10890, %f10888, %f10889;
	mov.b32 	%r13243, %f10890;
	shfl.sync.down.b32	%r13244|%p5164, %r13243, 2, 31, -1;
	mov.b32 	%f10891, %r13244;
	max.f32 	%f10892, %f10890, %f10891;
	mov.b32 	%r13245, %f10892;
	shfl.sync.down.b32	%r13246|%p5165, %r13245, 1, 31, -1;
	mov.b32 	%f10893, %r13246;
	max.f32 	%f1060, %f10892, %f10893;
	sub.f32 	%f10894, %f10884, %f1060;
	mul.f32 	%f10895, %f10894, 0f3FB8AA3B;
	ex2.approx.f32 	%f10896, %f10895;
	mov.b32 	%r13247, %f10896;
	shfl.sync.down.b32	%r13248|%p5166, %r13247, 16, 31, -1;
	mov.b32 	%f10897, %r13248;
	add.f32 	%f10898, %f10896, %f10897;
	mov.b32 	%r13249, %f10898;
	shfl.sync.down.b32	%r13250|%p5167, %r13249, 8, 31, -1;
	mov.b32 	%f10899, %r13250;
	add.f32 	%f10900, %f10898, %f10899;
	mov.b32 	%r13251, %f10900;
	shfl.sync.down.b32	%r13252|%p5168, %r13251, 4, 31, -1;
	mov.b32 	%f10901, %r13252;
	add.f32 	%f10902, %f10900, %f10901;
	mov.b32 	%r13253, %f10902;
	shfl.sync.down.b32	%r13254|%p5169, %r13253, 2, 31, -1;
	mov.b32 	%f10903, %r13254;
	add.f32 	%f10904, %f10902, %f10903;
	mov.b32 	%r13255, %f10904;
	shfl.sync.down.b32	%r13256|%p5170, %r13255, 1, 31, -1;
	mov.b32 	%f10905, %r13256;
	add.f32 	%f1061, %f10904, %f10905;
	div.rn.f32 	%f10906, %f10896, %f1061;
	mul.f32 	%f10907, %f10906, %f8993;
	mov.b32 	%r13257, %f10907;
	shfl.sync.down.b32	%r13258|%p5171, %r13257, 16, 31, -1;
	mov.b32 	%f10908, %r13258;
	add.f32 	%f10909, %f10907, %f10908;
	mov.b32 	%r13259, %f10909;
	shfl.sync.down.b32	%r13260|%p5172, %r13259, 8, 31, -1;
	mov.b32 	%f10910, %r13260;
	add.f32 	%f10911, %f10909, %f10910;
	mov.b32 	%r13261, %f10911;
	shfl.sync.down.b32	%r13262|%p5173, %r13261, 4, 31, -1;
	mov.b32 	%f10912, %r13262;
	add.f32 	%f10913, %f10911, %f10912;
	mov.b32 	%r13263, %f10913;
	shfl.sync.down.b32	%r13264|%p5174, %r13263, 2, 31, -1;
	mov.b32 	%f10914, %r13264;
	add.f32 	%f10915, %f10913, %f10914;
	mov.b32 	%r13265, %f10915;
	shfl.sync.down.b32	%r13266|%p5175, %r13265, 1, 31, -1;
	mov.b32 	%f10916, %r13266;
	add.f32 	%f1062, %f10915, %f10916;
	@%p5160 bra 	$L__BB0_1716;
	ld.global.f32 	%f10917, [%rd63];
	add.f32 	%f10918, %f1062, %f10917;
	st.global.f32 	[%rd63], %f10918;
	st.global.f32 	[%rd8+216], %f1061;
	st.global.f32 	[%rd9+216], %f1060;
$L__BB0_1716:
	ld.param.u32 	%r16845, [_Z17qk_sparse_forwardPK13__nv_bfloat16S1_S1_PKiS3_fPfS4_S4_lllllllllllllllliiii_param_27];
	mov.u32 	%r13267, %ctaid.x;
	shl.b32 	%r13268, %r13267, 7;
	or.b32  	%r13269, %r13268, 55;
	setp.ge.s32 	%p5176, %r13269, %r16845;
	@%p5176 bra 	$L__BB0_1719;
	mov.u32 	%r13270, %tid.x;
	and.b32  	%r13271, %r13270, 31;
	setp.ne.s32 	%p5177, %r13271, 0;
	shl.b32 	%r13272, %r13270, 7;
	and.b32  	%r13273, %r13272, 3968;
	mov.u32 	%r13274, shmem;
	add.s32 	%r13275, %r13274, %r13273;
	shl.b32 	%r13276, %r13270, 1;
	and.b32  	%r13277, %r13276, 62;
	mad.lo.s32 	%r13278, %r13271, -126, %r13277;
	add.s32 	%r13279, %r13275, %r13278;
	ld.shared.f32 	%f10919, [%r13279+44544];
	mov.b32 	%r13280, %f10919;
	shfl.sync.down.b32	%r13281|%p5178, %r13280, 16, 31, -1;
	mov.b32 	%f10920, %r13281;
	max.f32 	%f10921, %f10919, %f10920;
	mov.b32 	%r13282, %f10921;
	shfl.sync.down.b32	%r13283|%p5179, %r13282, 8, 31, -1;
	mov.b32 	%f10922, %r13283;
	max.f32 	%f10923, %f10921, %f10922;
	mov.b32 	%r13284, %f10923;
	shfl.sync.down.b32	%r13285|%p5180, %r13284, 4, 31, -1;
	mov.b32 	%f10924, %r13285;
	max.f32 	%f10925, %f10923, %f10924;
	mov.b32 	%r13286, %f10925;
	shfl.sync.down.b32	%r13287|%p5181, %r13286, 2, 31, -1;
	mov.b32 	%f10926, %r13287;
	max.f32 	%f10927, %f10925, %f10926;
	mov.b32 	%r13288, %f10927;
	shfl.sync.down.b32	%r13289|%p5182, %r13288, 1, 31, -1;
	mov.b32 	%f10928, %r13289;
	max.f32 	%f1063, %f10927, %f10928;
	sub.f32 	%f10929, %f10919, %f1063;
	mul.f32 	%f10930, %f10929, 0f3FB8AA3B;
	ex2.approx.f32 	%f10931, %f10930;
	mov.b32 	%r13290, %f10931;
	shfl.sync.down.b32	%r13291|%p5183, %r13290, 16, 31, -1;
	mov.b32 	%f10932, %r13291;
	add.f32 	%f10933, %f10931, %f10932;
	mov.b32 	%r13292, %f10933;
	shfl.sync.down.b32	%r13293|%p5184, %r13292, 8, 31, -1;
	mov.b32 	%f10934, %r13293;
	add.f32 	%f10935, %f10933, %f10934;
	mov.b32 	%r13294, %f10935;
	shfl.sync.down.b32	%r13295|%p5185, %r13294, 4, 31, -1;
	mov.b32 	%f10936, %r13295;
	add.f32 	%f10937, %f10935, %f10936;
	mov.b32 	%r13296, %f10937;
	shfl.sync.down.b32	%r13297|%p5186, %r13296, 2, 31, -1;
	mov.b32 	%f10938, %r13297;
	add.f32 	%f10939, %f10937, %f10938;
	mov.b32 	%r13298, %f10939;
	shfl.sync.down.b32	%r13299|%p5187, %r13298, 1, 31, -1;
	mov.b32 	%f10940, %r13299;
	add.f32 	%f1064, %f10939, %f10940;
	div.rn.f32 	%f10941, %f10931, %f1064;
	mul.f32 	%f10942, %f10941, %f8993;
	mov.b32 	%r13300, %f10942;
	shfl.sync.down.b32	%r13301|%p5188, %r13300, 16, 31, -1;
	mov.b32 	%f10943, %r13301;
	add.f32 	%f10944, %f10942, %f10943;
	mov.b32 	%r13302, %f10944;
	shfl.sync.down.b32	%r13303|%p5189, %r13302, 8, 31, -1;
	mov.b32 	%f10945, %r13303;
	add.f32 	%f10946, %f10944, %f10945;
	mov.b32 	%r13304, %f10946;
	shfl.sync.down.b32	%r13305|%p5190, %r13304, 4, 31, -1;
	mov.b32 	%f10947, %r13305;
	add.f32 	%f10948, %f10946, %f10947;
	mov.b32 	%r13306, %f10948;
	shfl.sync.down.b32	%r13307|%p5191, %r13306, 2, 31, -1;
	mov.b32 	%f10949, %r13307;
	add.f32 	%f10950, %f10948, %f10949;
	mov.b32 	%r13308, %f10950;
	shfl.sync.down.b32	%r13309|%p5192, %r13308, 1, 31, -1;
	mov.b32 	%f10951, %r13309;
	add.f32 	%f1065, %f10950, %f10951;
	@%p5177 bra 	$L__BB0_1719;
	ld.global.f32 	%f10952, [%rd64];
	add.f32 	%f10953, %f1065, %f10952;
	st.global.f32 	[%rd64], %f10953;
	st.global.f32 	[%rd8+220], %f1064;
	st.global.f32 	[%rd9+220], %f1063;
$L__BB0_1719:
	ld.param.u32 	%r16846, [_Z17qk_sparse_forwardPK13__nv_bfloat16S1_S1_PKiS3_fPfS4_S4_lllllllllllllllliiii_param_27];
	mov.u32 	%r13310, %ctaid.x;
	shl.b32 	%r13311, %r13310, 7;
	or.b32  	%r13312, %r13311, 56;
	setp.ge.s32 	%p5193, %r13312, %r16846;
	@%p5193 bra 	$L__BB0_1722;
	mov.u32 	%r13313, %tid.x;
	and.b32  	%r13314, %r13313, 31;
	setp.ne.s32 	%p5194, %r13314, 0;
	shl.b32 	%r13315, %r13313, 7;
	and.b32  	%r13316, %r13315, 3968;
	mov.u32 	%r13317, shmem;
	add.s32 	%r13318, %r13317, %r13316;
	shl.b32 	%r13319, %r13313, 1;
	and.b32  	%r13320, %r13319, 62;
	mad.lo.s32 	%r13321, %r13314, -126, %r13320;
	add.s32 	%r13322, %r13318, %r13321;
	ld.shared.f32 	%f10954, [%r13322+45056];
	mov.b32 	%r13323, %f10954;
	shfl.sync.down.b32	%r13324|%p5195, %r13323, 16, 31, -1;
	mov.b32 	%f10955, %r13324;
	max.f32 	%f10956, %f10954, %f10955;
	mov.b32 	%r13325, %f10956;
	shfl.sync.down.b32	%r13326|%p5196, %r13325, 8, 31, -1;
	mov.b32 	%f10957, %r13326;
	max.f32 	%f10958, %f10956, %f10957;
	mov.b32 	%r13327, %f10958;
	shfl.sync.down.b32	%r13328|%p5197, %r13327, 4, 31, -1;
	mov.b32 	%f10959, %r13328;
	max.f32 	%f10960, %f10958, %f10959;
	mov.b32 	%r13329, %f10960;
	shfl.sync.down.b32	%r13330|%p5198, %r13329, 2, 31, -1;
	mov.b32 	%f10961, %r13330;
	max.f32 	%f10962, %f10960, %f10961;
	mov.b32 	%r13331, %f10962;
	shfl.sync.down.b32	%r13332|%p5199, %r13331, 1, 31, -1;
	mov.b32 	%f10963, %r13332;
	max.f32 	%f1066, %f10962, %f10963;
	sub.f32 	%f10964, %f10954, %f1066;
	mul.f32 	%f10965, %f10964, 0f3FB8AA3B;
	ex2.approx.f32 	%f10966, %f10965;
	mov.b32 	%r13333, %f10966;
	shfl.sync.down.b32	%r13334|%p5200, %r13333, 16, 31, -1;
	mov.b32 	%f10967, %r13334;
	add.f32 	%f10968, %f10966, %f10967;
	mov.b32 	%r13335, %f10968;
	shfl.sync.down.b32	%r13336|%p5201, %r13335, 8, 31, -1;
	mov.b32 	%f10969, %r13336;
	add.f32 	%f10970, %f10968, %f10969;
	mov.b32 	%r13337, %f10970;
	shfl.sync.down.b32	%r13338|%p5202, %r13337, 4, 31, -1;
	mov.b32 	%f10971, %r13338;
	add.f32 	%f10972, %f10970, %f10971;
	mov.b32 	%r13339, %f10972;
	shfl.sync.down.b32	%r13340|%p5203, %r13339, 2, 31, -1;
	mov.b32 	%f10973, %r13340;
	add.f32 	%f10974, %f10972, %f10973;
	mov.b32 	%r13341, %f10974;
	shfl.sync.down.b32	%r13342|%p5204, %r13341, 1, 31, -1;
	mov.b32 	%f10975, %r13342;
	add.f32 	%f1067, %f10974, %f10975;
	div.rn.f32 	%f10976, %f10966, %f1067;
	mul.f32 	%f10977, %f10976, %f8993;
	mov.b32 	%r13343, %f10977;
	shfl.sync.down.b32	%r13344|%p5205, %r13343, 16, 31, -1;
	mov.b32 	%f10978, %r13344;
	add.f32 	%f10979, %f10977, %f10978;
	mov.b32 	%r13345, %f10979;
	shfl.sync.down.b32	%r13346|%p5206, %r13345, 8, 31, -1;
	mov.b32 	%f10980, %r13346;
	add.f32 	%f10981, %f10979, %f10980;
	mov.b32 	%r13347, %f10981;
	shfl.sync.down.b32	%r13348|%p5207, %r13347, 4, 31, -1;
	mov.b32 	%f10982, %r13348;
	add.f32 	%f10983, %f10981, %f10982;
	mov.b32 	%r13349, %f10983;
	shfl.sync.down.b32	%r13350|%p5208, %r13349, 2, 31, -1;
	mov.b32 	%f10984, %r13350;
	add.f32 	%f10985, %f10983, %f10984;
	mov.b32 	%r13351, %f10985;
	shfl.sync.down.b32	%r13352|%p5209, %r13351, 1, 31, -1;
	mov.b32 	%f10986, %r13352;
	add.f32 	%f1068, %f10985, %f10986;
	@%p5194 bra 	$L__BB0_1722;
	ld.global.f32 	%f10987, [%rd65];
	add.f32 	%f10988, %f1068, %f10987;
	st.global.f32 	[%rd65], %f10988;
	st.global.f32 	[%rd8+224], %f1067;
	st.global.f32 	[%rd9+224], %f1066;
$L__BB0_1722:
	ld.param.u32 	%r16847, [_Z17qk_sparse_forwardPK13__nv_bfloat16S1_S1_PKiS3_fPfS4_S4_lllllllllllllllliiii_param_27];
	mov.u32 	%r13353, %ctaid.x;
	shl.b32 	%r13354, %r13353, 7;
	or.b32  	%r13355, %r13354, 57;
	setp.ge.s32 	%p5210, %r13355, %r16847;
	@%p5210 bra 	$L__BB0_1725;
	mov.u32 	%r13356, %tid.x;
	and.b32  	%r13357, %r13356, 31;
	setp.ne.s32 	%p5211, %r13357, 0;
	shl.b32 	%r13358, %r13356, 7;
	and.b32  	%r13359, %r13358, 3968;
	mov.u32 	%r13360, shmem;
	add.s32 	%r13361, %r13360, %r13359;
	shl.b32 	%r13362, %r13356, 1;
	and.b32  	%r13363, %r13362, 62;
	mad.lo.s32 	%r13364, %r13357, -126, %r13363;
	add.s32 	%r13365, %r13361, %r13364;
	ld.shared.f32 	%f10989, [%r13365+45568];
	mov.b32 	%r13366, %f10989;
	shfl.sync.down.b32	%r13367|%p5212, %r13366, 16, 31, -1;
	mov.b32 	%f10990, %r13367;
	max.f32 	%f10991, %f10989, %f10990;
	mov.b32 	%r13368, %f10991;
	shfl.sync.down.b32	%r13369|%p5213, %r13368, 8, 31, -1;
	mov.b32 	%f10992, %r13369;
	max.f32 	%f10993, %f10991, %f10992;
	mov.b32 	%r13370, %f10993;
	shfl.sync.down.b32	%r13371|%p5214, %r13370, 4, 31, -1;
	mov.b32 	%f10994, %r13371;
	max.f32 	%f10995, %f10993, %f10994;
	mov.b32 	%r13372, %f10995;
	shfl.sync.down.b32	%r13373|%p5215, %r13372, 2, 31, -1;
	mov.b32 	%f10996, %r13373;
	max.f32 	%f10997, %f10995, %f10996;
	mov.b32 	%r13374, %f10997;
	shfl.sync.down.b32	%r13375|%p5216, %r13374, 1, 31, -1;
	mov.b32 	%f10998, %r13375;
	max.f32 	%f1069, %f10997, %f10998;
	sub.f32 	%f10999, %f10989, %f1069;
	mul.f32 	%f11000, %f10999, 0f3FB8AA3B;
	ex2.approx.f32 	%f11001, %f11000;
	mov.b32 	%r13376, %f11001;
	shfl.sync.down.b32	%r13377|%p5217, %r13376, 16, 31, -1;
	mov.b32 	%f11002, %r13377;
	add.f32 	%f11003, %f11001, %f11002;
	mov.b32 	%r13378, %f11003;
	shfl.sync.down.b32	%r13379|%p5218, %r13378, 8, 31, -1;
	mov.b32 	%f11004, %r13379;
	add.f32 	%f11005, %f11003, %f11004;
	mov.b32 	%r13380, %f11005;
	shfl.sync.down.b32	%r13381|%p5219, %r13380, 4, 31, -1;
	mov.b32 	%f11006, %r13381;
	add.f32 	%f11007, %f11005, %f11006;
	mov.b32 	%r13382, %f11007;
	shfl.sync.down.b32	%r13383|%p5220, %r13382, 2, 31, -1;
	mov.b32 	%f11008, %r13383;
	add.f32 	%f11009, %f11007, %f11008;
	mov.b32 	%r13384, %f11009;
	shfl.sync.down.b32	%r13385|%p5221, %r13384, 1, 31, -1;
	mov.b32 	%f11010, %r13385;
	add.f32 	%f1070, %f11009, %f11010;
	div.rn.f32 	%f11011, %f11001, %f1070;
	mul.f32 	%f11012, %f11011, %f8993;
	mov.b32 	%r13386, %f11012;
	shfl.sync.down.b32	%r13387|%p5222, %r13386, 16, 31, -1;
	mov.b32 	%f11013, %r13387;
	add.f32 	%f11014, %f11012, %f11013;
	mov.b32 	%r13388, %f11014;
	shfl.sync.down.b32	%r13389|%p5223, %r13388, 8, 31, -1;
	mov.b32 	%f11015, %r13389;
	add.f32 	%f11016, %f11014, %f11015;
	mov.b32 	%r13390, %f11016;
	shfl.sync.down.b32	%r13391|%p5224, %r13390, 4, 31, -1;
	mov.b32 	%f11017, %r13391;
	add.f32 	%f11018, %f11016, %f11017;
	mov.b32 	%r13392, %f11018;
	shfl.sync.down.b32	%r13393|%p5225, %r13392, 2, 31, -1;
	mov.b32 	%f11019, %r13393;
	add.f32 	%f11020, %f11018, %f11019;
	mov.b32 	%r13394, %f11020;
	shfl.sync.down.b32	%r13395|%p5226, %r13394, 1, 31, -1;
	mov.b32 	%f11021, %r13395;
	add.f32 	%f1071, %f11020, %f11021;
	@%p5211 bra 	$L__BB0_1725;
	ld.global.f32 	%f11022, [%rd66];
	add.f32 	%f11023, %f1071, %f11022;
	st.global.f32 	[%rd66], %f11023;
	st.global.f32 	[%rd8+228], %f1070;
	st.global.f32 	[%rd9+228], %f1069;
$L__BB0_1725:
	ld.param.u32 	%r16848, [_Z17qk_sparse_forwardPK13__nv_bfloat16S1_S1_PKiS3_fPfS4_S4_lllllllllllllllliiii_param_27];
	mov.u32 	%r13396, %ctaid.x;
	shl.b32 	%r13397, %r13396, 7;
	or.b32  	%r13398, %r13397, 58;
	setp.ge.s32 	%p5227, %r13398, %r16848;
	@%p5227 bra 	$L__BB0_1728;
	mov.u32 	%r13399, %tid.x;
	and.b32  	%r13400, %r13399, 31;
	setp.ne.s32 	%p5228, %r13400, 0;
	shl.b32 	%r13401, %r13399, 7;
	and.b32  	%r13402, %r13401, 3968;
	mov.u32 	%r13403, shmem;
	add.s32 	%r13404, %r13403, %r13402;
	shl.b32 	%r13405, %r13399, 1;
	and.b32  	%r13406, %r13405, 62;
	mad.lo.s32 	%r13407, %r13400, -126, %r13406;
	add.s32 	%r13408, %r13404, %r13407;
	ld.shared.f32 	%f11024, [%r13408+46080];
	mov.b32 	%r13409, %f11024;
	shfl.sync.down.b32	%r13410|%p5229, %r13409, 16, 31, -1;
	mov.b32 	%f11025, %r13410;
	max.f32 	%f11026, %f11024, %f11025;
	mov.b32 	%r13411, %f11026;
	shfl.sync.down.b32	%r13412|%p5230, %r13411, 8, 31, -1;
	mov.b32 	%f11027, %r13412;
	max.f32 	%f11028, %f11026, %f11027;
	mov.b32 	%r13413, %f11028;
	shfl.sync.down.b32	%r13414|%p5231, %r13413, 4, 31, -1;
	mov.b32 	%f11029, %r13414;
	max.f32 	%f11030, %f11028, %f11029;
	mov.b32 	%r13415, %f11030;
	shfl.sync.down.b32	%r13416|%p5232, %r13415, 2, 31, -1;
	mov.b32 	%f11031, %r13416;
	max.f32 	%f11032, %f11030, %f11031;
	mov.b32 	%r13417, %f11032;
	shfl.sync.down.b32	%r13418|%p5233, %r13417, 1, 31, -1;
	mov.b32 	%f11033, %r13418;
	max.f32 	%f1072, %f11032, %f11033;
	sub.f32 	%f11034, %f11024, %f1072;
	mul.f32 	%f11035, %f11034, 0f3FB8AA3B;
	ex2.approx.f32 	%f11036, %f11035;
	mov.b32 	%r13419, %f11036;
	shfl.sync.down.b32	%r13420|%p5234, %r13419, 16, 31, -1;
	mov.b32 	%f11037, %r13420;
	add.f32 	%f11038, %f11036, %f11037;
	mov.b32 	%r13421, %f11038;
	shfl.sync.down.b32	%r13422|%p5235, %r13421, 8, 31, -1;
	mov.b32 	%f11039, %r13422;
	add.f32 	%f11040, %f11038, %f11039;
	mov.b32 	%r13423, %f11040;
	shfl.sync.down.b32	%r13424|%p5236, %r13423, 4, 31, -1;
	mov.b32 	%f11041, %r13424;
	add.f32 	%f11042, %f11040, %f11041;
	mov.b32 	%r13425, %f11042;
	shfl.sync.down.b32	%r13426|%p5237, %r13425, 2, 31, -1;
	mov.b32 	%f11043, %r13426;
	add.f32 	%f11044, %f11042, %f11043;
	mov.b32 	%r13427, %f11044;
	shfl.sync.down.b32	%r13428|%p5238, %r13427, 1, 31, -1;
	mov.b32 	%f11045, %r13428;
	add.f32 	%f1073, %f11044, %f11045;
	div.rn.f32 	%f11046, %f11036, %f1073;
	mul.f32 	%f11047, %f11046, %f8993;
	mov.b32 	%r13429, %f11047;
	shfl.sync.down.b32	%r13430|%p5239, %r13429, 16, 31, -1;
	mov.b32 	%f11048, %r13430;
	add.f32 	%f11049, %f11047, %f11048;
	mov.b32 	%r13431, %f11049;
	shfl.sync.down.b32	%r13432|%p5240, %r13431, 8, 31, -1;
	mov.b32 	%f11050, %r13432;
	add.f32 	%f11051, %f11049, %f11050;
	mov.b32 	%r13433, %f11051;
	shfl.sync.down.b32	%r13434|%p5241, %r13433, 4, 31, -1;
	mov.b32 	%f11052, %r13434;
	add.f32 	%f11053, %f11051, %f11052;
	mov.b32 	%r13435, %f11053;
	shfl.sync.down.b32	%r13436|%p5242, %r13435, 2, 31, -1;
	mov.b32 	%f11054, %r13436;
	add.f32 	%f11055, %f11053, %f11054;
	mov.b32 	%r13437, %f11055;
	shfl.sync.down.b32	%r13438|%p5243, %r13437, 1, 31, -1;
	mov.b32 	%f11056, %r13438;
	add.f32 	%f1074, %f11055, %f11056;
	@%p5228 bra 	$L__BB0_1728;
	ld.global.f32 	%f11057, [%rd67];
	add.f32 	%f11058, %f1074, %f11057;
	st.global.f32 	[%rd67], %f11058;
	st.global.f32 	[%rd8+232], %f1073;
	st.global.f32 	[%rd9+232], %f1072;
$L__BB0_1728:
	ld.param.u32 	%r16849, [_Z17qk_sparse_forwardPK13__nv_bfloat16S1_S1_PKiS3_fPfS4_S4_lllllllllllllllliiii_param_27];
	mov.u32 	%r13439, %ctaid.x;
	shl.b32 	%r13440, %r13439, 7;
	or.b32  	%r13441, %r13440, 59;
	setp.ge.s32 	%p5244, %r13441, %r16849;
	@%p5244 bra 	$L__BB0_1731;
	mov.u32 	%r13442, %tid.x;
	and.b32  	%r13443, %r13442, 31;
	setp.ne.s32 	%p5245, %r13443, 0;
	shl.b32 	%r13444, %r13442, 7;
	and.b32  	%r13445, %r13444, 3968;
	mov.u32 	%r13446, shmem;
	add.s32 	%r13447, %r13446, %r13445;
	shl.b32 	%r13448, %r13442, 1;
	and.b32  	%r13449, %r13448, 62;
	mad.lo.s32 	%r13450, %r13443, -126, %r13449;
	add.s32 	%r13451, %r13447, %r13450;
	ld.shared.f32 	%f11059, [%r13451+46592];
	mov.b32 	%r13452, %f11059;
	shfl.sync.down.b32	%r13453|%p5246, %r13452, 16, 31, -1;
	mov.b32 	%f11060, %r13453;
	max.f32 	%f11061, %f11059, %f11060;
	mov.b32 	%r13454, %f11061;
	shfl.sync.down.b32	%r13455|%p5247, %r13454, 8, 31, -1;
	mov.b32 	%f11062, %r13455;
	max.f32 	%f11063, %f11061, %f11062;
	mov.b32 	%r13456, %f11063;
	shfl.sync.down.b32	%r13457|%p5248, %r13456, 4, 31, -1;
	mov.b32 	%f11064, %r13457;
	max.f32 	%f11065, %f11063, %f11064;
	mov.b32 	%r13458, %f11065;
	shfl.sync.down.b32	%r13459|%p5249, %r13458, 2, 31, -1;
	mov.b32 	%f11066, %r13459;
	max.f32 	%f11067, %f11065, %f11066;
	mov.b32 	%r13460, %f11067;
	shfl.sync.down.b32	%r13461|%p5250, %r13460, 1, 31, -1;
	mov.b32 	%f11068, %r13461;
	max.f32 	%f1075, %f11067, %f11068;
	sub.f32 	%f11069, %f11059, %f1075;
	mul.f32 	%f11070, %f11069, 0f3FB8AA3B;
	ex2.approx.f32 	%f11071, %f11070;
	mov.b32 	%r13462, %f11071;
	shfl.sync.down.b32	%r13463|%p5251, %r13462, 16, 31, -1;
	mov.b32 	%f11072, %r13463;
	add.f32 	%f11073, %f11071, %f11072;
	mov.b32 	%r13464, %f11073;
	shfl.sync.down.b32	%r13465|%p5252, %r13464, 8, 31, -1;
	mov.b32 	%f11074, %r13465;
	add.f32 	%f11075, %f11073, %f11074;
	mov.b32 	%r13466, %f11075;
	shfl.sync.down.b32	%r13467|%p5253, %r13466, 4, 31, -1;
	mov.b32 	%f11076, %r13467;
	add.f32 	%f11077, %f11075, %f11076;
	mov.b32 	%r13468, %f11077;
	shfl.sync.down.b32	%r13469|%p5254, %r13468, 2, 31, -1;
	mov.b32 	%f11078, %r13469;
	add.f32 	%f11079, %f11077, %f11078;
	mov.b32 	%r13470, %f11079;
	shfl.sync.down.b32	%r13471|%p5255, %r13470, 1, 31, -1;
	mov.b32 	%f11080, %r13471;
	add.f32 	%f1076, %f11079, %f11080;
	div.rn.f32 	%f11081, %f11071, %f1076;
	mul.f32 	%f11082, %f11081, %f8993;
	mov.b32 	%r13472, %f11082;
	shfl.sync.down.b32	%r13473|%p5256, %r13472, 16, 31, -1;
	mov.b32 	%f11083, %r13473;
	add.f32 	%f11084, %f11082, %f11083;
	mov.b32 	%r13474, %f11084;
	shfl.sync.down.b32	%r13475|%p5257, %r13474, 8, 31, -1;
	mov.b32 	%f11085, %r13475;
	add.f32 	%f11086, %f11084, %f11085;
	mov.b32 	%r13476, %f11086;
	shfl.sync.down.b32	%r13477|%p5258, %r13476, 4, 31, -1;
	mov.b32 	%f11087, %r13477;
	add.f32 	%f11088, %f11086, %f11087;
	mov.b32 	%r13478, %f11088;
	shfl.sync.down.b32	%r13479|%p5259, %r13478, 2, 31, -1;
	mov.b32 	%f11089, %r13479;
	add.f32 	%f11090, %f11088, %f11089;
	mov.b32 	%r13480, %f11090;
	shfl.sync.down.b32	%r13481|%p5260, %r13480, 1, 31, -1;
	mov.b32 	%f11091, %r13481;
	add.f32 	%f1077, %f11090, %f11091;
	@%p5245 bra 	$L__BB0_1731;
	ld.global.f32 	%f11092, [%rd68];
	add.f32 	%f11093, %f1077, %f11092;
	st.global.f32 	[%rd68], %f11093;
	st.global.f32 	[%rd8+236], %f1076;
	st.global.f32 	[%rd9+236], %f1075;
$L__BB0_1731:
	ld.param.u32 	%r16850, [_Z17qk_sparse_forwardPK13__nv_bfloat16S1_S1_PKiS3_fPfS4_S4_lllllllllllllllliiii_param_27];
	mov.u32 	%r13482, %ctaid.x;
	shl.b32 	%r13483, %r13482, 7;
	or.b32  	%r13484, %r13483, 60;
	setp.ge.s32 	%p5261, %r13484, %r16850;
	@%p5261 bra 	$L__BB0_1734;
	mov.u32 	%r13485, %tid.x;
	and.b32  	%r13486, %r13485, 31;
	setp.ne.s32 	%p5262, %r13486, 0;
	shl.b32 	%r13487, %r13485, 7;
	and.b32  	%r13488, %r13487, 3968;
	mov.u32 	%r13489, shmem;
	add.s32 	%r13490, %r13489, %r13488;
	shl.b32 	%r13491, %r13485, 1;
	and.b32  	%r13492, %r13491, 62;
	mad.lo.s32 	%r13493, %r13486, -126, %r13492;
	add.s32 	%r13494, %r13490, %r13493;
	ld.shared.f32 	%f11094, [%r13494+47104];
	mov.b32 	%r13495, %f11094;
	shfl.sync.down.b32	%r13496|%p5263, %r13495, 16, 31, -1;
	mov.b32 	%f11095, %r13496;
	max.f32 	%f11096, %f11094, %f11095;
	mov.b32 	%r13497, %f11096;
	shfl.sync.down.b32	%r13498|%p5264, %r13497, 8, 31, -1;
	mov.b32 	%f11097, %r13498;
	max.f32 	%f11098, %f11096, %f11097;
	mov.b32 	%r13499, %f11098;
	shfl.sync.down.b32	%r13500|%p5265, %r13499, 4, 31, -1;
	mov.b32 	%f11099, %r13500;
	max.f32 	%f11100, %f11098, %f11099;
	mov.b32 	%r13501, %f11100;
	shfl.sync.down.b32	%r13502|%p5266, %r13501, 2, 31, -1;
	mov.b32 	%f11101, %r13502;
	max.f32 	%f11102, %f11100, %f11101;
	mov.b32 	%r13503, %f11102;
	shfl.sync.down.b32	%r13504|%p5267, %r13503, 1, 31, -1;
	mov.b32 	%f11103, %r13504;
	max.f32 	%f1078, %f11102, %f11103;
	sub.f32 	%f11104, %f11094, %f1078;
	mul.f32 	%f11105, %f11104, 0f3FB8AA3B;
	ex2.approx.f32 	%f11106, %f11105;
	mov.b32 	%r13505, %f11106;
	shfl.sync.down.b32	%r13506|%p5268, %r13505, 16, 31, -1;
	mov.b32 	%f11107, %r13506;
	add.f32 	%f11108, %f11106, %f11107;
	mov.b32 	%r13507, %f11108;
	shfl.sync.down.b32	%r13508|%p5269, %r13507, 8, 31, -1;
	mov.b32 	%f11109, %r13508;
	add.f32 	%f11110, %f11108, %f11109;
	mov.b32 	%r13509, %f11110;
	shfl.sync.down.b32	%r13510|%p5270, %r13509, 4, 31, -1;
	mov.b32 	%f11111, %r13510;
	add.f32 	%f11112, %f11110, %f11111;
	mov.b32 	%r13511, %f11112;
	shfl.sync.down.b32	%r13512|%p5271, %r13511, 2, 31, -1;
	mov.b32 	%f11113, %r13512;
	add.f32 	%f11114, %f11112, %f11113;
	mov.b32 	%r13513, %f11114;
	shfl.sync.down.b32	%r13514|%p5272, %r13513, 1, 31, -1;
	mov.b32 	%f11115, %r13514;
	add.f32 	%f1079, %f11114, %f11115;
	div.rn.f32 	%f11116, %f11106, %f1079;
	mul.f32 	%f11117, %f11116, %f8993;
	mov.b32 	%r13515, %f11117;
	shfl.sync.down.b32	%r13516|%p5273, %r13515, 16, 31, -1;
	mov.b32 	%f11118, %r13516;
	add.f32 	%f11119, %f11117, %f11118;
	mov.b32 	%r13517, %f11119;
	shfl.sync.down.b32	%r13518|%p5274, %r13517, 8, 31, -1;
	mov.b32 	%f11120, %r13518;
	add.f32 	%f11121, %f11119, %f11120;
	mov.b32 	%r13519, %f11121;
	shfl.sync.down.b32	%r13520|%p5275, %r13519, 4, 31, -1;
	mov.b32 	%f11122, %r13520;
	add.f32 	%f11123, %f11121, %f11122;
	mov.b32 	%r13521, %f11123;
	shfl.sync.down.b32	%r13522|%p5276, %r13521, 2, 31, -1;
	mov.b32 	%f11124, %r13522;
	add.f32 	%f11125, %f11123, %f11124;
	mov.b32 	%r13523, %f11125;
	shfl.sync.down.b32	%r13524|%p5277, %r13523, 1, 31, -1;
	mov.b32 	%f11126, %r13524;
	add.f32 	%f1080, %f11125, %f11126;
	@%p5262 bra 	$L__BB0_1734;
	ld.global.f32 	%f11127, [%rd69];
	add.f32 	%f11128, %f1080, %f11127;
	st.global.f32 	[%rd69], %f11128;
	st.global.f32 	[%rd8+240], %f1079;
	st.global.f32 	[%rd9+240], %f1078;
$L__BB0_1734:
	ld.param.u32 	%r16851, [_Z17qk_sparse_forwardPK13__nv_bfloat16S1_S1_PKiS3_fPfS4_S4_lllllllllllllllliiii_param_27];
	mov.u32 	%r13525, %ctaid.x;
	shl.b32 	%r13526, %r13525, 7;
	or.b32  	%r13527, %r13526, 61;
	setp.ge.s32 	%p5278, %r13527, %r16851;
	@%p5278 bra 	$L__BB0_1737;
	mov.u32 	%r13528, %tid.x;
	and.b32  	%r13529, %r13528, 31;
	setp.ne.s32 	%p5279, %r13529, 0;
	shl.b32 	%r13530, %r13528, 7;
	and.b32  	%r13531, %r13530, 3968;
	mov.u32 	%r13532, shmem;
	add.s32 	%r13533, %r13532, %r13531;
	shl.b32 	%r13534, %r13528, 1;
	and.b32  	%r13535, %r13534, 62;
	mad.lo.s32 	%r13536, %r13529, -126, %r13535;
	add.s32 	%r13537, %r13533, %r13536;
	ld.shared.f32 	%f11129, [%r13537+47616];
	mov.b32 	%r13538, %f11129;
	shfl.sync.down.b32	%r13539|%p5280, %r13538, 16, 31, -1;
	mov.b32 	%f11130, %r13539;
	max.f32 	%f11131, %f11129, %f11130;
	mov.b32 	%r13540, %f11131;
	shfl.sync.down.b32	%r13541|%p5281, %r13540, 8, 31, -1;
	mov.b32 	%f11132, %r13541;
	max.f32 	%f11133, %f11131, %f11132;
	mov.b32 	%r13542, %f11133;
	shfl.sync.down.b32	%r13543|%p5282, %r13542, 4, 31, -1;
	mov.b32 	%f11134, %r13543;
	max.f32 	%f11135, %f11133, %f11134;
	mov.b32 	%r13544, %f11135;
	shfl.sync.down.b32	%r13545|%p5283, %r13544, 2, 31, -1;
	mov.b32 	%f11136, %r13545;
	max.f32 	%f11137, %f11135, %f11136;
	mov.b32 	%r13546, %f11137;
	shfl.sync.down.b32	%r13547|%p5284, %r13546, 1, 31, -1;
	mov.b32 	%f11138, %r13547;
	max.f32 	%f1081, %f11137, %f11138;
	sub.f32 	%f11139, %f11129, %f1081;
	mul.f32 	%f11140, %f11139, 0f3FB8AA3B;
	ex2.approx.f32 	%f11141, %f11140;
	mov.b32 	%r13548, %f11141;
	shfl.sync.down.b32	%r13549|%p5285, %r13548, 16, 31, -1;
	mov.b32 	%f11142, %r13549;
	add.f32 	%f11143, %f11141, %f11142;
	mov.b32 	%r13550, %f11143;
	shfl.sync.down.b32	%r13551|%p5286, %r13550, 8, 31, -1;
	mov.b32 	%f11144, %r13551;
	add.f32 	%f11145, %f11143, %f11144;
	mov.b32 	%r13552, %f11145;
	shfl.sync.down.b32	%r13553|%p5287, %r13552, 4, 31, -1;
	mov.b32 	%f11146, %r13553;
	add.f32 	%f11147, %f11145, %f11146;
	mov.b32 	%r13554, %f11147;
	shfl.sync.down.b32	%r13555|%p5288, %r13554, 2, 31, -1;
	mov.b32 	%f11148, %r13555;
	add.f32 	%f11149, %f11147, %f11148;
	mov.b32 	%r13556, %f11149;
	shfl.sync.down.b32	%r13557|%p5289, %r13556, 1, 31, -1;
	mov.b32 	%f11150, %r13557;
	add.f32 	%f1082, %f11149, %f11150;
	div.rn.f32 	%f11151, %f11141, %f1082;
	mul.f32 	%f11152, %f11151, %f8993;
	mov.b32 	%r13558, %f11152;
	shfl.sync.down.b32	%r13559|%p5290, %r13558, 16, 31, -1;
	mov.b32 	%f11153, %r13559;
	add.f32 	%f11154, %f11152, %f11153;
	mov.b32 	%r13560, %f11154;
	shfl.sync.down.b32	%r13561|%p5291, %r13560, 8, 31, -1;
	mov.b32 	%f11155, %r13561;
	add.f32 	%f11156, %f11154, %f11155;
	mov.b32 	%r13562, %f11156;
	shfl.sync.down.b32	%r13563|%p5292, %r13562, 4, 31, -1;
	mov.b32 	%f11157, %r13563;
	add.f32 	%f11158, %f11156, %f11157;
	mov.b32 	%r13564, %f11158;
	shfl.sync.down.b32	%r13565|%p5293, %r13564, 2, 31, -1;
	mov.b32 	%f11159, %r13565;
	add.f32 	%f11160, %f11158, %f11159;
	mov.b32 	%r13566, %f11160;
	shfl.sync.down.b32	%r13567|%p5294, %r13566, 1, 31, -1;
	mov.b32 	%f11161, %r13567;
	add.f32 	%f1083, %f11160, %f11161;
	@%p5279 bra 	$L__BB0_1737;
	ld.global.f32 	%f11162, [%rd70];
	add.f32 	%f11163, %f1083, %f11162;
	st.global.f32 	[%rd70], %f11163;
	st.global.f32 	[%rd8+244], %f1082;
	st.global.f32 	[%rd9+244], %f1081;
$L__BB0_1737:
	ld.param.u32 	%r16852, [_Z17qk_sparse_forwardPK13__nv_bfloat16S1_S1_PKiS3_fPfS4_S4_lllllllllllllllliiii_param_27];
	mov.u32 	%r13568, %ctaid.x;
	shl.b32 	%r13569, %r13568, 7;
	or.b32  	%r13570, %r13569, 62;
	setp.ge.s32 	%p5295, %r13570, %r16852;
	@%p5295 bra 	$L__BB0_1740;
	mov.u32 	%r13571, %tid.x;
	and.b32  	%r13572, %r13571, 31;
	setp.ne.s32 	%p5296, %r13572, 0;
	shl.b32 	%r13573, %r13571, 7;
	and.b32  	%r13574, %r13573, 3968;
	mov.u32 	%r13575, shmem;
	add.s32 	%r13576, %r13575, %r13574;
	shl.b32 	%r13577, %r13571, 1;
	and.b32  	%r13578, %r13577, 62;
	mad.lo.s32 	%r13579, %r13572, -126, %r13578;
	add.s32 	%r13580, %r13576, %r13579;
	ld.shared.f32 	%f11164, [%r13580+48128];
	mov.b32 	%r13581, %f11164;
	shfl.sync.down.b32	%r13582|%p5297, %r13581, 16, 31, -1;
	mov.b32 	%f11165, %r13582;
	max.f32 	%f11166, %f11164, %f11165;
	mov.b32 	%r13583, %f11166;
	shfl.sync.down.b32	%r13584|%p5298, %r13583, 8, 31, -1;
	mov.b32 	%f11167, %r13584;
	max.f32 	%f11168, %f11166, %f11167;
	mov.b32 	%r13585, %f11168;
	shfl.sync.down.b32	%r13586|%p5299, %r13585, 4, 31, -1;
	mov.b32 	%f11169, %r13586;
	max.f32 	%f11170, %f11168, %f11169;
	mov.b32 	%r13587, %f11170;
	shfl.sync.down.b32	%r13588|%p5300, %r13587, 2, 31, -1;
	mov.b32 	%f11171, %r13588;
	max.f32 	%f11172, %f11170, %f11171;
	mov.b32 	%r13589, %f11172;
	shfl.sync.down.b32	%r13590|%p5301, %r13589, 1, 31, -1;
	mov.b32 	%f11173, %r13590;
	max.f32 	%f1084, %f11172, %f11173;
	sub.f32 	%f11174, %f11164, %f1084;
	mul.f32 	%f11175, %f11174, 0f3FB8AA3B;
	ex2.approx.f32 	%f11176, %f11175;
	mov.b32 	%r13591, %f11176;
	shfl.sync.down.b32	%r13592|%p5302, %r13591, 16, 31, -1;
	mov.b32 	%f11177, %r13592;
	add.f32 	%f11178, %f11176, %f11177;
	mov.b32 	%r13593, %f11178;
	shfl.sync.down.b32	%r13594|%p5303, %r13593, 8, 31, -1;
	mov.b32 	%f11179, %r13594;
	add.f32 	%f11180, %f11178, %f11179;
	mov.b32 	%r13595, %f11180;
	shfl.sync.down.b32	%r13596|%p5304, %r13595, 4, 31, -1;
	mov.b32 	%f11181, %r13596;
	add.f32 	%f11182, %f11180, %f11181;
	mov.b32 	%r13597, %f11182;
	shfl.sync.down.b32	%r13598|%p5305, %r13597, 2, 31, -1;
	mov.b32 	%f11183, %r13598;
	add.f32 	%f11184, %f11182, %f11183;
	mov.b32 	%r13599, %f11184;
	shfl.sync.down.b32	%r13600|%p5306, %r13599, 1, 31, -1;
	mov.b32 	%f11185, %r13600;
	add.f32 	%f1085, %f11184, %f11185;
	div.rn.f32 	%f11186, %f11176, %f1085;
	mul.f32 	%f11187, %f11186, %f8993;
	mov.b32 	%r13601, %f11187;
	shfl.sync.down.b32	%r13602|%p5307, %r13601, 16, 31, -1;
	mov.b32 	%f11188, %r13602;
	add.f32 	%f11189, %f11187, %f11188;
	mov.b32 	%r13603, %f11189;
	shfl.sync.down.b32	%r13604|%p5308, %r13603, 8, 31, -1;
	mov.b32 	%f11190, %r13604;
	add.f32 	%f11191, %f11189, %f11190;
	mov.b32 	%r13605, %f11191;
	shfl.sync.down.b32	%r13606|%p5309, %r13605, 4, 31, -1;
	mov.b32 	%f11192, %r13606;
	add.f32 	%f11193, %f11191, %f11192;
	mov.b32 	%r13607, %f11193;
	shfl.sync.down.b32	%r13608|%p5310, %r13607, 2, 31, -1;
	mov.b32 	%f11194, %r13608;
	add.f32 	%f11195, %f11193, %f11194;
	mov.b32 	%r13609, %f11195;
	shfl.sync.down.b32	%r13610|%p5311, %r13609, 1, 31, -1;
	mov.b32 	%f11196, %r13610;
	add.f32 	%f1086, %f11195, %f11196;
	@%p5296 bra 	$L__BB0_1740;
	ld.global.f32 	%f11197, [%rd71];
	add.f32 	%f11198, %f1086, %f11197;
	st.global.f32 	[%rd71], %f11198;
	st.global.f32 	[%rd8+248], %f1085;
	st.global.f32 	[%rd9+248], %f1084;
$L__BB0_1740:
	ld.param.u32 	%r16853, [_Z17qk_sparse_forwardPK13__nv_bfloat16S1_S1_PKiS3_fPfS4_S4_lllllllllllllllliiii_param_27];
	mov.u32 	%r13611, %ctaid.x;
	shl.b32 	%r13612, %r13611, 7;
	or.b32  	%r13613, %r13612, 63;
	setp.ge.s32 	%p5312, %r13613, %r16853;
	@%p5312 bra 	$L__BB0_1743;
	mov.u32 	%r13614, %tid.x;
	and.b32  	%r13615, %r13614, 31;
	setp.ne.s32 	%p5313, %r13615, 0;
	shl.b32 	%r13616, %r13614, 7;
	and.b32  	%r13617, %r13616, 3968;
	mov.u32 	%r13618, shmem;
	add.s32 	%r13619, %r13618, %r13617;
	shl.b32 	%r13620, %r13614, 1;
	and.b32  	%r13621, %r13620, 62;
	mad.lo.s32 	%r13622, %r13615, -126, %r13621;
	add.s32 	%r13623, %r13619, %r13622;
	ld.shared.f32 	%f11199, [%r13623+48640];
	mov.b32 	%r13624, %f11199;
	shfl.sync.down.b32	%r13625|%p5314, %r13624, 16, 31, -1;
	mov.b32 	%f11200, %r13625;
	max.f32 	%f11201, %f11199, %f11200;
	mov.b32 	%r13626, %f11201;
	shfl.sync.down.b32	%r13627|%p5315, %r13626, 8, 31, -1;
	mov.b32 	%f11202, %r13627;
	max.f32 	%f11203, %f11201, %f11202;
	mov.b32 	%r13628, %f11203;
	shfl.sync.down.b32	%r13629|%p5316, %r13628, 4, 31, -1;
	mov.b32 	%f11204, %r13629;
	max.f32 	%f11205, %f11203, %f11204;
	mov.b32 	%r13630, %f11205;
	shfl.sync.down.b32	%r13631|%p5317, %r13630, 2, 31, -1;
	mov.b32 	%f11206, %r13631;
	max.f32 	%f11207, %f11205, %f11206;
	mov.b32 	%r13632, %f11207;
	shfl.sync.down.b32	%r13633|%p5318, %r13632, 1, 31, -1;
	mov.b32 	%f11208, %r13633;
	max.f32 	%f1087, %f11207, %f11208;
	sub.f32 	%f11209, %f11199, %f1087;
	mul.f32 	%f11210, %f11209, 0f3FB8AA3B;
	ex2.approx.f32 	%f11211, %f11210;
	mov.b32 	%r13634, %f11211;
	shfl.sync.down.b32	%r13635|%p5319, %r13634, 16, 31, -1;
	mov.b32 	%f11212, %r13635;
	add.f32 	%f11213, %f11211, %f11212;
	mov.b32 	%r13636, %f11213;
	shfl.sync.down.b32	%r13637|%p5320, %r13636, 8, 31, -1;
	mov.b32 	%f11214, %r13637;
	add.f32 	%f11215, %f11213, %f11214;
	mov.b32 	%r13638, %f11215;
	shfl.sync.down.b32	%r13639|%p5321, %r13638, 4, 31, -1;
	mov.b32 	%f11216, %r13639;
	add.f32 	%f11217, %f11215, %f11216;
	mov.b32 	%r13640, %f11217;
	shfl.sync.down.b32	%r13641|%p5322, %r13640, 2, 31, -1;
	mov.b32 	%f11218, %r13641;
	add.f32 	%f11219, %f11217, %f11218;
	mov.b32 	%r13642, %f11219;
	shfl.sync.down.b32	%r13643|%p5323, %r13642, 1, 31, -1;
	mov.b32 	%f11220, %r13643;
	add.f32 	%f1088, %f11219, %f11220;
	div.rn.f32 	%f11221, %f11211, %f1088;
	mul.f32 	%f11222, %f11221, %f8993;
	mov.b32 	%r13644, %f11222;
	shfl.sync.down.b32	%r13645|%p5324, %r13644, 16, 31, -1;
	mov.b32 	%f11223, %r13645;
	add.f32 	%f11224, %f11222, %f11223;
	mov.b32 	%r13646, %f11224;
	shfl.sync.down.b32	%r13647|%p5325, %r13646, 8, 31, -1;
	mov.b32 	%f11225, %r13647;
	add.f32 	%f11226, %f11224, %f11225;
	mov.b32 	%r13648, %f11226;
	shfl.sync.down.b32	%r13649|%p5326, %r13648, 4, 31, -1;
	mov.b32 	%f11227, %r13649;
	add.f32 	%f11228, %f11226, %f11227;
	mov.b32 	%r13650, %f11228;
	shfl.sync.down.b32	%r13651|%p5327, %r13650, 2, 31, -1;
	mov.b32 	%f11229, %r13651;
	add.f32 	%f11230, %f11228, %f11229;
	mov.b32 	%r13652, %f11230;
	shfl.sync.down.b32	%r13653|%p5328, %r13652, 1, 31, -1;
	mov.b32 	%f11231, %r13653;
	add.f32 	%f1089, %f11230, %f11231;
	@%p5313 bra 	$L__BB0_1743;
	ld.global.f32 	%f11232, [%rd72];
	add.f32 	%f11233, %f1089, %f11232;
	st.global.f32 	[%rd72], %f11233;
	st.global.f32 	[%rd8+252], %f1088;
	st.global.f32 	[%rd9+252], %f1087;
$L__BB0_1743:
	ld.param.u32 	%r16854, [_Z17qk_sparse_forwardPK13__nv_bfloat16S1_S1_PKiS3_fPfS4_S4_lllllllllllllllliiii_param_27];
	mov.u32 	%r13654, %ctaid.x;
	shl.b32 	%r13655, %r13654, 7;
	or.b32  	%r13656, %r13655, 64;
	setp.ge.s32 	%p5329, %r13656, %r16854;
	@%p5329 bra 	$L__BB0_1746;
	mov.u32 	%r13657, %tid.x;
	and.b32  	%r13658, %r13657, 31;
	setp.ne.s32 	%p5330, %r13658, 0;
	shl.b32 	%r13659, %r13657, 7;
	and.b32  	%r13660, %r13659, 3968;
	mov.u32 	%r13661, shmem;
	add.s32 	%r13662, %r13661, %r13660;
	shl.b32 	%r13663, %r13657, 1;
	and.b32  	%r13664, %r13663, 62;
	mad.lo.s32 	%r13665, %r13658, -126, %r13664;
	add.s32 	%r13666, %r13662, %r13665;
	ld.shared.f32 	%f11234, [%r13666+49152];
	mov.b32 	%r13667, %f11234;
	shfl.sync.down.b32	%r13668|%p5331, %r13667, 16, 31, -1;
	mov.b32 	%f11235, %r13668;
	max.f32 	%f11236, %f11234, %f11235;
	mov.b32 	%r13669, %f11236;
	shfl.sync.down.b32	%r13670|%p5332, %r13669, 8, 31, -1;
	mov.b32 	%f11237, %r13670;
	max.f32 	%f11238, %f11236, %f11237;
	mov.b32 	%r13671, %f11238;
	shfl.sync.down.b32	%r13672|%p5333, %r13671, 4, 31, -1;
	mov.b32 	%f11239, %r13672;
	max.f32 	%f11240, %f11238, %f11239;
	mov.b32 	%r13673, %f11240;
	shfl.sync.down.b32	%r13674|%p5334, %r13673, 2, 31, -1;
	mov.b32 	%f11241, %r13674;
	max.f32 	%f11242, %f11240, %f11241;
	mov.b32 	%r13675, %f11242;
	shfl.sync.down.b32	%r13676|%p5335, %r13675, 1, 31, -1;
	mov.b32 	%f11243, %r13676;
	max.f32 	%f1090, %f11242, %f11243;
	sub.f32 	%f11244, %f11234, %f1090;
	mul.f32 	%f11245, %f11244, 0f3FB8AA3B;
	ex2.approx.f32 	%f11246, %f11245;
	mov.b32 	%r13677, %f11246;
	shfl.sync.down.b32	%r13678|%p5336, %r13677, 16, 31, -1;
	mov.b32 	%f11247, %r13678;
	add.f32 	%f11248, %f11246, %f11247;
	mov.b32 	%r13679, %f11248;
	shfl.sync.down.b32	%r13680|%p5337, %r13679, 8, 31, -1;
	mov.b32 	%f11249, %r13680;
	add.f32 	%f11250, %f11248, %f11249;
	mov.b32 	%r13681, %f11250;
	shfl.sync.down.b32	%r13682|%p5338, %r13681, 4, 31, -1;
	mov.b32 	%f11251, %r13682;
	add.f32 	%f11252, %f11250, %f11251;
	mov.b32 	%r13683, %f11252;
	shfl.sync.down.b32	%r13684|%p5339, %r13683, 2, 31, -1;
	mov.b32 	%f11253, %r13684;
	add.f32 	%f11254, %f11252, %f11253;
	mov.b32 	%r13685, %f11254;
	shfl.sync.down.b32	%r13686|%p5340, %r13685, 1, 31, -1;
	mov.b32 	%f11255, %r13686;
	add.f32 	%f1091, %f11254, %f11255;
	div.rn.f32 	%f11256, %f11246, %f1091;
	mul.f32 	%f11257, %f11256, %f8993;
	mov.b32 	%r13687, %f11257;
	shfl.sync.down.b32	%r13688|%p5341, %r13687, 16, 31, -1;
	mov.b32 	%f11258, %r13688;
	add.f32 	%f11259, %f11257, %f11258;
	mov.b32 	%r13689, %f11259;
	shfl.sync.down.b32	%r13690|%p5342, %r13689, 8, 31, -1;
	mov.b32 	%f11260, %r13690;
	add.f32 	%f11261, %f11259, %f11260;
	mov.b32 	%r13691, %f11261;
	shfl.sync.down.b32	%r13692|%p5343, %r13691, 4, 31, -1;
	mov.b32 	%f11262, %r13692;
	add.f32 	%f11263, %f11261, %f11262;
	mov.b32 	%r13693, %f11263;
	shfl.sync.down.b32	%r13694|%p5344, %r13693, 2, 31, -1;
	mov.b32 	%f11264, %r13694;
	add.f32 	%f11265, %f11263, %f11264;
	mov.b32 	%r13695, %f11265;
	shfl.sync.down.b32	%r13696|%p5345, %r13695, 1, 31, -1;
	mov.b32 	%f11266, %r13696;
	add.f32 	%f1092, %f11265, %f11266;
	@%p5330 bra 	$L__BB0_1746;
	ld.global.f32 	%f11267, [%rd73];
	add.f32 	%f11268, %f1092, %f11267;
	st.global.f32 	[%rd73], %f11268;
	st.global.f32 	[%rd8+256], %f1091;
	st.global.f32 	[%rd9+256], %f1090;
$L__BB0_1746:
	ld.param.u32 	%r16855, [_Z17qk_sparse_forwardPK13__nv_bfloat16S1_S1_PKiS3_fPfS4_S4_lllllllllllllllliiii_param_27];
	mov.u32 	%r13697, %ctaid.x;
	shl.b32 	%r13698, %r13697, 7;
	or.b32  	%r13699, %r13698, 65;
	setp.ge.s32 	%p5346, %r13699, %r16855;
	@%p5346 bra 	$L__BB0_1749;
	mov.u32 	%r13700, %tid.x;
	and.b32  	%r13701, %r13700, 31;
	setp.ne.s32 	%p5347, %r13701, 0;
	shl.b32 	%r13702, %r13700, 7;
	and.b32  	%r13703, %r13702, 3968;
	mov.u32 	%r13704, shmem;
	add.s32 	%r13705, %r13704, %r13703;
	shl.b32 	%r13706, %r13700, 1;
	and.b32  	%r13707, %r13706, 62;
	mad.lo.s32 	%r13708, %r13701, -126, %r13707;
	add.s32 	%r13709, %r13705, %r13708;
	ld.shared.f32 	%f11269, [%r13709+49664];
	mov.b32 	%r13710, %f11269;
	shfl.sync.down.b32	%r13711|%p5348, %r13710, 16, 31, -1;
	mov.b32 	%f11270, %r13711;
	max.f32 	%f11271, %f11269, %f11270;
	mov.b32 	%r13712, %f11271;
	shfl.sync.down.b32	%r13713|%p5349, %r13712, 8, 31, -1;
	mov.b32 	%f11272, %r13713;
	max.f32 	%f11273, %f11271, %f11272;
	mov.b32 	%r13714, %f11273;
	shfl.sync.down.b32	%r13715|%p5350, %r13714, 4, 31, -1;
	mov.b32 	%f11274, %r13715;
	max.f32 	%f11275, %f11273, %f11274;
	mov.b32 	%r13716, %f11275;
	shfl.sync.down.b32	%r13717|%p5351, %r13716, 2, 31, -1;
	mov.b32 	%f11276, %r13717;
	max.f32 	%f11277, %f11275, %f11276;
	mov.b32 	%r13718, %f11277;
	shfl.sync.down.b32	%r13719|%p5352, %r13718, 1, 31, -1;
	mov.b32 	%f11278, %r13719;
	max.f32 	%f1093, %f11277, %f11278;
	sub.f32 	%f11279, %f11269, %f1093;
	mul.f32 	%f11280, %f11279, 0f3FB8AA3B;
	ex2.approx.f32 	%f11281, %f11280;
	mov.b32 	%r13720, %f11281;
	shfl.sync.down.b32	%r13721|%p5353, %r13720, 16, 31, -1;
	mov.b32 	%f11282, %r13721;
	add.f32 	%f11283, %f11281, %f11282;
	mov.b32 	%r13722, %f11283;
	shfl.sync.down.b32	%r13723|%p5354, %r13722, 8, 31, -1;
	mov.b32 	%f11284, %r13723;
	add.f32 	%f11285, %f11283, %f11284;
	mov.b32 	%r13724, %f11285;
	shfl.sync.down.b32	%r13725|%p5355, %r13724, 4, 31, -1;
	mov.b32 	%f11286, %r13725;
	add.f32 	%f11287, %f11285, %f11286;
	mov.b32 	%r13726, %f11287;
	shfl.sync.down.b32	%r13727|%p5356, %r13726, 2, 31, -1;
	mov.b32 	%f11288, %r13727;
	add.f32 	%f11289, %f11287, %f11288;
	mov.b32 	%r13728, %f11289;
	shfl.sync.down.b32	%r13729|%p5357, %r13728, 1, 31, -1;
	mov.b32 	%f11290, %r13729;
	add.f32 	%f1094, %f11289, %f11290;
	div.rn.f32 	%f11291, %f11281, %f1094;
	mul.f32 	%f11292, %f11291, %f8993;
	mov.b32 	%r13730, %f11292;
	shfl.sync.down.b32	%r13731|%p5358, %r13730, 16, 31, -1;
	mov.b32 	%f11293, %r13731;
	add.f32 	%f11294, %f11292, %f11293;
	mov.b32 	%r13732, %f11294;
	shfl.sync.down.b32	%r13733|%p5359, %r13732, 8, 31, -1;
	mov.b32 	%f11295, %r13733;
	add.f32 	%f11296, %f11294, %f11295;
	mov.b32 	%r13734, %f11296;
	shfl.sync.down.b32	%r13735|%p5360, %r13734, 4, 31, -1;
	mov.b32 	%f11297, %r13735;
	add.f32 	%f11298, %f11296, %f11297;
	mov.b32 	%r13736, %f11298;
	shfl.sync.down.b32	%r13737|%p5361, %r13736, 2, 31, -1;
	mov.b32 	%f11299, %r13737;
	add.f32 	%f11300, %f11298, %f11299;
	mov.b32 	%r13738, %f11300;
	shfl.sync.down.b32	%r13739|%p5362, %r13738, 1, 31, -1;
	mov.b32 	%f11301, %r13739;
	add.f32 	%f1095, %f11300, %f11301;
	@%p5347 bra 	$L__BB0_1749;
	ld.global.f32 	%f11302, [%rd74];
	add.f32 	%f11303, %f1095, %f11302;
	st.global.f32 	[%rd74], %f11303;
	st.global.f32 	[%rd8+260], %f1094;
	st.global.f32 	[%rd9+260], %f1093;
$L__BB0_1749:
	ld.param.u32 	%r16856, [_Z17qk_sparse_forwardPK13__nv_bfloat16S1_S1_PKiS3_fPfS4_S4_lllllllllllllllliiii_param_27];
	mov.u32 	%r13740, %ctaid.x;
	shl.b32 	%r13741, %r13740, 7;
	or.b32  	%r13742, %r13741, 66;
	setp.ge.s32 	%p5363, %r13742, %r16856;
	@%p5363 bra 	$L__BB0_1752;
	mov.u32 	%r13743, %tid.x;
	and.b32  	%r13744, %r13743, 31;
	setp.ne.s32 	%p5364, %r13744, 0;
	shl.b32 	%r13745, %r13743, 7;
	and.b32  	%r13746, %r13745, 3968;
	mov.u32 	%r13747, shmem;
	add.s32 	%r13748, %r13747, %r13746;
	shl.b32 	%r13749, %r13743, 1;
	and.b32  	%r13750, %r13749, 62;
	mad.lo.s32 	%r13751, %r13744, -126, %r13750;
	add.s32 	%r13752, %r13748, %r13751;
	ld.shared.f32 	%f11304, [%r13752+50176];
	mov.b32 	%r13753, %f11304;
	shfl.sync.down.b32	%r13754|%p5365, %r13753, 16, 31, -1;
	mov.b32 	%f11305, %r13754;
	max.f32 	%f11306, %f11304, %f11305;
	mov.b32 	%r13755, %f11306;
	shfl.sync.down.b32	%r13756|%p5366, %r13755, 8, 31, -1;
	mov.b32 	%f11307, %r13756;
	max.f32 	%f11308, %f11306, %f11307;
	mov.b32 	%r13757, %f11308;
	shfl.sync.down.b32	%r13758|%p5367, %r13757, 4, 31, -1;
	mov.b32 	%f11309, %r13758;
	max.f32 	%f11310, %f11308, %f11309;
	mov.b32 	%r13759, %f11310;
	shfl.sync.down.b32	%r13760|%p5368, %r13759, 2, 31, -1;
	mov.b32 	%f11311, %r13760;
	max.f32 	%f11312, %f11310, %f11311;
	mov.b32 	%r13761, %f11312;
	shfl.sync.down.b32	%r13762|%p5369, %r13761, 1, 31, -1;
	mov.b32 	%f11313, %r13762;
	max.f32 	%f1096, %f11312, %f11313;
	sub.f32 	%f11314, %f11304, %f1096;
	mul.f32 	%f11315, %f11314, 0f3FB8AA3B;
	ex2.approx.f32 	%f11316, %f11315;
	mov.b32 	%r13763, %f11316;
	shfl.sync.down.b32	%r13764|%p5370, %r13763, 16, 31, -1;
	mov.b32 	%f11317, %r13764;
	add.f32 	%f11318, %f11316, %f11317;
	mov.b32 	%r13765, %f11318;
	shfl.sync.down.b32	%r13766|%p5371, %r13765, 8, 31, -1;
	mov.b32 	%f11319, %r13766;
	add.f32 	%f11320, %f11318, %f11319;
	mov.b32 	%r13767, %f11320;
	shfl.sync.down.b32	%r13768|%p5372, %r13767, 4, 31, -1;
	mov.b32 	%f11321, %r13768;
	add.f32 	%f11322, %f11320, %f11321;
	mov.b32 	%r13769, %f11322;
	shfl.sync.down.b32	%r13770|%p5373, %r13769, 2, 31, -1;
	mov.b32 	%f11323, %r13770;
	add.f32 	%f11324, %f11322, %f11323;
	mov.b32 	%r13771, %f11324;
	shfl.sync.down.b32	%r13772|%p5374, %r13771, 1, 31, -1;
	mov.b32 	%f11325, %r13772;
	add.f32 	%f1097, %f11324, %f11325;
	div.rn.f32 	%f11326, %f11316, %f1097;
	mul.f32 	%f11327, %f11326, %f8993;
	mov.b32 	%r13773, %f11327;
	shfl.sync.down.b32	%r13774|%p5375, %r13773, 16, 31, -1;
	mov.b32 	%f11328, %r13774;
	add.f32 	%f11329, %f11327, %f11328;
	mov.b32 	%r13775, %f11329;
	shfl.sync.down.b32	%r13776|%p5376, %r13775, 8, 31, -1;
	mov.b32 	%f11330, %r13776;
	add.f32 	%f11331, %f11329, %f11330;
	mov.b32 	%r13777, %f11331;
	shfl.sync.down.b32	%r13778|%p5377, %r13777, 4, 31, -1;
	mov.b32 	%f11332, %r13778;
	add.f32 	%f11333, %f11331, %f11332;
	mov.b32 	%r13779, %f11333;
	shfl.sync.down.b32	%r13780|%p5378, %r13779, 2, 31, -1;
	mov.b32 	%f11334, %r13780;
	add.f32 	%f11335, %f11333, %f11334;
	mov.b32 	%r13781, %f11335;
	shfl.sync.down.b32	%r13782|%p5379, %r13781, 1, 31, -1;
	mov.b32 	%f11336, %r13782;
	add.f32 	%f1098, %f11335, %f11336;
	@%p5364 bra 	$L__BB0_1752;
	ld.global.f32 	%f11337, [%rd75];
	add.f32 	%f11338, %f1098, %f11337;
	st.global.f32 	[%rd75], %f11338;
	st.global.f32 	[%rd8+264], %f1097;
	st.global.f32 	[%rd9+264], %f1096;
$L__BB0_1752:
	ld.param.u32 	%r16857, [_Z17qk_sparse_forwardPK13__nv_bfloat16S1_S1_PKiS3_fPfS4_S4_lllllllllllllllliiii_param_27];
	mov.u32 	%r13783, %ctaid.x;
	shl.b32 	%r13784, %r13783, 7;
	or.b32  	%r13785, %r13784, 67;
	setp.ge.s32 	%p5380, %r13785, %r16857;
	@%p5380 bra 	$L__BB0_1755;
	mov.u32 	%r13786, %tid.x;
	and.b32  	%r13787, %r13786, 31;
	setp.ne.s32 	%p5381, %r13787, 0;
	shl.b32 	%r13788, %r13786, 7;
	and.b32  	%r13789, %r13788, 3968;
	mov.u32 	%r13790, shmem;
	add.s32 	%r13791, %r13790, %r13789;
	shl.b32 	%r13792, %r13786, 1;
	and.b32  	%r13793, %r13792, 62;
	mad.lo.s32 	%r13794, %r13787, -126, %r13793;
	add.s32 	%r13795, %r13791, %r13794;
	ld.shared.f32 	%f11339, [%r13795+50688];
	mov.b32 	%r13796, %f11339;
	shfl.sync.down.b32	%r13797|%p5382, %r13796, 16, 31, -1;
	mov.b32 	%f11340, %r13797;
	max.f32 	%f11341, %f11339, %f11340;
	mov.b32 	%r13798, %f11341;
	shfl.sync.down.b32	%r13799|%p5383, %r13798, 8, 31, -1;
	mov.b32 	%f11342, %r13799;
	max.f32 	%f11343, %f11341, %f11342;
	mov.b32 	%r13800, %f11343;
	shfl.sync.down.b32	%r13801|%p5384, %r13800, 4, 31, -1;
	mov.b32 	%f11344, %r13801;
	max.f32 	%f11345, %f11343, %f11344;
	mov.b32 	%r13802, %f11345;
	shfl.sync.down.b32	%r13803|%p5385, %r13802, 2, 31, -1;
	mov.b32 	%f11346, %r13803;
	max.f32 	%f11347, %f11345, %f11346;
	mov.b32 	%r13804, %f11347;
	shfl.sync.down.b32	%r13805|%p5386, %r13804, 1, 31, -1;
	mov.b32 	%f11348, %r13805;
	max.f32 	%f1099, %f11347, %f11348;
	sub.f32 	%f11349, %f11339, %f1099;
	mul.f32 	%f11350, %f11349, 0f3FB8AA3B;
	ex2.approx.f32 	%f11351, %f11350;
	mov.b32 	%r13806, %f11351;
	shfl.sync.down.b32	%r13807|%p5387, %r13806, 16, 31, -1;
	mov.b32 	%f11352, %r13807;
	add.f32 	%f11353, %f11351, %f11352;
	mov.b32 	%r13808, %f11353;
	shfl.sync.down.b32	%r13809|%p5388, %r13808, 8, 31, -1;
	mov.b32 	%f11354, %r13809;
	add.f32 	%f11355, %f11353, %f11354;
	mov.b32 	%r13810, %f11355;
	shfl.sync.down.b32	%r13811|%p5389, %r13810, 4, 31, -1;
	mov.b32 	%f11356, %r13811;
	add.f32 	%f11357, %f11355, %f11356;
	mov.b32 	%r13812, %f11357;
	shfl.sync.down.b32	%r13813|%p5390, %r13812, 2, 31, -1;
	mov.b32 	%f11358, %r13813;
	add.f32 	%f11359, %f11357, %f11358;
	mov.b32 	%r13814, %f11359;
	shfl.sync.down.b32	%r13815|%p5391, %r13814, 1, 31, -1;
	mov.b32 	%f11360, %r13815;
	add.f32 	%f1100, %f11359, %f11360;
	div.rn.f32 	%f11361, %f11351, %f1100;
	mul.f32 	%f11362, %f11361, %f8993;
	mov.b32 	%r13816, %f11362;
	shfl.sync.down.b32	%r13817|%p5392, %r13816, 16, 31, -1;
	mov.b32 	%f11363, %r13817;
	add.f32 	%f11364, %f11362, %f11363;
	mov.b32 	%r13818, %f11364;
	shfl.sync.down.b32	%r13819|%p5393, %r13818, 8, 31, -1;
	mov.b32 	%f11365, %r13819;
	add.f32 	%f11366, %f11364, %f11365;
	mov.b32 	%r13820, %f11366;
	shfl.sync.down.b32	%r13821|%p5394, %r13820, 4, 31, -1;
	mov.b32 	%f11367, %r13821;
	add.f32 	%f11368, %f11366, %f11367;
	mov.b32 	%r13822, %f11368;
	shfl.sync.down.b32	%r13823|%p5395, %r13822, 2, 31, -1;
	mov.b32 	%f11369, %r13823;
	add.f32 	%f11370, %f11368, %f11369;
	mov.b32 	%r13824, %f11370;
	shfl.sync.down.b32	%r13825|%p5396, %r13824, 1, 31, -1;
	mov.b32 	%f11371, %r13825;
	add.f32 	%f1101, %f11370, %f11371;
	@%p5381 bra 	$L__BB0_1755;
	ld.global.f32 	%f11372, [%rd76];
	add.f32 	%f11373, %f1101, %f11372;
	st.global.f32 	[%rd76], %f11373;
	st.global.f32 	[%rd8+268], %f1100;
	st.global.f32 	[%rd9+268], %f1099;
$L__BB0_1755:
	ld.param.u32 	%r16858, [_Z17qk_sparse_forwardPK13__nv_bfloat16S1_S1_PKiS3_fPfS4_S4_lllllllllllllllliiii_param_27];
	mov.u32 	%r13826, %ctaid.x;
	shl.b32 	%r13827, %r13826, 7;
	or.b32  	%r13828, %r13827, 68;
	setp.ge.s32 	%p5397, %r13828, %r16858;
	@%p5397 bra 	$L__BB0_1758;
	mov.u32 	%r13829, %tid.x;
	and.b32  	%r13830, %r13829, 31;
	setp.ne.s32 	%p5398, %r13830, 0;
	shl.b32 	%r13831, %r13829, 7;
	and.b32  	%r13832, %r13831, 3968;
	mov.u32 	%r13833, shmem;
	add.s32 	%r13834, %r13833, %r13832;
	shl.b32 	%r13835, %r13829, 1;
	and.b32  	%r13836, %r13835, 62;
	mad.lo.s32 	%r13837, %r13830, -126, %r13836;
	add.s32 	%r13838, %r13834, %r13837;
	ld.shared.f32 	%f11374, [%r13838+51200];
	mov.b32 	%r13839, %f11374;
	shfl.sync.down.b32	%r13840|%p5399, %r13839, 16, 31, -1;
	mov.b32 	%f11375, %r13840;
	max.f32 	%f11376, %f11374, %f11375;
	mov.b32 	%r13841, %f11376;
	shfl.sync.down.b32	%r13842|%p5400, %r13841, 8, 31, -1;
	mov.b32 	%f11377, %r13842;
	max.f32 	%f11378, %f11376, %f11377;
	mov.b32 	%r13843, %f11378;
	shfl.sync.down.b32	%r13844|%p5401, %r13843, 4, 31, -1;
	mov.b32 	%f11379, %r13844;
	max.f32 	%f11380, %f11378, %f11379;
	mov.b32 	%r13845, %f11380;
	shfl.sync.down.b32	%r13846|%p5402, %r13845, 2, 31, -1;
	mov.b32 	%f11381, %r13846;
	max.f32 	%f11382, %f11380, %f11381;
	mov.b32 	%r13847, %f11382;
	shfl.sync.down.b32	%r13848|%p5403, %r13847, 1, 31, -1;
	mov.b32 	%f11383, %r13848;
	max.f32 	%f1102, %f11382, %f11383;
	sub.f32 	%f11384, %f11374, %f1102;
	mul.f32 	%f11385, %f11384, 0f3FB8AA3B;
	ex2.approx.f32 	%f11386, %f11385;
	mov.b32 	%r13849, %f11386;
	shfl.sync.down.b32	%r13850|%p5404, %r13849, 16, 31, -1;
	mov.b32 	%f11387, %r13850;
	add.f32 	%f11388, %f11386, %f11387;
	mov.b32 	%r13851, %f11388;
	shfl.sync.down.b32	%r13852|%p5405, %r13851, 8, 31, -1;
	mov.b32 	%f11389, %r13852;
	add.f32 	%f11390, %f11388, %f11389;
	mov.b32 	%r13853, %f11390;
	shfl.sync.down.b32	%r13854|%p5406, %r13853, 4, 31, -1;
	mov.b32 	%f11391, %r13854;
	add.f32 	%f11392, %f11390, %f11391;
	mov.b32 	%r13855, %f11392;
	shfl.sync.down.b32	%r13856|%p5407, %r13855, 2, 31, -1;
	mov.b32 	%f11393, %r13856;
	add.f32 	%f11394, %f11392, %f11393;
	mov.b32 	%r13857, %f11394;
	shfl.sync.down.b32	%r13858|%p5408, %r13857, 1, 31, -1;
	mov.b32 	%f11395, %r13858;
	add.f32 	%f1103, %f11394, %f11395;
	div.rn.f32 	%f11396, %f11386, %f1103;
	mul.f32 	%f11397, %f11396, %f8993;
	mov.b32 	%r13859, %f11397;
	shfl.sync.down.b32	%r13860|%p5409, %r13859, 16, 31, -1;
	mov.b32 	%f11398, %r13860;
	add.f32 	%f11399, %f11397, %f11398;
	mov.b32 	%r13861, %f11399;
	shfl.sync.down.b32	%r13862|%p5410, %r13861, 8, 31, -1;
	mov.b32 	%f11400, %r13862;
	add.f32 	%f11401, %f11399, %f11400;
	mov.b32 	%r13863, %f11401;
	shfl.sync.down.b32	%r13864|%p5411, %r13863, 4, 31, -1;
	mov.b32 	%f11402, %r13864;
	add.f32 	%f11403, %f11401, %f11402;
	mov.b32 	%r13865, %f11403;
	shfl.sync.down.b32	%r13866|%p5412, %r13865, 2, 31, -1;
	mov.b32 	%f11404, %r13866;
	add.f32 	%f11405, %f11403, %f11404;
	mov.b32 	%r13867, %f11405;
	shfl.sync.down.b32	%r13868|%p5413, %r13867, 1, 31, -1;
	mov.b32 	%f11406, %r13868;
	add.f32 	%f1104, %f11405, %f11406;
	@%p5398 bra 	$L__BB0_1758;
	ld.global.f32 	%f11407, [%rd77];
	add.f32 	%f11408, %f1104, %f11407;
	st.global.f32 	[%rd77], %f11408;
	st.global.f32 	[%rd8+272], %f1103;
	st.global.f32 	[%rd9+272], %f1102;
$L__BB0_1758:
	ld.param.u32 	%r16859, [_Z17qk_sparse_forwardPK13__nv_bfloat16S1_S1_PKiS3_fPfS4_S4_lllllllllllllllliiii_param_27];
	mov.u32 	%r13869, %ctaid.x;
	shl.b32 	%r13870, %r13869, 7;
	or.b32  	%r13871, %r13870, 69;
	setp.ge.s32 	%p5414, %r13871, %r16859;
	@%p5414 bra 	$L__BB0_1761;
	mov.u32 	%r13872, %tid.x;
	and.b32  	%r13873, %r13872, 31;
	setp.ne.s32 	%p5415, %r13873, 0;
	shl.b32 	%r13874, %r13872, 7;
	and.b32  	%r13875, %r13874, 3968;
	mov.u32 	%r13876, shmem;
	add.s32 	%r13877, %r13876, %r13875;
	shl.b32 	%r13878, %r13872, 1;
	and.b32  	%r13879, %r13878, 62;
	mad.lo.s32 	%r13880, %r13873, -126, %r13879;
	add.s32 	%r13881, %r13877, %r13880;
	ld.shared.f32 	%f11409, [%r13881+51712];
	mov.b32 	%r13882, %f11409;
	shfl.sync.down.b32	%r13883|%p5416, %r13882, 16, 31, -1;
	mov.b32 	%f11410, %r13883;
	max.f32 	%f11411, %f11409, %f11410;
	mov.b32 	%r13884, %f11411;
	shfl.sync.down.b32	%r13885|%p5417, %r13884, 8, 31, -1;
	mov.b32 	%f11412, %r13885;
	max.f32 	%f11413, %f11411, %f11412;
	mov.b32 	%r13886, %f11413;
	shfl.sync.down.b32	%r13887|%p5418, %r13886, 4, 31, -1;
	mov.b32 	%f11414, %r13887;
	max.f32 	%f11415, %f11413, %f11414;
	mov.b32 	%r13888, %f11415;
	shfl.sync.down.b32	%r13889|%p5419, %r13888, 2, 31, -1;
	mov.b32 	%f11416, %r13889;
	max.f32 	%f11417, %f11415, %f11416;
	mov.b32 	%r13890, %f11417;
	shfl.sync.down.b32	%r13891|%p5420, %r13890, 1, 31, -1;
	mov.b32 	%f11418, %r13891;
	max.f32 	%f1105, %f11417, %f11418;
	sub.f32 	%f11419, %f11409, %f1105;
	mul.f32 	%f11420, %f11419, 0f3FB8AA3B;
	ex2.approx.f32 	%f11421, %f11420;
	mov.b32 	%r13892, %f11421;
	shfl.sync.down.b32	%r13893|%p5421, %r13892, 16, 31, -1;
	mov.b32 	%f11422, %r13893;
	add.f32 	%f11423, %f11421, %f11422;
	mov.b32 	%r13894, %f11423;
	shfl.sync.down.b32	%r13895|%p5422, %r13894, 8, 31, -1;
	mov.b32 	%f11424, %r13895;
	add.f32 	%f11425, %f11423, %f11424;
	mov.b32 	%r13896, %f11425;
	shfl.sync.down.b32	%r13897|%p5423, %r13896, 4, 31, -1;
	mov.b32 	%f11426, %r13897;
	add.f32 	%f11427, %f11425, %f11426;
	mov.b32 	%r13898, %f11427;
	shfl.sync.down.b32	%r13899|%p5424, %r13898, 2, 31, -1;
	mov.b32 	%f11428, %r13899;
	add.f32 	%f11429, %f11427, %f11428;
	mov.b32 	%r13900, %f11429;
	shfl.sync.down.b32	%r13901|%p5425, %r13900, 1, 31, -1;
	mov.b32 	%f11430, %r13901;
	add.f32 	%f1106, %f11429, %f11430;
	div.rn.f32 	%f11431, %f11421, %f1106;
	mul.f32 	%f11432, %f11431, %f8993;
	mov.b32 	%r13902, %f11432;
	shfl.sync.down.b32	%r13903|%p5426, %r13902, 16, 31, -1;
	mov.b32 	%f11433, %r13903;
	add.f32 	%f11434, %f11432, %f11433;
	mov.b32 	%r13904, %f11434;
	shfl.sync.down.b32	%r13905|%p5427, %r13904, 8, 31, -1;
	mov.b32 	%f11435, %r13905;
	add.f32 	%f11436, %f11434, %f11435;
	mov.b32 	%r13906, %f11436;
	shfl.sync.down.b32	%r13907|%p5428, %r13906, 4, 31, -1;
	mov.b32 	%f11437, %r13907;
	add.f32 	%f11438, %f11436, %f11437;
	mov.b32 	%r13908, %f11438;
	shfl.sync.down.b32	%r13909|%p5429, %r13908, 2, 31, -1;
	mov.b32 	%f11439, %r13909;
	add.f32 	%f11440, %f11438, %f11439;
	mov.b32 	%r13910, %f11440;
	shfl.sync.down.b32	%r13911|%p5430, %r13910, 1, 31, -1;
	mov.b32 	%f11441, %r13911;
	add.f32 	%f1107, %f11440, %f11441;
	@%p5415 bra 	$L__BB0_1761;
	ld.global.f32 	%f11442, [%rd78];
	add.f32 	%f11443, %f1107, %f11442;
	st.global.f32 	[%rd78], %f11443;
	st.global.f32 	[%rd8+276], %f1106;
	st.global.f32 	[%rd9+276], %f1105;
$L__BB0_1761:
	ld.param.u32 	%r16860, [_Z17qk_sparse_forwardPK13__nv_bfloat16S1_S1_PKiS3_fPfS4_S4_lllllllllllllllliiii_param_27];
	mov.u32 	%r13912, %ctaid.x;
	shl.b32 	%r13913, %r13912, 7;
	or.b32  	%r13914, %r13913, 70;
	setp.ge.s32 	%p5431, %r13914, %r16860;
	@%p5431 bra 	$L__BB0_1764;
	mov.u32 	%r13915, %tid.x;
	and.b32  	%r13916, %r13915, 31;
	setp.ne.s32 	%p5432, %r13916, 0;
	shl.b32 	%r13917, %r13915, 7;
	and.b32  	%r13918, %r13917, 3968;
	mov.u32 	%r13919, shmem;
	add.s32 	%r13920, %r13919, %r13918;
	shl.b32 	%r13921, %r13915, 1;
	and.b32  	%r13922, %r13921, 62;
	mad.lo.s32 	%r13923, %r13916, -126, %r13922;
	add.s32 	%r13924, %r13920, %r13923;
	ld.shared.f32 	%f11444, [%r13924+52224];
	mov.b32 	%r13925, %f11444;
	shfl.sync.down.b32	%r13926|%p5433, %r13925, 16, 31, -1;
	mov.b32 	%f11445, %r13926;
	max.f32 	%f11446, %f11444, %f11445;
	mov.b32 	%r13927, %f11446;
	shfl.sync.down.b32	%r13928|%p5434, %r13927, 8, 31, -1;
	mov.b32 	%f11447, %r13928;
	max.f32 	%f11448, %f11446, %f11447;
	mov.b32 	%r13929, %f11448;
	shfl.sync.down.b32	%r13930|%p5435, %r13929, 4, 31, -1;
	mov.b32 	%f11449, %r13930;
	max.f32 	%f11450, %f11448, %f11449;
	mov.b32 	%r13931, %f11450;
	shfl.sync.down.b32	%r13932|%p5436, %r13931, 2, 31, -1;
	mov.b32 	%f11451, %r13932;
	max.f32 	%f11452, %f11450, %f11451;
	mov.b32 	%r13933, %f11452;
	shfl.sync.down.b32	%r13934|%p5437, %r13933, 1, 31, -1;
	mov.b32 	%f11453, %r13934;
	max.f32 	%f1108, %f11452, %f11453;
	sub.f32 	%f11454, %f11444, %f1108;
	mul.f32 	%f11455, %f11454, 0f3FB8AA3B;
	ex2.approx.f32 	%f11456, %f11455;
	mov.b32 	%r13935, %f11456;
	shfl.sync.down.b32	%r13936|%p5438, %r13935, 16, 31, -1;
	mov.b32 	%f11457, %r13936;
	add.f32 	%f11458, %f11456, %f11457;
	mov.b32 	%r13937, %f11458;
	shfl.sync.down.b32	%r13938|%p5439, %r13937, 8, 31, -1;
	mov.b32 	%f11459, %r13938;
	add.f32 	%f11460, %f11458, %f11459;
	mov.b32 	%r13939, %f11460;
	shfl.sync.down.b32	%r13940|%p5440, %r13939, 4, 31, -1;
	mov.b32 	%f11461, %r13940;
	add.f32 	%f11462, %f11460, %f11461;
	mov.b32 	%r13941, %f11462;
	shfl.sync.down.b32	%r13942|%p5441, %r13941, 2, 31, -1;
	mov.b32 	%f11463, %r13942;
	add.f32 	%f11464, %f11462, %f11463;
	mov.b32 	%r13943, %f11464;
	shfl.sync.down.b32	%r13944|%p5442, %r13943, 1, 31, -1;
	mov.b32 	%f11465, %r13944;
	add.f32 	%f1109, %f11464, %f11465;
	div.rn.f32 	%f11466, %f11456, %f1109;
	mul.f32 	%f11467, %f11466, %f8993;
	mov.b32 	%r13945, %f11467;
	shfl.sync.down.b32	%r13946|%p5443, %r13945, 16, 31, -1;
	mov.b32 	%f11468, %r13946;
	add.f32 	%f11469, %f11467, %f11468;
	mov.b32 	%r13947, %f11469;
	shfl.sync.down.b32	%r13948|%p5444, %r13947, 8, 31, -1;
	mov.b32 	%f11470, %r13948;
	add.f32 	%f11471, %f11469, %f11470;
	mov.b32 	%r13949, %f11471;
	shfl.sync.down.b32	%r13950|%p5445, %r13949, 4, 31, -1;
	mov.b32 	%f11472, %r13950;
	add.f32 	%f11473, %f11471, %f11472;
	mov.b32 	%r13951, %f11473;
	shfl.sync.down.b32	%r13952|%p5446, %r13951, 2, 31, -1;
	mov.b32 	%f11474, %r13952;
	add.f32 	%f11475, %f11473, %f11474;
	mov.b32 	%r13953, %f11475;
	shfl.sync.down.b32	%r13954|%p5447, %r13953, 1, 31, -1;
	mov.b32 	%f11476, %r13954;
	add.f32 	%f1110, %f11475, %f11476;
	@%p5432 bra 	$L__BB0_1764;
	ld.global.f32 	%f11477, [%rd79];
	add.f32 	%f11478, %f1110, %f11477;
	st.global.f32 	[%rd79], %f11478;
	st.global.f32 	[%rd8+280], %f1109;
	st.global.f32 	[%rd9+280], %f1108;
$L__BB0_1764:
	ld.param.u32 	%r16861, [_Z17qk_sparse_forwardPK13__nv_bfloat16S1_S1_PKiS3_fPfS4_S4_lllllllllllllllliiii_param_27];
	mov.u32 	%r13955, %ctaid.x;
	shl.b32 	%r13956, %r13955, 7;
	or.b32  	%r13957, %r13956, 71;
	setp.ge.s32 	%p5448, %r13957, %r16861;
	@%p5448 bra 	$L__BB0_1767;
	mov.u32 	%r13958, %tid.x;
	and.b32  	%r13959, %r13958, 31;
	setp.ne.s32 	%p5449, %r13959, 0;
	shl.b32 	%r13960, %r13958, 7;
	and.b32  	%r13961, %r13960, 3968;
	mov.u32 	%r13962, shmem;
	add.s32 	%r13963, %r13962, %r13961;
	shl.b32 	%r13964, %r13958, 1;
	and.b32  	%r13965, %r13964, 62;
	mad.lo.s32 	%r13966, %r13959, -126, %r13965;
	add.s32 	%r13967, %r13963, %r13966;
	ld.shared.f32 	%f11479, [%r13967+52736];
	mov.b32 	%r13968, %f11479;
	shfl.sync.down.b32	%r13969|%p5450, %r13968, 16, 31, -1;
	mov.b32 	%f11480, %r13969;
	max.f32 	%f11481, %f11479, %f11480;
	mov.b32 	%r13970, %f11481;
	shfl.sync.down.b32	%r13971|%p5451, %r13970, 8, 31, -1;
	mov.b32 	%f11482, %r13971;
	max.f32 	%f11483, %f11481, %f11482;
	mov.b32 	%r13972, %f11483;
	shfl.sync.down.b32	%r13973|%p5452, %r13972, 4, 31, -1;
	mov.b32 	%f11484, %r13973;
	max.f32 	%f11485, %f11483, %f11484;
	mov.b32 	%r13974, %f11485;
	shfl.sync.down.b32	%r13975|%p5453, %r13974, 2, 31, -1;
	mov.b32 	%f11486, %r13975;
	max.f32 	%f11487, %f11485, %f11486;
	mov.b32 	%r13976, %f11487;
	shfl.sync.down.b32	%r13977|%p5454, %r13976, 1, 31, -1;
	mov.b32 	%f11488, %r13977;
	max.f32 	%f1111, %f11487, %f11488;
	sub.f32 	%f11489, %f11479, %f1111;
	mul.f32 	%f11490, %f11489, 0f3FB8AA3B;
	ex2.approx.f32 	%f11491, %f11490;
	mov.b32 	%r13978, %f11491;
	shfl.sync.down.b32	%r13979|%p5455, %r13978, 16, 31, -1;
	mov.b32 	%f11492, %r13979;
	add.f32 	%f11493, %f11491, %f11492;
	mov.b32 	%r13980, %f11493;
	shfl.sync.down.b32	%r13981|%p5456, %r13980, 8, 31, -1;
	mov.b32 	%f11494, %r13981;
	add.f32 	%f11495, %f11493, %f11494;
	mov.b32 	%r13982, %f11495;
	shfl.sync.down.b32	%r13983|%p5457, %r13982, 4, 31, -1;
	mov.b32 	%f11496, %r13983;
	add.f32 	%f11497, %f11495, %f11496;
	mov.b32 	%r13984, %f11497;
	shfl.sync.down.b32	%r13985|%p5458, %r13984, 2, 31, -1;
	mov.b32 	%f11498, %r13985;
	add.f32 	%f11499, %f11497, %f11498;
	mov.b32 	%r13986, %f11499;
	shfl.sync.down.b32	%r13987|%p5459, %r13986, 1, 31, -1;
	mov.b32 	%f11500, %r13987;
	add.f32 	%f1112, %f11499, %f11500;
	div.rn.f32 	%f11501, %f11491, %f1112;
	mul.f32 	%f11502, %f11501, %f8993;
	mov.b32 	%r13988, %f11502;
	shfl.sync.down.b32	%r13989|%p5460, %r13988, 16, 31, -1;
	mov.b32 	%f11503, %r13989;
	add.f32 	%f11504, %f11502, %f11503;
	mov.b32 	%r13990, %f11504;
	shfl.sync.down.b32	%r13991|%p5461, %r13990, 8, 31, -1;
	mov.b32 	%f11505, %r13991;
	add.f32 	%f11506, %f11504, %f11505;
	mov.b32 	%r13992, %f11506;
	shfl.sync.down.b32	%r13993|%p5462, %r13992, 4, 31, -1;
	mov.b32 	%f11507, %r13993;
	add.f32 	%f11508, %f11506, %f11507;
	mov.b32 	%r13994, %f11508;
	shfl.sync.down.b32	%r13995|%p5463, %r13994, 2, 31, -1;
	mov.b32 	%f11509, %r13995;
	add.f32 	%f11510, %f11508, %f11509;
	mov.b32 	%r13996, %f11510;
	shfl.sync.down.b32	%r13997|%p5464, %r13996, 1, 31, -1;
	mov.b32 	%f11511, %r13997;
	add.f32 	%f1113, %f11510, %f11511;
	@%p5449 bra 	$L__BB0_1767;
	ld.global.f32 	%f11512, [%rd80];
	add.f32 	%f11513, %f1113, %f11512;
	st.global.f32 	[%rd80], %f11513;
	st.global.f32 	[%rd8+284], %f1112;
	st.global.f32 	[%rd9+284], %f1111;
$L__BB0_1767:
	ld.param.u32 	%r16862, [_Z17qk_sparse_forwardPK13__nv_bfloat16S1_S1_PKiS3_fPfS4_S4_lllllllllllllllliiii_param_27];
	mov.u32 	%r13998, %ctaid.x;
	shl.b32 	%r13999, %r13998, 7;
	or.b32  	%r14000, %r13999, 72;
	setp.ge.s32 	%p5465, %r14000, %r16862;
	@%p5465 bra 	$L__BB0_1770;
	mov.u32 	%r14001, %tid.x;
	and.b32  	%r14002, %r14001, 31;
	setp.ne.s32 	%p5466, %r14002, 0;
	shl.b32 	%r14003, %r14001, 7;
	and.b32  	%r14004, %r14003, 3968;
	mov.u32 	%r14005, shmem;
	add.s32 	%r14006, %r14005, %r14004;
	shl.b32 	%r14007, %r14001, 1;
	and.b32  	%r14008, %r14007, 62;
	mad.lo.s32 	%r14009, %r14002, -126, %r14008;
	add.s32 	%r14010, %r14006, %r14009;
	ld.shared.f32 	%f11514, [%r14010+53248];
	mov.b32 	%r14011, %f11514;
	shfl.sync.down.b32	%r14012|%p5467, %r14011, 16, 31, -1;
	mov.b32 	%f11515, %r14012;
	max.f32 	%f11516, %f11514, %f11515;
	mov.b32 	%r14013, %f11516;
	shfl.sync.down.b32	%r14014|%p5468, %r14013, 8, 31, -1;
	mov.b32 	%f11517, %r14014;
	max.f32 	%f11518, %f11516, %f11517;
	mov.b32 	%r14015, %f11518;
	shfl.sync.down.b32	%r14016|%p5469, %r14015, 4, 31, -1;
	mov.b32 	%f11519, %r14016;
	max.f32 	%f11520, %f11518, %f11519;
	mov.b32 	%r14017, %f11520;
	shfl.sync.down.b32	%r14018|%p5470, %r14017, 2, 31, -1;
	mov.b32 	%f11521, %r14018;
	max.f32 	%f11522, %f11520, %f11521;
	mov.b32 	%r14019, %f11522;
	shfl.sync.down.b32	%r14020|%p5471, %r14019, 1, 31, -1;
	mov.b32 	%f11523, %r14020;
	max.f32 	%f1114, %f11522, %f11523;
	sub.f32 	%f11524, %f11514, %f1114;
	mul.f32 	%f11525, %f11524, 0f3FB8AA3B;
	ex2.approx.f32 	%f11526, %f11525;
	mov.b32 	%r14021, %f11526;
	shfl.sync.down.b32	%r14022|%p5472, %r14021, 16, 31, -1;
	mov.b32 	%f11527, %r14022;
	add.f32 	%f11528, %f11526, %f11527;
	mov.b32 	%r14023, %f11528;
	shfl.sync.down.b32	%r14024|%p5473, %r14023, 8, 31, -1;
	mov.b32 	%f11529, %r14024;
	add.f32 	%f11530, %f11528, %f11529;
	mov.b32 	%r14025, %f11530;
	shfl.sync.down.b32	%r14026|%p5474, %r14025, 4, 31, -1;
	mov.b32 	%f11531, %r14026;
	add.f32 	%f11532, %f11530, %f11531;
	mov.b32 	%r14027, %f11532;
	shfl.sync.down.b32	%r14028|%p5475, %r14027, 2, 31, -1;
	mov.b32 	%f11533, %r14028;
	add.f32 	%f11534, %f11532, %f11533;
	mov.b32 	%r14029, %f11534;
	shfl.sync.down.b32	%r14030|%p5476, %r14029, 1, 31, -1;
	mov.b32 	%f11535, %r14030;
	add.f32 	%f1115, %f11534, %f11535;
	div.rn.f32 	%f11536, %f11526, %f1115;
	mul.f32 	%f11537, %f11536, %f8993;
	mov.b32 	%r14031, %f11537;
	shfl.sync.down.b32	%r14032|%p5477, %r14031, 16, 31, -1;
	mov.b32 	%f11538, %r14032;
	add.f32 	%f11539, %f11537, %f11538;
	mov.b32 	%r14033, %f11539;
	shfl.sync.down.b32	%r14034|%p5478, %r14033, 8, 31, -1;
	mov.b32 	%f11540, %r14034;
	add.f32 	%f11541, %f11539, %f11540;
	mov.b32 	%r14035, %f11541;
	shfl.sync.down.b32	%r14036|%p5479, %r14035, 4, 31, -1;
	mov.b32 	%f11542, %r14036;
	add.f32 	%f11543, %f11541, %f11542;
	mov.b32 	%r14037, %f11543;
	shfl.sync.down.b32	%r14038|%p5480, %r14037, 2, 31, -1;
	mov.b32 	%f11544, %r14038;
	add.f32 	%f11545, %f11543, %f11544;
	mov.b32 	%r14039, %f11545;
	shfl.sync.down.b32	%r14040|%p5481, %r14039, 1, 31, -1;
	mov.b32 	%f11546, %r14040;
	add.f32 	%f1116, %f11545, %f11546;
	@%p5466 bra 	$L__BB0_1770;
	ld.global.f32 	%f11547, [%rd81];
	add.f32 	%f11548, %f1116, %f11547;
	st.global.f32 	[%rd81], %f11548;
	st.global.f32 	[%rd8+288], %f1115;
	st.global.f32 	[%rd9+288], %f1114;
$L__BB0_1770:
	ld.param.u32 	%r16863, [_Z17qk_sparse_forwardPK13__nv_bfloat16S1_S1_PKiS3_fPfS4_S4_lllllllllllllllliiii_param_27];
	mov.u32 	%r14041, %ctaid.x;
	shl.b32 	%r14042, %r14041, 7;
	or.b32  	%r14043, %r14042, 73;
	setp.ge.s32 	%p5482, %r14043, %r16863;
	@%p5482 bra 	$L__BB0_1773;
	mov.u32 	%r14044, %tid.x;
	and.b32  	%r14045, %r14044, 31;
	setp.ne.s32 	%p5483, %r14045, 0;
	shl.b32 	%r14046, %r14044, 7;
	and.b32  	%r14047, %r14046, 3968;
	mov.u32 	%r14048, shmem;
	add.s32 	%r14049, %r14048, %r14047;
	shl.b32 	%r14050, %r14044, 1;
	and.b32  	%r14051, %r14050, 62;
	mad.lo.s32 	%r14052, %r14045, -126, %r14051;
	add.s32 	%r14053, %r14049, %r14052;
	ld.shared.f32 	%f11549, [%r14053+53760];
	mov.b32 	%r14054, %f11549;
	shfl.sync.down.b32	%r14055|%p5484, %r14054, 16, 31, -1;
	mov.b32 	%f11550, %r14055;
	max.f32 	%f11551, %f11549, %f11550;
	mov.b32 	%r14056, %f11551;
	shfl.sync.down.b32	%r14057|%p5485, %r14056, 8, 31, -1;
	mov.b32 	%f11552, %r14057;
	max.f32 	%f11553, %f11551, %f11552;
	mov.b32 	%r14058, %f11553;
	shfl.sync.down.b32	%r14059|%p5486, %r14058, 4, 31, -1;
	mov.b32 	%f11554, %r14059;
	max.f32 	%f11555, %f11553, %f11554;
	mov.b32 	%r14060, %f11555;
	shfl.sync.down.b32	%r14061|%p5487, %r14060, 2, 31, -1;
	mov.b32 	%f11556, %r14061;
	max.f32 	%f11557, %f11555, %f11556;
	mov.b32 	%r14062, %f11557;
	shfl.sync.down.b32	%r14063|%p5488, %r14062, 1, 31, -1;
	mov.b32 	%f11558, %r14063;
	max.f32 	%f1117, %f11557, %f11558;
	sub.f32 	%f11559, %f11549, %f1117;
	mul.f32 	%f11560, %f11559, 0f3FB8AA3B;
	ex2.approx.f32 	%f11561, %f11560;
	mov.b32 	%r14064, %f11561;
	shfl.sync.down.b32	%r14065|%p5489, %r14064, 16, 31, -1;
	mov.b32 	%f11562, %r14065;
	add.f32 	%f11563, %f11561, %f11562;
	mov.b32 	%r14066, %f11563;
	shfl.sync.down.b32	%r14067|%p5490, %r14066, 8, 31, -1;
	mov.b32 	%f11564, %r14067;
	add.f32 	%f11565, %f11563, %f11564;
	mov.b32 	%r14068, %f11565;
	shfl.sync.down.b32	%r14069|%p5491, %r14068, 4, 31, -1;
	mov.b32 	%f11566, %r14069;
	add.f32 	%f11567, %f11565, %f11566;
	mov.b32 	%r14070, %f11567;
	shfl.sync.down.b32	%r14071|%p5492, %r14070, 2, 31, -1;
	mov.b32 	%f11568, %r14071;
	add.f32 	%f11569, %f11567, %f11568;
	mov.b32 	%r14072, %f11569;
	shfl.sync.down.b32	%r14073|%p5493, %r14072, 1, 31, -1;
	mov.b32 	%f11570, %r14073;
	add.f32 	%f1118, %f11569, %f11570;
	div.rn.f32 	%f11571, %f11561, %f1118;
	mul.f32 	%f11572, %f11571, %f8993;
	mov.b32 	%r14074, %f11572;
	shfl.sync.down.b32	%r14075|%p5494, %r14074, 16, 31, -1;
	mov.b32 	%f11573, %r14075;
	add.f32 	%f11574, %f11572, %f11573;
	mov.b32 	%r14076, %f11574;
	shfl.sync.down.b32	%r14077|%p5495, %r14076, 8, 31, -1;
	mov.b32 	%f11575, %r14077;
	add.f32 	%f11576, %f11574, %f11575;
	mov.b32 	%r14078, %f11576;
	shfl.sync.down.b32	%r14079|%p5496, %r14078, 4, 31, -1;
	mov.b32 	%f11577, %r14079;
	add.f32 	%f11578, %f11576, %f11577;
	mov.b32 	%r14080, %f11578;
	shfl.sync.down.b32	%r14081|%p5497, %r14080, 2, 31, -1;
	mov.b32 	%f11579, %r14081;
	add.f32 	%f11580, %f11578, %f11579;
	mov.b32 	%r14082, %f11580;
	shfl.sync.down.b32	%r14083|%p5498, %r14082, 1, 31, -1;
	mov.b32 	%f11581, %r14083;
	add.f32 	%f1119, %f11580, %f11581;
	@%p5483 bra 	$L__BB0_1773;
	ld.global.f32 	%f11582, [%rd82];
	add.f32 	%f11583, %f1119, %f11582;
	st.global.f32 	[%rd82], %f11583;
	st.global.f32 	[%rd8+292], %f1118;
	st.global.f32 	[%rd9+292], %f1117;
$L__BB0_1773:
	ld.param.u32 	%r16864, [_Z17qk_sparse_forwardPK13__nv_bfloat16S1_S1_PKiS3_fPfS4_S4_lllllllllllllllliiii_param_27];
	mov.u32 	%r14084, %ctaid.x;
	shl.b32 	%r14085, %r14084, 7;
	or.b32  	%r14086, %r14085, 74;
	setp.ge.s32 	%p5499, %r14086, %r16864;
	@%p5499 bra 	$L__BB0_1776;
	mov.u32 	%r14087, %tid.x;
	and.b32  	%r14088, %r14087, 31;
	setp.ne.s32 	%p5500, %r14088, 0;
	shl.b32 	%r14089, %r14087, 7;
	and.b32  	%r14090, %r14089, 3968;
	mov.u32 	%r14091, shmem;
	add.s32 	%r14092, %r14091, %r14090;
	shl.b32 	%r14093, %r14087, 1;
	and.b32  	%r14094, %r14093, 62;
	mad.lo.s32 	%r14095, %r14088, -126, %r14094;
	add.s32 	%r14096, %r14092, %r14095;
	ld.shared.f32 	%f11584, [%r14096+54272];
	mov.b32 	%r14097, %f11584;
	shfl.sync.down.b32	%r14098|%p5501, %r14097, 16, 31, -1;
	mov.b32 	%f11585, %r14098;
	max.f32 	%f11586, %f11584, %f11585;
	mov.b32 	%r14099, %f11586;
	shfl.sync.down.b32	%r14100|%p5502, %r14099, 8, 31, -1;
	mov.b32 	%f11587, %r14100;
	max.f32 	%f11588, %f11586, %f11587;
	mov.b32 	%r14101, %f11588;
	shfl.sync.down.b32	%r14102|%p5503, %r14101, 4, 31, -1;
	mov.b32 	%f11589, %r14102;
	max.f32 	%f11590, %f11588, %f11589;
	mov.b32 	%r14103, %f11590;
	shfl.sync.down.b32	%r14104|%p5504, %r14103, 2, 31, -1;
	mov.b32 	%f11591, %r14104;
	max.f32 	%f11592, %f11590, %f11591;
	mov.b32 	%r14105, %f11592;
	shfl.sync.down.b32	%r14106|%p5505, %r14105, 1, 31, -1;
	mov.b32 	%f11593, %r14106;
	max.f32 	%f1120, %f11592, %f11593;
	sub.f32 	%f11594, %f11584, %f1120;
	mul.f32 	%f11595, %f11594, 0f3FB8AA3B;
	ex2.approx.f32 	%f11596, %f11595;
	mov.b32 	%r14107, %f11596;
	shfl.sync.down.b32	%r14108|%p5506, %r14107, 16, 31, -1;
	mov.b32 	%f11597, %r14108;
	add.f32 	%f11598, %f11596, %f11597;
	mov.b32 	%r14109, %f11598;
	shfl.sync.down.b32	%r14110|%p5507, %r14109, 8, 31, -1;
	mov.b32 	%f11599, %r14110;
	add.f32 	%f11600, %f11598, %f11599;
	mov.b32 	%r14111, %f11600;
	shfl.sync.down.b32	%r14112|%p5508, %r14111, 4, 31, -1;
	mov.b32 	%f11601, %r14112;
	add.f32 	%f11602, %f11600, %f11601;
	mov.b32 	%r14113, %f11602;
	shfl.sync.down.b32	%r14114|%p5509, %r14113, 2, 31, -1;
	mov.b32 	%f11603, %r14114;
	add.f32 	%f11604, %f11602, %f11603;
	mov.b32 	%r14115, %f11604;
	shfl.sync.down.b32	%r14116|%p5510, %r14115, 1, 31, -1;
	mov.b32 	%f11605, %r14116;
	add.f32 	%f1121, %f11604, %f11605;
	div.rn.f32 	%f11606, %f11596, %f1121;
	mul.f32 	%f11607, %f11606, %f8993;
	mov.b32 	%r14117, %f11607;
	shfl.sync.down.b32	%r14118|%p5511, %r14117, 16, 31, -1;
	mov.b32 	%f11608, %r14118;
	add.f32 	%f11609, %f11607, %f11608;
	mov.b32 	%r14119, %f11609;
	shfl.sync.down.b32	%r14120|%p5512, %r14119, 8, 31, -1;
	mov.b32 	%f11610, %r14120;
	add.f32 	%f11611, %f11609, %f11610;
	mov.b32 	%r14121, %f11611;
	shfl.sync.down.b32	%r14122|%p5513, %r14121, 4, 31, -1;
	mov.b32 	%f11612, %r14122;
	add.f32 	%f11613, %f11611, %f11612;
	mov.b32 	%r14123, %f11613;
	shfl.sync.down.b32	%r14124|%p5514, %r14123, 2, 31, -1;
	mov.b32 	%f11614, %r14124;
	add.f32 	%f11615, %f11613, %f11614;
	mov.b32 	%r14125, %f11615;
	shfl.sync.down.b32	%r14126|%p5515, %r14125, 1, 31, -1;
	mov.b32 	%f11616, %r14126;
	add.f32 	%f1122, %f11615, %f11616;
	@%p5500 bra 	$L__BB0_1776;
	ld.global.f32 	%f11617, [%rd83];
	add.f32 	%f11618, %f1122, %f11617;
	st.global.f32 	[%rd83], %f11618;
	st.global.f32 	[%rd8+296], %f1121;
	st.global.f32 	[%rd9+296], %f1120;
$L__BB0_1776:
	ld.param.u32 	%r16865, [_Z17qk_sparse_forwardPK13__nv_bfloat16S1_S1_PKiS3_fPfS4_S4_lllllllllllllllliiii_param_27];
	mov.u32 	%r14127, %ctaid.x;
	shl.b32 	%r14128, %r14127, 7;
	or.b32  	%r14129, %r14128, 75;
	setp.ge.s32 	%p5516, %r14129, %r16865;
	@%p5516 bra 	$L__BB0_1779;
	mov.u32 	%r14130, %tid.x;
	and.b32  	%r14131, %r14130, 31;
	setp.ne.s32 	%p5517, %r14131, 0;
	shl.b32 	%r14132, %r14130, 7;
	and.b32  	%r14133, %r14132, 3968;
	mov.u32 	%r14134, shmem;
	add.s32 	%r14135, %r14134, %r14133;
	shl.b32 	%r14136, %r14130, 1;
	and.b32  	%r14137, %r14136, 62;
	mad.lo.s32 	%r14138, %r14131, -126, %r14137;
	add.s32 	%r14139, %r14135, %r14138;
	ld.shared.f32 	%f11619, [%r14139+54784];
	mov.b32 	%r14140, %f11619;
	shfl.sync.down.b32	%r14141|%p5518, %r14140, 16, 31, -1;
	mov.b32 	%f11620, %r14141;
	max.f32 	%f11621, %f11619, %f11620;
	mov.b32 	%r14142, %f11621;
	shfl.sync.down.b32	%r14143|%p5519, %r14142, 8, 31, -1;
	mov.b32 	%f11622, %r14143;
	max.f32 	%f11623, %f11621, %f11622;
	mov.b32 	%r14144, %f11623;
	shfl.sync.down.b32	%r14145|%p5520, %r14144, 4, 31, -1;
	mov.b32 	%f11624, %r14145;
	max.f32 	%f11625, %f11623, %f11624;
	mov.b32 	%r14146, %f11625;
	shfl.sync.down.b32	%r14147|%p5521, %r14146, 2, 31, -1;
	mov.b32 	%f11626, %r14147;
	max.f32 	%f11627, %f11625, %f11626;
	mov.b32 	%r14148, %f11627;
	shfl.sync.down.b32	%r14149|%p5522, %r14148, 1, 31, -1;
	mov.b32 	%f11628, %r14149;
	max.f32 	%f1123, %f11627, %f11628;
	sub.f32 	%f11629, %f11619, %f1123;
	mul.f32 	%f11630, %f11629, 0f3FB8AA3B;
	ex2.approx.f32 	%f11631, %f11630;
	mov.b32 	%r14150, %f11631;
	shfl.sync.down.b32	%r14151|%p5523, %r14150, 16, 31, -1;
	mov.b32 	%f11632, %r14151;
	add.f32 	%f11633, %f11631, %f11632;
	mov.b32 	%r14152, %f11633;
	shfl.sync.down.b32	%r14153|%p5524, %r14152, 8, 31, -1;
	mov.b32 	%f11634, %r14153;
	add.f32 	%f11635, %f11633, %f11634;
	mov.b32 	%r14154, %f11635;
	shfl.sync.down.b32	%r14155|%p5525, %r14154, 4, 31, -1;
	mov.b32 	%f11636, %r14155;
	add.f32 	%f11637, %f11635, %f11636;
	mov.b32 	%r14156, %f11637;
	shfl.sync.down.b32	%r14157|%p5526, %r14156, 2, 31, -1;
	mov.b32 	%f11638, %r14157;
	add.f32 	%f11639, %f11637, %f11638;
	mov.b32 	%r14158, %f11639;
	shfl.sync.down.b32	%r14159|%p5527, %r14158, 1, 31, -1;
	mov.b32 	%f11640, %r14159;
	add.f32 	%f1124, %f11639, %f11640;
	div.rn.f32 	%f11641, %f11631, %f1124;
	mul.f32 	%f11642, %f11641, %f8993;
	mov.b32 	%r14160, %f11642;
	shfl.sync.down.b32	%r14161|%p5528, %r14160, 16, 31, -1;
	mov.b32 	%f11643, %r14161;
	add.f32 	%f11644, %f11642, %f11643;
	mov.b32 	%r14162, %f11644;
	shfl.sync.down.b32	%r14163|%p5529, %r14162, 8, 31, -1;
	mov.b32 	%f11645, %r14163;
	add.f32 	%f11646, %f11644, %f11645;
	mov.b32 	%r14164, %f11646;
	shfl.sync.down.b32	%r14165|%p5530, %r14164, 4, 31, -1;
	mov.b32 	%f11647, %r14165;
	add.f32 	%f11648, %f11646, %f11647;
	mov.b32 	%r14166, %f11648;
	shfl.sync.down.b32	%r14167|%p5531, %r14166, 2, 31, -1;
	mov.b32 	%f11649, %r14167;
	add.f32 	%f11650, %f11648, %f11649;
	mov.b32 	%r14168, %f11650;
	shfl.sync.down.b32	%r14169|%p5532, %r14168, 1, 31, -1;
	mov.b32 	%f11651, %r14169;
	add.f32 	%f1125, %f11650, %f11651;
	@%p5517 bra 	$L__BB0_1779;
	ld.global.f32 	%f11652, [%rd84];
	add.f32 	%f11653, %f1125, %f11652;
	st.global.f32 	[%rd84], %f11653;
	st.global.f32 	[%rd8+300], %f1124;
	st.global.f32 	[%rd9+300], %f1123;
$L__BB0_1779:
	ld.param.u32 	%r16866, [_Z17qk_sparse_forwardPK13__nv_bfloat16S1_S1_PKiS3_fPfS4_S4_lllllllllllllllliiii_param_27];
	mov.u32 	%r14170, %ctaid.x;
	shl.b32 	%r14171, %r14170, 7;
	or.b32  	%r14172, %r14171, 76;
	setp.ge.s32 	%p5533, %r14172, %r16866;
	@%p5533 bra 	$L__BB0_1782;
	mov.u32 	%r14173, %tid.x;
	and.b32  	%r14174, %r14173, 31;
	setp.ne.s32 	%p5534, %r14174, 0;
	shl.b32 	%r14175, %r14173, 7;
	and.b32  	%r14176, %r14175, 3968;
	mov.u32 	%r14177, shmem;
	add.s32 	%r14178, %r14177, %r14176;
	shl.b32 	%r14179, %r14173, 1;
	and.b32  	%r14180, %r14179, 62;
	mad.lo.s32 	%r14181, %r14174, -126, %r14180;
	add.s32 	%r14182, %r14178, %r14181;
	ld.shared.f32 	%f11654, [%r14182+55296];
	mov.b32 	%r14183, %f11654;
	shfl.sync.down.b32	%r14184|%p5535, %r14183, 16, 31, -1;
	mov.b32 	%f11655, %r14184;
	max.f32 	%f11656, %f11654, %f11655;
	mov.b32 	%r14185, %f11656;
	shfl.sync.down.b32	%r14186|%p5536, %r14185, 8, 31, -1;
	mov.b32 	%f11657, %r14186;
	max.f32 	%f11658, %f11656, %f11657;
	mov.b32 	%r14187, %f11658;
	shfl.sync.down.b32	%r14188|%p5537, %r14187, 4, 31, -1;
	mov.b32 	%f11659, %r14188;
	max.f32 	%f11660, %f11658, %f11659;
	mov.b32 	%r14189, %f11660;
	shfl.sync.down.b32	%r14190|%p5538, %r14189, 2, 31, -1;
	mov.b32 	%f11661, %r14190;
	max.f32 	%f11662, %f11660, %f11661;
	mov.b32 	%r14191, %f11662;
	shfl.sync.down.b32	%r14192|%p5539, %r14191, 1, 31, -1;
	mov.b32 	%f11663, %r14192;
	max.f32 	%f1126, %f11662, %f11663;
	sub.f32 	%f11664, %f11654, %f1126;
	mul.f32 	%f11665, %f11664, 0f3FB8AA3B;
	ex2.approx.f32 	%f11666, %f11665;
	mov.b32 	%r14193, %f11666;
	shfl.sync.down.b32	%r14194|%p5540, %r14193, 16, 31, -1;
	mov.b32 	%f11667, %r14194;
	add.f32 	%f11668, %f11666, %f11667;
	mov.b32 	%r14195, %f11668;
	shfl.sync.down.b32	%r14196|%p5541, %r14195, 8, 31, -1;
	mov.b32 	%f11669, %r14196;
	add.f32 	%f11670, %f11668, %f11669;
	mov.b32 	%r14197, %f11670;
	shfl.sync.down.b32	%r14198|%p5542, %r14197, 4, 31, -1;
	mov.b32 	%f11671, %r14198;
	add.f32 	%f11672, %f11670, %f11671;
	mov.b32 	%r14199, %f11672;
	shfl.sync.down.b32	%r14200|%p5543, %r14199, 2, 31, -1;
	mov.b32 	%f11673, %r14200;
	add.f32 	%f11674, %f11672, %f11673;
	mov.b32 	%r14201, %f11674;
	shfl.sync.down.b32	%r14202|%p5544, %r14201, 1, 31, -1;
	mov.b32 	%f11675, %r14202;
	add.f32 	%f1127, %f11674, %f11675;
	div.rn.f32 	%f11676, %f11666, %f1127;
	mul.f32 	%f11677, %f11676, %f8993;
	mov.b32 	%r14203, %f11677;
	shfl.sync.down.b32	%r14204|%p5545, %r14203, 16, 31, -1;
	mov.b32 	%f11678, %r14204;
	add.f32 	%f11679, %f11677, %f11678;
	mov.b32 	%r14205, %f11679;
	shfl.sync.down.b32	%r14206|%p5546, %r14205, 8, 31, -1;
	mov.b32 	%f11680, %r14206;
	add.f32 	%f11681, %f11679, %f11680;
	mov.b32 	%r14207, %f11681;
	shfl.sync.down.b32	%r14208|%p5547, %r14207, 4, 31, -1;
	mov.b32 	%f11682, %r14208;
	add.f32 	%f11683, %f11681, %f11682;
	mov.b32 	%r14209, %f11683;
	shfl.sync.down.b32	%r14210|%p5548, %r14209, 2, 31, -1;
	mov.b32 	%f11684, %r14210;
	add.f32 	%f11685, %f11683, %f11684;
	mov.b32 	%r14211, %f11685;
	shfl.sync.down.b32	%r14212|%p5549, %r14211, 1, 31, -1;
	mov.b32 	%f11686, %r14212;
	add.f32 	%f1128, %f11685, %f11686;
	@%p5534 bra 	$L__BB0_1782;
	ld.global.f32 	%f11687, [%rd85];
	add.f32 	%f11688, %f1128, %f11687;
	st.global.f32 	[%rd85], %f11688;
	st.global.f32 	[%rd8+304], %f1127;
	st.global.f32 	[%rd9+304], %f1126;
$L__BB0_1782:
	ld.param.u32 	%r16867, [_Z17qk_sparse_forwardPK13__nv_bfloat16S1_S1_PKiS3_fPfS4_S4_lllllllllllllllliiii_param_27];
	mov.u32 	%r14213, %ctaid.x;
	shl.b32 	%r14214, %r14213, 7;
	or.b32  	%r14215, %r14214, 77;
	setp.ge.s32 	%p5550, %r14215, %r16867;
	@%p5550 bra 	$L__BB0_1785;
	mov.u32 	%r14216, %tid.x;
	and.b32  	%r14217, %r14216, 31;
	setp.ne.s32 	%p5551, %r14217, 0;
	shl.b32 	%r14218, %r14216, 7;
	and.b32  	%r14219, %r14218, 3968;
	mov.u32 	%r14220, shmem;
	add.s32 	%r14221, %r14220, %r14219;
	shl.b32 	%r14222, %r14216, 1;
	and.b32  	%r14223, %r14222, 62;
	mad.lo.s32 	%r14224, %r14217, -126, %r14223;
	add.s32 	%r14225, %r14221, %r14224;
	ld.shared.f32 	%f11689, [%r14225+55808];
	mov.b32 	%r14226, %f11689;
	shfl.sync.down.b32	%r14227|%p5552, %r14226, 16, 31, -1;
	mov.b32 	%f11690, %r14227;
	max.f32 	%f11691, %f11689, %f11690;
	mov.b32 	%r14228, %f11691;
	shfl.sync.down.b32	%r14229|%p5553, %r14228, 8, 31, -1;
	mov.b32 	%f11692, %r14229;
	max.f32 	%f11693, %f11691, %f11692;
	mov.b32 	%r14230, %f11693;
	shfl.sync.down.b32	%r14231|%p5554, %r14230, 4, 31, -1;
	mov.b32 	%f11694, %r14231;
	max.f32 	%f11695, %f11693, %f11694;
	mov.b32 	%r14232, %f11695;
	shfl.sync.down.b32	%r14233|%p5555, %r14232, 2, 31, -1;
	mov.b32 	%f11696, %r14233;
	max.f32 	%f11697, %f11695, %f11696;
	mov.b32 	%r14234, %f11697;
	shfl.sync.down.b32	%r14235|%p5556, %r14234, 1, 31, -1;
	mov.b32 	%f11698, %r14235;
	max.f32 	%f1129, %f11697, %f11698;
	sub.f32 	%f11699, %f11689, %f1129;
	mul.f32 	%f11700, %f11699, 0f3FB8AA3B;
	ex2.approx.f32 	%f11701, %f11700;
	mov.b32 	%r14236, %f11701;
	shfl.sync.down.b32	%r14237|%p5557, %r14236, 16, 31, -1;
	mov.b32 	%f11702, %r14237;
	add.f32 	%f11703, %f11701, %f11702;
	mov.b32 	%r14238, %f11703;
	shfl.sync.down.b32	%r14239|%p5558, %r14238, 8, 31, -1;
	mov.b32 	%f11704, %r14239;
	add.f32 	%f11705, %f11703, %f11704;
	mov.b32 	%r14240, %f11705;
	shfl.sync.down.b32	%r14241|%p5559, %r14240, 4, 31, -1;
	mov.b32 	%f11706, %r14241;
	add.f32 	%f11707, %f11705, %f11706;
	mov.b32 	%r14242, %f11707;
	shfl.sync.down.b32	%r14243|%p5560, %r14242, 2, 31, -1;
	mov.b32 	%f11708, %r14243;
	add.f32 	%f11709, %f11707, %f11708;
	mov.b32 	%r14244, %f11709;
	shfl.sync.down.b32	%r14245|%p5561, %r14244, 1, 31, -1;
	mov.b32 	%f11710, %r14245;
	add.f32 	%f1130, %f11709, %f11710;
	div.rn.f32 	%f11711, %f11701, %f1130;
	mul.f32 	%f11712, %f11711, %f8993;
	mov.b32 	%r14246, %f11712;
	shfl.sync.down.b32	%r14247|%p5562, %r14246, 16, 31, -1;
	mov.b32 	%f11713, %r14247;
	add.f32 	%f11714, %f11712, %f11713;
	mov.b32 	%r14248, %f11714;
	shfl.sync.down.b32	%r14249|%p5563, %r14248, 8, 31, -1;
	mov.b32 	%f11715, %r14249;
	add.f32 	%f11716, %f11714, %f11715;
	mov.b32 	%r14250, %f11716;
	shfl.sync.down.b32	%r14251|%p5564, %r14250, 4, 31, -1;
	mov.b32 	%f11717, %r14251;
	add.f32 	%f11718, %f11716, %f11717;
	mov.b32 	%r14252, %f11718;
	shfl.sync.down.b32	%r14253|%p5565, %r14252, 2, 31, -1;
	mov.b32 	%f11719, %r14253;
	add.f32 	%f11720, %f11718, %f11719;
	mov.b32 	%r14254, %f11720;
	shfl.sync.down.b32	%r14255|%p5566, %r14254, 1, 31, -1;
	mov.b32 	%f11721, %r14255;
	add.f32 	%f1131, %f11720, %f11721;
	@%p5551 bra 	$L__BB0_1785;
	ld.global.f32 	%f11722, [%rd86];
	add.f32 	%f11723, %f1131, %f11722;
	st.global.f32 	[%rd86], %f11723;
	st.global.f32 	[%rd8+308], %f1130;
	st.global.f32 	[%rd9+308], %f1129;
$L__BB0_1785:
	ld.param.u32 	%r16868, [_Z17qk_sparse_forwardPK13__nv_bfloat16S1_S1_PKiS3_fPfS4_S4_lllllllllllllllliiii_param_27];
	mov.u32 	%r14256, %ctaid.x;
	shl.b32 	%r14257, %r14256, 7;
	or.b32  	%r14258, %r14257, 78;
	setp.ge.s32 	%p5567, %r14258, %r16868;
	@%p5567 bra 	$L__BB0_1788;
	mov.u32 	%r14259, %tid.x;
	and.b32  	%r14260, %r14259, 31;
	setp.ne.s32 	%p5568, %r14260, 0;
	shl.b32 	%r14261, %r14259, 7;
	and.b32  	%r14262, %r14261, 3968;
	mov.u32 	%r14263, shmem;
	add.s32 	%r14264, %r14263, %r14262;
	shl.b32 	%r14265, %r14259, 1;
	and.b32  	%r14266, %r14265, 62;
	mad.lo.s32 	%r14267, %r14260, -126, %r14266;
	add.s32 	%r14268, %r14264, %r14267;
	ld.shared.f32 	%f11724, [%r14268+56320];
	mov.b32 	%r14269, %f11724;
	shfl.sync.down.b32	%r14270|%p5569, %r14269, 16, 31, -1;
	mov.b32 	%f11725, %r14270;
	max.f32 	%f11726, %f11724, %f11725;
	mov.b32 	%r14271, %f11726;
	shfl.sync.down.b32	%r14272|%p5570, %r14271, 8, 31, -1;
	mov.b32 	%f11727, %r14272;
	max.f32 	%f11728, %f11726, %f11727;
	mov.b32 	%r14273, %f11728;
	shfl.sync.down.b32	%r14274|%p5571, %r14273, 4, 31, -1;
	mov.b32 	%f11729, %r14274;
	max.f32 	%f11730, %f11728, %f11729;
	mov.b32 	%r14275, %f11730;
	shfl.sync.down.b32	%r14276|%p5572, %r14275, 2, 31, -1;
	mov.b32 	%f11731, %r14276;
	max.f32 	%f11732, %f11730, %f11731;
	mov.b32 	%r14277, %f11732;
	shfl.sync.down.b32	%r14278|%p5573, %r14277, 1, 31, -1;
	mov.b32 	%f11733, %r14278;
	max.f32 	%f1132, %f11732, %f11733;
	sub.f32 	%f11734, %f11724, %f1132;
	mul.f32 	%f11735, %f11734, 0f3FB8AA3B;
	ex2.approx.f32 	%f11736, %f11735;
	mov.b32 	%r14279, %f11736;
	shfl.sync.down.b32	%r14280|%p5574, %r14279, 16, 31, -1;
	mov.b32 	%f11737, %r14280;
	add.f32 	%f11738, %f11736, %f11737;
	mov.b32 	%r14281, %f11738;
	shfl.sync.down.b32	%r14282|%p5575, %r14281, 8, 31, -1;
	mov.b32 	%f11739, %r14282;
	add.f32 	%f11740, %f11738, %f11739;
	mov.b32 	%r14283, %f11740;
	shfl.sync.down.b32	%r14284|%p5576, %r14283, 4, 31, -1;
	mov.b32 	%f11741, %r14284;
	add.f32 	%f11742, %f11740, %f11741;
	mov.b32 	%r14285, %f11742;
	shfl.sync.down.b32	%r14286|%p5577, %r14285, 2, 31, -1;
	mov.b32 	%f11743, %r14286;
	add.f32 	%f11744, %f11742, %f11743;
	mov.b32 	%r14287, %f11744;
	shfl.sync.down.b32	%r14288|%p5578, %r14287, 1, 31, -1;
	mov.b32 	%f11745, %r14288;
	add.f32 	%f1133, %f11744, %f11745;
	div.rn.f32 	%f11746, %f11736, %f1133;
	mul.f32 	%f11747, %f11746, %f8993;
	mov.b32 	%r14289, %f11747;
	shfl.sync.down.b32	%r14290|%p5579, %r14289, 16, 31, -1;
	mov.b32 	%f11748, %r14290;
	add.f32 	%f11749, %f11747, %f11748;
	mov.b32 	%r14291, %f11749;
	shfl.sync.down.b32	%r14292|%p5580, %r14291, 8, 31, -1;
	mov.b32 	%f11750, %r14292;
	add.f32 	%f11751, %f11749, %f11750;
	mov.b32 	%r14293, %f11751;
	shfl.sync.down.b32	%r14294|%p5581, %r14293, 4, 31, -1;
	mov.b32 	%f11752, %r14294;
	add.f32 	%f11753, %f11751, %f11752;
	mov.b32 	%r14295, %f11753;
	shfl.sync.down.b32	%r14296|%p5582, %r14295, 2, 31, -1;
	mov.b32 	%f11754, %r14296;
	add.f32 	%f11755, %f11753, %f11754;
	mov.b32 	%r14297, %f11755;
	shfl.sync.down.b32	%r14298|%p5583, %r14297, 1, 31, -1;
	mov.b32 	%f11756, %r14298;
	add.f32 	%f1134, %f11755, %f11756;
	@%p5568 bra 	$L__BB0_1788;
	ld.global.f32 	%f11757, [%rd87];
	add.f32 	%f11758, %f1134, %f11757;
	st.global.f32 	[%rd87], %f11758;
	st.global.f32 	[%rd8+312], %f1133;
	st.global.f32 	[%rd9+312], %f1132;
$L__BB0_1788:
	ld.param.u32 	%r16869, [_Z17qk_sparse_forwardPK13__nv_bfloat16S1_S1_PKiS3_fPfS4_S4_lllllllllllllllliiii_param_27];
	mov.u32 	%r14299, %ctaid.x;
	shl.b32 	%r14300, %r14299, 7;
	or.b32  	%r14301, %r14300, 79;
	setp.ge.s32 	%p5584, %r14301, %r16869;
	@%p5584 bra 	$L__BB0_1791;
	mov.u32 	%r14302, %tid.x;
	and.b32  	%r14303, %r14302, 31;
	setp.ne.s32 	%p5585, %r14303, 0;
	shl.b32 	%r14304, %r14302, 7;
	and.b32  	%r14305, %r14304, 3968;
	mov.u32 	%r14306, shmem;
	add.s32 	%r14307, %r14306, %r14305;
	shl.b32 	%r14308, %r14302, 1;
	and.b32  	%r14309, %r14308, 62;
	mad.lo.s32 	%r14310, %r14303, -126, %r14309;
	add.s32 	%r14311, %r14307, %r14310;
	ld.shared.f32 	%f11759, [%r14311+56832];
	mov.b32 	%r14312, %f11759;
	shfl.sync.down.b32	%r14313|%p5586, %r14312, 16, 31, -1;
	mov.b32 	%f11760, %r14313;
	max.f32 	%f11761, %f11759, %f11760;
	mov.b32 	%r14314, %f11761;
	shfl.sync.down.b32	%r14315|%p5587, %r14314, 8, 31, -1;
	mov.b32 	%f11762, %r14315;
	max.f32 	%f11763, %f11761, %f11762;
	mov.b32 	%r14316, %f11763;
	shfl.sync.down.b32	%r14317|%p5588, %r14316, 4, 31, -1;
	mov.b32 	%f11764, %r14317;
	max.f32 	%f11765, %f11763, %f11764;
	mov.b32 	%r14318, %f11765;
	shfl.sync.down.b32	%r14319|%p5589, %r14318, 2, 31, -1;
	mov.b32 	%f11766, %r14319;
	max.f32 	%f11767, %f11765, %f11766;
	mov.b32 	%r14320, %f11767;
	shfl.sync.down.b32	%r14321|%p5590, %r14320, 1, 31, -1;
	mov.b32 	%f11768, %r14321;
	max.f32 	%f1135, %f11767, %f11768;
	sub.f32 	%f11769, %f11759, %f1135;
	mul.f32 	%f11770, %f11769, 0f3FB8AA3B;
	ex2.approx.f32 	%f11771, %f11770;
	mov.b32 	%r14322, %f11771;
	shfl.sync.down.b32	%r14323|%p5591, %r14322, 16, 31, -1;
	mov.b32 	%f11772, %r14323;
	add.f32 	%f11773, %f11771, %f11772;
	mov.b32 	%r14324, %f11773;
	shfl.sync.down.b32	%r14325|%p5592, %r14324, 8, 31, -1;
	mov.b32 	%f11774, %r14325;
	add.f32 	%f11775, %f11773, %f11774;
	mov.b32 	%r14326, %f11775;
	shfl.sync.down.b32	%r14327|%p5593, %r14326, 4, 31, -1;
	mov.b32 	%f11776, %r14327;
	add.f32 	%f11777, %f11775, %f11776;
	mov.b32 	%r14328, %f11777;
	shfl.sync.down.b32	%r14329|%p5594, %r14328, 2, 31, -1;
	mov.b32 	%f11778, %r14329;
	add.f32 	%f11779, %f11777, %f11778;
	mov.b32 	%r14330, %f11779;
	shfl.sync.down.b32	%r14331|%p5595, %r14330, 1, 31, -1;
	mov.b32 	%f11780, %r14331;
	add.f32 	%f1136, %f11779, %f11780;
	div.rn.f32 	%f11781, %f11771, %f1136;
	mul.f32 	%f11782, %f11781, %f8993;
	mov.b32 	%r14332, %f11782;
	shfl.sync.down.b32	%r14333|%p5596, %r14332, 16, 31, -1;
	mov.b32 	%f11783, %r14333;
	add.f32 	%f11784, %f11782, %f11783;
	mov.b32 	%r14334, %f11784;
	shfl.sync.down.b32	%r14335|%p5597, %r14334, 8, 31, -1;
	mov.b32 	%f11785, %r14335;
	add.f32 	%f11786, %f11784, %f11785;
	mov.b32 	%r14336, %f11786;
	shfl.sync.down.b32	%r14337|%p5598, %r14336, 4, 31, -1;
	mov.b32 	%f11787, %r14337;
	add.f32 	%f11788, %f11786, %f11787;
	mov.b32 	%r14338, %f11788;
	shfl.sync.down.b32	%r14339|%p5599, %r14338, 2, 31, -1;
	mov.b32 	%f11789, %r14339;
	add.f32 	%f11790, %f11788, %f11789;
	mov.b32 	%r14340, %f11790;
	shfl.sync.down.b32	%r14341|%p5600, %r14340, 1, 31, -1;
	mov.b32 	%f11791, %r14341;
	add.f32 	%f1137, %f11790, %f11791;
	@%p5585 bra 	$L__BB0_1791;
	ld.global.f32 	%f11792, [%rd88];
	add.f32 	%f11793, %f1137, %f11792;
	st.global.f32 	[%rd88], %f11793;
	st.global.f32 	[%rd8+316], %f1136;
	st.global.f32 	[%rd9+316], %f1135;
$L__BB0_1791:
	ld.param.u32 	%r16870, [_Z17qk_sparse_forwardPK13__nv_bfloat16S1_S1_PKiS3_fPfS4_S4_lllllllllllllllliiii_param_27];
	mov.u32 	%r14342, %ctaid.x;
	shl.b32 	%r14343, %r14342, 7;
	or.b32  	%r14344, %r14343, 80;
	setp.ge.s32 	%p5601, %r14344, %r16870;
	@%p5601 bra 	$L__BB0_1794;
	mov.u32 	%r14345, %tid.x;
	and.b32  	%r14346, %r14345, 31;
	setp.ne.s32 	%p5602, %r14346, 0;
	shl.b32 	%r14347, %r14345, 7;
	and.b32  	%r14348, %r14347, 3968;
	mov.u32 	%r14349, shmem;
	add.s32 	%r14350, %r14349, %r14348;
	shl.b32 	%r14351, %r14345, 1;
	and.b32  	%r14352, %r14351, 62;
	mad.lo.s32 	%r14353, %r14346, -126, %r14352;
	add.s32 	%r14354, %r14350, %r14353;
	ld.shared.f32 	%f11794, [%r14354+57344];
	mov.b32 	%r14355, %f11794;
	shfl.sync.down.b32	%r14356|%p5603, %r14355, 16, 31, -1;
	mov.b32 	%f11795, %r14356;
	max.f32 	%f11796, %f11794, %f11795;
	mov.b32 	%r14357, %f11796;
	shfl.sync.down.b32	%r14358|%p5604, %r14357, 8, 31, -1;
	mov.b32 	%f11797, %r14358;
	max.f32 	%f11798, %f11796, %f11797;
	mov.b32 	%r14359, %f11798;
	shfl.sync.down.b32	%r14360|%p5605, %r14359, 4, 31, -1;
	mov.b32 	%f11799, %r14360;
	max.f32 	%f11800, %f11798, %f11799;
	mov.b32 	%r14361, %f11800;
	shfl.sync.down.b32	%r14362|%p5606, %r14361, 2, 31, -1;
	mov.b32 	%f11801, %r14362;
	max.f32 	%f11802, %f11800, %f11801;
	mov.b32 	%r14363, %f11802;
	shfl.sync.down.b32	%r14364|%p5607, %r14363, 1, 31, -1;
	mov.b32 	%f11803, %r14364;
	max.f32 	%f1138, %f11802, %f11803;
	sub.f32 	%f11804, %f11794, %f1138;
	mul.f32 	%f11805, %f11804, 0f3FB8AA3B;
	ex2.approx.f32 	%f11806, %f11805;
	mov.b32 	%r14365, %f11806;
	shfl.sync.down.b32	%r14366|%p5608, %r14365, 16, 31, -1;
	mov.b32 	%f11807, %r14366;
	add.f32 	%f11808, %f11806, %f11807;
	mov.b32 	%r14367, %f11808;
	shfl.sync.down.b32	%r14368|%p5609, %r14367, 8, 31, -1;
	mov.b32 	%f11809, %r14368;
	add.f32 	%f11810, %f11808, %f11809;
	mov.b32 	%r14369, %f11810;
	shfl.sync.down.b32	%r14370|%p5610, %r14369, 4, 31, -1;
	mov.b32 	%f11811, %r14370;
	add.f32 	%f11812, %f11810, %f11811;
	mov.b32 	%r14371, %f11812;
	shfl.sync.down.b32	%r14372|%p5611, %r14371, 2, 31, -1;
	mov.b32 	%f11813, %r14372;
	add.f32 	%f11814, %f11812, %f11813;
	mov.b32 	%r14373, %f11814;
	shfl.sync.down.b32	%r14374|%p5612, %r14373, 1, 31, -1;
	mov.b32 	%f11815, %r14374;
	add.f32 	%f1139, %f11814, %f11815;
	div.rn.f32 	%f11816, %f11806, %f1139;
	mul.f32 	%f11817, %f11816, %f8993;
	mov.b32 	%r14375, %f11817;
	shfl.sync.down.b32	%r14376|%p5613, %r14375, 16, 31, -1;
	mov.b32 	%f11818, %r14376;
	add.f32 	%f11819, %f11817, %f11818;
	mov.b32 	%r14377, %f11819;
	shfl.sync.down.b32	%r14378|%p5614, %r14377, 8, 31, -1;
	mov.b32 	%f11820, %r14378;
	add.f32 	%f11821, %f11819, %f11820;
	mov.b32 	%r14379, %f11821;
	shfl.sync.down.b32	%r14380|%p5615, %r14379, 4, 31, -1;
	mov.b32 	%f11822, %r14380;
	add.f32 	%f11823, %f11821, %f11822;
	mov.b32 	%r14381, %f11823;
	shfl.sync.down.b32	%r14382|%p5616, %r14381, 2, 31, -1;
	mov.b32 	%f11824, %r14382;
	add.f32 	%f11825, %f11823, %f11824;
	mov.b32 	%r14383, %f11825;
	shfl.sync.down.b32	%r14384|%p5617, %r14383, 1, 31, -1;
	mov.b32 	%f11826, %r14384;
	add.f32 	%f1140, %f11825, %f11826;
	@%p5602 bra 	$L__BB0_1794;
	ld.global.f32 	%f11827, [%rd89];
	add.f32 	%f11828, %f1140, %f11827;
	st.global.f32 	[%rd89], %f11828;
	st.global.f32 	[%rd8+320], %f1139;
	st.global.f32 	[%rd9+320], %f1138;
$L__BB0_1794:
	ld.param.u32 	%r16871, [_Z17qk_sparse_forwardPK13__nv_bfloat16S1_S1_PKiS3_fPfS4_S4_lllllllllllllllliiii_param_27];
	mov.u32 	%r14385, %ctaid.x;
	shl.b32 	%r14386, %r14385, 7;
	or.b32  	%r14387, %r14386, 81;
	setp.ge.s32 	%p5618, %r14387, %r16871;
	@%p5618 bra 	$L__BB0_1797;
	mov.u32 	%r14388, %tid.x;
	and.b32  	%r14389, %r14388, 31;
	setp.ne.s32 	%p5619, %r14389, 0;
	shl.b32 	%r14390, %r14388, 7;
	and.b32  	%r14391, %r14390, 3968;
	mov.u32 	%r14392, shmem;
	add.s32 	%r14393, %r14392, %r14391;
	shl.b32 	%r14394, %r14388, 1;
	and.b32  	%r14395, %r14394, 62;
	mad.lo.s32 	%r14396, %r14389, -126, %r14395;
	add.s32 	%r14397, %r14393, %r14396;
	ld.shared.f32 	%f11829, [%r14397+57856];
	mov.b32 	%r14398, %f11829;
	shfl.sync.down.b32	%r14399|%p5620, %r14398, 16, 31, -1;
	mov.b32 	%f11830, %r14399;
	max.f32 	%f11831, %f11829, %f11830;
	mov.b32 	%r14400, %f11831;
	shfl.sync.down.b32	%r14401|%p5621, %r14400, 8, 31, -1;
	mov.b32 	%f11832, %r14401;
	max.f32 	%f11833, %f11831, %f11832;
	mov.b32 	%r14402, %f11833;
	shfl.sync.down.b32	%r14403|%p5622, %r14402, 4, 31, -1;
	mov.b32 	%f11834, %r14403;
	max.f32 	%f11835, %f11833, %f11834;
	mov.b32 	%r14404, %f11835;
	shfl.sync.down.b32	%r14405|%p5623, %r14404, 2, 31, -1;
	mov.b32 	%f11836, %r14405;
	max.f32 	%f11837, %f11835, %f11836;
	mov.b32 	%r14406, %f11837;
	shfl.sync.down.b32	%r14407|%p5624, %r14406, 1, 31, -1;
	mov.b32 	%f11838, %r14407;
	max.f32 	%f1141, %f11837, %f11838;
	sub.f32 	%f11839, %f11829, %f1141;
	mul.f32 	%f11840, %f11839, 0f3FB8AA3B;
	ex2.approx.f32 	%f11841, %f11840;
	mov.b32 	%r14408, %f11841;
	shfl.sync.down.b32	%r14409|%p5625, %r14408, 16, 31, -1;
	mov.b32 	%f11842, %r14409;
	add.f32 	%f11843, %f11841, %f11842;
	mov.b32 	%r14410, %f11843;
	shfl.sync.down.b32	%r14411|%p5626, %r14410, 8, 31, -1;
	mov.b32 	%f11844, %r14411;
	add.f32 	%f11845, %f11843, %f11844;
	mov.b32 	%r14412, %f11845;
	shfl.sync.down.b32	%r14413|%p5627, %r14412, 4, 31, -1;
	mov.b32 	%f11846, %r14413;
	add.f32 	%f11847, %f11845, %f11846;
	mov.b32 	%r14414, %f11847;
	shfl.sync.down.b32	%r14415|%p5628, %r14414, 2, 31, -1;
	mov.b32 	%f11848, %r14415;
	add.f32 	%f11849, %f11847, %f11848;
	mov.b32 	%r14416, %f11849;
	shfl.sync.down.b32	%r14417|%p5629, %r14416, 1, 31, -1;
	mov.b32 	%f11850, %r14417;
	add.f32 	%f1142, %f11849, %f11850;
	div.rn.f32 	%f11851, %f11841, %f1142;
	mul.f32 	%f11852, %f11851, %f8993;
	mov.b32 	%r14418, %f11852;
	shfl.sync.down.b32	%r14419|%p5630, %r14418, 16, 31, -1;
	mov.b32 	%f11853, %r14419;
	add.f32 	%f11854, %f11852, %f11853;
	mov.b32 	%r14420, %f11854;
	shfl.sync.down.b32	%r14421|%p5631, %r14420, 8, 31, -1;
	mov.b32 	%f11855, %r14421;
	add.f32 	%f11856, %f11854, %f11855;
	mov.b32 	%r14422, %f11856;
	shfl.sync.down.b32	%r14423|%p5632, %r14422, 4, 31, -1;
	mov.b32 	%f11857, %r14423;
	add.f32 	%f11858, %f11856, %f11857;
	mov.b32 	%r14424, %f11858;
	shfl.sync.down.b32	%r14425|%p5633, %r14424, 2, 31, -1;
	mov.b32 	%f11859, %r14425;
	add.f32 	%f11860, %f11858, %f11859;
	mov.b32 	%r14426, %f11860;
	shfl.sync.down.b32	%r14427|%p5634, %r14426, 1, 31, -1;
	mov.b32 	%f11861, %r14427;
	add.f32 	%f1143, %f11860, %f11861;
	@%p5619 bra 	$L__BB0_1797;
	ld.global.f32 	%f11862, [%rd90];
	add.f32 	%f11863, %f1143, %f11862;
	st.global.f32 	[%rd90], %f11863;
	st.global.f32 	[%rd8+324], %f1142;
	st.global.f32 	[%rd9+324], %f1141;
$L__BB0_1797:
	ld.param.u32 	%r16872, [_Z17qk_sparse_forwardPK13__nv_bfloat16S1_S1_PKiS3_fPfS4_S4_lllllllllllllllliiii_param_27];
	mov.u32 	%r14428, %ctaid.x;
	shl.b32 	%r14429, %r14428, 7;
	or.b32  	%r14430, %r14429, 82;
	setp.ge.s32 	%p5635, %r14430, %r16872;
	@%p5635 bra 	$L__BB0_1800;
	mov.u32 	%r14431, %tid.x;
	and.b32  	%r14432, %r14431, 31;
	setp.ne.s32 	%p5636, %r14432, 0;
	shl.b32 	%r14433, %r14431, 7;
	and.b32  	%r14434, %r14433, 3968;
	mov.u32 	%r14435, shmem;
	add.s32 	%r14436, %r14435, %r14434;
	shl.b32 	%r14437, %r14431, 1;
	and.b32  	%r14438, %r14437, 62;
	mad.lo.s32 	%r14439, %r14432, -126, %r14438;
	add.s32 	%r14440, %r14436, %r14439;
	ld.shared.f32 	%f11864, [%r14440+58368];
	mov.b32 	%r14441, %f11864;
	shfl.sync.down.b32	%r14442|%p5637, %r14441, 16, 31, -1;
	mov.b32 	%f11865, %r14442;
	max.f32 	%f11866, %f11864, %f11865;
	mov.b32 	%r14443, %f11866;
	shfl.sync.down.b32	%r14444|%p5638, %r14443, 8, 31, -1;
	mov.b32 	%f11867, %r14444;
	max.f32 	%f11868, %f11866, %f11867;
	mov.b32 	%r14445, %f11868;
	shfl.sync.down.b32	%r14446|%p5639, %r14445, 4, 31, -1;
	mov.b32 	%f11869, %r14446;
	max.f32 	%f11870, %f11868, %f11869;
	mov.b32 	%r14447, %f11870;
	shfl.sync.down.b32	%r14448|%p5640, %r14447, 2, 31, -1;
	mov.b32 	%f11871, %r14448;
	max.f32 	%f11872, %f11870, %f11871;
	mov.b32 	%r14449, %f11872;
	shfl.sync.down.b32	%r14450|%p5641, %r14449, 1, 31, -1;
	mov.b32 	%f11873, %r14450;
	max.f32 	%f1144, %f11872, %f11873;
	sub.f32 	%f11874, %f11864, %f1144;
	mul.f32 	%f11875, %f11874, 0f3FB8AA3B;
	ex2.approx.f32 	%f11876, %f11875;
	mov.b32 	%r14451, %f11876;
	shfl.sync.down.b32	%r14452|%p5642, %r14451, 16, 31, -1;
	mov.b32 	%f11877, %r14452;
	add.f32 	%f11878, %f11876, %f11877;
	mov.b32 	%r14453, %f11878;
	shfl.sync.down.b32	%r14454|%p5643, %r14453, 8, 31, -1;
	mov.b32 	%f11879, %r14454;
	add.f32 	%f11880, %f11878, %f11879;
	mov.b32 	%r14455, %f11880;
	shfl.sync.down.b32	%r14456|%p5644, %r14455, 4, 31, -1;
	mov.b32 	%f11881, %r14456;
	add.f32 	%f11882, %f11880, %f11881;
	mov.b32 	%r14457, %f11882;
	shfl.sync.down.b32	%r14458|%p5645, %r14457, 2, 31, -1;
	mov.b32 	%f11883, %r14458;
	add.f32 	%f11884, %f11882, %f11883;
	mov.b32 	%r14459, %f11884;
	shfl.sync.down.b32	%r14460|%p5646, %r14459, 1, 31, -1;
	mov.b32 	%f11885, %r14460;
	add.f32 	%f1145, %f11884, %f11885;
	div.rn.f32 	%f11886, %f11876, %f1145;
	mul.f32 	%f11887, %f11886, %f8993;
	mov.b32 	%r14461, %f11887;
	shfl.sync.down.b32	%r14462|%p5647, %r14461, 16, 31, -1;
	mov.b32 	%f11888, %r14462;
	add.f32 	%f11889, %f11887, %f11888;
	mov.b32 	%r14463, %f11889;
	shfl.sync.down.b32	%r14464|%p5648, %r14463, 8, 31, -1;
	mov.b32 	%f11890, %r14464;
	add.f32 	%f11891, %f11889, %f11890;
	mov.b32 	%r14465, %f11891;
	shfl.sync.down.b32	%r14466|%p5649, %r14465, 4, 31, -1;
	mov.b32 	%f11892, %r14466;
	add.f32 	%f11893, %f11891, %f11892;
	mov.b32 	%r14467, %f11893;
	shfl.sync.down.b32	%r14468|%p5650, %r14467, 2, 31, -1;
	mov.b32 	%f11894, %r14468;
	add.f32 	%f11895, %f11893, %f11894;
	mov.b32 	%r14469, %f11895;
	shfl.sync.down.b32	%r14470|%p5651, %r14469, 1, 31, -1;
	mov.b32 	%f11896, %r14470;
	add.f32 	%f1146, %f11895, %f11896;
	@%p5636 bra 	$L__BB0_1800;
	ld.global.f32 	%f11897, [%rd91];
	add.f32 	%f11898, %f1146, %f11897;
	st.global.f32 	[%rd91], %f11898;
	st.global.f32 	[%rd8+328], %f1145;
	st.global.f32 	[%rd9+328], %f1144;
$L__BB0_1800:
	ld.param.u32 	%r16873, [_Z17qk_sparse_forwardPK13__nv_bfloat16S1_S1_PKiS3_fPfS4_S4_lllllllllllllllliiii_param_27];
	mov.u32 	%r14471, %ctaid.x;
	shl.b32 	%r14472, %r14471, 7;
	or.b32  	%r14473, %r14472, 83;
	setp.ge.s32 	%p5652, %r14473, %r16873;
	@%p5652 bra 	$L__BB0_1803;
	mov.u32 	%r14474, %tid.x;
	and.b32  	%r14475, %r14474, 31;
	setp.ne.s32 	%p5653, %r14475, 0;
	shl.b32 	%r14476, %r14474, 7;
	and.b32  	%r14477, %r14476, 3968;
	mov.u32 	%r14478, shmem;
	add.s32 	%r14479, %r14478, %r14477;
	shl.b32 	%r14480, %r14474, 1;
	and.b32  	%r14481, %r14480, 62;
	mad.lo.s32 	%r14482, %r14475, -126, %r14481;
	add.s32 	%r14483, %r14479, %r14482;
	ld.shared.f32 	%f11899, [%r14483+58880];
	mov.b32 	%r14484, %f11899;
	shfl.sync.down.b32	%r14485|%p5654, %r14484, 16, 31, -1;
	mov.b32 	%f11900, %r14485;
	max.f32 	%f11901, %f11899, %f11900;
	mov.b32 	%r14486, %f11901;
	shfl.sync.down.b32	%r14487|%p5655, %r14486, 8, 31, -1;
	mov.b32 	%f11902, %r14487;
	max.f32 	%f11903, %f11901, %f11902;
	mov.b32 	%r14488, %f11903;
	shfl.sync.down.b32	%r14489|%p5656, %r14488, 4, 31, -1;
	mov.b32 	%f11904, %r14489;
	max.f32 	%f11905, %f11903, %f11904;
	mov.b32 	%r14490, %f11905;
	shfl.sync.down.b32	%r14491|%p5657, %r14490, 2, 31, -1;
	mov.b32 	%f11906, %r14491;
	max.f32 	%f11907, %f11905, %f11906;
	mov.b32 	%r14492, %f11907;
	shfl.sync.down.b32	%r14493|%p5658, %r14492, 1, 31, -1;
	mov.b32 	%f11908, %r14493;
	max.f32 	%f1147, %f11907, %f11908;
	sub.f32 	%f11909, %f11899, %f1147;
	mul.f32 	%f11910, %f11909, 0f3FB8AA3B;
	ex2.approx.f32 	%f11911, %f11910;
	mov.b32 	%r14494, %f11911;
	shfl.sync.down.b32	%r14495|%p5659, %r14494, 16, 31, -1;
	mov.b32 	%f11912, %r14495;
	add.f32 	%f11913, %f11911, %f11912;
	mov.b32 	%r14496, %f11913;
	shfl.sync.down.b32	%r14497|%p5660, %r14496, 8, 31, -1;
	mov.b32 	%f11914, %r14497;
	add.f32 	%f11915, %f11913, %f11914;
	mov.b32 	%r14498, %f11915;
	shfl.sync.down.b32	%r14499|%p5661, %r14498, 4, 31, -1;
	mov.b32 	%f11916, %r14499;
	add.f32 	%f11917, %f11915, %f11916;
	mov.b32 	%r14500, %f11917;
	shfl.sync.down.b32	%r14501|%p5662, %r14500, 2, 31, -1;
	mov.b32 	%f11918, %r14501;
	add.f32 	%f11919, %f11917, %f11918;
	mov.b32 	%r14502, %f11919;
	shfl.sync.down.b32	%r14503|%p5663, %r14502, 1, 31, -1;
	mov.b32 	%f11920, %r14503;
	add.f32 	%f1148, %f11919, %f11920;
	div.rn.f32 	%f11921, %f11911, %f1148;
	mul.f32 	%f11922, %f11921, %f8993;
	mov.b32 	%r14504, %f11922;
	shfl.sync.down.b32	%r14505|%p5664, %r14504, 16, 31, -1;
	mov.b32 	%f11923, %r14505;
	add.f32 	%f11924, %f11922, %f11923;
	mov.b32 	%r14506, %f11924;
	shfl.sync.down.b32	%r14507|%p5665, %r14506, 8, 31, -1;
	mov.b32 	%f11925, %r14507;
	add.f32 	%f11926, %f11924, %f11925;
	mov.b32 	%r14508, %f11926;
	shfl.sync.down.b32	%r14509|%p5666, %r14508, 4, 31, -1;
	mov.b32 	%f11927, %r14509;
	add.f32 	%f11928, %f11926, %f11927;
	mov.b32 	%r14510, %f11928;
	shfl.sync.down.b32	%r14511|%p5667, %r14510, 2, 31, -1;
	mov.b32 	%f11929, %r14511;
	add.f32 	%f11930, %f11928, %f11929;
	mov.b32 	%r14512, %f11930;
	shfl.sync.down.b32	%r14513|%p5668, %r14512, 1, 31, -1;
	mov.b32 	%f11931, %r14513;
	add.f32 	%f1149, %f11930, %f11931;
	@%p5653 bra 	$L__BB0_1803;
	ld.global.f32 	%f11932, [%rd92];
	add.f32 	%f11933, %f1149, %f11932;
	st.global.f32 	[%rd92], %f11933;
	st.global.f32 	[%rd8+332], %f1148;
	st.global.f32 	[%rd9+332], %f1147;
$L__BB0_1803:
	ld.param.u32 	%r16874, [_Z17qk_sparse_forwardPK13__nv_bfloat16S1_S1_PKiS3_fPfS4_S4_lllllllllllllllliiii_param_27];
	mov.u32 	%r14514, %ctaid.x;
	shl.b32 	%r14515, %r14514, 7;
	or.b32  	%r14516, %r14515, 84;
	setp.ge.s32 	%p5669, %r14516, %r16874;
	@%p5669 bra 	$L__BB0_1806;
	mov.u32 	%r14517, %tid.x;
	and.b32  	%r14518, %r14517, 31;
	setp.ne.s32 	%p5670, %r14518, 0;
	shl.b32 	%r14519, %r14517, 7;
	and.b32  	%r14520, %r14519, 3968;
	mov.u32 	%r14521, shmem;
	add.s32 	%r14522, %r14521, %r14520;
	shl.b32 	%r14523, %r14517, 1;
	and.b32  	%r14524, %r14523, 62;
	mad.lo.s32 	%r14525, %r14518, -126, %r14524;
	add.s32 	%r14526, %r14522, %r14525;
	ld.shared.f32 	%f11934, [%r14526+59392];
	mov.b32 	%r14527, %f11934;
	shfl.sync.down.b32	%r14528|%p5671, %r14527, 16, 31, -1;
	mov.b32 	%f11935, %r14528;
	max.f32 	%f11936, %f11934, %f11935;
	mov.b32 	%r14529, %f11936;
	shfl.sync.down.b32	%r14530|%p5672, %r14529, 8, 31, -1;
	mov.b32 	%f11937, %r14530;
	max.f32 	%f11938, %f11936, %f11937;
	mov.b32 	%r14531, %f11938;
	shfl.sync.down.b32	%r14532|%p5673, %r14531, 4, 31, -1;
	mov.b32 	%f11939, %r14532;
	max.f32 	%f11940, %f11938, %f11939;
	mov.b32 	%r14533, %f11940;
	shfl.sync.down.b32	%r14534|%p5674, %r14533, 2, 31, -1;
	mov.b32 	%f11941, %r14534;
	max.f32 	%f11942, %f11940, %f11941;
	mov.b32 	%r14535, %f11942;
	shfl.sync.down.b32	%r14536|%p5675, %r14535, 1, 31, -1;
	mov.b32 	%f11943, %r14536;
	max.f32 	%f1150, %f11942, %f11943;
	sub.f32 	%f11944, %f11934, %f1150;
	mul.f32 	%f11945, %f11944, 0f3FB8AA3B;
	ex2.approx.f32 	%f11946, %f11945;
	mov.b32 	%r14537, %f11946;
	shfl.sync.down.b32	%r14538|%p5676, %r14537, 16, 31, -1;
	mov.b32 	%f11947, %r14538;
	add.f32 	%f11948, %f11946, %f11947;
	mov.b32 	%r14539, %f11948;
	shfl.sync.down.b32	%r14540|%p5677, %r14539, 8, 31, -1;
	mov.b32 	%f11949, %r14540;
	add.f32 	%f11950, %f11948, %f11949;
	mov.b32 	%r14541, %f11950;
	shfl.sync.down.b32	%r14542|%p5678, %r14541, 4, 31, -1;
	mov.b32 	%f11951, %r14542;
	add.f32 	%f11952, %f11950, %f11951;
	mov.b32 	%r14543, %f11952;
	shfl.sync.down.b32	%r14544|%p5679, %r14543, 2, 31, -1;
	mov.b32 	%f11953, %r14544;
	add.f32 	%f11954, %f11952, %f11953;
	mov.b32 	%r14545, %f11954;
	shfl.sync.down.b32	%r14546|%p5680, %r14545, 1, 31, -1;
	mov.b32 	%f11955, %r14546;
	add.f32 	%f1151, %f11954, %f11955;
	div.rn.f32 	%f11956, %f11946, %f1151;
	mul.f32 	%f11957, %f11956, %f8993;
	mov.b32 	%r14547, %f11957;
	shfl.sync.down.b32	%r14548|%p5681, %r14547, 16, 31, -1;
	mov.b32 	%f11958, %r14548;
	add.f32 	%f11959, %f11957, %f11958;
	mov.b32 	%r14549, %f11959;
	shfl.sync.down.b32	%r14550|%p5682, %r14549, 8, 31, -1;
	mov.b32 	%f11960, %r14550;
	add.f32 	%f11961, %f11959, %f11960;
	mov.b32 	%r14551, %f11961;
	shfl.sync.down.b32	%r14552|%p5683, %r14551, 4, 31, -1;
	mov.b32 	%f11962, %r14552;
	add.f32 	%f11963, %f11961, %f11962;
	mov.b32 	%r14553, %f11963;
	shfl.sync.down.b32	%r14554|%p5684, %r14553, 2, 31, -1;
	mov.b32 	%f11964, %r14554;
	add.f32 	%f11965, %f11963, %f11964;
	mov.b32 	%r14555, %f11965;
	shfl.sync.down.b32	%r14556|%p5685, %r14555, 1, 31, -1;
	mov.b32 	%f11966, %r14556;
	add.f32 	%f1152, %f11965, %f11966;
	@%p5670 bra 	$L__BB0_1806;
	ld.global.f32 	%f11967, [%rd93];
	add.f32 	%f11968, %f1152, %f11967;
	st.global.f32 	[%rd93], %f11968;
	st.global.f32 	[%rd8+336], %f1151;
	st.global.f32 	[%rd9+336], %f1150;
$L__BB0_1806:
	ld.param.u32 	%r16875, [_Z17qk_sparse_forwardPK13__nv_bfloat16S1_S1_PKiS3_fPfS4_S4_lllllllllllllllliiii_param_27];
	mov.u32 	%r14557, %ctaid.x;
	shl.b32 	%r14558, %r14557, 7;
	or.b32  	%r14559, %r14558, 85;
	setp.ge.s32 	%p5686, %r14559, %r16875;
	@%p5686 bra 	$L__BB0_1809;
	mov.u32 	%r14560, %tid.x;
	and.b32  	%r14561, %r14560, 31;
	setp.ne.s32 	%p5687, %r14561, 0;
	shl.b32 	%r14562, %r14560, 7;
	and.b32  	%r14563, %r14562, 3968;
	mov.u32 	%r14564, shmem;
	add.s32 	%r14565, %r14564, %r14563;
	shl.b32 	%r14566, %r14560, 1;
	and.b32  	%r14567, %r14566, 62;
	mad.lo.s32 	%r14568, %r14561, -126, %r14567;
	add.s32 	%r14569, %r14565, %r14568;
	ld.shared.f32 	%f11969, [%r14569+59904];
	mov.b32 	%r14570, %f11969;
	shfl.sync.down.b32	%r14571|%p5688, %r14570, 16, 31, -1;
	mov.b32 	%f11970, %r14571;
	max.f32 	%f11971, %f11969, %f11970;
	mov.b32 	%r14572, %f11971;
	shfl.sync.down.b32	%r14573|%p5689, %r14572, 8, 31, -1;
	mov.b32 	%f11972, %r14573;
	max.f32 	%f11973, %f11971, %f11972;
	mov.b32 	%r14574, %f11973;
	shfl.sync.down.b32	%r14575|%p5690, %r14574, 4, 31, -1;
	mov.b32 	%f11974, %r14575;
	max.f32 	%f11975, %f11973, %f11974;
	mov.b32 	%r14576, %f11975;
	shfl.sync.down.b32	%r14577|%p5691, %r14576, 2, 31, -1;
	mov.b32 	%f11976, %r14577;
	max.f32 	%f11977, %f11975, %f11976;
	mov.b32 	%r14578, %f11977;
	shfl.sync.down.b32	%r14579|%p5692, %r14578, 1, 31, -1;
	mov.b32 	%f11978, %r14579;
	max.f32 	%f1153, %f11977, %f11978;
	sub.f32 	%f11979, %f11969, %f1153;
	mul.f32 	%f11980, %f11979, 0f3FB8AA3B;
	ex2.approx.f32 	%f11981, %f11980;
	mov.b32 	%r14580, %f11981;
	shfl.sync.down.b32	%r14581|%p5693, %r14580, 16, 31, -1;
	mov.b32 	%f11982, %r14581;
	add.f32 	%f11983, %f11981, %f11982;
	mov.b32 	%r14582, %f11983;
	shfl.sync.down.b32	%r14583|%p5694, %r14582, 8, 31, -1;
	mov.b32 	%f11984, %r14583;
	add.f32 	%f11985, %f11983, %f11984;
	mov.b32 	%r14584, %f11985;
	shfl.sync.down.b32	%r14585|%p5695, %r14584, 4, 31, -1;
	mov.b32 	%f11986, %r14585;
	add.f32 	%f11987, %f11985, %f11986;
	mov.b32 	%r14586, %f11987;
	shfl.sync.down.b32	%r14587|%p5696, %r14586, 2, 31, -1;
	mov.b32 	%f11988, %r14587;
	add.f32 	%f11989, %f11987, %f11988;
	mov.b32 	%r14588, %f11989;
	shfl.sync.down.b32	%r14589|%p5697, %r14588, 1, 31, -1;
	mov.b32 	%f11990, %r14589;
	add.f32 	%f1154, %f11989, %f11990;
	div.rn.f32 	%f11991, %f11981, %f1154;
	mul.f32 	%f11992, %f11991, %f8993;
	mov.b32 	%r14590, %f11992;
	shfl.sync.down.b32	%r14591|%p5698, %r14590, 16, 31, -1;
	mov.b32 	%f11993, %r14591;
	add.f32 	%f11994, %f11992, %f11993;
	mov.b32 	%r14592, %f11994;
	shfl.sync.down.b32	%r14593|%p5699, %r14592, 8, 31, -1;
	mov.b32 	%f11995, %r14593;
	add.f32 	%f11996, %f11994, %f11995;
	mov.b32 	%r14594, %f11996;
	shfl.sync.down.b32	%r14595|%p5700, %r14594, 4, 31, -1;
	mov.b32 	%f11997, %r14595;
	add.f32 	%f11998, %f11996, %f11997;
	mov.b32 	%r14596, %f11998;
	shfl.sync.down.b32	%r14597|%p5701, %r14596, 2, 31, -1;
	mov.b32 	%f11999, %r14597;
	add.f32 	%f12000, %f11998, %f11999;
	mov.b32 	%r14598, %f12000;
	shfl.sync.down.b32	%r14599|%p5702, %r14598, 1, 31, -1;
	mov.b32 	%f12001, %r14599;
	add.f32 	%f1155, %f12000, %f12001;
	@%p5687 bra 	$L__BB0_1809;
	ld.global.f32 	%f12002, [%rd94];
	add.f32 	%f12003, %f1155, %f12002;
	st.global.f32 	[%rd94], %f12003;
	st.global.f32 	[%rd8+340], %f1154;
	st.global.f32 	[%rd9+340], %f1153;
$L__BB0_1809:
	ld.param.u32 	%r16876, [_Z17qk_sparse_forwardPK13__nv_bfloat16S1_S1_PKiS3_fPfS4_S4_lllllllllllllllliiii_param_27];
	mov.u32 	%r14600, %ctaid.x;
	shl.b32 	%r14601, %r14600, 7;
	or.b32  	%r14602, %r14601, 86;
	setp.ge.s32 	%p5703, %r14602, %r16876;
	@%p5703 bra 	$L__BB0_1812;
	mov.u32 	%r14603, %tid.x;
	and.b32  	%r14604, %r14603, 31;
	setp.ne.s32 	%p5704, %r14604, 0;
	shl.b32 	%r14605, %r14603, 7;
	and.b32  	%r14606, %r14605, 3968;
	mov.u32 	%r14607, shmem;
	add.s32 	%r14608, %r14607, %r14606;
	shl.b32 	%r14609, %r14603, 1;
	and.b32  	%r14610, %r14609, 62;
	mad.lo.s32 	%r14611, %r14604, -126, %r14610;
	add.s32 	%r14612, %r14608, %r14611;
	ld.shared.f32 	%f12004, [%r14612+60416];
	mov.b32 	%r14613, %f12004;
	shfl.sync.down.b32	%r14614|%p5705, %r14613, 16, 31, -1;
	mov.b32 	%f12005, %r14614;
	max.f32 	%f12006, %f12004, %f12005;
	mov.b32 	%r14615, %f12006;
	shfl.sync.down.b32	%r14616|%p5706, %r14615, 8, 31, -1;
	mov.b32 	%f12007, %r14616;
	max.f32 	%f12008, %f12006, %f12007;
	mov.b32 	%r14617, %f12008;
	shfl.sync.down.b32	%r14618|%p5707, %r14617, 4, 31, -1;
	mov.b32 	%f12009, %r14618;
	max.f32 	%f12010, %f12008, %f12009;
	mov.b32 	%r14619, %f12010;
	shfl.sync.down.b32	%r14620|%p5708, %r14619, 2, 31, -1;
	mov.b32 	%f12011, %r14620;
	max.f32 	%f12012, %f12010, %f12011;
	mov.b32 	%r14621, %f12012;
	shfl.sync.down.b32	%r14622|%p5709, %r14621, 1, 31, -1;
	mov.b32 	%f12013, %r14622;
	max.f32 	%f1156, %f12012, %f12013;
	sub.f32 	%f12014, %f12004, %f1156;
	mul.f32 	%f12015, %f12014, 0f3FB8AA3B;
	ex2.approx.f32 	%f12016, %f12015;
	mov.b32 	%r14623, %f12016;
	shfl.sync.down.b32	%r14624|%p5710, %r14623, 16, 31, -1;
	mov.b32 	%f12017, %r14624;
	add.f32 	%f12018, %f12016, %f12017;
	mov.b32 	%r14625, %f12018;
	shfl.sync.down.b32	%r14626|%p5711, %r14625, 8, 31, -1;
	mov.b32 	%f12019, %r14626;
	add.f32 	%f12020, %f12018, %f12019;
	mov.b32 	%r14627, %f12020;
	shfl.sync.down.b32	%r14628|%p5712, %r14627, 4, 31, -1;
	mov.b32 	%f12021, %r14628;
	add.f32 	%f12022, %f12020, %f12021;
	mov.b32 	%r14629, %f12022;
	shfl.sync.down.b32	%r14630|%p5713, %r14629, 2, 31, -1;
	mov.b32 	%f12023, %r14630;
	add.f32 	%f12024, %f12022, %f12023;
	mov.b32 	%r14631, %f12024;
	shfl.sync.down.b32	%r14632|%p5714, %r14631, 1, 31, -1;
	mov.b32 	%f12025, %r14632;
	add.f32 	%f1157, %f12024, %f12025;
	div.rn.f32 	%f12026, %f12016, %f1157;
	mul.f32 	%f12027, %f12026, %f8993;
	mov.b32 	%r14633, %f12027;
	shfl.sync.down.b32	%r14634|%p5715, %r14633, 16, 31, -1;
	mov.b32 	%f12028, %r14634;
	add.f32 	%f12029, %f12027, %f12028;
	mov.b32 	%r14635, %f12029;
	shfl.sync.down.b32	%r14636|%p5716, %r14635, 8, 31, -1;
	mov.b32 	%f12030, %r14636;
	add.f32 	%f12031, %f12029, %f12030;
	mov.b32 	%r14637, %f12031;
	shfl.sync.down.b32	%r14638|%p5717, %r14637, 4, 31, -1;
	mov.b32 	%f12032, %r14638;
	add.f32 	%f12033, %f12031, %f12032;
	mov.b32 	%r14639, %f12033;
	shfl.sync.down.b32	%r14640|%p5718, %r14639, 2, 31, -1;
	mov.b32 	%f12034, %r14640;
	add.f32 	%f12035, %f12033, %f12034;
	mov.b32 	%r14641, %f12035;
	shfl.sync.down.b32	%r14642|%p5719, %r14641, 1, 31, -1;
	mov.b32 	%f12036, %r14642;
	add.f32 	%f1158, %f12035, %f12036;
	@%p5704 bra 	$L__BB0_1812;
	ld.global.f32 	%f12037, [%rd95];
	add.f32 	%f12038, %f1158, %f12037;
	st.global.f32 	[%rd95], %f12038;
	st.global.f32 	[%rd8+344], %f1157;
	st.global.f32 	[%rd9+344], %f1156;
$L__BB0_1812:
	ld.param.u32 	%r16877, [_Z17qk_sparse_forwardPK13__nv_bfloat16S1_S1_PKiS3_fPfS4_S4_lllllllllllllllliiii_param_27];
	mov.u32 	%r14643, %ctaid.x;
	shl.b32 	%r14644, %r14643, 7;
	or.b32  	%r14645, %r14644, 87;
	setp.ge.s32 	%p5720, %r14645, %r16877;
	@%p5720 bra 	$L__BB0_1815;
	mov.u32 	%r14646, %tid.x;
	and.b32  	%r14647, %r14646, 31;
	setp.ne.s32 	%p5721, %r14647, 0;
	shl.b32 	%r14648, %r14646, 7;
	and.b32  	%r14649, %r14648, 3968;
	mov.u32 	%r14650, shmem;
	add.s32 	%r14651, %r14650, %r14649;
	shl.b32 	%r14652, %r14646, 1;
	and.b32  	%r14653, %r14652, 62;
	mad.lo.s32 	%r14654, %r14647, -126, %r14653;
	add.s32 	%r14655, %r14651, %r14654;
	ld.shared.f32 	%f12039, [%r14655+60928];
	mov.b32 	%r14656, %f12039;
	shfl.sync.down.b32	%r14657|%p5722, %r14656, 16, 31, -1;
	mov.b32 	%f12040, %r14657;
	max.f32 	%f12041, %f12039, %f12040;
	mov.b32 	%r14658, %f12041;
	shfl.sync.down.b32	%r14659|%p5723, %r14658, 8, 31, -1;
	mov.b32 	%f12042, %r14659;
	max.f32 	%f12043, %f12041, %f12042;
	mov.b32 	%r14660, %f12043;
	shfl.sync.down.b32	%r14661|%p5724, %r14660, 4, 31, -1;
	mov.b32 	%f12044, %r14661;
	max.f32 	%f12045, %f12043, %f12044;
	mov.b32 	%r14662, %f12045;
	shfl.sync.down.b32	%r14663|%p5725, %r14662, 2, 31, -1;
	mov.b32 	%f12046, %r14663;
	max.f32 	%f12047, %f12045, %f12046;
	mov.b32 	%r14664, %f12047;
	shfl.sync.down.b32	%r14665|%p5726, %r14664, 1, 31, -1;
	mov.b32 	%f12048, %r14665;
	max.f32 	%f1159, %f12047, %f12048;
	sub.f32 	%f12049, %f12039, %f1159;
	mul.f32 	%f12050, %f12049, 0f3FB8AA3B;
	ex2.approx.f32 	%f12051, %f12050;
	mov.b32 	%r14666, %f12051;
	shfl.sync.down.b32	%r14667|%p5727, %r14666, 16, 31, -1;
	mov.b32 	%f12052, %r14667;
	add.f32 	%f12053, %f12051, %f12052;
	mov.b32 	%r14668, %f12053;
	shfl.sync.down.b32	%r14669|%p5728, %r14668, 8, 31, -1;
	mov.b32 	%f12054, %r14669;
	add.f32 	%f12055, %f12053, %f12054;
	mov.b32 	%r14670, %f12055;
	shfl.sync.down.b32	%r14671|%p5729, %r14670, 4, 31, -1;
	mov.b32 	%f12056, %r14671;
	add.f32 	%f12057, %f12055, %f12056;
	mov.b32 	%r14672, %f12057;
	shfl.sync.down.b32	%r14673|%p5730, %r14672, 2, 31, -1;
	mov.b32 	%f12058, %r14673;
	add.f32 	%f12059, %f12057, %f12058;
	mov.b32 	%r14674, %f12059;
	shfl.sync.down.b32	%r14675|%p5731, %r14674, 1, 31, -1;
	mov.b32 	%f12060, %r14675;
	add.f32 	%f1160, %f12059, %f12060;
	div.rn.f32 	%f12061, %f12051, %f1160;
	mul.f32 	%f12062, %f12061, %f8993;
	mov.b32 	%r14676, %f12062;
	shfl.sync.down.b32	%r14677|%p5732, %r14676, 16, 31, -1;
	mov.b32 	%f12063, %r14677;
	add.f32 	%f12064, %f12062, %f12063;
	mov.b32 	%r14678, %f12064;
	shfl.sync.down.b32	%r14679|%p5733, %r14678, 8, 31, -1;
	mov.b32 	%f12065, %r14679;
	add.f32 	%f12066, %f12064, %f12065;
	mov.b32 	%r14680, %f12066;
	shfl.sync.down.b32	%r14681|%p5734, %r14680, 4, 31, -1;
	mov.b32 	%f12067, %r14681;
	add.f32 	%f12068, %f12066, %f12067;
	mov.b32 	%r14682, %f12068;
	shfl.sync.down.b32	%r14683|%p5735, %r14682, 2, 31, -1;
	mov.b32 	%f12069, %r14683;
	add.f32 	%f12070, %f12068, %f12069;
	mov.b32 	%r14684, %f12070;
	shfl.sync.down.b32	%r14685|%p5736, %r14684, 1, 31, -1;
	mov.b32 	%f12071, %r14685;
	add.f32 	%f1161, %f12070, %f12071;
	@%p5721 bra 	$L__BB0_1815;
	ld.global.f32 	%f12072, [%rd96];
	add.f32 	%f12073, %f1161, %f12072;
	st.global.f32 	[%rd96], %f12073;
	st.global.f32 	[%rd8+348], %f1160;
	st.global.f32 	[%rd9+348], %f1159;
$L__BB0_1815:
	ld.param.u32 	%r16878, [_Z17qk_sparse_forwardPK13__nv_bfloat16S1_S1_PKiS3_fPfS4_S4_lllllllllllllllliiii_param_27];
	mov.u32 	%r14686, %ctaid.x;
	shl.b32 	%r14687, %r14686, 7;
	or.b32  	%r14688, %r14687, 88;
	setp.ge.s32 	%p5737, %r14688, %r16878;
	@%p5737 bra 	$L__BB0_1818;
	mov.u32 	%r14689, %tid.x;
	and.b32  	%r14690, %r14689, 31;
	setp.ne.s32 	%p5738, %r14690, 0;
	shl.b32 	%r14691, %r14689, 7;
	and.b32  	%r14692, %r14691, 3968;
	mov.u32 	%r14693, shmem;
	add.s32 	%r14694, %r14693, %r14692;
	shl.b32 	%r14695, %r14689, 1;
	and.b32  	%r14696, %r14695, 62;
	mad.lo.s32 	%r14697, %r14690, -126, %r14696;
	add.s32 	%r14698, %r14694, %r14697;
	ld.shared.f32 	%f12074, [%r14698+61440];
	mov.b32 	%r14699, %f12074;
	shfl.sync.down.b32	%r14700|%p5739, %r14699, 16, 31, -1;
	mov.b32 	%f12075, %r14700;
	max.f32 	%f12076, %f12074, %f12075;
	mov.b32 	%r14701, %f12076;
	shfl.sync.down.b32	%r14702|%p5740, %r14701, 8, 31, -1;
	mov.b32 	%f12077, %r14702;
	max.f32 	%f12078, %f12076, %f12077;
	mov.b32 	%r14703, %f12078;
	shfl.sync.down.b32	%r14704|%p5741, %r14703, 4, 31, -1;
	mov.b32 	%f12079, %r14704;
	max.f32 	%f12080, %f12078, %f12079;
	mov.b32 	%r14705, %f12080;
	shfl.sync.down.b32	%r14706|%p5742, %r14705, 2, 31, -1;
	mov.b32 	%f12081, %r14706;
	max.f32 	%f12082, %f12080, %f12081;
	mov.b32 	%r14707, %f12082;
	shfl.sync.down.b32	%r14708|%p5743, %r14707, 1, 31, -1;
	mov.b32 	%f12083, %r14708;
	max.f32 	%f1162, %f12082, %f12083;
	sub.f32 	%f12084, %f12074, %f1162;
	mul.f32 	%f12085, %f12084, 0f3FB8AA3B;
	ex2.approx.f32 	%f12086, %f12085;
	mov.b32 	%r14709, %f12086;
	shfl.sync.down.b32	%r14710|%p5744, %r14709, 16, 31, -1;
	mov.b32 	%f12087, %r14710;
	add.f32 	%f12088, %f12086, %f12087;
	mov.b32 	%r14711, %f12088;
	shfl.sync.down.b32	%r14712|%p5745, %r14711, 8, 31, -1;
	mov.b32 	%f12089, %r14712;
	add.f32 	%f12090, %f12088, %f12089;
	mov.b32 	%r14713, %f12090;
	shfl.sync.down.b32	%r14714|%p5746, %r14713, 4, 31, -1;
	mov.b32 	%f12091, %r14714;
	add.f32 	%f12092, %f12090, %f12091;
	mov.b32 	%r14715, %f12092;
	shfl.sync.down.b32	%r14716|%p5747, %r14715, 2, 31, -1;
	mov.b32 	%f12093, %r14716;
	add.f32 	%f12094, %f12092, %f12093;
	mov.b32 	%r14717, %f12094;
	shfl.sync.down.b32	%r14718|%p5748, %r14717, 1, 31, -1;
	mov.b32 	%f12095, %r14718;
	add.f32 	%f1163, %f12094, %f12095;
	div.rn.f32 	%f12096, %f12086, %f1163;
	mul.f32 	%f12097, %f12096, %f8993;
	mov.b32 	%r14719, %f12097;
	shfl.sync.down.b32	%r14720|%p5749, %r14719, 16, 31, -1;
	mov.b32 	%f12098, %r14720;
	add.f32 	%f12099, %f12097, %f12098;
	mov.b32 	%r14721, %f12099;
	shfl.sync.down.b32	%r14722|%p5750, %r14721, 8, 31, -1;
	mov.b32 	%f12100, %r14722;
	add.f32 	%f12101, %f12099, %f12100;
	mov.b32 	%r14723, %f12101;
	shfl.sync.down.b32	%r14724|%p5751, %r14723, 4, 31, -1;
	mov.b32 	%f12102, %r14724;
	add.f32 	%f12103, %f12101, %f12102;
	mov.b32 	%r14725, %f12103;
	shfl.sync.down.b32	%r14726|%p5752, %r14725, 2, 31, -1;
	mov.b32 	%f12104, %r14726;
	add.f32 	%f12105, %f12103, %f12104;
	mov.b32 	%r14727, %f12105;
	shfl.sync.down.b32	%r14728|%p5753, %r14727, 1, 31, -1;
	mov.b32 	%f12106, %r14728;
	add.f32 	%f1164, %f12105, %f12106;
	@%p5738 bra 	$L__BB0_1818;
	ld.global.f32 	%f12107, [%rd97];
	add.f32 	%f12108, %f1164, %f12107;
	st.global.f32 	[%rd97], %f12108;
	st.global.f32 	[%rd8+352], %f1163;
	st.global.f32 	[%rd9+352], %f1162;
$L__BB0_1818:
	ld.param.u32 	%r16879, [_Z17qk_sparse_forwardPK13__nv_bfloat16S1_S1_PKiS3_fPfS4_S4_lllllllllllllllliiii_param_27];
	mov.u32 	%r14729, %ctaid.x;
	shl.b32 	%r14730, %r14729, 7;
	or.b32  	%r14731, %r14730, 89;
	setp.ge.s32 	%p5754, %r14731, %r16879;
	@%p5754 bra 	$L__BB0_1821;
	mov.u32 	%r14732, %tid.x;
	and.b32  	%r14733, %r14732, 31;
	setp.ne.s32 	%p5755, %r14733, 0;
	shl.b32 	%r14734, %r14732, 7;
	and.b32  	%r14735, %r14734, 3968;
	mov.u32 	%r14736, shmem;
	add.s32 	%r14737, %r14736, %r14735;
	shl.b32 	%r14738, %r14732, 1;
	and.b32  	%r14739, %r14738, 62;
	mad.lo.s32 	%r14740, %r14733, -126, %r14739;
	add.s32 	%r14741, %r14737, %r14740;
	ld.shared.f32 	%f12109, [%r14741+61952];
	mov.b32 	%r14742, %f12109;
	shfl.sync.down.b32	%r14743|%p5756, %r14742, 16, 31, -1;
	mov.b32 	%f12110, %r14743;
	max.f32 	%f12111, %f12109, %f12110;
	mov.b32 	%r14744, %f12111;
	shfl.sync.down.b32	%r14745|%p5757, %r14744, 8, 31, -1;
	mov.b32 	%f12112, %r14745;
	max.f32 	%f12113, %f12111, %f12112;
	mov.b32 	%r14746, %f12113;
	shfl.sync.down.b32	%r14747|%p5758, %r14746, 4, 31, -1;
	mov.b32 	%f12114, %r14747;
	max.f32 	%f12115, %f12113, %f12114;
	mov.b32 	%r14748, %f12115;
	shfl.sync.down.b32	%r14749|%p5759, %r14748, 2, 31, -1;
	mov.b32 	%f12116, %r14749;
	max.f32 	%f12117, %f12115, %f12116;
	mov.b32 	%r14750, %f12117;
	shfl.sync.down.b32	%r14751|%p5760, %r14750, 1, 31, -1;
	mov.b32 	%f12118, %r14751;
	max.f32 	%f1165, %f12117, %f12118;
	sub.f32 	%f12119, %f12109, %f1165;
	mul.f32 	%f12120, %f12119, 0f3FB8AA3B;
	ex2.approx.f32 	%f12121, %f12120;
	mov.b32 	%r14752, %f12121;
	shfl.sync.down.b32	%r14753|%p5761, %r14752, 16, 31, -1;
	mov.b32 	%f12122, %r14753;
	add.f32 	%f12123, %f12121, %f12122;
	mov.b32 	%r14754, %f12123;
	shfl.sync.down.b32	%r14755|%p5762, %r14754, 8, 31, -1;
	mov.b32 	%f12124, %r14755;
	add.f32 	%f12125, %f12123, %f12124;
	mov.b32 	%r14756, %f12125;
	shfl.sync.down.b32	%r14757|%p5763, %r14756, 4, 31, -1;
	mov.b32 	%f12126, %r14757;
	add.f32 	%f12127, %f12125, %f12126;
	mov.b32 	%r14758, %f12127;
	shfl.sync.down.b32	%r14759|%p5764, %r14758, 2, 31, -1;
	mov.b32 	%f12128, %r14759;
	add.f32 	%f12129, %f12127, %f12128;
	mov.b32 	%r14760, %f12129;
	shfl.sync.down.b32	%r14761|%p5765, %r14760, 1, 31, -1;
	mov.b32 	%f12130, %r14761;
	add.f32 	%f1166, %f12129, %f12130;
	div.rn.f32 	%f12131, %f12121, %f1166;
	mul.f32 	%f12132, %f12131, %f8993;
	mov.b32 	%r14762, %f12132;
	shfl.sync.down.b32	%r14763|%p5766, %r14762, 16, 31, -1;
	mov.b32 	%f12133, %r14763;
	add.f32 	%f12134, %f12132, %f12133;
	mov.b32 	%r14764, %f12134;
	shfl.sync.down.b32	%r14765|%p5767, %r14764, 8, 31, -1;
	mov.b32 	%f12135, %r14765;
	add.f32 	%f12136, %f12134, %f12135;
	mov.b32 	%r14766, %f12136;
	shfl.sync.down.b32	%r14767|%p5768, %r14766, 4, 31, -1;
	mov.b32 	%f12137, %r14767;
	add.f32 	%f12138, %f12136, %f12137;
	mov.b32 	%r14768, %f12138;
	shfl.sync.down.b32	%r14769|%p5769, %r14768, 2, 31, -1;
	mov.b32 	%f12139, %r14769;
	add.f32 	%f12140, %f12138, %f12139;
	mov.b32 	%r14770, %f12140;
	shfl.sync.down.b32	%r14771|%p5770, %r14770, 1, 31, -1;
	mov.b32 	%f12141, %r14771;
	add.f32 	%f1167, %f12140, %f12141;
	@%p5755 bra 	$L__BB0_1821;
	ld.global.f32 	%f12142, [%rd98];
	add.f32 	%f12143, %f1167, %f12142;
	st.global.f32 	[%rd98], %f12143;
	st.global.f32 	[%rd8+356], %f1166;
	st.global.f32 	[%rd9+356], %f1165;
$L__BB0_1821:
	ld.param.u32 	%r16880, [_Z17qk_sparse_forwardPK13__nv_bfloat16S1_S1_PKiS3_fPfS4_S4_lllllllllllllllliiii_param_27];
	mov.u32 	%r14772, %ctaid.x;
	shl.b32 	%r14773, %r14772, 7;
	or.b32  	%r14774, %r14773, 90;
	setp.ge.s32 	%p5771, %r14774, %r16880;
	@%p5771 bra 	$L__BB0_1824;
	mov.u32 	%r14775, %tid.x;
	and.b32  	%r14776, %r14775, 31;
	setp.ne.s32 	%p5772, %r14776, 0;
	shl.b32 	%r14777, %r14775, 7;
	and.b32  	%r14778, %r14777, 3968;
	mov.u32 	%r14779, shmem;
	add.s32 	%r14780, %r14779, %r14778;
	shl.b32 	%r14781, %r14775, 1;
	and.b32  	%r14782, %r14781, 62;
	mad.lo.s32 	%r14783, %r14776, -126, %r14782;
	add.s32 	%r14784, %r14780, %r14783;
	ld.shared.f32 	%f12144, [%r14784+62464];
	mov.b32 	%r14785, %f12144;
	shfl.sync.down.b32	%r14786|%p5773, %r14785, 16, 31, -1;
	mov.b32 	%f12145, %r14786;
	max.f32 	%f12146, %f12144, %f12145;
	mov.b32 	%r14787, %f12146;
	shfl.sync.down.b32	%r14788|%p5774, %r14787, 8, 31, -1;
	mov.b32 	%f12147, %r14788;
	max.f32 	%f12148, %f12146, %f12147;
	mov.b32 	%r14789, %f12148;
	shfl.sync.down.b32	%r14790|%p5775, %r14789, 4, 31, -1;
	mov.b32 	%f12149, %r14790;
	max.f32 	%f12150, %f12148, %f12149;
	mov.b32 	%r14791, %f12150;
	shfl.sync.down.b32	%r14792|%p5776, %r14791, 2, 31, -1;
	mov.b32 	%f12151, %r14792;
	max.f32 	%f12152, %f12150, %f12151;
	mov.b32 	%r14793, %f12152;
	shfl.sync.down.b32	%r14794|%p5777, %r14793, 1, 31, -1;
	mov.b32 	%f12153, %r14794;
	max.f32 	%f1168, %f12152, %f12153;
	sub.f32 	%f12154, %f12144, %f1168;
	mul.f32 	%f12155, %f12154, 0f3FB8AA3B;
	ex2.approx.f32 	%f12156, %f12155;
	mov.b32 	%r14795, %f12156;
	shfl.sync.down.b32	%r14796|%p5778, %r14795, 16, 31, -1;
	mov.b32 	%f12157, %r14796;
	add.f32 	%f12158, %f12156, %f12157;
	mov.b32 	%r14797, %f12158;
	shfl.sync.down.b32	%r14798|%p5779, %r14797, 8, 31, -1;
	mov.b32 	%f12159, %r14798;
	add.f32 	%f12160, %f12158, %f12159;
	mov.b32 	%r14799, %f12160;
	shfl.sync.down.b32	%r14800|%p5780, %r14799, 4, 31, -1;
	mov.b32 	%f12161, %r14800;
	add.f32 	%f12162, %f12160, %f12161;
	mov.b32 	%r14801, %f12162;
	shfl.sync.down.b32	%r14802|%p5781, %r14801, 2, 31, -1;
	mov.b32 	%f12163, %r14802;
	add.f32 	%f12164, %f12162, %f12163;
	mov.b32 	%r14803, %f12164;
	shfl.sync.down.b32	%r14804|%p5782, %r14803, 1, 31, -1;
	mov.b32 	%f12165, %r14804;
	add.f32 	%f1169, %f12164, %f12165;
	div.rn.f32 	%f12166, %f12156, %f1169;
	mul.f32 	%f12167, %f12166, %f8993;
	mov.b32 	%r14805, %f12167;
	shfl.sync.down.b32	%r14806|%p5783, %r14805, 16, 31, -1;
	mov.b32 	%f12168, %r14806;
	add.f32 	%f12169, %f12167, %f12168;
	mov.b32 	%r14807, %f12169;
	shfl.sync.down.b32	%r14808|%p5784, %r14807, 8, 31, -1;
	mov.b32 	%f12170, %r14808;
	add.f32 	%f12171, %f12169, %f12170;
	mov.b32 	%r14809, %f12171;
	shfl.sync.down.b32	%r14810|%p5785, %r14809, 4, 31, -1;
	mov.b32 	%f12172, %r14810;
	add.f32 	%f12173, %f12171, %f12172;
	mov.b32 	%r14811, %f12173;
	shfl.sync.down.b32	%r14812|%p5786, %r14811, 2, 31, -1;
	mov.b32 	%f12174, %r14812;
	add.f32 	%f12175, %f12173, %f12174;
	mov.b32 	%r14813, %f12175;
	shfl.sync.down.b32	%r14814|%p5787, %r14813, 1, 31, -1;
	mov.b32 	%f12176, %r14814;
	add.f32 	%f1170, %f12175, %f12176;
	@%p5772 bra 	$L__BB0_1824;
	ld.global.f32 	%f12177, [%rd99];
	add.f32 	%f12178, %f1170, %f12177;
	st.global.f32 	[%rd99], %f12178;
	st.global.f32 	[%rd8+360], %f1169;
	st.global.f32 	[%rd9+360], %f1168;
$L__BB0_1824:
	ld.param.u32 	%r16881, [_Z17qk_sparse_forwardPK13__nv_bfloat16S1_S1_PKiS3_fPfS4_S4_lllllllllllllllliiii_param_27];
	mov.u32 	%r14815, %ctaid.x;
	shl.b32 	%r14816, %r14815, 7;
	or.b32  	%r14817, %r14816, 91;
	setp.ge.s32 	%p5788, %r14817, %r16881;
	@%p5788 bra 	$L__BB0_1827;
	mov.u32 	%r14818, %tid.x;
	and.b32  	%r14819, %r14818, 31;
	setp.ne.s32 	%p5789, %r14819, 0;
	shl.b32 	%r14820, %r14818, 7;
	and.b32  	%r14821, %r14820, 3968;
	mov.u32 	%r14822, shmem;
	add.s32 	%r14823, %r14822, %r14821;
	shl.b32 	%r14824, %r14818, 1;
	and.b32  	%r14825, %r14824, 62;
	mad.lo.s32 	%r14826, %r14819, -126, %r14825;
	add.s32 	%r14827, %r14823, %r14826;
	ld.shared.f32 	%f12179, [%r14827+62976];
	mov.b32 	%r14828, %f12179;
	shfl.sync.down.b32	%r14829|%p5790, %r14828, 16, 31, -1;
	mov.b32 	%f12180, %r14829;
	max.f32 	%f12181, %f12179, %f12180;
	mov.b32 	%r14830, %f12181;
	shfl.sync.down.b32	%r14831|%p5791, %r14830, 8, 31, -1;
	mov.b32 	%f12182, %r14831;
	max.f32 	%f12183, %f12181, %f12182;
	mov.b32 	%r14832, %f12183;
	shfl.sync.down.b32	%r14833|%p5792, %r14832, 4, 31, -1;
	mov.b32 	%f12184, %r14833;
	max.f32 	%f12185, %f12183, %f12184;
	mov.b32 	%r14834, %f12185;
	shfl.sync.down.b32	%r14835|%p5793, %r14834, 2, 31, -1;
	mov.b32 	%f12186, %r14835;
	max.f32 	%f12187, %f12185, %f12186;
	mov.b32 	%r14836, %f12187;
	shfl.sync.down.b32	%r14837|%p5794, %r14836, 1, 31, -1;
	mov.b32 	%f12188, %r14837;
	max.f32 	%f1171, %f12187, %f12188;
	sub.f32 	%f12189, %f12179, %f1171;
	mul.f32 	%f12190, %f12189, 0f3FB8AA3B;
	ex2.approx.f32 	%f12191, %f12190;
	mov.b32 	%r14838, %f12191;
	shfl.sync.down.b32	%r14839|%p5795, %r14838, 16, 31, -1;
	mov.b32 	%f12192, %r14839;
	add.f32 	%f12193, %f12191, %f12192;
	mov.b32 	%r14840, %f12193;
	shfl.sync.down.b32	%r14841|%p5796, %r14840, 8, 31, -1;
	mov.b32 	%f12194, %r14841;
	add.f32 	%f12195, %f12193, %f12194;
	mov.b32 	%r14842, %f12195;
	shfl.sync.down.b32	%r14843|%p5797, %r14842, 4, 31, -1;
	mov.b32 	%f12196, %r14843;
	add.f32 	%f12197, %f12195, %f12196;
	mov.b32 	%r14844, %f12197;
	shfl.sync.down.b32	%r14845|%p5798, %r14844, 2, 31, -1;
	mov.b32 	%f12198, %r14845;
	add.f32 	%f12199, %f12197, %f12198;
	mov.b32 	%r14846, %f12199;
	shfl.sync.down.b32	%r14847|%p5799, %r14846, 1, 31, -1;
	mov.b32 	%f12200, %r14847;
	add.f32 	%f1172, %f12199, %f12200;
	div.rn.f32 	%f12201, %f12191, %f1172;
	mul.f32 	%f12202, %f12201, %f8993;
	mov.b32 	%r14848, %f12202;
	shfl.sync.down.b32	%r14849|%p5800, %r14848, 16, 31, -1;
	mov.b32 	%f12203, %r14849;
	add.f32 	%f12204, %f12202, %f12203;
	mov.b32 	%r14850, %f12204;
	shfl.sync.down.b32	%r14851|%p5801, %r14850, 8, 31, -1;
	mov.b32 	%f12205, %r14851;
	add.f32 	%f12206, %f12204, %f12205;
	mov.b32 	%r14852, %f12206;
	shfl.sync.down.b32	%r14853|%p5802, %r14852, 4, 31, -1;
	mov.b32 	%f12207, %r14853;
	add.f32 	%f12208, %f12206, %f12207;
	mov.b32 	%r14854, %f12208;
	shfl.sync.down.b32	%r14855|%p5803, %r14854, 2, 31, -1;
	mov.b32 	%f12209, %r14855;
	add.f32 	%f12210, %f12208, %f12209;
	mov.b32 	%r14856, %f12210;
	shfl.sync.down.b32	%r14857|%p5804, %r14856, 1, 31, -1;
	mov.b32 	%f12211, %r14857;
	add.f32 	%f1173, %f12210, %f12211;
	@%p5789 bra 	$L__BB0_1827;
	ld.global.f32 	%f12212, [%rd100];
	add.f32 	%f12213, %f1173, %f12212;
	st.global.f32 	[%rd100], %f12213;
	st.global.f32 	[%rd8+364], %f1172;
	st.global.f32 	[%rd9+364], %f1171;
$L__BB0_1827:
	ld.param.u32 	%r16882, [_Z17qk_sparse_forwardPK13__nv_bfloat16S1_S1_PKiS3_fPfS4_S4_lllllllllllllllliiii_param_27];
	mov.u32 	%r14858, %ctaid.x;
	shl.b32 	%r14859, %r14858, 7;
	or.b32  	%r14860, %r14859, 92;
	setp.ge.s32 	%p5805, %r14860, %r16882;
	@%p5805 bra 	$L__BB0_1830;
	mov.u32 	%r14861, %tid.x;
	and.b32  	%r14862, %r14861, 31;
	setp.ne.s32 	%p5806, %r14862, 0;
	shl.b32 	%r14863, %r14861, 7;
	and.b32  	%r14864, %r14863, 3968;
	mov.u32 	%r14865, shmem;
	add.s32 	%r14866, %r14865, %r14864;
	shl.b32 	%r14867, %r14861, 1;
	and.b32  	%r14868, %r14867, 62;
	mad.lo.s32 	%r14869, %r14862, -126, %r14868;
	add.s32 	%r14870, %r14866, %r14869;
	ld.shared.f32 	%f12214, [%r14870+63488];
	mov.b32 	%r14871, %f12214;
	shfl.sync.down.b32	%r14872|%p5807, %r14871, 16, 31, -1;
	mov.b32 	%f12215, %r14872;
	max.f32 	%f12216, %f12214, %f12215;
	mov.b32 	%r14873, %f12216;
	shfl.sync.down.b32	%r14874|%p5808, %r14873, 8, 31, -1;
	mov.b32 	%f12217, %r14874;
	max.f32 	%f12218, %f12216, %f12217;
	mov.b32 	%r14875, %f12218;
	shfl.sync.down.b32	%r14876|%p5809, %r14875, 4, 31, -1;
	mov.b32 	%f12219, %r14876;
	max.f32 	%f12220, %f12218, %f12219;
	mov.b32 	%r14877, %f12220;
	shfl.sync.down.b32	%r14878|%p5810, %r14877, 2, 31, -1;
	mov.b32 	%f12221, %r14878;
	max.f32 	%f12222, %f12220, %f12221;
	mov.b32 	%r14879, %f12222;
	shfl.sync.down.b32	%r14880|%p5811, %r14879, 1, 31, -1;
	mov.b32 	%f12223, %r14880;
	max.f32 	%f1174, %f12222, %f12223;
	sub.f32 	%f12224, %f12214, %f1174;
	mul.f32 	%f12225, %f12224, 0f3FB8AA3B;
	ex2.approx.f32 	%f12226, %f12225;
	mov.b32 	%r14881, %f12226;
	shfl.sync.down.b32	%r14882|%p5812, %r14881, 16, 31, -1;
	mov.b32 	%f12227, %r14882;
	add.f32 	%f12228, %f12226, %f12227;
	mov.b32 	%r14883, %f12228;
	shfl.sync.down.b32	%r14884|%p5813, %r14883, 8, 31, -1;
	mov.b32 	%f12229, %r14884;
	add.f32 	%f12230, %f12228, %f12229;
	mov.b32 	%r14885, %f12230;
	shfl.sync.down.b32	%r14886|%p5814, %r14885, 4, 31, -1;
	mov.b32 	%f12231, %r14886;
	add.f32 	%f12232, %f12230, %f12231;
	mov.b32 	%r14887, %f12232;
	shfl.sync.down.b32	%r14888|%p5815, %r14887, 2, 31, -1;
	mov.b32 	%f12233, %r14888;
	add.f32 	%f12234, %f12232, %f12233;
	mov.b32 	%r14889, %f12234;
	shfl.sync.down.b32	%r14890|%p5816, %r14889, 1, 31, -1;
	mov.b32 	%f12235, %r14890;
	add.f32 	%f1175, %f12234, %f12235;
	div.rn.f32 	%f12236, %f12226, %f1175;
	mul.f32 	%f12237, %f12236, %f8993;
	mov.b32 	%r14891, %f12237;
	shfl.sync.down.b32	%r14892|%p5817, %r14891, 16, 31, -1;
	mov.b32 	%f12238, %r14892;
	add.f32 	%f12239, %f12237, %f12238;
	mov.b32 	%r14893, %f12239;
	shfl.sync.down.b32	%r14894|%p5818, %r14893, 8, 31, -1;
	mov.b32 	%f12240, %r14894;
	add.f32 	%f12241, %f12239, %f12240;
	mov.b32 	%r14895, %f12241;
	shfl.sync.down.b32	%r14896|%p5819, %r14895, 4, 31, -1;
	mov.b32 	%f12242, %r14896;
	add.f32 	%f12243, %f12241, %f12242;
	mov.b32 	%r14897, %f12243;
	shfl.sync.down.b32	%r14898|%p5820, %r14897, 2, 31, -1;
	mov.b32 	%f12244, %r14898;
	add.f32 	%f12245, %f12243, %f12244;
	mov.b32 	%r14899, %f12245;
	shfl.sync.down.b32	%r14900|%p5821, %r14899, 1, 31, -1;
	mov.b32 	%f12246, %r14900;
	add.f32 	%f1176, %f12245, %f12246;
	@%p5806 bra 	$L__BB0_1830;
	ld.global.f32 	%f12247, [%rd101];
	add.f32 	%f12248, %f1176, %f12247;
	st.global.f32 	[%rd101], %f12248;
	st.global.f32 	[%rd8+368], %f1175;
	st.global.f32 	[%rd9+368], %f1174;
$L__BB0_1830:
	ld.param.u32 	%r16883, [_Z17qk_sparse_forwardPK13__nv_bfloat16S1_S1_PKiS3_fPfS4_S4_lllllllllllllllliiii_param_27];
	mov.u32 	%r14901, %ctaid.x;
	shl.b32 	%r14902, %r14901, 7;
	or.b32  	%r14903, %r14902, 93;
	setp.ge.s32 	%p5822, %r14903, %r16883;
	@%p5822 bra 	$L__BB0_1833;
	mov.u32 	%r14904, %tid.x;
	and.b32  	%r14905, %r14904, 31;
	setp.ne.s32 	%p5823, %r14905, 0;
	shl.b32 	%r14906, %r14904, 7;
	and.b32  	%r14907, %r14906, 3968;
	mov.u32 	%r14908, shmem;
	add.s32 	%r14909, %r14908, %r14907;
	shl.b32 	%r14910, %r14904, 1;
	and.b32  	%r14911, %r14910, 62;
	mad.lo.s32 	%r14912, %r14905, -126, %r14911;
	add.s32 	%r14913, %r14909, %r14912;
	ld.shared.f32 	%f12249, [%r14913+64000];
	mov.b32 	%r14914, %f12249;
	shfl.sync.down.b32	%r14915|%p5824, %r14914, 16, 31, -1;
	mov.b32 	%f12250, %r14915;
	max.f32 	%f12251, %f12249, %f12250;
	mov.b32 	%r14916, %f12251;
	shfl.sync.down.b32	%r14917|%p5825, %r14916, 8, 31, -1;
	mov.b32 	%f12252, %r14917;
	max.f32 	%f12253, %f12251, %f12252;
	mov.b32 	%r14918, %f12253;
	shfl.sync.down.b32	%r14919|%p5826, %r14918, 4, 31, -1;
	mov.b32 	%f12254, %r14919;
	max.f32 	%f12255, %f12253, %f12254;
	mov.b32 	%r14920, %f12255;
	shfl.sync.down.b32	%r14921|%p5827, %r14920, 2, 31, -1;
	mov.b32 	%f12256, %r14921;
	max.f32 	%f12257, %f12255, %f12256;
	mov.b32 	%r14922, %f12257;
	shfl.sync.down.b32	%r14923|%p5828, %r14922, 1, 31, -1;
	mov.b32 	%f12258, %r14923;
	max.f32 	%f1177, %f12257, %f12258;
	sub.f32 	%f12259, %f12249, %f1177;
	mul.f32 	%f12260, %f12259, 0f3FB8AA3B;
	ex2.approx.f32 	%f12261, %f12260;
	mov.b32 	%r14924, %f12261;
	shfl.sync.down.b32	%r14925|%p5829, %r14924, 16, 31, -1;
	mov.b32 	%f12262, %r14925;
	add.f32 	%f12263, %f12261, %f12262;
	mov.b32 	%r14926, %f12263;
	shfl.sync.down.b32	%r14927|%p5830, %r14926, 8, 31, -1;
	mov.b32 	%f12264, %r14927;
	add.f32 	%f12265, %f12263, %f12264;
	mov.b32 	%r14928, %f12265;
	shfl.sync.down.b32	%r14929|%p5831, %r14928, 4, 31, -1;
	mov.b32 	%f12266, %r14929;
	add.f32 	%f12267, %f12265, %f12266;
	mov.b32 	%r14930, %f12267;
	shfl.sync.down.b32	%r14931|%p5832, %r14930, 2, 31, -1;
	mov.b32 	%f12268, %r14931;
	add.f32 	%f12269, %f12267, %f12268;
	mov.b32 	%r14932, %f12269;
	shfl.sync.down.b32	%r14933|%p5833, %r14932, 1, 31, -1;
	mov.b32 	%f12270, %r14933;
	add.f32 	%f1178, %f12269, %f12270;
	div.rn.f32 	%f12271, %f12261, %f1178;
	mul.f32 	%f12272, %f12271, %f8993;
	mov.b32 	%r14934, %f12272;
	shfl.sync.down.b32	%r14935|%p5834, %r14934, 16, 31, -1;
	mov.b32 	%f12273, %r14935;
	add.f32 	%f12274, %f12272, %f12273;
	mov.b32 	%r14936, %f12274;
	shfl.sync.down.b32	%r14937|%p5835, %r14936, 8, 31, -1;
	mov.b32 	%f12275, %r14937;
	add.f32 	%f12276, %f12274, %f12275;
	mov.b32 	%r14938, %f12276;
	shfl.sync.down.b32	%r14939|%p5836, %r14938, 4, 31, -1;
	mov.b32 	%f12277, %r14939;
	add.f32 	%f12278, %f12276, %f12277;
	mov.b32 	%r14940, %f12278;
	shfl.sync.down.b32	%r14941|%p5837, %r14940, 2, 31, -1;
	mov.b32 	%f12279, %r14941;
	add.f32 	%f12280, %f12278, %f12279;
	mov.b32 	%r14942, %f12280;
	shfl.sync.down.b32	%r14943|%p5838, %r14942, 1, 31, -1;
	mov.b32 	%f12281, %r14943;
	add.f32 	%f1179, %f12280, %f12281;
	@%p5823 bra 	$L__BB0_1833;
	ld.global.f32 	%f12282, [%rd102];
	add.f32 	%f12283, %f1179, %f12282;
	st.global.f32 	[%rd102], %f12283;
	st.global.f32 	[%rd8+372], %f1178;
	st.global.f32 	[%rd9+372], %f1177;
$L__BB0_1833:
	ld.param.u32 	%r16884, [_Z17qk_sparse_forwardPK13__nv_bfloat16S1_S1_PKiS3_fPfS4_S4_lllllllllllllllliiii_param_27];
	mov.u32 	%r14944, %ctaid.x;
	shl.b32 	%r14945, %r14944, 7;
	or.b32  	%r14946, %r14945, 94;
	setp.ge.s32 	%p5839, %r14946, %r16884;
	@%p5839 bra 	$L__BB0_1836;
	mov.u32 	%r14947, %tid.x;
	and.b32  	%r14948, %r14947, 31;
	setp.ne.s32 	%p5840, %r14948, 0;
	shl.b32 	%r14949, %r14947, 7;
	and.b32  	%r14950, %r14949, 3968;
	mov.u32 	%r14951, shmem;
	add.s32 	%r14952, %r14951, %r14950;
	shl.b32 	%r14953, %r14947, 1;
	and.b32  	%r14954, %r14953, 62;
	mad.lo.s32 	%r14955, %r14948, -126, %r14954;
	add.s32 	%r14956, %r14952, %r14955;
	ld.shared.f32 	%f12284, [%r14956+64512];
	mov.b32 	%r14957, %f12284;
	shfl.sync.down.b32	%r14958|%p5841, %r14957, 16, 31, -1;
	mov.b32 	%f12285, %r14958;
	max.f32 	%f12286, %f12284, %f12285;
	mov.b32 	%r14959, %f12286;
	shfl.sync.down.b32	%r14960|%p5842, %r14959, 8, 31, -1;
	mov.b32 	%f12287, %r14960;
	max.f32 	%f12288, %f12286, %f12287;
	mov.b32 	%r14961, %f12288;
	shfl.sync.down.b32	%r14962|%p5843, %r14961, 4, 31, -1;
	mov.b32 	%f12289, %r14962;
	max.f32 	%f12290, %f12288, %f12289;
	mov.b32 	%r14963, %f12290;
	shfl.sync.down.b32	%r14964|%p5844, %r14963, 2, 31, -1;
	mov.b32 	%f12291, %r14964;
	max.f32 	%f12292, %f12290, %f12291;
	mov.b32 	%r14965, %f12292;
	shfl.sync.down.b32	%r14966|%p5845, %r14965, 1, 31, -1;
	mov.b32 	%f12293, %r14966;
	max.f32 	%f1180, %f12292, %f12293;
	sub.f32 	%f12294, %f12284, %f1180;
	mul.f32 	%f12295, %f12294, 0f3FB8AA3B;
	ex2.approx.f32 	%f12296, %f12295;
	mov.b32 	%r14967, %f12296;
	shfl.sync.down.b32	%r14968|%p5846, %r14967, 16, 31, -1;
	mov.b32 	%f12297, %r14968;
	add.f32 	%f12298, %f12296, %f12297;
	mov.b32 	%r14969, %f12298;
	shfl.sync.down.b32	%r14970|%p5847, %r14969, 8, 31, -1;
	mov.b32 	%f12299, %r14970;
	add.f32 	%f12300, %f12298, %f12299;
	mov.b32 	%r14971, %f12300;
	shfl.sync.down.b32	%r14972|%p5848, %r14971, 4, 31, -1;
	mov.b32 	%f12301, %r14972;
	add.f32 	%f12302, %f12300, %f12301;
	mov.b32 	%r14973, %f12302;
	shfl.sync.down.b32	%r14974|%p5849, %r14973, 2, 31, -1;
	mov.b32 	%f12303, %r14974;
	add.f32 	%f12304, %f12302, %f12303;
	mov.b32 	%r14975, %f12304;
	shfl.sync.down.b32	%r14976|%p5850, %r14975, 1, 31, -1;
	mov.b32 	%f12305, %r14976;
	add.f32 	%f1181, %f12304, %f12305;
	div.rn.f32 	%f12306, %f12296, %f1181;
	mul.f32 	%f12307, %f12306, %f8993;
	mov.b32 	%r14977, %f12307;
	shfl.sync.down.b32	%r14978|%p5851, %r14977, 16, 31, -1;
	mov.b32 	%f12308, %r14978;
	add.f32 	%f12309, %f12307, %f12308;
	mov.b32 	%r14979, %f12309;
	shfl.sync.down.b32	%r14980|%p5852, %r14979, 8, 31, -1;
	mov.b32 	%f12310, %r14980;
	add.f32 	%f12311, %f12309, %f12310;
	mov.b32 	%r14981, %f12311;
	shfl.sync.down.b32	%r14982|%p5853, %r14981, 4, 31, -1;
	mov.b32 	%f12312, %r14982;
	add.f32 	%f12313, %f12311, %f12312;
	mov.b32 	%r14983, %f12313;
	shfl.sync.down.b32	%r14984|%p5854, %r14983, 2, 31, -1;
	mov.b32 	%f12314, %r14984;
	add.f32 	%f12315, %f12313, %f12314;
	mov.b32 	%r14985, %f12315;
	shfl.sync.down.b32	%r14986|%p5855, %r14985, 1, 31, -1;
	mov.b32 	%f12316, %r14986;
	add.f32 	%f1182, %f12315, %f12316;
	@%p5840 bra 	$L__BB0_1836;
	ld.global.f32 	%f12317, [%rd103];
	add.f32 	%f12318, %f1182, %f12317;
	st.global.f32 	[%rd103], %f12318;
	st.global.f32 	[%rd8+376], %f1181;
	st.global.f32 	[%rd9+376], %f1180;
$L__BB0_1836:
	ld.param.u32 	%r16885, [_Z17qk_sparse_forwardPK13__nv_bfloat16S1_S1_PKiS3_fPfS4_S4_lllllllllllllllliiii_param_27];
	mov.u32 	%r14987, %ctaid.x;
	shl.b32 	%r14988, %r14987, 7;
	or.b32  	%r14989, %r14988, 95;
	setp.ge.s32 	%p5856, %r14989, %r16885;
	@%p5856 bra 	$L__BB0_1839;
	mov.u32 	%r14990, %tid.x;
	and.b32  	%r14991, %r14990, 31;
	setp.ne.s32 	%p5857, %r14991, 0;
	shl.b32 	%r14992, %r14990, 7;
	and.b32  	%r14993, %r14992, 3968;
	mov.u32 	%r14994, shmem;
	add.s32 	%r14995, %r14994, %r14993;
	shl.b32 	%r14996, %r14990, 1;
	and.b32  	%r14997, %r14996, 62;
	mad.lo.s32 	%r14998, %r14991, -126, %r14997;
	add.s32 	%r14999, %r14995, %r14998;
	ld.shared.f32 	%f12319, [%r14999+65024];
	mov.b32 	%r15000, %f12319;
	shfl.sync.down.b32	%r15001|%p5858, %r15000, 16, 31, -1;
	mov.b32 	%f12320, %r15001;
	max.f32 	%f12321, %f12319, %f12320;
	mov.b32 	%r15002, %f12321;
	shfl.sync.down.b32	%r15003|%p5859, %r15002, 8, 31, -1;
	mov.b32 	%f12322, %r15003;
	max.f32 	%f12323, %f12321, %f12322;
	mov.b32 	%r15004, %f12323;
	shfl.sync.down.b32	%r15005|%p5860, %r15004, 4, 31, -1;
	mov.b32 	%f12324, %r15005;
	max.f32 	%f12325, %f12323, %f12324;
	mov.b32 	%r15006, %f12325;
	shfl.sync.down.b32	%r15007|%p5861, %r15006, 2, 31, -1;
	mov.b32 	%f12326, %r15007;
	max.f32 	%f12327, %f12325, %f12326;
	mov.b32 	%r15008, %f12327;
	shfl.sync.down.b32	%r15009|%p5862, %r15008, 1, 31, -1;
	mov.b32 	%f12328, %r15009;
	max.f32 	%f1183, %f12327, %f12328;
	sub.f32 	%f12329, %f12319, %f1183;
	mul.f32 	%f12330, %f12329, 0f3FB8AA3B;
	ex2.approx.f32 	%f12331, %f12330;
	mov.b32 	%r15010, %f12331;
	shfl.sync.down.b32	%r15011|%p5863, %r15010, 16, 31, -1;
	mov.b32 	%f12332, %r15011;
	add.f32 	%f12333, %f12331, %f12332;
	mov.b32 	%r15012, %f12333;
	shfl.sync.down.b32	%r15013|%p5864, %r15012, 8, 31, -1;
	mov.b32 	%f12334, %r15013;
	add.f32 	%f12335, %f12333, %f12334;
	mov.b32 	%r15014, %f12335;
	shfl.sync.down.b32	%r15015|%p5865, %r15014, 4, 31, -1;
	mov.b32 	%f12336, %r15015;
	add.f32 	%f12337, %f12335, %f12336;
	mov.b32 	%r15016, %f12337;
	shfl.sync.down.b32	%r15017|%p5866, %r15016, 2, 31, -1;
	mov.b32 	%f12338, %r15017;
	add.f32 	%f12339, %f12337, %f12338;
	mov.b32 	%r15018, %f12339;
	shfl.sync.down.b32	%r15019|%p5867, %r15018, 1, 31, -1;
	mov.b32 	%f12340, %r15019;
	add.f32 	%f1184, %f12339, %f12340;
	div.rn.f32 	%f12341, %f12331, %f1184;
	mul.f32 	%f12342, %f12341, %f8993;
	mov.b32 	%r15020, %f12342;
	shfl.sync.down.b32	%r15021|%p5868, %r15020, 16, 31, -1;
	mov.b32 	%f12343, %r15021;
	add.f32 	%f12344, %f12342, %f12343;
	mov.b32 	%r15022, %f12344;
	shfl.sync.down.b32	%r15023|%p5869, %r15022, 8, 31, -1;
	mov.b32 	%f12345, %r15023;
	add.f32 	%f12346, %f12344, %f12345;
	mov.b32 	%r15024, %f12346;
	shfl.sync.down.b32	%r15025|%p5870, %r15024, 4, 31, -1;
	mov.b32 	%f12347, %r15025;
	add.f32 	%f12348, %f12346, %f12347;
	mov.b32 	%r15026, %f12348;
	shfl.sync.down.b32	%r15027|%p5871, %r15026, 2, 31, -1;
	mov.b32 	%f12349, %r15027;
	add.f32 	%f12350, %f12348, %f12349;
	mov.b32 	%r15028, %f12350;
	shfl.sync.down.b32	%r15029|%p5872, %r15028, 1, 31, -1;
	mov.b32 	%f12351, %r15029;
	add.f32 	%f1185, %f12350, %f12351;
	@%p5857 bra 	$L__BB0_1839;
	ld.global.f32 	%f12352, [%rd104];
	add.f32 	%f12353, %f1185, %f12352;
	st.global.f32 	[%rd104], %f12353;
	st.global.f32 	[%rd8+380], %f1184;
	st.global.f32 	[%rd9+380], %f1183;
$L__BB0_1839:
	ld.param.u32 	%r16886, [_Z17qk_sparse_forwardPK13__nv_bfloat16S1_S1_PKiS3_fPfS4_S4_lllllllllllllllliiii_param_27];
	mov.u32 	%r15030, %ctaid.x;
	shl.b32 	%r15031, %r15030, 7;
	or.b32  	%r15032, %r15031, 96;
	setp.ge.s32 	%p5873, %r15032, %r16886;
	@%p5873 bra 	$L__BB0_1842;
	mov.u32 	%r15033, %tid.x;
	and.b32  	%r15034, %r15033, 31;
	setp.ne.s32 	%p5874, %r15034, 0;
	shl.b32 	%r15035, %r15033, 7;
	and.b32  	%r15036, %r15035, 3968;
	mov.u32 	%r15037, shmem;
	add.s32 	%r15038, %r15037, %r15036;
	shl.b32 	%r15039, %r15033, 1;
	and.b32  	%r15040, %r15039, 62;
	mad.lo.s32 	%r15041, %r15034, -126, %r15040;
	add.s32 	%r15042, %r15038, %r15041;
	ld.shared.f32 	%f12354, [%r15042+65536];
	mov.b32 	%r15043, %f12354;
	shfl.sync.down.b32	%r15044|%p5875, %r15043, 16, 31, -1;
	mov.b32 	%f12355, %r15044;
	max.f32 	%f12356, %f12354, %f12355;
	mov.b32 	%r15045, %f12356;
	shfl.sync.down.b32	%r15046|%p5876, %r15045, 8, 31, -1;
	mov.b32 	%f12357, %r15046;
	max.f32 	%f12358, %f12356, %f12357;
	mov.b32 	%r15047, %f12358;
	shfl.sync.down.b32	%r15048|%p5877, %r15047, 4, 31, -1;
	mov.b32 	%f12359, %r15048;
	max.f32 	%f12360, %f12358, %f12359;
	mov.b32 	%r15049, %f12360;
	shfl.sync.down.b32	%r15050|%p5878, %r15049, 2, 31, -1;
	mov.b32 	%f12361, %r15050;
	max.f32 	%f12362, %f12360, %f12361;
	mov.b32 	%r15051, %f12362;
	shfl.sync.down.b32	%r15052|%p5879, %r15051, 1, 31, -1;
	mov.b32 	%f12363, %r15052;
	max.f32 	%f1186, %f12362, %f12363;
	sub.f32 	%f12364, %f12354, %f1186;
	mul.f32 	%f12365, %f12364, 0f3FB8AA3B;
	ex2.approx.f32 	%f12366, %f12365;
	mov.b32 	%r15053, %f12366;
	shfl.sync.down.b32	%r15054|%p5880, %r15053, 16, 31, -1;
	mov.b32 	%f12367, %r15054;
	add.f32 	%f12368, %f12366, %f12367;
	mov.b32 	%r15055, %f12368;
	shfl.sync.down.b32	%r15056|%p5881, %r15055, 8, 31, -1;
	mov.b32 	%f12369, %r15056;
	add.f32 	%f12370, %f12368, %f12369;
	mov.b32 	%r15057, %f12370;
	shfl.sync.down.b32	%r15058|%p5882, %r15057, 4, 31, -1;
	mov.b32 	%f12371, %r15058;
	add.f32 	%f12372, %f12370, %f12371;
	mov.b32 	%r15059, %f12372;
	shfl.sync.down.b32	%r15060|%p5883, %r15059, 2, 31, -1;
	mov.b32 	%f12373, %r15060;
	add.f32 	%f12374, %f12372, %f12373;
	mov.b32 	%r15061, %f12374;
	shfl.sync.down.b32	%r15062|%p5884, %r15061, 1, 31, -1;
	mov.b32 	%f12375, %r15062;
	add.f32 	%f1187, %f12374, %f12375;
	div.rn.f32 	%f12376, %f12366, %f1187;
	mul.f32 	%f12377, %f12376, %f8993;
	mov.b32 	%r15063, %f12377;
	shfl.sync.down.b32	%r15064|%p5885, %r15063, 16, 31, -1;
	mov.b32 	%f12378, %r15064;
	add.f32 	%f12379, %f12377, %f12378;
	mov.b32 	%r15065, %f12379;
	shfl.sync.down.b32	%r15066|%p5886, %r15065, 8, 31, -1;
	mov.b32 	%f12380, %r15066;
	add.f32 	%f12381, %f12379, %f12380;
	mov.b32 	%r15067, %f12381;
	shfl.sync.down.b32	%r15068|%p5887, %r15067, 4, 31, -1;
	mov.b32 	%f12382, %r15068;
	add.f32 	%f12383, %f12381, %f12382;
	mov.b32 	%r15069, %f12383;
	shfl.sync.down.b32	%r15070|%p5888, %r15069, 2, 31, -1;
	mov.b32 	%f12384, %r15070;
	add.f32 	%f12385, %f12383, %f12384;
	mov.b32 	%r15071, %f12385;
	shfl.sync.down.b32	%r15072|%p5889, %r15071, 1, 31, -1;
	mov.b32 	%f12386, %r15072;
	add.f32 	%f1188, %f12385, %f12386;
	@%p5874 bra 	$L__BB0_1842;
	ld.global.f32 	%f12387, [%rd105];
	add.f32 	%f12388, %f1188, %f12387;
	st.global.f32 	[%rd105], %f12388;
	st.global.f32 	[%rd8+384], %f1187;
	st.global.f32 	[%rd9+384], %f1186;
$L__BB0_1842:
	ld.param.u32 	%r16887, [_Z17qk_sparse_forwardPK13__nv_bfloat16S1_S1_PKiS3_fPfS4_S4_lllllllllllllllliiii_param_27];
	mov.u32 	%r15073, %ctaid.x;
	shl.b32 	%r15074, %r15073, 7;
	or.b32  	%r15075, %r15074, 97;
	setp.ge.s32 	%p5890, %r15075, %r16887;
	@%p5890 bra 	$L__BB0_1845;
	mov.u32 	%r15076, %tid.x;
	and.b32  	%r15077, %r15076, 31;
	setp.ne.s32 	%p5891, %r15077, 0;
	shl.b32 	%r15078, %r15076, 7;
	and.b32  	%r15079, %r15078, 3968;
	mov.u32 	%r15080, shmem;
	add.s32 	%r15081, %r15080, %r15079;
	shl.b32 	%r15082, %r15076, 1;
	and.b32  	%r15083, %r15082, 62;
	mad.lo.s32 	%r15084, %r15077, -126, %r15083;
	add.s32 	%r15085, %r15081, %r15084;
	ld.shared.f32 	%f12389, [%r15085+66048];
	mov.b32 	%r15086, %f12389;
	shfl.sync.down.b32	%r15087|%p5892, %r15086, 16, 31, -1;
	mov.b32 	%f12390, %r15087;
	max.f32 	%f12391, %f12389, %f12390;
	mov.b32 	%r15088, %f12391;
	shfl.sync.down.b32	%r15089|%p5893, %r15088, 8, 31, -1;
	mov.b32 	%f12392, %r15089;
	max.f32 	%f12393, %f12391, %f12392;
	mov.b32 	%r15090, %f12393;
	shfl.sync.down.b32	%r15091|%p5894, %r15090, 4, 31, -1;
	mov.b32 	%f12394, %r15091;
	max.f32 	%f12395, %f12393, %f12394;
	mov.b32 	%r15092, %f12395;
	shfl.sync.down.b32	%r15093|%p5895, %r15092, 2, 31, -1;
	mov.b32 	%f12396, %r15093;
	max.f32 	%f12397, %f12395, %f12396;
	mov.b32 	%r15094, %f12397;
	shfl.sync.down.b32	%r15095|%p5896, %r15094, 1, 31, -1;
	mov.b32 	%f12398, %r15095;
	max.f32 	%f1189, %f12397, %f12398;
	sub.f32 	%f12399, %f12389, %f1189;
	mul.f32 	%f12400, %f12399, 0f3FB8AA3B;
	ex2.approx.f32 	%f12401, %f12400;
	mov.b32 	%r15096, %f12401;
	shfl.sync.down.b32	%r15097|%p5897, %r15096, 16, 31, -1;
	mov.b32 	%f12402, %r15097;
	add.f32 	%f12403, %f12401, %f12402;
	mov.b32 	%r15098, %f12403;
	shfl.sync.down.b32	%r15099|%p5898, %r15098, 8, 31, -1;
	mov.b32 	%f12404, %r15099;
	add.f32 	%f12405, %f12403, %f12404;
	mov.b32 	%r15100, %f12405;
	shfl.sync.down.b32	%r15101|%p5899, %r15100, 4, 31, -1;
	mov.b32 	%f12406, %r15101;
	add.f32 	%f12407, %f12405, %f12406;
	mov.b32 	%r15102, %f12407;
	shfl.sync.down.b32	%r15103|%p5900, %r15102, 2, 31, -1;
	mov.b32 	%f12408, %r15103;
	add.f32 	%f12409, %f12407, %f12408;
	mov.b32 	%r15104, %f12409;
	shfl.sync.down.b32	%r15105|%p5901, %r15104, 1, 31, -1;
	mov.b32 	%f12410, %r15105;
	add.f32 	%f1190, %f12409, %f12410;
	div.rn.f32 	%f12411, %f12401, %f1190;
	mul.f32 	%f12412, %f12411, %f8993;
	mov.b32 	%r15106, %f12412;
	shfl.sync.down.b32	%r15107|%p5902, %r15106, 16, 31, -1;
	mov.b32 	%f12413, %r15107;
	add.f32 	%f12414, %f12412, %f12413;
	mov.b32 	%r15108, %f12414;
	shfl.sync.down.b32	%r15109|%p5903, %r15108, 8, 31, -1;
	mov.b32 	%f12415, %r15109;
	add.f32 	%f12416, %f12414, %f12415;
	mov.b32 	%r15110, %f12416;
	shfl.sync.down.b32	%r15111|%p5904, %r15110, 4, 31, -1;
	mov.b32 	%f12417, %r15111;
	add.f32 	%f12418, %f12416, %f12417;
	mov.b32 	%r15112, %f12418;
	shfl.sync.down.b32	%r15113|%p5905, %r15112, 2, 31, -1;
	mov.b32 	%f12419, %r15113;
	add.f32 	%f12420, %f12418, %f12419;
	mov.b32 	%r15114, %f12420;
	shfl.sync.down.b32	%r15115|%p5906, %r15114, 1, 31, -1;
	mov.b32 	%f12421, %r15115;
	add.f32 	%f1191, %f12420, %f12421;
	@%p5891 bra 	$L__BB0_1845;
	ld.global.f32 	%f12422, [%rd106];
	add.f32 	%f12423, %f1191, %f12422;
	st.global.f32 	[%rd106], %f12423;
	st.global.f32 	[%rd8+388], %f1190;
	st.global.f32 	[%rd9+388], %f1189;
$L__BB0_1845:
	ld.param.u32 	%r16888, [_Z17qk_sparse_forwardPK13__nv_bfloat16S1_S1_PKiS3_fPfS4_S4_lllllllllllllllliiii_param_27];
	mov.u32 	%r15116, %ctaid.x;
	shl.b32 	%r15117, %r15116, 7;
	or.b32  	%r15118, %r15117, 98;
	setp.ge.s32 	%p5907, %r15118, %r16888;
	@%p5907 bra 	$L__BB0_1848;
	mov.u32 	%r15119, %tid.x;
	and.b32  	%r15120, %r15119, 31;
	setp.ne.s32 	%p5908, %r15120, 0;
	shl.b32 	%r15121, %r15119, 7;
	and.b32  	%r15122, %r15121, 3968;
	mov.u32 	%r15123, shmem;
	add.s32 	%r15124, %r15123, %r15122;
	shl.b32 	%r15125, %r15119, 1;
	and.b32  	%r15126, %r15125, 62;
	mad.lo.s32 	%r15127, %r15120, -126, %r15126;
	add.s32 	%r15128, %r15124, %r15127;
	ld.shared.f32 	%f12424, [%r15128+66560];
	mov.b32 	%r15129, %f12424;
	shfl.sync.down.b32	%r15130|%p5909, %r15129, 16, 31, -1;
	mov.b32 	%f12425, %r15130;
	max.f32 	%f12426, %f12424, %f12425;
	mov.b32 	%r15131, %f12426;
	shfl.sync.down.b32	%r15132|%p5910, %r15131, 8, 31, -1;
	mov.b32 	%f12427, %r15132;
	max.f32 	%f12428, %f12426, %f12427;
	mov.b32 	%r15133, %f12428;
	shfl.sync.down.b32	%r15134|%p5911, %r15133, 4, 31, -1;
	mov.b32 	%f12429, %r15134;
	max.f32 	%f12430, %f12428, %f12429;
	mov.b32 	%r15135, %f12430;
	shfl.sync.down.b32	%r15136|%p5912, %r15135, 2, 31, -1;
	mov.b32 	%f12431, %r15136;
	max.f32 	%f12432, %f12430, %f12431;
	mov.b32 	%r15137, %f12432;
	shfl.sync.down.b32	%r15138|%p5913, %r15137, 1, 31, -1;
	mov.b32 	%f12433, %r15138;
	max.f32 	%f1192, %f12432, %f12433;
	sub.f32 	%f12434, %f12424, %f1192;
	mul.f32 	%f12435, %f12434, 0f3FB8AA3B;
	ex2.approx.f32 	%f12436, %f12435;
	mov.b32 	%r15139, %f12436;
	shfl.sync.down.b32	%r15140|%p5914, %r15139, 16, 31, -1;
	mov.b32 	%f12437, %r15140;
	add.f32 	%f12438, %f12436, %f12437;
	mov.b32 	%r15141, %f12438;
	shfl.sync.down.b32	%r15142|%p5915, %r15141, 8, 31, -1;
	mov.b32 	%f12439, %r15142;
	add.f32 	%f12440, %f12438, %f12439;
	mov.b32 	%r15143, %f12440;
	shfl.sync.down.b32	%r15144|%p5916, %r15143, 4, 31, -1;
	mov.b32 	%f12441, %r15144;
	add.f32 	%f12442, %f12440, %f12441;
	mov.b32 	%r15145, %f12442;
	shfl.sync.down.b32	%r15146|%p5917, %r15145, 2, 31, -1;
	mov.b32 	%f12443, %r15146;
	add.f32 	%f12444, %f12442, %f12443;
	mov.b32 	%r15147, %f12444;
	shfl.sync.down.b32	%r15148|%p5918, %r15147, 1, 31, -1;
	mov.b32 	%f12445, %r15148;
	add.f32 	%f1193, %f12444, %f12445;
	div.rn.f32 	%f12446, %f12436, %f1193;
	mul.f32 	%f12447, %f12446, %f8993;
	mov.b32 	%r15149, %f12447;
	shfl.sync.down.b32	%r15150|%p5919, %r15149, 16, 31, -1;
	mov.b32 	%f12448, %r15150;
	add.f32 	%f12449, %f12447, %f12448;
	mov.b32 	%r15151, %f12449;
	shfl.sync.down.b32	%r15152|%p5920, %r15151, 8, 31, -1;
	mov.b32 	%f12450, %r15152;
	add.f32 	%f12451, %f12449, %f12450;
	mov.b32 	%r15153, %f12451;
	shfl.sync.down.b32	%r15154|%p5921, %r15153, 4, 31, -1;
	mov.b32 	%f12452, %r15154;
	add.f32 	%f12453, %f12451, %f12452;
	mov.b32 	%r15155, %f12453;
	shfl.sync.down.b32	%r15156|%p5922, %r15155, 2, 31, -1;
	mov.b32 	%f12454, %r15156;
	add.f32 	%f12455, %f12453, %f12454;
	mov.b32 	%r15157, %f12455;
	shfl.sync.down.b32	%r15158|%p5923, %r15157, 1, 31, -1;
	mov.b32 	%f12456, %r15158;
	add.f32 	%f1194, %f12455, %f12456;
	@%p5908 bra 	$L__BB0_1848;
	ld.global.f32 	%f12457, [%rd107];
	add.f32 	%f12458, %f1194, %f12457;
	st.global.f32 	[%rd107], %f12458;
	st.global.f32 	[%rd8+392], %f1193;
	st.global.f32 	[%rd9+392], %f1192;
$L__BB0_1848:
	ld.param.u32 	%r16889, [_Z17qk_sparse_forwardPK13__nv_bfloat16S1_S1_PKiS3_fPfS4_S4_lllllllllllllllliiii_param_27];
	mov.u32 	%r15159, %ctaid.x;
	shl.b32 	%r15160, %r15159, 7;
	or.b32  	%r15161, %r15160, 99;
	setp.ge.s32 	%p5924, %r15161, %r16889;
	@%p5924 bra 	$L__BB0_1851;
	mov.u32 	%r15162, %tid.x;
	and.b32  	%r15163, %r15162, 31;
	setp.ne.s32 	%p5925, %r15163, 0;
	shl.b32 	%r15164, %r15162, 7;
	and.b32  	%r15165, %r15164, 3968;
	mov.u32 	%r15166, shmem;
	add.s32 	%r15167, %r15166, %r15165;
	shl.b32 	%r15168, %r15162, 1;
	and.b32  	%r15169, %r15168, 62;
	mad.lo.s32 	%r15170, %r15163, -126, %r15169;
	add.s32 	%r15171, %r15167, %r15170;
	ld.shared.f32 	%f12459, [%r15171+67072];
	mov.b32 	%r15172, %f12459;
	shfl.sync.down.b32	%r15173|%p5926, %r15172, 16, 31, -1;
	mov.b32 	%f12460, %r15173;
	max.f32 	%f12461, %f12459, %f12460;
	mov.b32 	%r15174, %f12461;
	shfl.sync.down.b32	%r15175|%p5927, %r15174, 8, 31, -1;
	mov.b32 	%f12462, %r15175;
	max.f32 	%f12463, %f12461, %f12462;
	mov.b32 	%r15176, %f12463;
	shfl.sync.down.b32	%r15177|%p5928, %r15176, 4, 31, -1;
	mov.b32 	%f12464, %r15177;
	max.f32 	%f12465, %f12463, %f12464;
	mov.b32 	%r15178, %f12465;
	shfl.sync.down.b32	%r15179|%p5929, %r15178, 2, 31, -1;
	mov.b32 	%f12466, %r15179;
	max.f32 	%f12467, %f12465, %f12466;
	mov.b32 	%r15180, %f12467;
	shfl.sync.down.b32	%r15181|%p5930, %r15180, 1, 31, -1;
	mov.b32 	%f12468, %r15181;
	max.f32 	%f1195, %f12467, %f12468;
	sub.f32 	%f12469, %f12459, %f1195;
	mul.f32 	%f12470, %f12469, 0f3FB8AA3B;
	ex2.approx.f32 	%f12471, %f12470;
	mov.b32 	%r15182, %f12471;
	shfl.sync.down.b32	%r15183|%p5931, %r15182, 16, 31, -1;
	mov.b32 	%f12472, %r15183;
	add.f32 	%f12473, %f12471, %f12472;
	mov.b32 	%r15184, %f12473;
	shfl.sync.down.b32	%r15185|%p5932, %r15184, 8, 31, -1;
	mov.b32 	%f12474, %r15185;
	add.f32 	%f12475, %f12473, %f12474;
	mov.b32 	%r15186, %f12475;
	shfl.sync.down.b32	%r15187|%p5933, %r15186, 4, 31, -1;
	mov.b32 	%f12476, %r15187;
	add.f32 	%f12477, %f12475, %f12476;
	mov.b32 	%r15188, %f12477;
	shfl.sync.down.b32	%r15189|%p5934, %r15188, 2, 31, -1;
	mov.b32 	%f12478, %r15189;
	add.f32 	%f12479, %f12477, %f12478;
	mov.b32 	%r15190, %f12479;
	shfl.sync.down.b32	%r15191|%p5935, %r15190, 1, 31, -1;
	mov.b32 	%f12480, %r15191;
	add.f32 	%f1196, %f12479, %f12480;
	div.rn.f32 	%f12481, %f12471, %f1196;
	mul.f32 	%f12482, %f12481, %f8993;
	mov.b32 	%r15192, %f12482;
	shfl.sync.down.b32	%r15193|%p5936, %r15192, 16, 31, -1;
	mov.b32 	%f12483, %r15193;
	add.f32 	%f12484, %f12482, %f12483;
	mov.b32 	%r15194, %f12484;
	shfl.sync.down.b32	%r15195|%p5937, %r15194, 8, 31, -1;
	mov.b32 	%f12485, %r15195;
	add.f32 	%f12486, %f12484, %f12485;
	mov.b32 	%r15196, %f12486;
	shfl.sync.down.b32	%r15197|%p5938, %r15196, 4, 31, -1;
	mov.b32 	%f12487, %r15197;
	add.f32 	%f12488, %f12486, %f12487;
	mov.b32 	%r15198, %f12488;
	shfl.sync.down.b32	%r15199|%p5939, %r15198, 2, 31, -1;
	mov.b32 	%f12489, %r15199;
	add.f32 	%f12490, %f12488, %f12489;
	mov.b32 	%r15200, %f12490;
	shfl.sync.down.b32	%r15201|%p5940, %r15200, 1, 31, -1;
	mov.b32 	%f12491, %r15201;
	add.f32 	%f1197, %f12490, %f12491;
	@%p5925 bra 	$L__BB0_1851;
	ld.global.f32 	%f12492, [%rd108];
	add.f32 	%f12493, %f1197, %f12492;
	st.global.f32 	[%rd108], %f12493;
	st.global.f32 	[%rd8+396], %f1196;
	st.global.f32 	[%rd9+396], %f1195;
$L__BB0_1851:
	ld.param.u32 	%r16890, [_Z17qk_sparse_forwardPK13__nv_bfloat16S1_S1_PKiS3_fPfS4_S4_lllllllllllllllliiii_param_27];
	mov.u32 	%r15202, %ctaid.x;
	shl.b32 	%r15203, %r15202, 7;
	or.b32  	%r15204, %r15203, 100;
	setp.ge.s32 	%p5941, %r15204, %r16890;
	@%p5941 bra 	$L__BB0_1854;
	mov.u32 	%r15205, %tid.x;
	and.b32  	%r15206, %r15205, 31;
	setp.ne.s32 	%p5942, %r15206, 0;
	shl.b32 	%r15207, %r15205, 7;
	and.b32  	%r15208, %r15207, 3968;
	mov.u32 	%r15209, shmem;
	add.s32 	%r15210, %r15209, %r15208;
	shl.b32 	%r15211, %r15205, 1;
	and.b32  	%r15212, %r15211, 62;
	mad.lo.s32 	%r15213, %r15206, -126, %r15212;
	add.s32 	%r15214, %r15210, %r15213;
	ld.shared.f32 	%f12494, [%r15214+67584];
	mov.b32 	%r15215, %f12494;
	shfl.sync.down.b32	%r15216|%p5943, %r15215, 16, 31, -1;
	mov.b32 	%f12495, %r15216;
	max.f32 	%f12496, %f12494, %f12495;
	mov.b32 	%r15217, %f12496;
	shfl.sync.down.b32	%r15218|%p5944, %r15217, 8, 31, -1;
	mov.b32 	%f12497, %r15218;
	max.f32 	%f12498, %f12496, %f12497;
	mov.b32 	%r15219, %f12498;
	shfl.sync.down.b32	%r15220|%p5945, %r15219, 4, 31, -1;
	mov.b32 	%f12499, %r15220;
	max.f32 	%f12500, %f12498, %f12499;
	mov.b32 	%r15221, %f12500;
	shfl.sync.down.b32	%r15222|%p5946, %r15221, 2, 31, -1;
	mov.b32 	%f12501, %r15222;
	max.f32 	%f12502, %f12500, %f12501;
	mov.b32 	%r15223, %f12502;
	shfl.sync.down.b32	%r15224|%p5947, %r15223, 1, 31, -1;
	mov.b32 	%f12503, %r15224;
	max.f32 	%f1198, %f12502, %f12503;
	sub.f32 	%f12504, %f12494, %f1198;
	mul.f32 	%f12505, %f12504, 0f3FB8AA3B;
	ex2.approx.f32 	%f12506, %f12505;
	mov.b32 	%r15225, %f12506;
	shfl.sync.down.b32	%r15226|%p5948, %r15225, 16, 31, -1;
	mov.b32 	%f12507, %r15226;
	add.f32 	%f12508, %f12506, %f12507;
	mov.b32 	%r15227, %f12508;
	shfl.sync.down.b32	%r15228|%p5949, %r15227, 8, 31, -1;
	mov.b32 	%f12509, %r15228;
	add.f32 	%f12510, %f12508, %f12509;
	mov.b32 	%r15229, %f12510;
	shfl.sync.down.b32	%r15230|%p5950, %r15229, 4, 31, -1;
	mov.b32 	%f12511, %r15230;
	add.f32 	%f12512, %f12510, %f12511;
	mov.b32 	%r15231, %f12512;
	shfl.sync.down.b32	%r15232|%p5951, %r15231, 2, 31, -1;
	mov.b32 	%f12513, %r15232;
	add.f32 	%f12514, %f12512, %f12513;
	mov.b32 	%r15233, %f12514;
	shfl.sync.down.b32	%r15234|%p5952, %r15233, 1, 31, -1;
	mov.b32 	%f12515, %r15234;
	add.f32 	%f1199, %f12514, %f12515;
	div.rn.f32 	%f12516, %f12506, %f1199;
	mul.f32 	%f12517, %f12516, %f8993;
	mov.b32 	%r15235, %f12517;
	shfl.sync.down.b32	%r15236|%p5953, %r15235, 16, 31, -1;
	mov.b32 	%f12518, %r15236;
	add.f32 	%f12519, %f12517, %f12518;
	mov.b32 	%r15237, %f12519;
	shfl.sync.down.b32	%r15238|%p5954, %r15237, 8, 31, -1;
	mov.b32 	%f12520, %r15238;
	add.f32 	%f12521, %f12519, %f12520;
	mov.b32 	%r15239, %f12521;
	shfl.sync.down.b32	%r15240|%p5955, %r15239, 4, 31, -1;
	mov.b32 	%f12522, %r15240;
	add.f32 	%f12523, %f12521, %f12522;
	mov.b32 	%r15241, %f12523;
	shfl.sync.down.b32	%r15242|%p5956, %r15241, 2, 31, -1;
	mov.b32 	%f12524, %r15242;
	add.f32 	%f12525, %f12523, %f12524;
	mov.b32 	%r15243, %f12525;
	shfl.sync.down.b32	%r15244|%p5957, %r15243, 1, 31, -1;
	mov.b32 	%f12526, %r15244;
	add.f32 	%f1200, %f12525, %f12526;
	@%p5942 bra 	$L__BB0_1854;
	ld.global.f32 	%f12527, [%rd109];
	add.f32 	%f12528, %f1200, %f12527;
	st.global.f32 	[%rd109], %f12528;
	st.global.f32 	[%rd8+400], %f1199;
	st.global.f32 	[%rd9+400], %f1198;
$L__BB0_1854:
	ld.param.u32 	%r16891, [_Z17qk_sparse_forwardPK13__nv_bfloat16S1_S1_PKiS3_fPfS4_S4_lllllllllllllllliiii_param_27];
	mov.u32 	%r15245, %ctaid.x;
	shl.b32 	%r15246, %r15245, 7;
	or.b32  	%r15247, %r15246, 101;
	setp.ge.s32 	%p5958, %r15247, %r16891;
	@%p5958 bra 	$L__BB0_1857;
	mov.u32 	%r15248, %tid.x;
	and.b32  	%r15249, %r15248, 31;
	setp.ne.s32 	%p5959, %r15249, 0;
	shl.b32 	%r15250, %r15248, 7;
	and.b32  	%r15251, %r15250, 3968;
	mov.u32 	%r15252, shmem;
	add.s32 	%r15253, %r15252, %r15251;
	shl.b32 	%r15254, %r15248, 1;
	and.b32  	%r15255, %r15254, 62;
	mad.lo.s32 	%r15256, %r15249, -126, %r15255;
	add.s32 	%r15257, %r15253, %r15256;
	ld.shared.f32 	%f12529, [%r15257+68096];
	mov.b32 	%r15258, %f12529;
	shfl.sync.down.b32	%r15259|%p5960, %r15258, 16, 31, -1;
	mov.b32 	%f12530, %r15259;
	max.f32 	%f12531, %f12529, %f12530;
	mov.b32 	%r15260, %f12531;
	shfl.sync.down.b32	%r15261|%p5961, %r15260, 8, 31, -1;
	mov.b32 	%f12532, %r15261;
	max.f32 	%f12533, %f12531, %f12532;
	mov.b32 	%r15262, %f12533;
	shfl.sync.down.b32	%r15263|%p5962, %r15262, 4, 31, -1;
	mov.b32 	%f12534, %r15263;
	max.f32 	%f12535, %f12533, %f12534;
	mov.b32 	%r15264, %f12535;
	shfl.sync.down.b32	%r15265|%p5963, %r15264, 2, 31, -1;
	mov.b32 	%f12536, %r15265;
	max.f32 	%f12537, %f12535, %f12536;
	mov.b32 	%r15266, %f12537;
	shfl.sync.down.b32	%r15267|%p5964, %r15266, 1, 31, -1;
	mov.b32 	%f12538, %r15267;
	max.f32 	%f1201, %f12537, %f12538;
	sub.f32 	%f12539, %f12529, %f1201;
	mul.f32 	%f12540, %f12539, 0f3FB8AA3B;
	ex2.approx.f32 	%f12541, %f12540;
	mov.b32 	%r15268, %f12541;
	shfl.sync.down.b32	%r15269|%p5965, %r15268, 16, 31, -1;
	mov.b32 	%f12542, %r15269;
	add.f32 	%f12543, %f12541, %f12542;
	mov.b32 	%r15270, %f12543;
	shfl.sync.down.b32	%r15271|%p5966, %r15270, 8, 31, -1;
	mov.b32 	%f12544, %r15271;
	add.f32 	%f12545, %f12543, %f12544;
	mov.b32 	%r15272, %f12545;
	shfl.sync.down.b32	%r15273|%p5967, %r15272, 4, 31, -1;
	mov.b32 	%f12546, %r15273;
	add.f32 	%f12547, %f12545, %f12546;
	mov.b32 	%r15274, %f12547;
	shfl.sync.down.b32	%r15275|%p5968, %r15274, 2, 31, -1;
	mov.b32 	%f12548, %r15275;
	add.f32 	%f12549, %f12547, %f12548;
	mov.b32 	%r15276, %f12549;
	shfl.sync.down.b32	%r15277|%p5969, %r15276, 1, 31, -1;
	mov.b32 	%f12550, %r15277;
	add.f32 	%f1202, %f12549, %f12550;
	div.rn.f32 	%f12551, %f12541, %f1202;
	mul.f32 	%f12552, %f12551, %f8993;
	mov.b32 	%r15278, %f12552;
	shfl.sync.down.b32	%r15279|%p5970, %r15278, 16, 31, -1;
	mov.b32 	%f12553, %r15279;
	add.f32 	%f12554, %f12552, %f12553;
	mov.b32 	%r15280, %f12554;
	shfl.sync.down.b32	%r15281|%p5971, %r15280, 8, 31, -1;
	mov.b32 	%f12555, %r15281;
	add.f32 	%f12556, %f12554, %f12555;
	mov.b32 	%r15282, %f12556;
	shfl.sync.down.b32	%r15283|%p5972, %r15282, 4, 31, -1;
	mov.b32 	%f12557, %r15283;
	add.f32 	%f12558, %f12556, %f12557;
	mov.b32 	%r15284, %f12558;
	shfl.sync.down.b32	%r15285|%p5973, %r15284, 2, 31, -1;
	mov.b32 	%f12559, %r15285;
	add.f32 	%f12560, %f12558, %f12559;
	mov.b32 	%r15286, %f12560;
	shfl.sync.down.b32	%r15287|%p5974, %r15286, 1, 31, -1;
	mov.b32 	%f12561, %r15287;
	add.f32 	%f1203, %f12560, %f12561;
	@%p5959 bra 	$L__BB0_1857;
	ld.global.f32 	%f12562, [%rd110];
	add.f32 	%f12563, %f1203, %f12562;
	st.global.f32 	[%rd110], %f12563;
	st.global.f32 	[%rd8+404], %f1202;
	st.global.f32 	[%rd9+404], %f1201;
$L__BB0_1857:
	ld.param.u32 	%r16892, [_Z17qk_sparse_forwardPK13__nv_bfloat16S1_S1_PKiS3_fPfS4_S4_lllllllllllllllliiii_param_27];
	mov.u32 	%r15288, %ctaid.x;
	shl.b32 	%r15289, %r15288, 7;
	or.b32  	%r15290, %r15289, 102;
	setp.ge.s32 	%p5975, %r15290, %r16892;
	@%p5975 bra 	$L__BB0_1860;
	mov.u32 	%r15291, %tid.x;
	and.b32  	%r15292, %r15291, 31;
	setp.ne.s32 	%p5976, %r15292, 0;
	shl.b32 	%r15293, %r15291, 7;
	and.b32  	%r15294, %r15293, 3968;
	mov.u32 	%r15295, shmem;
	add.s32 	%r15296, %r15295, %r15294;
	shl.b32 	%r15297, %r15291, 1;
	and.b32  	%r15298, %r15297, 62;
	mad.lo.s32 	%r15299, %r15292, -126, %r15298;
	add.s32 	%r15300, %r15296, %r15299;
	ld.shared.f32 	%f12564, [%r15300+68608];
	mov.b32 	%r15301, %f12564;
	shfl.sync.down.b32	%r15302|%p5977, %r15301, 16, 31, -1;
	mov.b32 	%f12565, %r15302;
	max.f32 	%f12566, %f12564, %f12565;
	mov.b32 	%r15303, %f12566;
	shfl.sync.down.b32	%r15304|%p5978, %r15303, 8, 31, -1;
	mov.b32 	%f12567, %r15304;
	max.f32 	%f12568, %f12566, %f12567;
	mov.b32 	%r15305, %f12568;
	shfl.sync.down.b32	%r15306|%p5979, %r15305, 4, 31, -1;
	mov.b32 	%f12569, %r15306;
	max.f32 	%f12570, %f12568, %f12569;
	mov.b32 	%r15307, %f12570;
	shfl.sync.down.b32	%r15308|%p5980, %r15307, 2, 31, -1;
	mov.b32 	%f12571, %r15308;
	max.f32 	%f12572, %f12570, %f12571;
	mov.b32 	%r15309, %f12572;
	shfl.sync.down.b32	%r15310|%p5981, %r15309, 1, 31, -1;
	mov.b32 	%f12573, %r15310;
	max.f32 	%f1204, %f12572, %f12573;
	sub.f32 	%f12574, %f12564, %f1204;
	mul.f32 	%f12575, %f12574, 0f3FB8AA3B;
	ex2.approx.f32 	%f12576, %f12575;
	mov.b32 	%r15311, %f12576;
	shfl.sync.down.b32	%r15312|%p5982, %r15311, 16, 31, -1;
	mov.b32 	%f12577, %r15312;
	add.f32 	%f12578, %f12576, %f12577;
	mov.b32 	%r15313, %f12578;
	shfl.sync.down.b32	%r15314|%p5983, %r15313, 8, 31, -1;
	mov.b32 	%f12579, %r15314;
	add.f32 	%f12580, %f12578, %f12579;
	mov.b32 	%r15315, %f12580;
	shfl.sync.down.b32	%r15316|%p5984, %r15315, 4, 31, -1;
	mov.b32 	%f12581, %r15316;
	add.f32 	%f12582, %f12580, %f12581;
	mov.b32 	%r15317, %f12582;
	shfl.sync.down.b32	%r15318|%p5985, %r15317, 2, 31, -1;
	mov.b32 	%f12583, %r15318;
	add.f32 	%f12584, %f12582, %f12583;
	mov.b32 	%r15319, %f12584;
	shfl.sync.down.b32	%r15320|%p5986, %r15319, 1, 31, -1;
	mov.b32 	%f12585, %r15320;
	add.f32 	%f1205, %f12584, %f12585;
	div.rn.f32 	%f12586, %f12576, %f1205;
	mul.f32 	%f12587, %f12586, %f8993;
	mov.b32 	%r15321, %f12587;
	shfl.sync.down.b32	%r15322|%p5987, %r15321, 16, 31, -1;
	mov.b32 	%f12588, %r15322;
	add.f32 	%f12589, %f12587, %f12588;
	mov.b32 	%r15323, %f12589;
	shfl.sync.down.b32	%r15324|%p5988, %r15323, 8, 31, -1;
	mov.b32 	%f12590, %r15324;
	add.f32 	%f12591, %f12589, %f12590;
	mov.b32 	%r15325, %f12591;
	shfl.sync.down.b32	%r15326|%p5989, %r15325, 4, 31, -1;
	mov.b32 	%f12592, %r15326;
	add.f32 	%f12593, %f12591, %f12592;
	mov.b32 	%r15327, %f12593;
	shfl.sync.down.b32	%r15328|%p5990, %r15327, 2, 31, -1;
	mov.b32 	%f12594, %r15328;
	add.f32 	%f12595, %f12593, %f12594;
	mov.b32 	%r15329, %f12595;
	shfl.sync.down.b32	%r15330|%p5991, %r15329, 1, 31, -1;
	mov.b32 	%f12596, %r15330;
	add.f32 	%f1206, %f12595, %f12596;
	@%p5976 bra 	$L__BB0_1860;
	ld.global.f32 	%f12597, [%rd111];
	add.f32 	%f12598, %f1206, %f12597;
	st.global.f32 	[%rd111], %f12598;
	st.global.f32 	[%rd8+408], %f1205;
	st.global.f32 	[%rd9+408], %f1204;
$L__BB0_1860:
	ld.param.u32 	%r16893, [_Z17qk_sparse_forwardPK13__nv_bfloat16S1_S1_PKiS3_fPfS4_S4_lllllllllllllllliiii_param_27];
	mov.u32 	%r15331, %ctaid.x;
	shl.b32 	%r15332, %r15331, 7;
	or.b32  	%r15333, %r15332, 103;
	setp.ge.s32 	%p5992, %r15333, %r16893;
	@%p5992 bra 	$L__BB0_1863;
	mov.u32 	%r15334, %tid.x;
	and.b32  	%r15335, %r15334, 31;
	setp.ne.s32 	%p5993, %r15335, 0;
	shl.b32 	%r15336, %r15334, 7;
	and.b32  	%r15337, %r15336, 3968;
	mov.u32 	%r15338, shmem;
	add.s32 	%r15339, %r15338, %r15337;
	shl.b32 	%r15340, %r15334, 1;
	and.b32  	%r15341, %r15340, 62;
	mad.lo.s32 	%r15342, %r15335, -126, %r15341;
	add.s32 	%r15343, %r15339, %r15342;
	ld.shared.f32 	%f12599, [%r15343+69120];
	mov.b32 	%r15344, %f12599;
	shfl.sync.down.b32	%r15345|%p5994, %r15344, 16, 31, -1;
	mov.b32 	%f12600, %r15345;
	max.f32 	%f12601, %f12599, %f12600;
	mov.b32 	%r15346, %f12601;
	shfl.sync.down.b32	%r15347|%p5995, %r15346, 8, 31, -1;
	mov.b32 	%f12602, %r15347;
	max.f32 	%f12603, %f12601, %f12602;
	mov.b32 	%r15348, %f12603;
	shfl.sync.down.b32	%r15349|%p5996, %r15348, 4, 31, -1;
	mov.b32 	%f12604, %r15349;
	max.f32 	%f12605, %f12603, %f12604;
	mov.b32 	%r15350, %f12605;
	shfl.sync.down.b32	%r15351|%p5997, %r15350, 2, 31, -1;
	mov.b32 	%f12606, %r15351;
	max.f32 	%f12607, %f12605, %f12606;
	mov.b32 	%r15352, %f12607;
	shfl.sync.down.b32	%r15353|%p5998, %r15352, 1, 31, -1;
	mov.b32 	%f12608, %r15353;
	max.f32 	%f1207, %f12607, %f12608;
	sub.f32 	%f12609, %f12599, %f1207;
	mul.f32 	%f12610, %f12609, 0f3FB8AA3B;
	ex2.approx.f32 	%f12611, %f12610;
	mov.b32 	%r15354, %f12611;
	shfl.sync.down.b32	%r15355|%p5999, %r15354, 16, 31, -1;
	mov.b32 	%f12612, %r15355;
	add.f32 	%f12613, %f12611, %f12612;
	mov.b32 	%r15356, %f12613;
	shfl.sync.down.b32	%r15357|%p6000, %r15356, 8, 31, -1;
	mov.b32 	%f12614, %r15357;
	add.f32 	%f12615, %f12613, %f12614;
	mov.b32 	%r15358, %f12615;
	shfl.sync.down.b32	%r15359|%p6001, %r15358, 4, 31, -1;
	mov.b32 	%f12616, %r15359;
	add.f32 	%f12617, %f12615, %f12616;
	mov.b32 	%r15360, %f12617;
	shfl.sync.down.b32	%r15361|%p6002, %r15360, 2, 31, -1;
	mov.b32 	%f12618, %r15361;
	add.f32 	%f12619, %f12617, %f12618;
	mov.b32 	%r15362, %f12619;
	shfl.sync.down.b32	%r15363|%p6003, %r15362, 1, 31, -1;
	mov.b32 	%f12620, %r15363;
	add.f32 	%f1208, %f12619, %f12620;
	div.rn.f32 	%f12621, %f12611, %f1208;
	mul.f32 	%f12622, %f12621, %f8993;
	mov.b32 	%r15364, %f12622;
	shfl.sync.down.b32	%r15365|%p6004, %r15364, 16, 31, -1;
	mov.b32 	%f12623, %r15365;
	add.f32 	%f12624, %f12622, %f12623;
	mov.b32 	%r15366, %f12624;
	shfl.sync.down.b32	%r15367|%p6005, %r15366, 8, 31, -1;
	mov.b32 	%f12625, %r15367;
	add.f32 	%f12626, %f12624, %f12625;
	mov.b32 	%r15368, %f12626;
	shfl.sync.down.b32	%r15369|%p6006, %r15368, 4, 31, -1;
	mov.b32 	%f12627, %r15369;
	add.f32 	%f12628, %f12626, %f12627;
	mov.b32 	%r15370, %f12628;
	shfl.sync.down.b32	%r15371|%p6007, %r15370, 2, 31, -1;
	mov.b32 	%f12629, %r15371;
	add.f32 	%f12630, %f12628, %f12629;
	mov.b32 	%r15372, %f12630;
	shfl.sync.down.b32	%r15373|%p6008, %r15372, 1, 31, -1;
	mov.b32 	%f12631, %r15373;
	add.f32 	%f1209, %f12630, %f12631;
	@%p5993 bra 	$L__BB0_1863;
	ld.global.f32 	%f12632, [%rd112];
	add.f32 	%f12633, %f1209, %f12632;
	st.global.f32 	[%rd112], %f12633;
	st.global.f32 	[%rd8+412], %f1208;
	st.global.f32 	[%rd9+412], %f1207;
$L__BB0_1863:
	ld.param.u32 	%r16894, [_Z17qk_sparse_forwardPK13__nv_bfloat16S1_S1_PKiS3_fPfS4_S4_lllllllllllllllliiii_param_27];
	mov.u32 	%r15374, %ctaid.x;
	shl.b32 	%r15375, %r15374, 7;
	or.b32  	%r15376, %r15375, 104;
	setp.ge.s32 	%p6009, %r15376, %r16894;
	@%p6009 bra 	$L__BB0_1866;
	mov.u32 	%r15377, %tid.x;
	and.b32  	%r15378, %r15377, 31;
	setp.ne.s32 	%p6010, %r15378, 0;
	shl.b32 	%r15379, %r15377, 7;
	and.b32  	%r15380, %r15379, 3968;
	mov.u32 	%r15381, shmem;
	add.s32 	%r15382, %r15381, %r15380;
	shl.b32 	%r15383, %r15377, 1;
	and.b32  	%r15384, %r15383, 62;
	mad.lo.s32 	%r15385, %r15378, -126, %r15384;
	add.s32 	%r15386, %r15382, %r15385;
	ld.shared.f32 	%f12634, [%r15386+69632];
	mov.b32 	%r15387, %f12634;
	shfl.sync.down.b32	%r15388|%p6011, %r15387, 16, 31, -1;
	mov.b32 	%f12635, %r15388;
	max.f32 	%f12636, %f12634, %f12635;
	mov.b32 	%r15389, %f12636;
	shfl.sync.down.b32	%r15390|%p6012, %r15389, 8, 31, -1;
	mov.b32 	%f12637, %r15390;
	max.f32 	%f12638, %f12636, %f12637;
	mov.b32 	%r15391, %f12638;
	shfl.sync.down.b32	%r15392|%p6013, %r15391, 4, 31, -1;
	mov.b32 	%f12639, %r15392;
	max.f32 	%f12640, %f12638, %f12639;
	mov.b32 	%r15393, %f12640;
	shfl.sync.down.b32	%r15394|%p6014, %r15393, 2, 31, -1;
	mov.b32 	%f12641, %r15394;
	max.f32 	%f12642, %f12640, %f12641;
	mov.b32 	%r15395, %f12642;
	shfl.sync.down.b32	%r15396|%p6015, %r15395, 1, 31, -1;
	mov.b32 	%f12643, %r15396;
	max.f32 	%f1210, %f12642, %f12643;
	sub.f32 	%f12644, %f12634, %f1210;
	mul.f32 	%f12645, %f12644, 0f3FB8AA3B;
	ex2.approx.f32 	%f12646, %f12645;
	mov.b32 	%r15397, %f12646;
	shfl.sync.down.b32	%r15398|%p6016, %r15397, 16, 31, -1;
	mov.b32 	%f12647, %r15398;
	add.f32 	%f12648, %f12646, %f12647;
	mov.b32 	%r15399, %f12648;
	shfl.sync.down.b32	%r15400|%p6017, %r15399, 8, 31, -1;
	mov.b32 	%f12649, %r15400;
	add.f32 	%f12650, %f12648, %f12649;
	mov.b32 	%r15401, %f12650;
	shfl.sync.down.b32	%r15402|%p6018, %r15401, 4, 31, -1;
	mov.b32 	%f12651, %r15402;
	add.f32 	%f12652, %f12650, %f12651;
	mov.b32 	%r15403, %f12652;
	shfl.sync.down.b32	%r15404|%p6019, %r15403, 2, 31, -1;
	mov.b32 	%f12653, %r15404;
	add.f32 	%f12654, %f12652, %f12653;
	mov.b32 	%r15405, %f12654;
	shfl.sync.down.b32	%r15406|%p6020, %r15405, 1, 31, -1;
	mov.b32 	%f12655, %r15406;
	add.f32 	%f1211, %f12654, %f12655;
	div.rn.f32 	%f12656, %f12646, %f1211;
	mul.f32 	%f12657, %f12656, %f8993;
	mov.b32 	%r15407, %f12657;
	shfl.sync.down.b32	%r15408|%p6021, %r15407, 16, 31, -1;
	mov.b32 	%f12658, %r15408;
	add.f32 	%f12659, %f12657, %f12658;
	mov.b32 	%r15409, %f12659;
	shfl.sync.down.b32	%r15410|%p6022, %r15409, 8, 31, -1;
	mov.b32 	%f12660, %r15410;
	add.f32 	%f12661, %f12659, %f12660;
	mov.b32 	%r15411, %f12661;
	shfl.sync.down.b32	%r15412|%p6023, %r15411, 4, 31, -1;
	mov.b32 	%f12662, %r15412;
	add.f32 	%f12663, %f12661, %f12662;
	mov.b32 	%r15413, %f12663;
	shfl.sync.down.b32	%r15414|%p6024, %r15413, 2, 31, -1;
	mov.b32 	%f12664, %r15414;
	add.f32 	%f12665, %f12663, %f12664;
	mov.b32 	%r15415, %f12665;
	shfl.sync.down.b32	%r15416|%p6025, %r15415, 1, 31, -1;
	mov.b32 	%f12666, %r15416;
	add.f32 	%f1212, %f12665, %f12666;
	@%p6010 bra 	$L__BB0_1866;
	ld.global.f32 	%f12667, [%rd113];
	add.f32 	%f12668, %f1212, %f12667;
	st.global.f32 	[%rd113], %f12668;
	st.global.f32 	[%rd8+416], %f1211;
	st.global.f32 	[%rd9+416], %f1210;
$L__BB0_1866:
	ld.param.u32 	%r16895, [_Z17qk_sparse_forwardPK13__nv_bfloat16S1_S1_PKiS3_fPfS4_S4_lllllllllllllllliiii_param_27];
	mov.u32 	%r15417, %ctaid.x;
	shl.b32 	%r15418, %r15417, 7;
	or.b32  	%r15419, %r15418, 105;
	setp.ge.s32 	%p6026, %r15419, %r16895;
	@%p6026 bra 	$L__BB0_1869;
	mov.u32 	%r15420, %tid.x;
	and.b32  	%r15421, %r15420, 31;
	setp.ne.s32 	%p6027, %r15421, 0;
	shl.b32 	%r15422, %r15420, 7;
	and.b32  	%r15423, %r15422, 3968;
	mov.u32 	%r15424, shmem;
	add.s32 	%r15425, %r15424, %r15423;
	shl.b32 	%r15426, %r15420, 1;
	and.b32  	%r15427, %r15426, 62;
	mad.lo.s32 	%r15428, %r15421, -126, %r15427;
	add.s32 	%r15429, %r15425, %r15428;
	ld.shared.f32 	%f12669, [%r15429+70144];
	mov.b32 	%r15430, %f12669;
	shfl.sync.down.b32	%r15431|%p6028, %r15430, 16, 31, -1;
	mov.b32 	%f12670, %r15431;
	max.f32 	%f12671, %f12669, %f12670;
	mov.b32 	%r15432, %f12671;
	shfl.sync.down.b32	%r15433|%p6029, %r15432, 8, 31, -1;
	mov.b32 	%f12672, %r15433;
	max.f32 	%f12673, %f12671, %f12672;
	mov.b32 	%r15434, %f12673;
	shfl.sync.down.b32	%r15435|%p6030, %r15434, 4, 31, -1;
	mov.b32 	%f12674, %r15435;
	max.f32 	%f12675, %f12673, %f12674;
	mov.b32 	%r15436, %f12675;
	shfl.sync.down.b32	%r15437|%p6031, %r15436, 2, 31, -1;
	mov.b32 	%f12676, %r15437;
	max.f32 	%f12677, %f12675, %f12676;
	mov.b32 	%r15438, %f12677;
	shfl.sync.down.b32	%r15439|%p6032, %r15438, 1, 31, -1;
	mov.b32 	%f12678, %r15439;
	max.f32 	%f1213, %f12677, %f12678;
	sub.f32 	%f12679, %f12669, %f1213;
	mul.f32 	%f12680, %f12679, 0f3FB8AA3B;
	ex2.approx.f32 	%f12681, %f12680;
	mov.b32 	%r15440, %f12681;
	shfl.sync.down.b32	%r15441|%p6033, %r15440, 16, 31, -1;
	mov.b32 	%f12682, %r15441;
	add.f32 	%f12683, %f12681, %f12682;
	mov.b32 	%r15442, %f12683;
	shfl.sync.down.b32	%r15443|%p6034, %r15442, 8, 31, -1;
	mov.b32 	%f12684, %r15443;
	add.f32 	%f12685, %f12683, %f12684;
	mov.b32 	%r15444, %f12685;
	shfl.sync.down.b32	%r15445|%p6035, %r15444, 4, 31, -1;
	mov.b32 	%f12686, %r15445;
	add.f32 	%f12687, %f12685, %f12686;
	mov.b32 	%r15446, %f12687;
	shfl.sync.down.b32	%r15447|%p6036, %r15446, 2, 31, -1;
	mov.b32 	%f12688, %r15447;
	add.f32 	%f12689, %f12687, %f12688;
	mov.b32 	%r15448, %f12689;
	shfl.sync.down.b32	%r15449|%p6037, %r15448, 1, 31, -1;
	mov.b32 	%f12690, %r15449;
	add.f32 	%f1214, %f12689, %f12690;
	div.rn.f32 	%f12691, %f12681, %f1214;
	mul.f32 	%f12692, %f12691, %f8993;
	mov.b32 	%r15450, %f12692;
	shfl.sync.down.b32	%r15451|%p6038, %r15450, 16, 31, -1;
	mov.b32 	%f12693, %r15451;
	add.f32 	%f12694, %f12692, %f12693;
	mov.b32 	%r15452, %f12694;
	shfl.sync.down.b32	%r15453|%p6039, %r15452, 8, 31, -1;
	mov.b32 	%f12695, %r15453;
	add.f32 	%f12696, %f12694, %f12695;
	mov.b32 	%r15454, %f12696;
	shfl.sync.down.b32	%r15455|%p6040, %r15454, 4, 31, -1;
	mov.b32 	%f12697, %r15455;
	add.f32 	%f12698, %f12696, %f12697;
	mov.b32 	%r15456, %f12698;
	shfl.sync.down.b32	%r15457|%p6041, %r15456, 2, 31, -1;
	mov.b32 	%f12699, %r15457;
	add.f32 	%f12700, %f12698, %f12699;
	mov.b32 	%r15458, %f12700;
	shfl.sync.down.b32	%r15459|%p6042, %r15458, 1, 31, -1;
	mov.b32 	%f12701, %r15459;
	add.f32 	%f1215, %f12700, %f12701;
	@%p6027 bra 	$L__BB0_1869;
	ld.global.f32 	%f12702, [%rd114];
	add.f32 	%f12703, %f1215, %f12702;
	st.global.f32 	[%rd114], %f12703;
	st.global.f32 	[%rd8+420], %f1214;
	st.global.f32 	[%rd9+420], %f1213;
$L__BB0_1869:
	ld.param.u32 	%r16896, [_Z17qk_sparse_forwardPK13__nv_bfloat16S1_S1_PKiS3_fPfS4_S4_lllllllllllllllliiii_param_27];
	mov.u32 	%r15460, %ctaid.x;
	shl.b32 	%r15461, %r15460, 7;
	or.b32  	%r15462, %r15461, 106;
	setp.ge.s32 	%p6043, %r15462, %r16896;
	@%p6043 bra 	$L__BB0_1872;
	mov.u32 	%r15463, %tid.x;
	and.b32  	%r15464, %r15463, 31;
	setp.ne.s32 	%p6044, %r15464, 0;
	shl.b32 	%r15465, %r15463, 7;
	and.b32  	%r15466, %r15465, 3968;
	mov.u32 	%r15467, shmem;
	add.s32 	%r15468, %r15467, %r15466;
	shl.b32 	%r15469, %r15463, 1;
	and.b32  	%r15470, %r15469, 62;
	mad.lo.s32 	%r15471, %r15464, -126, %r15470;
	add.s32 	%r15472, %r15468, %r15471;
	ld.shared.f32 	%f12704, [%r15472+70656];
	mov.b32 	%r15473, %f12704;
	shfl.sync.down.b32	%r15474|%p6045, %r15473, 16, 31, -1;
	mov.b32 	%f12705, %r15474;
	max.f32 	%f12706, %f12704, %f12705;
	mov.b32 	%r15475, %f12706;
	shfl.sync.down.b32	%r15476|%p6046, %r15475, 8, 31, -1;
	mov.b32 	%f12707, %r15476;
	max.f32 	%f12708, %f12706, %f12707;
	mov.b32 	%r15477, %f12708;
	shfl.sync.down.b32	%r15478|%p6047, %r15477, 4, 31, -1;
	mov.b32 	%f12709, %r15478;
	max.f32 	%f12710, %f12708, %f12709;
	mov.b32 	%r15479, %f12710;
	shfl.sync.down.b32	%r15480|%p6048, %r15479, 2, 31, -1;
	mov.b32 	%f12711, %r15480;
	max.f32 	%f12712, %f12710, %f12711;
	mov.b32 	%r15481, %f12712;
	shfl.sync.down.b32	%r15482|%p6049, %r15481, 1, 31, -1;
	mov.b32 	%f12713, %r15482;
	max.f32 	%f1216, %f12712, %f12713;
	sub.f32 	%f12714, %f12704, %f1216;
	mul.f32 	%f12715, %f12714, 0f3FB8AA3B;
	ex2.approx.f32 	%f12716, %f12715;
	mov.b32 	%r15483, %f12716;
	shfl.sync.down.b32	%r15484|%p6050, %r15483, 16, 31, -1;
	mov.b32 	%f12717, %r15484;
	add.f32 	%f12718, %f12716, %f12717;
	mov.b32 	%r15485, %f12718;
	shfl.sync.down.b32	%r15486|%p6051, %r15485, 8, 31, -1;
	mov.b32 	%f12719, %r15486;
	add.f32 	%f12720, %f12718, %f12719;
	mov.b32 	%r15487, %f12720;
	shfl.sync.down.b32	%r15488|%p6052, %r15487, 4, 31, -1;
	mov.b32 	%f12721, %r15488;
	add.f32 	%f12722, %f12720, %f12721;
	mov.b32 	%r15489, %f12722;
	shfl.sync.down.b32	%r15490|%p6053, %r15489, 2, 31, -1;
	mov.b32 	%f12723, %r15490;
	add.f32 	%f12724, %f12722, %f12723;
	mov.b32 	%r15491, %f12724;
	shfl.sync.down.b32	%r15492|%p6054, %r15491, 1, 31, -1;
	mov.b32 	%f12725, %r15492;
	add.f32 	%f1217, %f12724, %f12725;
	div.rn.f32 	%f12726, %f12716, %f1217;
	mul.f32 	%f12727, %f12726, %f8993;
	mov.b32 	%r15493, %f12727;
	shfl.sync.down.b32	%r15494|%p6055, %r15493, 16, 31, -1;
	mov.b32 	%f12728, %r15494;
	add.f32 	%f12729, %f12727, %f12728;
	mov.b32 	%r15495, %f12729;
	shfl.sync.down.b32	%r15496|%p6056, %r15495, 8, 31, -1;
	mov.b32 	%f12730, %r15496;
	add.f32 	%f12731, %f12729, %f12730;
	mov.b32 	%r15497, %f12731;
	shfl.sync.down.b32	%r15498|%p6057, %r15497, 4, 31, -1;
	mov.b32 	%f12732, %r15498;
	add.f32 	%f12733, %f12731, %f12732;
	mov.b32 	%r15499, %f12733;
	shfl.sync.down.b32	%r15500|%p6058, %r15499, 2, 31, -1;
	mov.b32 	%f12734, %r15500;
	add.f32 	%f12735, %f12733, %f12734;
	mov.b32 	%r15501, %f12735;
	shfl.sync.down.b32	%r15502|%p6059, %r15501, 1, 31, -1;
	mov.b32 	%f12736, %r15502;
	add.f32 	%f1218, %f12735, %f12736;
	@%p6044 bra 	$L__BB0_1872;
	ld.global.f32 	%f12737, [%rd115];
	add.f32 	%f12738, %f1218, %f12737;
	st.global.f32 	[%rd115], %f12738;
	st.global.f32 	[%rd8+424], %f1217;
	st.global.f32 	[%rd9+424], %f1216;
$L__BB0_1872:
	ld.param.u32 	%r16897, [_Z17qk_sparse_forwardPK13__nv_bfloat16S1_S1_PKiS3_fPfS4_S4_lllllllllllllllliiii_param_27];
	mov.u32 	%r15503, %ctaid.x;
	shl.b32 	%r15504, %r15503, 7;
	or.b32  	%r15505, %r15504, 107;
	setp.ge.s32 	%p6060, %r15505, %r16897;
	@%p6060 bra 	$L__BB0_1875;
	mov.u32 	%r15506, %tid.x;
	and.b32  	%r15507, %r15506, 31;
	setp.ne.s32 	%p6061, %r15507, 0;
	shl.b32 	%r15508, %r15506, 7;
	and.b32  	%r15509, %r15508, 3968;
	mov.u32 	%r15510, shmem;
	add.s32 	%r15511, %r15510, %r15509;
	shl.b32 	%r15512, %r15506, 1;
	and.b32  	%r15513, %r15512, 62;
	mad.lo.s32 	%r15514, %r15507, -126, %r15513;
	add.s32 	%r15515, %r15511, %r15514;
	ld.shared.f32 	%f12739, [%r15515+71168];
	mov.b32 	%r15516, %f12739;
	shfl.sync.down.b32	%r15517|%p6062, %r15516, 16, 31, -1;
	mov.b32 	%f12740, %r15517;
	max.f32 	%f12741, %f12739, %f12740;
	mov.b32 	%r15518, %f12741;
	shfl.sync.down.b32	%r15519|%p6063, %r15518, 8, 31, -1;
	mov.b32 	%f12742, %r15519;
	max.f32 	%f12743, %f12741, %f12742;
	mov.b32 	%r15520, %f12743;
	shfl.sync.down.b32	%r15521|%p6064, %r15520, 4, 31, -1;
	mov.b32 	%f12744, %r15521;
	max.f32 	%f12745, %f12743, %f12744;
	mov.b32 	%r15522, %f12745;
	shfl.sync.down.b32	%r15523|%p6065, %r15522, 2, 31, -1;
	mov.b32 	%f12746, %r15523;
	max.f32 	%f12747, %f12745, %f12746;
	mov.b32 	%r15524, %f12747;
	shfl.sync.down.b32	%r15525|%p6066, %r15524, 1, 31, -1;
	mov.b32 	%f12748, %r15525;
	max.f32 	%f1219, %f12747, %f12748;
	sub.f32 	%f12749, %f12739, %f1219;
	mul.f32 	%f12750, %f12749, 0f3FB8AA3B;
	ex2.approx.f32 	%f12751, %f12750;
	mov.b32 	%r15526, %f12751;
	shfl.sync.down.b32	%r15527|%p6067, %r15526, 16, 31, -1;
	mov.b32 	%f12752, %r15527;
	add.f32 	%f12753, %f12751, %f12752;
	mov.b32 	%r15528, %f12753;
	shfl.sync.down.b32	%r15529|%p6068, %r15528, 8, 31, -1;
	mov.b32 	%f12754, %r15529;
	add.f32 	%f12755, %f12753, %f12754;
	mov.b32 	%r15530, %f12755;
	shfl.sync.down.b32	%r15531|%p6069, %r15530, 4, 31, -1;
	mov.b32 	%f12756, %r15531;
	add.f32 	%f12757, %f12755, %f12756;
	mov.b32 	%r15532, %f12757;
	shfl.sync.down.b32	%r15533|%p6070, %r15532, 2, 31, -1;
	mov.b32 	%f12758, %r15533;
	add.f32 	%f12759, %f12757, %f12758;
	mov.b32 	%r15534, %f12759;
	shfl.sync.down.b32	%r15535|%p6071, %r15534, 1, 31, -1;
	mov.b32 	%f12760, %r15535;
	add.f32 	%f1220, %f12759, %f12760;
	div.rn.f32 	%f12761, %f12751, %f1220;
	mul.f32 	%f12762, %f12761, %f8993;
	mov.b32 	%r15536, %f12762;
	shfl.sync.down.b32	%r15537|%p6072, %r15536, 16, 31, -1;
	mov.b32 	%f12763, %r15537;
	add.f32 	%f12764, %f12762, %f12763;
	mov.b32 	%r15538, %f12764;
	shfl.sync.down.b32	%r15539|%p6073, %r15538, 8, 31, -1;
	mov.b32 	%f12765, %r15539;
	add.f32 	%f12766, %f12764, %f12765;
	mov.b32 	%r15540, %f12766;
	shfl.sync.down.b32	%r15541|%p6074, %r15540, 4, 31, -1;
	mov.b32 	%f12767, %r15541;
	add.f32 	%f12768, %f12766, %f12767;
	mov.b32 	%r15542, %f12768;
	shfl.sync.down.b32	%r15543|%p6075, %r15542, 2, 31, -1;
	mov.b32 	%f12769, %r15543;
	add.f32 	%f12770, %f12768, %f12769;
	mov.b32 	%r15544, %f12770;
	shfl.sync.down.b32	%r15545|%p6076, %r15544, 1, 31, -1;
	mov.b32 	%f12771, %r15545;
	add.f32 	%f1221, %f12770, %f12771;
	@%p6061 bra 	$L__BB0_1875;
	ld.global.f32 	%f12772, [%rd116];
	add.f32 	%f12773, %f1221, %f12772;
	st.global.f32 	[%rd116], %f12773;
	st.global.f32 	[%rd8+428], %f1220;
	st.global.f32 	[%rd9+428], %f1219;
$L__BB0_1875:
	ld.param.u32 	%r16898, [_Z17qk_sparse_forwardPK13__nv_bfloat16S1_S1_PKiS3_fPfS4_S4_lllllllllllllllliiii_param_27];
	mov.u32 	%r15546, %ctaid.x;
	shl.b32 	%r15547, %r15546, 7;
	or.b32  	%r15548, %r15547, 108;
	setp.ge.s32 	%p6077, %r15548, %r16898;
	@%p6077 bra 	$L__BB0_1878;
	mov.u32 	%r15549, %tid.x;
	and.b32  	%r15550, %r15549, 31;
	setp.ne.s32 	%p6078, %r15550, 0;
	shl.b32 	%r15551, %r15549, 7;
	and.b32  	%r15552, %r15551, 3968;
	mov.u32 	%r15553, shmem;
	add.s32 	%r15554, %r15553, %r15552;
	shl.b32 	%r15555, %r15549, 1;
	and.b32  	%r15556, %r15555, 62;
	mad.lo.s32 	%r15557, %r15550, -126, %r15556;
	add.s32 	%r15558, %r15554, %r15557;
	ld.shared.f32 	%f12774, [%r15558+71680];
	mov.b32 	%r15559, %f12774;
	shfl.sync.down.b32	%r15560|%p6079, %r15559, 16, 31, -1;
	mov.b32 	%f12775, %r15560;
	max.f32 	%f12776, %f12774, %f12775;
	mov.b32 	%r15561, %f12776;
	shfl.sync.down.b32	%r15562|%p6080, %r15561, 8, 31, -1;
	mov.b32 	%f12777, %r15562;
	max.f32 	%f12778, %f12776, %f12777;
	mov.b32 	%r15563, %f12778;
	shfl.sync.down.b32	%r15564|%p6081, %r15563, 4, 31, -1;
	mov.b32 	%f12779, %r15564;
	max.f32 	%f12780, %f12778, %f12779;
	mov.b32 	%r15565, %f12780;
	shfl.sync.down.b32	%r15566|%p6082, %r15565, 2, 31, -1;
	mov.b32 	%f12781, %r15566;
	max.f32 	%f12782, %f12780, %f12781;
	mov.b32 	%r15567, %f12782;
	shfl.sync.down.b32	%r15568|%p6083, %r15567, 1, 31, -1;
	mov.b32 	%f12783, %r15568;
	max.f32 	%f1222, %f12782, %f12783;
	sub.f32 	%f12784, %f12774, %f1222;
	mul.f32 	%f12785, %f12784, 0f3FB8AA3B;
	ex2.approx.f32 	%f12786, %f12785;
	mov.b32 	%r15569, %f12786;
	shfl.sync.down.b32	%r15570|%p6084, %r15569, 16, 31, -1;
	mov.b32 	%f12787, %r15570;
	add.f32 	%f12788, %f12786, %f12787;
	mov.b32 	%r15571, %f12788;
	shfl.sync.down.b32	%r15572|%p6085, %r15571, 8, 31, -1;
	mov.b32 	%f12789, %r15572;
	add.f32 	%f12790, %f12788, %f12789;
	mov.b32 	%r15573, %f12790;
	shfl.sync.down.b32	%r15574|%p6086, %r15573, 4, 31, -1;
	mov.b32 	%f12791, %r15574;
	add.f32 	%f12792, %f12790, %f12791;
	mov.b32 	%r15575, %f12792;
	shfl.sync.down.b32	%r15576|%p6087, %r15575, 2, 31, -1;
	mov.b32 	%f12793, %r15576;
	add.f32 	%f12794, %f12792, %f12793;
	mov.b32 	%r15577, %f12794;
	shfl.sync.down.b32	%r15578|%p6088, %r15577, 1, 31, -1;
	mov.b32 	%f12795, %r15578;
	add.f32 	%f1223, %f12794, %f12795;
	div.rn.f32 	%f12796, %f12786, %f1223;
	mul.f32 	%f12797, %f12796, %f8993;
	mov.b32 	%r15579, %f12797;
	shfl.sync.down.b32	%r15580|%p6089, %r15579, 16, 31, -1;
	mov.b32 	%f12798, %r15580;
	add.f32 	%f12799, %f12797, %f12798;
	mov.b32 	%r15581, %f12799;
	shfl.sync.down.b32	%r15582|%p6090, %r15581, 8, 31, -1;
	mov.b32 	%f12800, %r15582;
	add.f32 	%f12801, %f12799, %f12800;
	mov.b32 	%r15583, %f12801;
	shfl.sync.down.b32	%r15584|%p6091, %r15583, 4, 31, -1;
	mov.b32 	%f12802, %r15584;
	add.f32 	%f12803, %f12801, %f12802;
	mov.b32 	%r15585, %f12803;
	shfl.sync.down.b32	%r15586|%p6092, %r15585, 2, 31, -1;
	mov.b32 	%f12804, %r15586;
	add.f32 	%f12805, %f12803, %f12804;
	mov.b32 	%r15587, %f12805;
	shfl.sync.down.b32	%r15588|%p6093, %r15587, 1, 31, -1;
	mov.b32 	%f12806, %r15588;
	add.f32 	%f1224, %f12805, %f12806;
	@%p6078 bra 	$L__BB0_1878;
	ld.global.f32 	%f12807, [%rd117];
	add.f32 	%f12808, %f1224, %f12807;
	st.global.f32 	[%rd117], %f12808;
	st.global.f32 	[%rd8+432], %f1223;
	st.global.f32 	[%rd9+432], %f1222;
$L__BB0_1878:
	ld.param.u32 	%r16899, [_Z17qk_sparse_forwardPK13__nv_bfloat16S1_S1_PKiS3_fPfS4_S4_lllllllllllllllliiii_param_27];
	mov.u32 	%r15589, %ctaid.x;
	shl.b32 	%r15590, %r15589, 7;
	or.b32  	%r15591, %r15590, 109;
	setp.ge.s32 	%p6094, %r15591, %r16899;
	@%p6094 bra 	$L__BB0_1881;
	mov.u32 	%r15592, %tid.x;
	and.b32  	%r15593, %r15592, 31;
	setp.ne.s32 	%p6095, %r15593, 0;
	shl.b32 	%r15594, %r15592, 7;
	and.b32  	%r15595, %r15594, 3968;
	mov.u32 	%r15596, shmem;
	add.s32 	%r15597, %r15596, %r15595;
	shl.b32 	%r15598, %r15592, 1;
	and.b32  	%r15599, %r15598, 62;
	mad.lo.s32 	%r15600, %r15593, -126, %r15599;
	add.s32 	%r15601, %r15597, %r15600;
	ld.shared.f32 	%f12809, [%r15601+72192];
	mov.b32 	%r15602, %f12809;
	shfl.sync.down.b32	%r15603|%p6096, %r15602, 16, 31, -1;
	mov.b32 	%f12810, %r15603;
	max.f32 	%f12811, %f12809, %f12810;
	mov.b32 	%r15604, %f12811;
	shfl.sync.down.b32	%r15605|%p6097, %r15604, 8, 31, -1;
	mov.b32 	%f12812, %r15605;
	max.f32 	%f12813, %f12811, %f12812;
	mov.b32 	%r15606, %f12813;
	shfl.sync.down.b32	%r15607|%p6098, %r15606, 4, 31, -1;
	mov.b32 	%f12814, %r15607;
	max.f32 	%f12815, %f12813, %f12814;
	mov.b32 	%r15608, %f12815;
	shfl.sync.down.b32	%r15609|%p6099, %r15608, 2, 31, -1;
	mov.b32 	%f12816, %r15609;
	max.f32 	%f12817, %f12815, %f12816;
	mov.b32 	%r15610, %f12817;
	shfl.sync.down.b32	%r15611|%p6100, %r15610, 1, 31, -1;
	mov.b32 	%f12818, %r15611;
	max.f32 	%f1225, %f12817, %f12818;
	sub.f32 	%f12819, %f12809, %f1225;
	mul.f32 	%f12820, %f12819, 0f3FB8AA3B;
	ex2.approx.f32 	%f12821, %f12820;
	mov.b32 	%r15612, %f12821;
	shfl.sync.down.b32	%r15613|%p6101, %r15612, 16, 31, -1;
	mov.b32 	%f12822, %r15613;
	add.f32 	%f12823, %f12821, %f12822;
	mov.b32 	%r15614, %f12823;
	shfl.sync.down.b32	%r15615|%p6102, %r15614, 8, 31, -1;
	mov.b32 	%f12824, %r15615;
	add.f32 	%f12825, %f12823, %f12824;
	mov.b32 	%r15616, %f12825;
	shfl.sync.down.b32	%r15617|%p6103, %r15616, 4, 31, -1;
	mov.b32 	%f12826, %r15617;
	add.f32 	%f12827, %f12825, %f12826;
	mov.b32 	%r15618, %f12827;
	shfl.sync.down.b32	%r15619|%p6104, %r15618, 2, 31, -1;
	mov.b32 	%f12828, %r15619;
	add.f32 	%f12829, %f12827, %f12828;
	mov.b32 	%r15620, %f12829;
	shfl.sync.down.b32	%r15621|%p6105, %r15620, 1, 31, -1;
	mov.b32 	%f12830, %r15621;
	add.f32 	%f1226, %f12829, %f12830;
	div.rn.f32 	%f12831, %f12821, %f1226;
	mul.f32 	%f12832, %f12831, %f8993;
	mov.b32 	%r15622, %f12832;
	shfl.sync.down.b32	%r15623|%p6106, %r15622, 16, 31, -1;
	mov.b32 	%f12833, %r15623;
	add.f32 	%f12834, %f12832, %f12833;
	mov.b32 	%r15624, %f12834;
	shfl.sync.down.b32	%r15625|%p6107, %r15624, 8, 31, -1;
	mov.b32 	%f12835, %r15625;
	add.f32 	%f12836, %f12834, %f12835;
	mov.b32 	%r15626, %f12836;
	shfl.sync.down.b32	%r15627|%p6108, %r15626, 4, 31, -1;
	mov.b32 	%f12837, %r15627;
	add.f32 	%f12838, %f12836, %f12837;
	mov.b32 	%r15628, %f12838;
	shfl.sync.down.b32	%r15629|%p6109, %r15628, 2, 31, -1;
	mov.b32 	%f12839, %r15629;
	add.f32 	%f12840, %f12838, %f12839;
	mov.b32 	%r15630, %f12840;
	shfl.sync.down.b32	%r15631|%p6110, %r15630, 1, 31, -1;
	mov.b32 	%f12841, %r15631;
	add.f32 	%f1227, %f12840, %f12841;
	@%p6095 bra 	$L__BB0_1881;
	ld.global.f32 	%f12842, [%rd118];
	add.f32 	%f12843, %f1227, %f12842;
	st.global.f32 	[%rd118], %f12843;
	st.global.f32 	[%rd8+436], %f1226;
	st.global.f32 	[%rd9+436], %f1225;
$L__BB0_1881:
	ld.param.u32 	%r16900, [_Z17qk_sparse_forwardPK13__nv_bfloat16S1_S1_PKiS3_fPfS4_S4_lllllllllllllllliiii_param_27];
	mov.u32 	%r15632, %ctaid.x;
	shl.b32 	%r15633, %r15632, 7;
	or.b32  	%r15634, %r15633, 110;
	setp.ge.s32 	%p6111, %r15634, %r16900;
	@%p6111 bra 	$L__BB0_1884;
	mov.u32 	%r15635, %tid.x;
	and.b32  	%r15636, %r15635, 31;
	setp.ne.s32 	%p6112, %r15636, 0;
	shl.b32 	%r15637, %r15635, 7;
	and.b32  	%r15638, %r15637, 3968;
	mov.u32 	%r15639, shmem;
	add.s32 	%r15640, %r15639, %r15638;
	shl.b32 	%r15641, %r15635, 1;
	and.b32  	%r15642, %r15641, 62;
	mad.lo.s32 	%r15643, %r15636, -126, %r15642;
	add.s32 	%r15644, %r15640, %r15643;
	ld.shared.f32 	%f12844, [%r15644+72704];
	mov.b32 	%r15645, %f12844;
	shfl.sync.down.b32	%r15646|%p6113, %r15645, 16, 31, -1;
	mov.b32 	%f12845, %r15646;
	max.f32 	%f12846, %f12844, %f12845;
	mov.b32 	%r15647, %f12846;
	shfl.sync.down.b32	%r15648|%p6114, %r15647, 8, 31, -1;
	mov.b32 	%f12847, %r15648;
	max.f32 	%f12848, %f12846, %f12847;
	mov.b32 	%r15649, %f12848;
	shfl.sync.down.b32	%r15650|%p6115, %r15649, 4, 31, -1;
	mov.b32 	%f12849, %r15650;
	max.f32 	%f12850, %f12848, %f12849;
	mov.b32 	%r15651, %f12850;
	shfl.sync.down.b32	%r15652|%p6116, %r15651, 2, 31, -1;
	mov.b32 	%f12851, %r15652;
	max.f32 	%f12852, %f12850, %f12851;
	mov.b32 	%r15653, %f12852;
	shfl.sync.down.b32	%r15654|%p6117, %r15653, 1, 31, -1;
	mov.b32 	%f12853, %r15654;
	max.f32 	%f1228, %f12852, %f12853;
	sub.f32 	%f12854, %f12844, %f1228;
	mul.f32 	%f12855, %f12854, 0f3FB8AA3B;
	ex2.approx.f32 	%f12856, %f12855;
	mov.b32 	%r15655, %f12856;
	shfl.sync.down.b32	%r15656|%p6118, %r15655, 16, 31, -1;
	mov.b32 	%f12857, %r15656;
	add.f32 	%f12858, %f12856, %f12857;
	mov.b32 	%r15657, %f12858;
	shfl.sync.down.b32	%r15658|%p6119, %r15657, 8, 31, -1;
	mov.b32 	%f12859, %r15658;
	add.f32 	%f12860, %f12858, %f12859;
	mov.b32 	%r15659, %f12860;
	shfl.sync.down.b32	%r15660|%p6120, %r15659, 4, 31, -1;
	mov.b32 	%f12861, %r15660;
	add.f32 	%f12862, %f12860, %f12861;
	mov.b32 	%r15661, %f12862;
	shfl.sync.down.b32	%r15662|%p6121, %r15661, 2, 31, -1;
	mov.b32 	%f12863, %r15662;
	add.f32 	%f12864, %f12862, %f12863;
	mov.b32 	%r15663, %f12864;
	shfl.sync.down.b32	%r15664|%p6122, %r15663, 1, 31, -1;
	mov.b32 	%f12865, %r15664;
	add.f32 	%f1229, %f12864, %f12865;
	div.rn.f32 	%f12866, %f12856, %f1229;
	mul.f32 	%f12867, %f12866, %f8993;
	mov.b32 	%r15665, %f12867;
	shfl.sync.down.b32	%r15666|%p6123, %r15665, 16, 31, -1;
	mov.b32 	%f12868, %r15666;
	add.f32 	%f12869, %f12867, %f12868;
	mov.b32 	%r15667, %f12869;
	shfl.sync.down.b32	%r15668|%p6124, %r15667, 8, 31, -1;
	mov.b32 	%f12870, %r15668;
	add.f32 	%f12871, %f12869, %f12870;
	mov.b32 	%r15669, %f12871;
	shfl.sync.down.b32	%r15670|%p6125, %r15669, 4, 31, -1;
	mov.b32 	%f12872, %r15670;
	add.f32 	%f12873, %f12871, %f12872;
	mov.b32 	%r15671, %f12873;
	shfl.sync.down.b32	%r15672|%p6126, %r15671, 2, 31, -1;
	mov.b32 	%f12874, %r15672;
	add.f32 	%f12875, %f12873, %f12874;
	mov.b32 	%r15673, %f12875;
	shfl.sync.down.b32	%r15674|%p6127, %r15673, 1, 31, -1;
	mov.b32 	%f12876, %r15674;
	add.f32 	%f1230, %f12875, %f12876;
	@%p6112 bra 	$L__BB0_1884;
	ld.global.f32 	%f12877, [%rd119];
	add.f32 	%f12878, %f1230, %f12877;
	st.global.f32 	[%rd119], %f12878;
	st.global.f32 	[%rd8+440], %f1229;
	st.global.f32 	[%rd9+440], %f1228;
$L__BB0_1884:
	ld.param.u32 	%r16901, [_Z17qk_sparse_forwardPK13__nv_bfloat16S1_S1_PKiS3_fPfS4_S4_lllllllllllllllliiii_param_27];
	mov.u32 	%r15675, %ctaid.x;
	shl.b32 	%r15676, %r15675, 7;
	or.b32  	%r15677, %r15676, 111;
	setp.ge.s32 	%p6128, %r15677, %r16901;
	@%p6128 bra 	$L__BB0_1887;
	mov.u32 	%r15678, %tid.x;
	and.b32  	%r15679, %r15678, 31;
	setp.ne.s32 	%p6129, %r15679, 0;
	shl.b32 	%r15680, %r15678, 7;
	and.b32  	%r15681, %r15680, 3968;
	mov.u32 	%r15682, shmem;
	add.s32 	%r15683, %r15682, %r15681;
	shl.b32 	%r15684, %r15678, 1;
	and.b32  	%r15685, %r15684, 62;
	mad.lo.s32 	%r15686, %r15679, -126, %r15685;
	add.s32 	%r15687, %r15683, %r15686;
	ld.shared.f32 	%f12879, [%r15687+73216];
	mov.b32 	%r15688, %f12879;
	shfl.sync.down.b32	%r15689|%p6130, %r15688, 16, 31, -1;
	mov.b32 	%f12880, %r15689;
	max.f32 	%f12881, %f12879, %f12880;
	mov.b32 	%r15690, %f12881;
	shfl.sync.down.b32	%r15691|%p6131, %r15690, 8, 31, -1;
	mov.b32 	%f12882, %r15691;
	max.f32 	%f12883, %f12881, %f12882;
	mov.b32 	%r15692, %f12883;
	shfl.sync.down.b32	%r15693|%p6132, %r15692, 4, 31, -1;
	mov.b32 	%f12884, %r15693;
	max.f32 	%f12885, %f12883, %f12884;
	mov.b32 	%r15694, %f12885;
	shfl.sync.down.b32	%r15695|%p6133, %r15694, 2, 31, -1;
	mov.b32 	%f12886, %r15695;
	max.f32 	%f12887, %f12885, %f12886;
	mov.b32 	%r15696, %f12887;
	shfl.sync.down.b32	%r15697|%p6134, %r15696, 1, 31, -1;
	mov.b32 	%f12888, %r15697;
	max.f32 	%f1231, %f12887, %f12888;
	sub.f32 	%f12889, %f12879, %f1231;
	mul.f32 	%f12890, %f12889, 0f3FB8AA3B;
	ex2.approx.f32 	%f12891, %f12890;
	mov.b32 	%r15698, %f12891;
	shfl.sync.down.b32	%r15699|%p6135, %r15698, 16, 31, -1;
	mov.b32 	%f12892, %r15699;
	add.f32 	%f12893, %f12891, %f12892;
	mov.b32 	%r15700, %f12893;
	shfl.sync.down.b32	%r15701|%p6136, %r15700, 8, 31, -1;
	mov.b32 	%f12894, %r15701;
	add.f32 	%f12895, %f12893, %f12894;
	mov.b32 	%r15702, %f12895;
	shfl.sync.down.b32	%r15703|%p6137, %r15702, 4, 31, -1;
	mov.b32 	%f12896, %r15703;
	add.f32 	%f12897, %f12895, %f12896;
	mov.b32 	%r15704, %f12897;
	shfl.sync.down.b32	%r15705|%p6138, %r15704, 2, 31, -1;
	mov.b32 	%f12898, %r15705;
	add.f32 	%f12899, %f12897, %f12898;
	mov.b32 	%r15706, %f12899;
	shfl.sync.down.b32	%r15707|%p6139, %r15706, 1, 31, -1;
	mov.b32 	%f12900, %r15707;
	add.f32 	%f1232, %f12899, %f12900;
	div.rn.f32 	%f12901, %f12891, %f1232;
	mul.f32 	%f12902, %f12901, %f8993;
	mov.b32 	%r15708, %f12902;
	shfl.sync.down.b32	%r15709|%p6140, %r15708, 16, 31, -1;
	mov.b32 	%f12903, %r15709;
	add.f32 	%f12904, %f12902, %f12903;
	mov.b32 	%r15710, %f12904;
	shfl.sync.down.b32	%r15711|%p6141, %r15710, 8, 31, -1;
	mov.b32 	%f12905, %r15711;
	add.f32 	%f12906, %f12904, %f12905;
	mov.b32 	%r15712, %f12906;
	shfl.sync.down.b32	%r15713|%p6142, %r15712, 4, 31, -1;
	mov.b32 	%f12907, %r15713;
	add.f32 	%f12908, %f12906, %f12907;
	mov.b32 	%r15714, %f12908;
	shfl.sync.down.b32	%r15715|%p6143, %r15714, 2, 31, -1;
	mov.b32 	%f12909, %r15715;
	add.f32 	%f12910, %f12908, %f12909;
	mov.b32 	%r15716, %f12910;
	shfl.sync.down.b32	%r15717|%p6144, %r15716, 1, 31, -1;
	mov.b32 	%f12911, %r15717;
	add.f32 	%f1233, %f12910, %f12911;
	@%p6129 bra 	$L__BB0_1887;
	ld.global.f32 	%f12912, [%rd120];
	add.f32 	%f12913, %f1233, %f12912;
	st.global.f32 	[%rd120], %f12913;
	st.global.f32 	[%rd8+444], %f1232;
	st.global.f32 	[%rd9+444], %f1231;
$L__BB0_1887:
	ld.param.u32 	%r16902, [_Z17qk_sparse_forwardPK13__nv_bfloat16S1_S1_PKiS3_fPfS4_S4_lllllllllllllllliiii_param_27];
	mov.u32 	%r15718, %ctaid.x;
	shl.b32 	%r15719, %r15718, 7;
	or.b32  	%r15720, %r15719, 112;
	setp.ge.s32 	%p6145, %r15720, %r16902;
	@%p6145 bra 	$L__BB0_1890;
	mov.u32 	%r15721, %tid.x;
	and.b32  	%r15722, %r15721, 31;
	setp.ne.s32 	%p6146, %r15722, 0;
	shl.b32 	%r15723, %r15721, 7;
	and.b32  	%r15724, %r15723, 3968;
	mov.u32 	%r15725, shmem;
	add.s32 	%r15726, %r15725, %r15724;
	shl.b32 	%r15727, %r15721, 1;
	and.b32  	%r15728, %r15727, 62;
	mad.lo.s32 	%r15729, %r15722, -126, %r15728;
	add.s32 	%r15730, %r15726, %r15729;
	ld.shared.f32 	%f12914, [%r15730+73728];
	mov.b32 	%r15731, %f12914;
	shfl.sync.down.b32	%r15732|%p6147, %r15731, 16, 31, -1;
	mov.b32 	%f12915, %r15732;
	max.f32 	%f12916, %f12914, %f12915;
	mov.b32 	%r15733, %f12916;
	shfl.sync.down.b32	%r15734|%p6148, %r15733, 8, 31, -1;
	mov.b32 	%f12917, %r15734;
	max.f32 	%f12918, %f12916, %f12917;
	mov.b32 	%r15735, %f12918;
	shfl.sync.down.b32	%r15736|%p6149, %r15735, 4, 31, -1;
	mov.b32 	%f12919, %r15736;
	max.f32 	%f12920, %f12918, %f12919;
	mov.b32 	%r15737, %f12920;
	shfl.sync.down.b32	%r15738|%p6150, %r15737, 2, 31, -1;
	mov.b32 	%f12921, %r15738;
	max.f32 	%f12922, %f12920, %f12921;
	mov.b32 	%r15739, %f12922;
	shfl.sync.down.b32	%r15740|%p6151, %r15739, 1, 31, -1;
	mov.b32 	%f12923, %r15740;
	max.f32 	%f1234, %f12922, %f12923;
	sub.f32 	%f12924, %f12914, %f1234;
	mul.f32 	%f12925, %f12924, 0f3FB8AA3B;
	ex2.approx.f32 	%f12926, %f12925;
	mov.b32 	%r15741, %f12926;
	shfl.sync.down.b32	%r15742|%p6152, %r15741, 16, 31, -1;
	mov.b32 	%f12927, %r15742;
	add.f32 	%f12928, %f12926, %f12927;
	mov.b32 	%r15743, %f12928;
	shfl.sync.down.b32	%r15744|%p6153, %r15743, 8, 31, -1;
	mov.b32 	%f12929, %r15744;
	add.f32 	%f12930, %f12928, %f12929;
	mov.b32 	%r15745, %f12930;
	shfl.sync.down.b32	%r15746|%p6154, %r15745, 4, 31, -1;
	mov.b32 	%f12931, %r15746;
	add.f32 	%f12932, %f12930, %f12931;
	mov.b32 	%r15747, %f12932;
	shfl.sync.down.b32	%r15748|%p6155, %r15747, 2, 31, -1;
	mov.b32 	%f12933, %r15748;
	add.f32 	%f12934, %f12932, %f12933;
	mov.b32 	%r15749, %f12934;
	shfl.sync.down.b32	%r15750|%p6156, %r15749, 1, 31, -1;
	mov.b32 	%f12935, %r15750;
	add.f32 	%f1235, %f12934, %f12935;
	div.rn.f32 	%f12936, %f12926, %f1235;
	mul.f32 	%f12937, %f12936, %f8993;
	mov.b32 	%r15751, %f12937;
	shfl.sync.down.b32	%r15752|%p6157, %r15751, 16, 31, -1;
	mov.b32 	%f12938, %r15752;
	add.f32 	%f12939, %f12937, %f12938;
	mov.b32 	%r15753, %f12939;
	shfl.sync.down.b32	%r15754|%p6158, %r15753, 8, 31, -1;
	mov.b32 	%f12940, %r15754;
	add.f32 	%f12941, %f12939, %f12940;
	mov.b32 	%r15755, %f12941;
	shfl.sync.down.b32	%r15756|%p6159, %r15755, 4, 31, -1;
	mov.b32 	%f12942, %r15756;
	add.f32 	%f12943, %f12941, %f12942;
	mov.b32 	%r15757, %f12943;
	shfl.sync.down.b32	%r15758|%p6160, %r15757, 2, 31, -1;
	mov.b32 	%f12944, %r15758;
	add.f32 	%f12945, %f12943, %f12944;
	mov.b32 	%r15759, %f12945;
	shfl.sync.down.b32	%r15760|%p6161, %r15759, 1, 31, -1;
	mov.b32 	%f12946, %r15760;
	add.f32 	%f1236, %f12945, %f12946;
	@%p6146 bra 	$L__BB0_1890;
	ld.global.f32 	%f12947, [%rd121];
	add.f32 	%f12948, %f1236, %f12947;
	st.global.f32 	[%rd121], %f12948;
	st.global.f32 	[%rd8+448], %f1235;
	st.global.f32 	[%rd9+448], %f1234;
$L__BB0_1890:
	ld.param.u32 	%r16903, [_Z17qk_sparse_forwardPK13__nv_bfloat16S1_S1_PKiS3_fPfS4_S4_lllllllllllllllliiii_param_27];
	mov.u32 	%r15761, %ctaid.x;
	shl.b32 	%r15762, %r15761, 7;
	or.b32  	%r15763, %r15762, 113;
	setp.ge.s32 	%p6162, %r15763, %r16903;
	@%p6162 bra 	$L__BB0_1893;
	mov.u32 	%r15764, %tid.x;
	and.b32  	%r15765, %r15764, 31;
	setp.ne.s32 	%p6163, %r15765, 0;
	shl.b32 	%r15766, %r15764, 7;
	and.b32  	%r15767, %r15766, 3968;
	mov.u32 	%r15768, shmem;
	add.s32 	%r15769, %r15768, %r15767;
	shl.b32 	%r15770, %r15764, 1;
	and.b32  	%r15771, %r15770, 62;
	mad.lo.s32 	%r15772, %r15765, -126, %r15771;
	add.s32 	%r15773, %r15769, %r15772;
	ld.shared.f32 	%f12949, [%r15773+74240];
	mov.b32 	%r15774, %f12949;
	shfl.sync.down.b32	%r15775|%p6164, %r15774, 16, 31, -1;
	mov.b32 	%f12950, %r15775;
	max.f32 	%f12951, %f12949, %f12950;
	mov.b32 	%r15776, %f12951;
	shfl.sync.down.b32	%r15777|%p6165, %r15776, 8, 31, -1;
	mov.b32 	%f12952, %r15777;
	max.f32 	%f12953, %f12951, %f12952;
	mov.b32 	%r15778, %f12953;
	shfl.sync.down.b32	%r15779|%p6166, %r15778, 4, 31, -1;
	mov.b32 	%f12954, %r15779;
	max.f32 	%f12955, %f12953, %f12954;
	mov.b32 	%r15780, %f12955;
	shfl.sync.down.b32	%r15781|%p6167, %r15780, 2, 31, -1;
	mov.b32 	%f12956, %r15781;
	max.f32 	%f12957, %f12955, %f12956;
	mov.b32 	%r15782, %f12957;
	shfl.sync.down.b32	%r15783|%p6168, %r15782, 1, 31, -1;
	mov.b32 	%f12958, %r15783;
	max.f32 	%f1237, %f12957, %f12958;
	sub.f32 	%f12959, %f12949, %f1237;
	mul.f32 	%f12960, %f12959, 0f3FB8AA3B;
	ex2.approx.f32 	%f12961, %f12960;
	mov.b32 	%r15784, %f12961;
	shfl.sync.down.b32	%r15785|%p6169, %r15784, 16, 31, -1;
	mov.b32 	%f12962, %r15785;
	add.f32 	%f12963, %f12961, %f12962;
	mov.b32 	%r15786, %f12963;
	shfl.sync.down.b32	%r15787|%p6170, %r15786, 8, 31, -1;
	mov.b32 	%f12964, %r15787;
	add.f32 	%f12965, %f12963, %f12964;
	mov.b32 	%r15788, %f12965;
	shfl.sync.down.b32	%r15789|%p6171, %r15788, 4, 31, -1;
	mov.b32 	%f12966, %r15789;
	add.f32 	%f12967, %f12965, %f12966;
	mov.b32 	%r15790, %f12967;
	shfl.sync.down.b32	%r15791|%p6172, %r15790, 2, 31, -1;
	mov.b32 	%f12968, %r15791;
	add.f32 	%f12969, %f12967, %f12968;
	mov.b32 	%r15792, %f12969;
	shfl.sync.down.b32	%r15793|%p6173, %r15792, 1, 31, -1;
	mov.b32 	%f12970, %r15793;
	add.f32 	%f1238, %f12969, %f12970;
	div.rn.f32 	%f12971, %f12961, %f1238;
	mul.f32 	%f12972, %f12971, %f8993;
	mov.b32 	%r15794, %f12972;
	shfl.sync.down.b32	%r15795|%p6174, %r15794, 16, 31, -1;
	mov.b32 	%f12973, %r15795;
	add.f32 	%f12974, %f12972, %f12973;
	mov.b32 	%r15796, %f12974;
	shfl.sync.down.b32	%r15797|%p6175, %r15796, 8, 31, -1;
	mov.b32 	%f12975, %r15797;
	add.f32 	%f12976, %f12974, %f12975;
	mov.b32 	%r15798, %f12976;
	shfl.sync.down.b32	%r15799|%p6176, %r15798, 4, 31, -1;
	mov.b32 	%f12977, %r15799;
	add.f32 	%f12978, %f12976, %f12977;
	mov.b32 	%r15800, %f12978;
	shfl.sync.down.b32	%r15801|%p6177, %r15800, 2, 31, -1;
	mov.b32 	%f12979, %r15801;
	add.f32 	%f12980, %f12978, %f12979;
	mov.b32 	%r15802, %f12980;
	shfl.sync.down.b32	%r15803|%p6178, %r15802, 1, 31, -1;
	mov.b32 	%f12981, %r15803;
	add.f32 	%f1239, %f12980, %f12981;
	@%p6163 bra 	$L__BB0_1893;
	ld.global.f32 	%f12982, [%rd122];
	add.f32 	%f12983, %f1239, %f12982;
	st.global.f32 	[%rd122], %f12983;
	st.global.f32 	[%rd8+452], %f1238;
	st.global.f32 	[%rd9+452], %f1237;
$L__BB0_1893:
	ld.param.u32 	%r16904, [_Z17qk_sparse_forwardPK13__nv_bfloat16S1_S1_PKiS3_fPfS4_S4_lllllllllllllllliiii_param_27];
	mov.u32 	%r15804, %ctaid.x;
	shl.b32 	%r15805, %r15804, 7;
	or.b32  	%r15806, %r15805, 114;
	setp.ge.s32 	%p6179, %r15806, %r16904;
	@%p6179 bra 	$L__BB0_1896;
	mov.u32 	%r15807, %tid.x;
	and.b32  	%r15808, %r15807, 31;
	setp.ne.s32 	%p6180, %r15808, 0;
	shl.b32 	%r15809, %r15807, 7;
	and.b32  	%r15810, %r15809, 3968;
	mov.u32 	%r15811, shmem;
	add.s32 	%r15812, %r15811, %r15810;
	shl.b32 	%r15813, %r15807, 1;
	and.b32  	%r15814, %r15813, 62;
	mad.lo.s32 	%r15815, %r15808, -126, %r15814;
	add.s32 	%r15816, %r15812, %r15815;
	ld.shared.f32 	%f12984, [%r15816+74752];
	mov.b32 	%r15817, %f12984;
	shfl.sync.down.b32	%r15818|%p6181, %r15817, 16, 31, -1;
	mov.b32 	%f12985, %r15818;
	max.f32 	%f12986, %f12984, %f12985;
	mov.b32 	%r15819, %f12986;
	shfl.sync.down.b32	%r15820|%p6182, %r15819, 8, 31, -1;
	mov.b32 	%f12987, %r15820;
	max.f32 	%f12988, %f12986, %f12987;
	mov.b32 	%r15821, %f12988;
	shfl.sync.down.b32	%r15822|%p6183, %r15821, 4, 31, -1;
	mov.b32 	%f12989, %r15822;
	max.f32 	%f12990, %f12988, %f12989;
	mov.b32 	%r15823, %f12990;
	shfl.sync.down.b32	%r15824|%p6184, %r15823, 2, 31, -1;
	mov.b32 	%f12991, %r15824;
	max.f32 	%f12992, %f12990, %f12991;
	mov.b32 	%r15825, %f12992;
	shfl.sync.down.b32	%r15826|%p6185, %r15825, 1, 31, -1;
	mov.b32 	%f12993, %r15826;
	max.f32 	%f1240, %f12992, %f12993;
	sub.f32 	%f12994, %f12984, %f1240;
	mul.f32 	%f12995, %f12994, 0f3FB8AA3B;
	ex2.approx.f32 	%f12996, %f12995;
	mov.b32 	%r15827, %f12996;
	shfl.sync.down.b32	%r15828|%p6186, %r15827, 16, 31, -1;
	mov.b32 	%f12997, %r15828;
	add.f32 	%f12998, %f12996, %f12997;
	mov.b32 	%r15829, %f12998;
	shfl.sync.down.b32	%r15830|%p6187, %r15829, 8, 31, -1;
	mov.b32 	%f12999, %r15830;
	add.f32 	%f13000, %f12998, %f12999;
	mov.b32 	%r15831, %f13000;
	shfl.sync.down.b32	%r15832|%p6188, %r15831, 4, 31, -1;
	mov.b32 	%f13001, %r15832;
	add.f32 	%f13002, %f13000, %f13001;
	mov.b32 	%r15833, %f13002;
	shfl.sync.down.b32	%r15834|%p6189, %r15833, 2, 31, -1;
	mov.b32 	%f13003, %r15834;
	add.f32 	%f13004, %f13002, %f13003;
	mov.b32 	%r15835, %f13004;
	shfl.sync.down.b32	%r15836|%p6190, %r15835, 1, 31, -1;
	mov.b32 	%f13005, %r15836;
	add.f32 	%f1241, %f13004, %f13005;
	div.rn.f32 	%f13006, %f12996, %f1241;
	mul.f32 	%f13007, %f13006, %f8993;
	mov.b32 	%r15837, %f13007;
	shfl.sync.down.b32	%r15838|%p6191, %r15837, 16, 31, -1;
	mov.b32 	%f13008, %r15838;
	add.f32 	%f13009, %f13007, %f13008;
	mov.b32 	%r15839, %f13009;
	shfl.sync.down.b32	%r15840|%p6192, %r15839, 8, 31, -1;
	mov.b32 	%f13010, %r15840;
	add.f32 	%f13011, %f13009, %f13010;
	mov.b32 	%r15841, %f13011;
	shfl.sync.down.b32	%r15842|%p6193, %r15841, 4, 31, -1;
	mov.b32 	%f13012, %r15842;
	add.f32 	%f13013, %f13011, %f13012;
	mov.b32 	%r15843, %f13013;
	shfl.sync.down.b32	%r15844|%p6194, %r15843, 2, 31, -1;
	mov.b32 	%f13014, %r15844;
	add.f32 	%f13015, %f13013, %f13014;
	mov.b32 	%r15845, %f13015;
	shfl.sync.down.b32	%r15846|%p6195, %r15845, 1, 31, -1;
	mov.b32 	%f13016, %r15846;
	add.f32 	%f1242, %f13015, %f13016;
	@%p6180 bra 	$L__BB0_1896;
	ld.global.f32 	%f13017, [%rd123];
	add.f32 	%f13018, %f1242, %f13017;
	st.global.f32 	[%rd123], %f13018;
	st.global.f32 	[%rd8+456], %f1241;
	st.global.f32 	[%rd9+456], %f1240;
$L__BB0_1896:
	ld.param.u32 	%r16905, [_Z17qk_sparse_forwardPK13__nv_bfloat16S1_S1_PKiS3_fPfS4_S4_lllllllllllllllliiii_param_27];
	mov.u32 	%r15847, %ctaid.x;
	shl.b32 	%r15848, %r15847, 7;
	or.b32  	%r15849, %r15848, 115;
	setp.ge.s32 	%p6196, %r15849, %r16905;
	@%p6196 bra 	$L__BB0_1899;
	mov.u32 	%r15850, %tid.x;
	and.b32  	%r15851, %r15850, 31;
	setp.ne.s32 	%p6197, %r15851, 0;
	shl.b32 	%r15852, %r15850, 7;
	and.b32  	%r15853, %r15852, 3968;
	mov.u32 	%r15854, shmem;
	add.s32 	%r15855, %r15854, %r15853;
	shl.b32 	%r15856, %r15850, 1;
	and.b32  	%r15857, %r15856, 62;
	mad.lo.s32 	%r15858, %r15851, -126, %r15857;
	add.s32 	%r15859, %r15855, %r15858;
	ld.shared.f32 	%f13019, [%r15859+75264];
	mov.b32 	%r15860, %f13019;
	shfl.sync.down.b32	%r15861|%p6198, %r15860, 16, 31, -1;
	mov.b32 	%f13020, %r15861;
	max.f32 	%f13021, %f13019, %f13020;
	mov.b32 	%r15862, %f13021;
	shfl.sync.down.b32	%r15863|%p6199, %r15862, 8, 31, -1;
	mov.b32 	%f13022, %r15863;
	max.f32 	%f13023, %f13021, %f13022;
	mov.b32 	%r15864, %f13023;
	shfl.sync.down.b32	%r15865|%p6200, %r15864, 4, 31, -1;
	mov.b32 	%f13024, %r15865;
	max.f32 	%f13025, %f13023, %f13024;
	mov.b32 	%r15866, %f13025;
	shfl.sync.down.b32	%r15867|%p6201, %r15866, 2, 31, -1;
	mov.b32 	%f13026, %r15867;
	max.f32 	%f13027, %f13025, %f13026;
	mov.b32 	%r15868, %f13027;
	shfl.sync.down.b32	%r15869|%p6202, %r15868, 1, 31, -1;
	mov.b32 	%f13028, %r15869;
	max.f32 	%f1243, %f13027, %f13028;
	sub.f32 	%f13029, %f13019, %f1243;
	mul.f32 	%f13030, %f13029, 0f3FB8AA3B;
	ex2.approx.f32 	%f13031, %f13030;
	mov.b32 	%r15870, %f13031;
	shfl.sync.down.b32	%r15871|%p6203, %r15870, 16, 31, -1;
	mov.b32 	%f13032, %r15871;
	add.f32 	%f13033, %f13031, %f13032;
	mov.b32 	%r15872, %f13033;
	shfl.sync.down.b32	%r15873|%p6204, %r15872, 8, 31, -1;
	mov.b32 	%f13034, %r15873;
	add.f32 	%f13035, %f13033, %f13034;
	mov.b32 	%r15874, %f13035;
	shfl.sync.down.b32	%r15875|%p6205, %r15874, 4, 31, -1;
	mov.b32 	%f13036, %r15875;
	add.f32 	%f13037, %f13035, %f13036;
	mov.b32 	%r15876, %f13037;
	shfl.sync.down.b32	%r15877|%p6206, %r15876, 2, 31, -1;
	mov.b32 	%f13038, %r15877;
	add.f32 	%f13039, %f13037, %f13038;
	mov.b32 	%r15878, %f13039;
	shfl.sync.down.b32	%r15879|%p6207, %r15878, 1, 31, -1;
	mov.b32 	%f13040, %r15879;
	add.f32 	%f1244, %f13039, %f13040;
	div.rn.f32 	%f13041, %f13031, %f1244;
	mul.f32 	%f13042, %f13041, %f8993;
	mov.b32 	%r15880, %f13042;
	shfl.sync.down.b32	%r15881|%p6208, %r15880, 16, 31, -1;
	mov.b32 	%f13043, %r15881;
	add.f32 	%f13044, %f13042, %f13043;
	mov.b32 	%r15882, %f13044;
	shfl.sync.down.b32	%r15883|%p6209, %r15882, 8, 31, -1;
	mov.b32 	%f13045, %r15883;
	add.f32 	%f13046, %f13044, %f13045;
	mov.b32 	%r15884, %f13046;
	shfl.sync.down.b32	%r15885|%p6210, %r15884, 4, 31, -1;
	mov.b32 	%f13047, %r15885;
	add.f32 	%f13048, %f13046, %f13047;
	mov.b32 	%r15886, %f13048;
	shfl.sync.down.b32	%r15887|%p6211, %r15886, 2, 31, -1;
	mov.b32 	%f13049, %r15887;
	add.f32 	%f13050, %f13048, %f13049;
	mov.b32 	%r15888, %f13050;
	shfl.sync.down.b32	%r15889|%p6212, %r15888, 1, 31, -1;
	mov.b32 	%f13051, %r15889;
	add.f32 	%f1245, %f13050, %f13051;
	@%p6197 bra 	$L__BB0_1899;
	ld.global.f32 	%f13052, [%rd124];
	add.f32 	%f13053, %f1245, %f13052;
	st.global.f32 	[%rd124], %f13053;
	st.global.f32 	[%rd8+460], %f1244;
	st.global.f32 	[%rd9+460], %f1243;
$L__BB0_1899:
	ld.param.u32 	%r16906, [_Z17qk_sparse_forwardPK13__nv_bfloat16S1_S1_PKiS3_fPfS4_S4_lllllllllllllllliiii_param_27];
	mov.u32 	%r15890, %ctaid.x;
	shl.b32 	%r15891, %r15890, 7;
	or.b32  	%r15892, %r15891, 116;
	setp.ge.s32 	%p6213, %r15892, %r16906;
	@%p6213 bra 	$L__BB0_1902;
	mov.u32 	%r15893, %tid.x;
	and.b32  	%r15894, %r15893, 31;
	setp.ne.s32 	%p6214, %r15894, 0;
	shl.b32 	%r15895, %r15893, 7;
	and.b32  	%r15896, %r15895, 3968;
	mov.u32 	%r15897, shmem;
	add.s32 	%r15898, %r15897, %r15896;
	shl.b32 	%r15899, %r15893, 1;
	and.b32  	%r15900, %r15899, 62;
	mad.lo.s32 	%r15901, %r15894, -126, %r15900;
	add.s32 	%r15902, %r15898, %r15901;
	ld.shared.f32 	%f13054, [%r15902+75776];
	mov.b32 	%r15903, %f13054;
	shfl.sync.down.b32	%r15904|%p6215, %r15903, 16, 31, -1;
	mov.b32 	%f13055, %r15904;
	max.f32 	%f13056, %f13054, %f13055;
	mov.b32 	%r15905, %f13056;
	shfl.sync.down.b32	%r15906|%p6216, %r15905, 8, 31, -1;
	mov.b32 	%f13057, %r15906;
	max.f32 	%f13058, %f13056, %f13057;
	mov.b32 	%r15907, %f13058;
	shfl.sync.down.b32	%r15908|%p6217, %r15907, 4, 31, -1;
	mov.b32 	%f13059, %r15908;
	max.f32 	%f13060, %f13058, %f13059;
	mov.b32 	%r15909, %f13060;
	shfl.sync.down.b32	%r15910|%p6218, %r15909, 2, 31, -1;
	mov.b32 	%f13061, %r15910;
	max.f32 	%f13062, %f13060, %f13061;
	mov.b32 	%r15911, %f13062;
	shfl.sync.down.b32	%r15912|%p6219, %r15911, 1, 31, -1;
	mov.b32 	%f13063, %r15912;
	max.f32 	%f1246, %f13062, %f13063;
	sub.f32 	%f13064, %f13054, %f1246;
	mul.f32 	%f13065, %f13064, 0f3FB8AA3B;
	ex2.approx.f32 	%f13066, %f13065;
	mov.b32 	%r15913, %f13066;
	shfl.sync.down.b32	%r15914|%p6220, %r15913, 16, 31, -1;
	mov.b32 	%f13067, %r15914;
	add.f32 	%f13068, %f13066, %f13067;
	mov.b32 	%r15915, %f13068;
	shfl.sync.down.b32	%r15916|%p6221, %r15915, 8, 31, -1;
	mov.b32 	%f13069, %r15916;
	add.f32 	%f13070, %f13068, %f13069;
	mov.b32 	%r15917, %f13070;
	shfl.sync.down.b32	%r15918|%p6222, %r15917, 4, 31, -1;
	mov.b32 	%f13071, %r15918;
	add.f32 	%f13072, %f13070, %f13071;
	mov.b32 	%r15919, %f13072;
	shfl.sync.down.b32	%r15920|%p6223, %r15919, 2, 31, -1;
	mov.b32 	%f13073, %r15920;
	add.f32 	%f13074, %f13072, %f13073;
	mov.b32 	%r15921, %f13074;
	shfl.sync.down.b32	%r15922|%p6224, %r15921, 1, 31, -1;
	mov.b32 	%f13075, %r15922;
	add.f32 	%f1247, %f13074, %f13075;
	div.rn.f32 	%f13076, %f13066, %f1247;
	mul.f32 	%f13077, %f13076, %f8993;
	mov.b32 	%r15923, %f13077;
	shfl.sync.down.b32	%r15924|%p6225, %r15923, 16, 31, -1;
	mov.b32 	%f13078, %r15924;
	add.f32 	%f13079, %f13077, %f13078;
	mov.b32 	%r15925, %f13079;
	shfl.sync.down.b32	%r15926|%p6226, %r15925, 8, 31, -1;
	mov.b32 	%f13080, %r15926;
	add.f32 	%f13081, %f13079, %f13080;
	mov.b32 	%r15927, %f13081;
	shfl.sync.down.b32	%r15928|%p6227, %r15927, 4, 31, -1;
	mov.b32 	%f13082, %r15928;
	add.f32 	%f13083, %f13081, %f13082;
	mov.b32 	%r15929, %f13083;
	shfl.sync.down.b32	%r15930|%p6228, %r15929, 2, 31, -1;
	mov.b32 	%f13084, %r15930;
	add.f32 	%f13085, %f13083, %f13084;
	mov.b32 	%r15931, %f13085;
	shfl.sync.down.b32	%r15932|%p6229, %r15931, 1, 31, -1;
	mov.b32 	%f13086, %r15932;
	add.f32 	%f1248, %f13085, %f13086;
	@%p6214 bra 	$L__BB0_1902;
	ld.global.f32 	%f13087, [%rd125];
	add.f32 	%f13088, %f1248, %f13087;
	st.global.f32 	[%rd125], %f13088;
	st.global.f32 	[%rd8+464], %f1247;
	st.global.f32 	[%rd9+464], %f1246;
$L__BB0_1902:
	ld.param.u32 	%r16907, [_Z17qk_sparse_forwardPK13__nv_bfloat16S1_S1_PKiS3_fPfS4_S4_lllllllllllllllliiii_param_27];
	mov.u32 	%r15933, %ctaid.x;
	shl.b32 	%r15934, %r15933, 7;
	or.b32  	%r15935, %r15934, 117;
	setp.ge.s32 	%p6230, %r15935, %r16907;
	@%p6230 bra 	$L__BB0_1905;
	mov.u32 	%r15936, %tid.x;
	and.b32  	%r15937, %r15936, 31;
	setp.ne.s32 	%p6231, %r15937, 0;
	shl.b32 	%r15938, %r15936, 7;
	and.b32  	%r15939, %r15938, 3968;
	mov.u32 	%r15940, shmem;
	add.s32 	%r15941, %r15940, %r15939;
	shl.b32 	%r15942, %r15936, 1;
	and.b32  	%r15943, %r15942, 62;
	mad.lo.s32 	%r15944, %r15937, -126, %r15943;
	add.s32 	%r15945, %r15941, %r15944;
	ld.shared.f32 	%f13089, [%r15945+76288];
	mov.b32 	%r15946, %f13089;
	shfl.sync.down.b32	%r15947|%p6232, %r15946, 16, 31, -1;
	mov.b32 	%f13090, %r15947;
	max.f32 	%f13091, %f13089, %f13090;
	mov.b32 	%r15948, %f13091;
	shfl.sync.down.b32	%r15949|%p6233, %r15948, 8, 31, -1;
	mov.b32 	%f13092, %r15949;
	max.f32 	%f13093, %f13091, %f13092;
	mov.b32 	%r15950, %f13093;
	shfl.sync.down.b32	%r15951|%p6234, %r15950, 4, 31, -1;
	mov.b32 	%f13094, %r15951;
	max.f32 	%f13095, %f13093, %f13094;
	mov.b32 	%r15952, %f13095;
	shfl.sync.down.b32	%r15953|%p6235, %r15952, 2, 31, -1;
	mov.b32 	%f13096, %r15953;
	max.f32 	%f13097, %f13095, %f13096;
	mov.b32 	%r15954, %f13097;
	shfl.sync.down.b32	%r15955|%p6236, %r15954, 1, 31, -1;
	mov.b32 	%f13098, %r15955;
	max.f32 	%f1249, %f13097, %f13098;
	sub.f32 	%f13099, %f13089, %f1249;
	mul.f32 	%f13100, %f13099, 0f3FB8AA3B;
	ex2.approx.f32 	%f13101, %f13100;
	mov.b32 	%r15956, %f13101;
	shfl.sync.down.b32	%r15957|%p6237, %r15956, 16, 31, -1;
	mov.b32 	%f13102, %r15957;
	add.f32 	%f13103, %f13101, %f13102;
	mov.b32 	%r15958, %f13103;
	shfl.sync.down.b32	%r15959|%p6238, %r15958, 8, 31, -1;
	mov.b32 	%f13104, %r15959;
	add.f32 	%f13105, %f13103, %f13104;
	mov.b32 	%r15960, %f13105;
	shfl.sync.down.b32	%r15961|%p6239, %r15960, 4, 31, -1;
	mov.b32 	%f13106, %r15961;
	add.f32 	%f13107, %f13105, %f13106;
	mov.b32 	%r15962, %f13107;
	shfl.sync.down.b32	%r15963|%p6240, %r15962, 2, 31, -1;
	mov.b32 	%f13108, %r15963;
	add.f32 	%f13109, %f13107, %f13108;
	mov.b32 	%r15964, %f13109;
	shfl.sync.down.b32	%r15965|%p6241, %r15964, 1, 31, -1;
	mov.b32 	%f13110, %r15965;
	add.f32 	%f1250, %f13109, %f13110;
	div.rn.f32 	%f13111, %f13101, %f1250;
	mul.f32 	%f13112, %f13111, %f8993;
	mov.b32 	%r15966, %f13112;
	shfl.sync.down.b32	%r15967|%p6242, %r15966, 16, 31, -1;
	mov.b32 	%f13113, %r15967;
	add.f32 	%f13114, %f13112, %f13113;
	mov.b32 	%r15968, %f13114;
	shfl.sync.down.b32	%r15969|%p6243, %r15968, 8, 31, -1;
	mov.b32 	%f13115, %r15969;
	add.f32 	%f13116, %f13114, %f13115;
	mov.b32 	%r15970, %f13116;
	shfl.sync.down.b32	%r15971|%p6244, %r15970, 4, 31, -1;
	mov.b32 	%f13117, %r15971;
	add.f32 	%f13118, %f13116, %f13117;
	mov.b32 	%r15972, %f13118;
	shfl.sync.down.b32	%r15973|%p6245, %r15972, 2, 31, -1;
	mov.b32 	%f13119, %r15973;
	add.f32 	%f13120, %f13118, %f13119;
	mov.b32 	%r15974, %f13120;
	shfl.sync.down.b32	%r15975|%p6246, %r15974, 1, 31, -1;
	mov.b32 	%f13121, %r15975;
	add.f32 	%f1251, %f13120, %f13121;
	@%p6231 bra 	$L__BB0_1905;
	ld.global.f32 	%f13122, [%rd126];
	add.f32 	%f13123, %f1251, %f13122;
	st.global.f32 	[%rd126], %f13123;
	st.global.f32 	[%rd8+468], %f1250;
	st.global.f32 	[%rd9+468], %f1249;
$L__BB0_1905:
	ld.param.u32 	%r16908, [_Z17qk_sparse_forwardPK13__nv_bfloat16S1_S1_PKiS3_fPfS4_S4_lllllllllllllllliiii_param_27];
	mov.u32 	%r15976, %ctaid.x;
	shl.b32 	%r15977, %r15976, 7;
	or.b32  	%r15978, %r15977, 118;
	setp.ge.s32 	%p6247, %r15978, %r16908;
	@%p6247 bra 	$L__BB0_1908;
	mov.u32 	%r15979, %tid.x;
	and.b32  	%r15980, %r15979, 31;
	setp.ne.s32 	%p6248, %r15980, 0;
	shl.b32 	%r15981, %r15979, 7;
	and.b32  	%r15982, %r15981, 3968;
	mov.u32 	%r15983, shmem;
	add.s32 	%r15984, %r15983, %r15982;
	shl.b32 	%r15985, %r15979, 1;
	and.b32  	%r15986, %r15985, 62;
	mad.lo.s32 	%r15987, %r15980, -126, %r15986;
	add.s32 	%r15988, %r15984, %r15987;
	ld.shared.f32 	%f13124, [%r15988+76800];
	mov.b32 	%r15989, %f13124;
	shfl.sync.down.b32	%r15990|%p6249, %r15989, 16, 31, -1;
	mov.b32 	%f13125, %r15990;
	max.f32 	%f13126, %f13124, %f13125;
	mov.b32 	%r15991, %f13126;
	shfl.sync.down.b32	%r15992|%p6250, %r15991, 8, 31, -1;
	mov.b32 	%f13127, %r15992;
	max.f32 	%f13128, %f13126, %f13127;
	mov.b32 	%r15993, %f13128;
	shfl.sync.down.b32	%r15994|%p6251, %r15993, 4, 31, -1;
	mov.b32 	%f13129, %r15994;
	max.f32 	%f13130, %f13128, %f13129;
	mov.b32 	%r15995, %f13130;
	shfl.sync.down.b32	%r15996|%p6252, %r15995, 2, 31, -1;
	mov.b32 	%f13131, %r15996;
	max.f32 	%f13132, %f13130, %f13131;
	mov.b32 	%r15997, %f13132;
	shfl.sync.down.b32	%r15998|%p6253, %r15997, 1, 31, -1;
	mov.b32 	%f13133, %r15998;
	max.f32 	%f1252, %f13132, %f13133;
	sub.f32 	%f13134, %f13124, %f1252;
	mul.f32 	%f13135, %f13134, 0f3FB8AA3B;
	ex2.approx.f32 	%f13136, %f13135;
	mov.b32 	%r15999, %f13136;
	shfl.sync.down.b32	%r16000|%p6254, %r15999, 16, 31, -1;
	mov.b32 	%f13137, %r16000;
	add.f32 	%f13138, %f13136, %f13137;
	mov.b32 	%r16001, %f13138;
	shfl.sync.down.b32	%r16002|%p6255, %r16001, 8, 31, -1;
	mov.b32 	%f13139, %r16002;
	add.f32 	%f13140, %f13138, %f13139;
	mov.b32 	%r16003, %f13140;
	shfl.sync.down.b32	%r16004|%p6256, %r16003, 4, 31, -1;
	mov.b32 	%f13141, %r16004;
	add.f32 	%f13142, %f13140, %f13141;
	mov.b32 	%r16005, %f13142;
	shfl.sync.down.b32	%r16006|%p6257, %r16005, 2, 31, -1;
	mov.b32 	%f13143, %r16006;
	add.f32 	%f13144, %f13142, %f13143;
	mov.b32 	%r16007, %f13144;
	shfl.sync.down.b32	%r16008|%p6258, %r16007, 1, 31, -1;
	mov.b32 	%f13145, %r16008;
	add.f32 	%f1253, %f13144, %f13145;
	div.rn.f32 	%f13146, %f13136, %f1253;
	mul.f32 	%f13147, %f13146, %f8993;
	mov.b32 	%r16009, %f13147;
	shfl.sync.down.b32	%r16010|%p6259, %r16009, 16, 31, -1;
	mov.b32 	%f13148, %r16010;
	add.f32 	%f13149, %f13147, %f13148;
	mov.b32 	%r16011, %f13149;
	shfl.sync.down.b32	%r16012|%p6260, %r16011, 8, 31, -1;
	mov.b32 	%f13150, %r16012;
	add.f32 	%f13151, %f13149, %f13150;
	mov.b32 	%r16013, %f13151;
	shfl.sync.down.b32	%r16014|%p6261, %r16013, 4, 31, -1;
	mov.b32 	%f13152, %r16014;
	add.f32 	%f13153, %f13151, %f13152;
	mov.b32 	%r16015, %f13153;
	shfl.sync.down.b32	%r16016|%p6262, %r16015, 2, 31, -1;
	mov.b32 	%f13154, %r16016;
	add.f32 	%f13155, %f13153, %f13154;
	mov.b32 	%r16017, %f13155;
	shfl.sync.down.b32	%r16018|%p6263, %r16017, 1, 31, -1;
	mov.b32 	%f13156, %r16018;
	add.f32 	%f1254, %f13155, %f13156;
	@%p6248 bra 	$L__BB0_1908;
	ld.global.f32 	%f13157, [%rd127];
	add.f32 	%f13158, %f1254, %f13157;
	st.global.f32 	[%rd127], %f13158;
	st.global.f32 	[%rd8+472], %f1253;
	st.global.f32 	[%rd9+472], %f1252;
$L__BB0_1908:
	ld.param.u32 	%r16909, [_Z17qk_sparse_forwardPK13__nv_bfloat16S1_S1_PKiS3_fPfS4_S4_lllllllllllllllliiii_param_27];
	mov.u32 	%r16019, %ctaid.x;
	shl.b32 	%r16020, %r16019, 7;
	or.b32  	%r16021, %r16020, 119;
	setp.ge.s32 	%p6264, %r16021, %r16909;
	@%p6264 bra 	$L__BB0_1911;
	mov.u32 	%r16022, %tid.x;
	and.b32  	%r16023, %r16022, 31;
	setp.ne.s32 	%p6265, %r16023, 0;
	shl.b32 	%r16024, %r16022, 7;
	and.b32  	%r16025, %r16024, 3968;
	mov.u32 	%r16026, shmem;
	add.s32 	%r16027, %r16026, %r16025;
	shl.b32 	%r16028, %r16022, 1;
	and.b32  	%r16029, %r16028, 62;
	mad.lo.s32 	%r16030, %r16023, -126, %r16029;
	add.s32 	%r16031, %r16027, %r16030;
	ld.shared.f32 	%f13159, [%r16031+77312];
	mov.b32 	%r16032, %f13159;
	shfl.sync.down.b32	%r16033|%p6266, %r16032, 16, 31, -1;
	mov.b32 	%f13160, %r16033;
	max.f32 	%f13161, %f13159, %f13160;
	mov.b32 	%r16034, %f13161;
	shfl.sync.down.b32	%r16035|%p6267, %r16034, 8, 31, -1;
	mov.b32 	%f13162, %r16035;
	max.f32 	%f13163, %f13161, %f13162;
	mov.b32 	%r16036, %f13163;
	shfl.sync.down.b32	%r16037|%p6268, %r16036, 4, 31, -1;
	mov.b32 	%f13164, %r16037;
	max.f32 	%f13165, %f13163, %f13164;
	mov.b32 	%r16038, %f13165;
	shfl.sync.down.b32	%r16039|%p6269, %r16038, 2, 31, -1;
	mov.b32 	%f13166, %r16039;
	max.f32 	%f13167, %f13165, %f13166;
	mov.b32 	%r16040, %f13167;
	shfl.sync.down.b32	%r16041|%p6270, %r16040, 1, 31, -1;
	mov.b32 	%f13168, %r16041;
	max.f32 	%f1255, %f13167, %f13168;
	sub.f32 	%f13169, %f13159, %f1255;
	mul.f32 	%f13170, %f13169, 0f3FB8AA3B;
	ex2.approx.f32 	%f13171, %f13170;
	mov.b32 	%r16042, %f13171;
	shfl.sync.down.b32	%r16043|%p6271, %r16042, 16, 31, -1;
	mov.b32 	%f13172, %r16043;
	add.f32 	%f13173, %f13171, %f13172;
	mov.b32 	%r16044, %f13173;
	shfl.sync.down.b32	%r16045|%p6272, %r16044, 8, 31, -1;
	mov.b32 	%f13174, %r16045;
	add.f32 	%f13175, %f13173, %f13174;
	mov.b32 	%r16046, %f13175;
	shfl.sync.down.b32	%r16047|%p6273, %r16046, 4, 31, -1;
	mov.b32 	%f13176, %r16047;
	add.f32 	%f13177, %f13175, %f13176;
	mov.b32 	%r16048, %f13177;
	shfl.sync.down.b32	%r16049|%p6274, %r16048, 2, 31, -1;
	mov.b32 	%f13178, %r16049;
	add.f32 	%f13179, %f13177, %f13178;
	mov.b32 	%r16050, %f13179;
	shfl.sync.down.b32	%r16051|%p6275, %r16050, 1, 31, -1;
	mov.b32 	%f13180, %r16051;
	add.f32 	%f1256, %f13179, %f13180;
	div.rn.f32 	%f13181, %f13171, %f1256;
	mul.f32 	%f13182, %f13181, %f8993;
	mov.b32 	%r16052, %f13182;
	shfl.sync.down.b32	%r16053|%p6276, %r16052, 16, 31, -1;
	mov.b32 	%f13183, %r16053;
	add.f32 	%f13184, %f13182, %f13183;
	mov.b32 	%r16054, %f13184;
	shfl.sync.down.b32	%r16055|%p6277, %r16054, 8, 31, -1;
	mov.b32 	%f13185, %r16055;
	add.f32 	%f13186, %f13184, %f13185;
	mov.b32 	%r16056, %f13186;
	shfl.sync.down.b32	%r16057|%p6278, %r16056, 4, 31, -1;
	mov.b32 	%f13187, %r16057;
	add.f32 	%f13188, %f13186, %f13187;
	mov.b32 	%r16058, %f13188;
	shfl.sync.down.b32	%r16059|%p6279, %r16058, 2, 31, -1;
	mov.b32 	%f13189, %r16059;
	add.f32 	%f13190, %f13188, %f13189;
	mov.b32 	%r16060, %f13190;
	shfl.sync.down.b32	%r16061|%p6280, %r16060, 1, 31, -1;
	mov.b32 	%f13191, %r16061;
	add.f32 	%f1257, %f13190, %f13191;
	@%p6265 bra 	$L__BB0_1911;
	ld.global.f32 	%f13192, [%rd128];
	add.f32 	%f13193, %f1257, %f13192;
	st.global.f32 	[%rd128], %f13193;
	st.global.f32 	[%rd8+476], %f1256;
	st.global.f32 	[%rd9+476], %f1255;
$L__BB0_1911:
	ld.param.u32 	%r16910, [_Z17qk_sparse_forwardPK13__nv_bfloat16S1_S1_PKiS3_fPfS4_S4_lllllllllllllllliiii_param_27];
	mov.u32 	%r16062, %ctaid.x;
	shl.b32 	%r16063, %r16062, 7;
	or.b32  	%r16064, %r16063, 120;
	setp.ge.s32 	%p6281, %r16064, %r16910;
	@%p6281 bra 	$L__BB0_1914;
	mov.u32 	%r16065, %tid.x;
	and.b32  	%r16066, %r16065, 31;
	setp.ne.s32 	%p6282, %r16066, 0;
	shl.b32 	%r16067, %r16065, 7;
	and.b32  	%r16068, %r16067, 3968;
	mov.u32 	%r16069, shmem;
	add.s32 	%r16070, %r16069, %r16068;
	shl.b32 	%r16071, %r16065, 1;
	and.b32  	%r16072, %r16071, 62;
	mad.lo.s32 	%r16073, %r16066, -126, %r16072;
	add.s32 	%r16074, %r16070, %r16073;
	ld.shared.f32 	%f13194, [%r16074+77824];
	mov.b32 	%r16075, %f13194;
	shfl.sync.down.b32	%r16076|%p6283, %r16075, 16, 31, -1;
	mov.b32 	%f13195, %r16076;
	max.f32 	%f13196, %f13194, %f13195;
	mov.b32 	%r16077, %f13196;
	shfl.sync.down.b32	%r16078|%p6284, %r16077, 8, 31, -1;
	mov.b32 	%f13197, %r16078;
	max.f32 	%f13198, %f13196, %f13197;
	mov.b32 	%r16079, %f13198;
	shfl.sync.down.b32	%r16080|%p6285, %r16079, 4, 31, -1;
	mov.b32 	%f13199, %r16080;
	max.f32 	%f13200, %f13198, %f13199;
	mov.b32 	%r16081, %f13200;
	shfl.sync.down.b32	%r16082|%p6286, %r16081, 2, 31, -1;
	mov.b32 	%f13201, %r16082;
	max.f32 	%f13202, %f13200, %f13201;
	mov.b32 	%r16083, %f13202;
	shfl.sync.down.b32	%r16084|%p6287, %r16083, 1, 31, -1;
	mov.b32 	%f13203, %r16084;
	max.f32 	%f1258, %f13202, %f13203;
	sub.f32 	%f13204, %f13194, %f1258;
	mul.f32 	%f13205, %f13204, 0f3FB8AA3B;
	ex2.approx.f32 	%f13206, %f13205;
	mov.b32 	%r16085, %f13206;
	shfl.sync.down.b32	%r16086|%p6288, %r16085, 16, 31, -1;
	mov.b32 	%f13207, %r16086;
	add.f32 	%f13208, %f13206, %f13207;
	mov.b32 	%r16087, %f13208;
	shfl.sync.down.b32	%r16088|%p6289, %r16087, 8, 31, -1;
	mov.b32 	%f13209, %r16088;
	add.f32 	%f13210, %f13208, %f13209;
	mov.b32 	%r16089, %f13210;
	shfl.sync.down.b32	%r16090|%p6290, %r16089, 4, 31, -1;
	mov.b32 	%f13211, %r16090;
	add.f32 	%f13212, %f13210, %f13211;
	mov.b32 	%r16091, %f13212;
	shfl.sync.down.b32	%r16092|%p6291, %r16091, 2, 31, -1;
	mov.b32 	%f13213, %r16092;
	add.f32 	%f13214, %f13212, %f13213;
	mov.b32 	%r16093, %f13214;
	shfl.sync.down.b32	%r16094|%p6292, %r16093, 1, 31, -1;
	mov.b32 	%f13215, %r16094;
	add.f32 	%f1259, %f13214, %f13215;
	div.rn.f32 	%f13216, %f13206, %f1259;
	mul.f32 	%f13217, %f13216, %f8993;
	mov.b32 	%r16095, %f13217;
	shfl.sync.down.b32	%r16096|%p6293, %r16095, 16, 31, -1;
	mov.b32 	%f13218, %r16096;
	add.f32 	%f13219, %f13217, %f13218;
	mov.b32 	%r16097, %f13219;
	shfl.sync.down.b32	%r16098|%p6294, %r16097, 8, 31, -1;
	mov.b32 	%f13220, %r16098;
	add.f32 	%f13221, %f13219, %f13220;
	mov.b32 	%r16099, %f13221;
	shfl.sync.down.b32	%r16100|%p6295, %r16099, 4, 31, -1;
	mov.b32 	%f13222, %r16100;
	add.f32 	%f13223, %f13221, %f13222;
	mov.b32 	%r16101, %f13223;
	shfl.sync.down.b32	%r16102|%p6296, %r16101, 2, 31, -1;
	mov.b32 	%f13224, %r16102;
	add.f32 	%f13225, %f13223, %f13224;
	mov.b32 	%r16103, %f13225;
	shfl.sync.down.b32	%r16104|%p6297, %r16103, 1, 31, -1;
	mov.b32 	%f13226, %r16104;
	add.f32 	%f1260, %f13225, %f13226;
	@%p6282 bra 	$L__BB0_1914;
	ld.global.f32 	%f13227, [%rd129];
	add.f32 	%f13228, %f1260, %f13227;
	st.global.f32 	[%rd129], %f13228;
	st.global.f32 	[%rd8+480], %f1259;
	st.global.f32 	[%rd9+480], %f1258;
$L__BB0_1914:
	ld.param.u32 	%r16911, [_Z17qk_sparse_forwardPK13__nv_bfloat16S1_S1_PKiS3_fPfS4_S4_lllllllllllllllliiii_param_27];
	mov.u32 	%r16105, %ctaid.x;
	shl.b32 	%r16106, %r16105, 7;
	or.b32  	%r16107, %r16106, 121;
	setp.ge.s32 	%p6298, %r16107, %r16911;
	@%p6298 bra 	$L__BB0_1917;
	mov.u32 	%r16108, %tid.x;
	and.b32  	%r16109, %r16108, 31;
	setp.ne.s32 	%p6299, %r16109, 0;
	shl.b32 	%r16110, %r16108, 7;
	and.b32  	%r16111, %r16110, 3968;
	mov.u32 	%r16112, shmem;
	add.s32 	%r16113, %r16112, %r16111;
	shl.b32 	%r16114, %r16108, 1;
	and.b32  	%r16115, %r16114, 62;
	mad.lo.s32 	%r16116, %r16109, -126, %r16115;
	add.s32 	%r16117, %r16113, %r16116;
	ld.shared.f32 	%f13229, [%r16117+78336];
	mov.b32 	%r16118, %f13229;
	shfl.sync.down.b32	%r16119|%p6300, %r16118, 16, 31, -1;
	mov.b32 	%f13230, %r16119;
	max.f32 	%f13231, %f13229, %f13230;
	mov.b32 	%r16120, %f13231;
	shfl.sync.down.b32	%r16121|%p6301, %r16120, 8, 31, -1;
	mov.b32 	%f13232, %r16121;
	max.f32 	%f13233, %f13231, %f13232;
	mov.b32 	%r16122, %f13233;
	shfl.sync.down.b32	%r16123|%p6302, %r16122, 4, 31, -1;
	mov.b32 	%f13234, %r16123;
	max.f32 	%f13235, %f13233, %f13234;
	mov.b32 	%r16124, %f13235;
	shfl.sync.down.b32	%r16125|%p6303, %r16124, 2, 31, -1;
	mov.b32 	%f13236, %r16125;
	max.f32 	%f13237, %f13235, %f13236;
	mov.b32 	%r16126, %f13237;
	shfl.sync.down.b32	%r16127|%p6304, %r16126, 1, 31, -1;
	mov.b32 	%f13238, %r16127;
	max.f32 	%f1261, %f13237, %f13238;
	sub.f32 	%f13239, %f13229, %f1261;
	mul.f32 	%f13240, %f13239, 0f3FB8AA3B;
	ex2.approx.f32 	%f13241, %f13240;
	mov.b32 	%r16128, %f13241;
	shfl.sync.down.b32	%r16129|%p6305, %r16128, 16, 31, -1;
	mov.b32 	%f13242, %r16129;
	add.f32 	%f13243, %f13241, %f13242;
	mov.b32 	%r16130, %f13243;
	shfl.sync.down.b32	%r16131|%p6306, %r16130, 8, 31, -1;
	mov.b32 	%f13244, %r16131;
	add.f32 	%f13245, %f13243, %f13244;
	mov.b32 	%r16132, %f13245;
	shfl.sync.down.b32	%r16133|%p6307, %r16132, 4, 31, -1;
	mov.b32 	%f13246, %r16133;
	add.f32 	%f13247, %f13245, %f13246;
	mov.b32 	%r16134, %f13247;
	shfl.sync.down.b32	%r16135|%p6308, %r16134, 2, 31, -1;
	mov.b32 	%f13248, %r16135;
	add.f32 	%f13249, %f13247, %f13248;
	mov.b32 	%r16136, %f13249;
	shfl.sync.down.b32	%r16137|%p6309, %r16136, 1, 31, -1;
	mov.b32 	%f13250, %r16137;
	add.f32 	%f1262, %f13249, %f13250;
	div.rn.f32 	%f13251, %f13241, %f1262;
	mul.f32 	%f13252, %f13251, %f8993;
	mov.b32 	%r16138, %f13252;
	shfl.sync.down.b32	%r16139|%p6310, %r16138, 16, 31, -1;
	mov.b32 	%f13253, %r16139;
	add.f32 	%f13254, %f13252, %f13253;
	mov.b32 	%r16140, %f13254;
	shfl.sync.down.b32	%r16141|%p6311, %r16140, 8, 31, -1;
	mov.b32 	%f13255, %r16141;
	add.f32 	%f13256, %f13254, %f13255;
	mov.b32 	%r16142, %f13256;
	shfl.sync.down.b32	%r16143|%p6312, %r16142, 4, 31, -1;
	mov.b32 	%f13257, %r16143;
	add.f32 	%f13258, %f13256, %f13257;
	mov.b32 	%r16144, %f13258;
	shfl.sync.down.b32	%r16145|%p6313, %r16144, 2, 31, -1;
	mov.b32 	%f13259, %r16145;
	add.f32 	%f13260, %f13258, %f13259;
	mov.b32 	%r16146, %f13260;
	shfl.sync.down.b32	%r16147|%p6314, %r16146, 1, 31, -1;
	mov.b32 	%f13261, %r16147;
	add.f32 	%f1263, %f13260, %f13261;
	@%p6299 bra 	$L__BB0_1917;
	ld.global.f32 	%f13262, [%rd130];
	add.f32 	%f13263, %f1263, %f13262;
	st.global.f32 	[%rd130], %f13263;
	st.global.f32 	[%rd8+484], %f1262;
	st.global.f32 	[%rd9+484], %f1261;
$L__BB0_1917:
	ld.param.u32 	%r16912, [_Z17qk_sparse_forwardPK13__nv_bfloat16S1_S1_PKiS3_fPfS4_S4_lllllllllllllllliiii_param_27];
	mov.u32 	%r16148, %ctaid.x;
	shl.b32 	%r16149, %r16148, 7;
	or.b32  	%r16150, %r16149, 122;
	setp.ge.s32 	%p6315, %r16150, %r16912;
	@%p6315 bra 	$L__BB0_1920;
	mov.u32 	%r16151, %tid.x;
	and.b32  	%r16152, %r16151, 31;
	setp.ne.s32 	%p6316, %r16152, 0;
	shl.b32 	%r16153, %r16151, 7;
	and.b32  	%r16154, %r16153, 3968;
	mov.u32 	%r16155, shmem;
	add.s32 	%r16156, %r16155, %r16154;
	shl.b32 	%r16157, %r16151, 1;
	and.b32  	%r16158, %r16157, 62;
	mad.lo.s32 	%r16159, %r16152, -126, %r16158;
	add.s32 	%r16160, %r16156, %r16159;
	ld.shared.f32 	%f13264, [%r16160+78848];
	mov.b32 	%r16161, %f13264;
	shfl.sync.down.b32	%r16162|%p6317, %r16161, 16, 31, -1;
	mov.b32 	%f13265, %r16162;
	max.f32 	%f13266, %f13264, %f13265;
	mov.b32 	%r16163, %f13266;
	shfl.sync.down.b32	%r16164|%p6318, %r16163, 8, 31, -1;
	mov.b32 	%f13267, %r16164;
	max.f32 	%f13268, %f13266, %f13267;
	mov.b32 	%r16165, %f13268;
	shfl.sync.down.b32	%r16166|%p6319, %r16165, 4, 31, -1;
	mov.b32 	%f13269, %r16166;
	max.f32 	%f13270, %f13268, %f13269;
	mov.b32 	%r16167, %f13270;
	shfl.sync.down.b32	%r16168|%p6320, %r16167, 2, 31, -1;
	mov.b32 	%f13271, %r16168;
	max.f32 	%f13272, %f13270, %f13271;
	mov.b32 	%r16169, %f13272;
	shfl.sync.down.b32	%r16170|%p6321, %r16169, 1, 31, -1;
	mov.b32 	%f13273, %r16170;
	max.f32 	%f1264, %f13272, %f13273;
	sub.f32 	%f13274, %f13264, %f1264;
	mul.f32 	%f13275, %f13274, 0f3FB8AA3B;
	ex2.approx.f32 	%f13276, %f13275;
	mov.b32 	%r16171, %f13276;
	shfl.sync.down.b32	%r16172|%p6322, %r16171, 16, 31, -1;
	mov.b32 	%f13277, %r16172;
	add.f32 	%f13278, %f13276, %f13277;
	mov.b32 	%r16173, %f13278;
	shfl.sync.down.b32	%r16174|%p6323, %r16173, 8, 31, -1;
	mov.b32 	%f13279, %r16174;
	add.f32 	%f13280, %f13278, %f13279;
	mov.b32 	%r16175, %f13280;
	shfl.sync.down.b32	%r16176|%p6324, %r16175, 4, 31, -1;
	mov.b32 	%f13281, %r16176;
	add.f32 	%f13282, %f13280, %f13281;
	mov.b32 	%r16177, %f13282;
	shfl.sync.down.b32	%r16178|%p6325, %r16177, 2, 31, -1;
	mov.b32 	%f13283, %r16178;
	add.f32 	%f13284, %f13282, %f13283;
	mov.b32 	%r16179, %f13284;
	shfl.sync.down.b32	%r16180|%p6326, %r16179, 1, 31, -1;
	mov.b32 	%f13285, %r16180;
	add.f32 	%f1265, %f13284, %f13285;
	div.rn.f32 	%f13286, %f13276, %f1265;
	mul.f32 	%f13287, %f13286, %f8993;
	mov.b32 	%r16181, %f13287;
	shfl.sync.down.b32	%r16182|%p6327, %r16181, 16, 31, -1;
	mov.b32 	%f13288, %r16182;
	add.f32 	%f13289, %f13287, %f13288;
	mov.b32 	%r16183, %f13289;
	shfl.sync.down.b32	%r16184|%p6328, %r16183, 8, 31, -1;
	mov.b32 	%f13290, %r16184;
	add.f32 	%f13291, %f13289, %f13290;
	mov.b32 	%r16185, %f13291;
	shfl.sync.down.b32	%r16186|%p6329, %r16185, 4, 31, -1;
	mov.b32 	%f13292, %r16186;
	add.f32 	%f13293, %f13291, %f13292;
	mov.b32 	%r16187, %f13293;
	shfl.sync.down.b32	%r16188|%p6330, %r16187, 2, 31, -1;
	mov.b32 	%f13294, %r16188;
	add.f32 	%f13295, %f13293, %f13294;
	mov.b32 	%r16189, %f13295;
	shfl.sync.down.b32	%r16190|%p6331, %r16189, 1, 31, -1;
	mov.b32 	%f13296, %r16190;
	add.f32 	%f1266, %f13295, %f13296;
	@%p6316 bra 	$L__BB0_1920;
	ld.global.f32 	%f13297, [%rd131];
	add.f32 	%f13298, %f1266, %f13297;
	st.global.f32 	[%rd131], %f13298;
	st.global.f32 	[%rd8+488], %f1265;
	st.global.f32 	[%rd9+488], %f1264;
$L__BB0_1920:
	ld.param.u32 	%r16913, [_Z17qk_sparse_forwardPK13__nv_bfloat16S1_S1_PKiS3_fPfS4_S4_lllllllllllllllliiii_param_27];
	mov.u32 	%r16191, %ctaid.x;
	shl.b32 	%r16192, %r16191, 7;
	or.b32  	%r16193, %r16192, 123;
	setp.ge.s32 	%p6332, %r16193, %r16913;
	@%p6332 bra 	$L__BB0_1923;
	mov.u32 	%r16194, %tid.x;
	and.b32  	%r16195, %r16194, 31;
	setp.ne.s32 	%p6333, %r16195, 0;
	shl.b32 	%r16196, %r16194, 7;
	and.b32  	%r16197, %r16196, 3968;
	mov.u32 	%r16198, shmem;
	add.s32 	%r16199, %r16198, %r16197;
	shl.b32 	%r16200, %r16194, 1;
	and.b32  	%r16201, %r16200, 62;
	mad.lo.s32 	%r16202, %r16195, -126, %r16201;
	add.s32 	%r16203, %r16199, %r16202;
	ld.shared.f32 	%f13299, [%r16203+79360];
	mov.b32 	%r16204, %f13299;
	shfl.sync.down.b32	%r16205|%p6334, %r16204, 16, 31, -1;
	mov.b32 	%f13300, %r16205;
	max.f32 	%f13301, %f13299, %f13300;
	mov.b32 	%r16206, %f13301;
	shfl.sync.down.b32	%r16207|%p6335, %r16206, 8, 31, -1;
	mov.b32 	%f13302, %r16207;
	max.f32 	%f13303, %f13301, %f13302;
	mov.b32 	%r16208, %f13303;
	shfl.sync.down.b32	%r16209|%p6336, %r16208, 4, 31, -1;
	mov.b32 	%f13304, %r16209;
	max.f32 	%f13305, %f13303, %f13304;
	mov.b32 	%r16210, %f13305;
	shfl.sync.down.b32	%r16211|%p6337, %r16210, 2, 31, -1;
	mov.b32 	%f13306, %r16211;
	max.f32 	%f13307, %f13305, %f13306;
	mov.b32 	%r16212, %f13307;
	shfl.sync.down.b32	%r16213|%p6338, %r16212, 1, 31, -1;
	mov.b32 	%f13308, %r16213;
	max.f32 	%f1267, %f13307, %f13308;
	sub.f32 	%f13309, %f13299, %f1267;
	mul.f32 	%f13310, %f13309, 0f3FB8AA3B;
	ex2.approx.f32 	%f13311, %f13310;
	mov.b32 	%r16214, %f13311;
	shfl.sync.down.b32	%r16215|%p6339, %r16214, 16, 31, -1;
	mov.b32 	%f13312, %r16215;
	add.f32 	%f13313, %f13311, %f13312;
	mov.b32 	%r16216, %f13313;
	shfl.sync.down.b32	%r16217|%p6340, %r16216, 8, 31, -1;
	mov.b32 	%f13314, %r16217;
	add.f32 	%f13315, %f13313, %f13314;
	mov.b32 	%r16218, %f13315;
	shfl.sync.down.b32	%r16219|%p6341, %r16218, 4, 31, -1;
	mov.b32 	%f13316, %r16219;
	add.f32 	%f13317, %f13315, %f13316;
	mov.b32 	%r16220, %f13317;
	shfl.sync.down.b32	%r16221|%p6342, %r16220, 2, 31, -1;
	mov.b32 	%f13318, %r16221;
	add.f32 	%f13319, %f13317, %f13318;
	mov.b32 	%r16222, %f13319;
	shfl.sync.down.b32	%r16223|%p6343, %r16222, 1, 31, -1;
	mov.b32 	%f13320, %r16223;
	add.f32 	%f1268, %f13319, %f13320;
	div.rn.f32 	%f13321, %f13311, %f1268;
	mul.f32 	%f13322, %f13321, %f8993;
	mov.b32 	%r16224, %f13322;
	shfl.sync.down.b32	%r16225|%p6344, %r16224, 16, 31, -1;
	mov.b32 	%f13323, %r16225;
	add.f32 	%f13324, %f13322, %f13323;
	mov.b32 	%r16226, %f13324;
	shfl.sync.down.b32	%r16227|%p6345, %r16226, 8, 31, -1;
	mov.b32 	%f13325, %r16227;
	add.f32 	%f13326, %f13324, %f13325;
	mov.b32 	%r16228, %f13326;
	shfl.sync.down.b32	%r16229|%p6346, %r16228, 4, 31, -1;
	mov.b32 	%f13327, %r16229;
	add.f32 	%f13328, %f13326, %f13327;
	mov.b32 	%r16230, %f13328;
	shfl.sync.down.b32	%r16231|%p6347, %r16230, 2, 31, -1;
	mov.b32 	%f13329, %r16231;
	add.f32 	%f13330, %f13328, %f13329;
	mov.b32 	%r16232, %f13330;
	shfl.sync.down.b32	%r16233|%p6348, %r16232, 1, 31, -1;
	mov.b32 	%f13331, %r16233;
	add.f32 	%f1269, %f13330, %f13331;
	@%p6333 bra 	$L__BB0_1923;
	ld.global.f32 	%f13332, [%rd132];
	add.f32 	%f13333, %f1269, %f13332;
	st.global.f32 	[%rd132], %f13333;
	st.global.f32 	[%rd8+492], %f1268;
	st.global.f32 	[%rd9+492], %f1267;
$L__BB0_1923:
	ld.param.u32 	%r16914, [_Z17qk_sparse_forwardPK13__nv_bfloat16S1_S1_PKiS3_fPfS4_S4_lllllllllllllllliiii_param_27];
	mov.u32 	%r16234, %ctaid.x;
	shl.b32 	%r16235, %r16234, 7;
	or.b32  	%r16236, %r16235, 124;
	setp.ge.s32 	%p6349, %r16236, %r16914;
	@%p6349 bra 	$L__BB0_1926;
	mov.u32 	%r16237, %tid.x;
	and.b32  	%r16238, %r16237, 31;
	setp.ne.s32 	%p6350, %r16238, 0;
	shl.b32 	%r16239, %r16237, 7;
	and.b32  	%r16240, %r16239, 3968;
	mov.u32 	%r16241, shmem;
	add.s32 	%r16242, %r16241, %r16240;
	shl.b32 	%r16243, %r16237, 1;
	and.b32  	%r16244, %r16243, 62;
	mad.lo.s32 	%r16245, %r16238, -126, %r16244;
	add.s32 	%r16246, %r16242, %r16245;
	ld.shared.f32 	%f13334, [%r16246+79872];
	mov.b32 	%r16247, %f13334;
	shfl.sync.down.b32	%r16248|%p6351, %r16247, 16, 31, -1;
	mov.b32 	%f13335, %r16248;
	max.f32 	%f13336, %f13334, %f13335;
	mov.b32 	%r16249, %f13336;
	shfl.sync.down.b32	%r16250|%p6352, %r16249, 8, 31, -1;
	mov.b32 	%f13337, %r16250;
	max.f32 	%f13338, %f13336, %f13337;
	mov.b32 	%r16251, %f13338;
	shfl.sync.down.b32	%r16252|%p6353, %r16251, 4, 31, -1;
	mov.b32 	%f13339, %r16252;
	max.f32 	%f13340, %f13338, %f13339;
	mov.b32 	%r16253, %f13340;
	shfl.sync.down.b32	%r16254|%p6354, %r16253, 2, 31, -1;
	mov.b32 	%f13341, %r16254;
	max.f32 	%f13342, %f13340, %f13341;
	mov.b32 	%r16255, %f13342;
	shfl.sync.down.b32	%r16256|%p6355, %r16255, 1, 31, -1;
	mov.b32 	%f13343, %r16256;
	max.f32 	%f1270, %f13342, %f13343;
	sub.f32 	%f13344, %f13334, %f1270;
	mul.f32 	%f13345, %f13344, 0f3FB8AA3B;
	ex2.approx.f32 	%f13346, %f13345;
	mov.b32 	%r16257, %f13346;
	shfl.sync.down.b32	%r16258|%p6356, %r16257, 16, 31, -1;
	mov.b32 	%f13347, %r16258;
	add.f32 	%f13348, %f13346, %f13347;
	mov.b32 	%r16259, %f13348;
	shfl.sync.down.b32	%r16260|%p6357, %r16259, 8, 31, -1;
	mov.b32 	%f13349, %r16260;
	add.f32 	%f13350, %f13348, %f13349;
	mov.b32 	%r16261, %f13350;
	shfl.sync.down.b32	%r16262|%p6358, %r16261, 4, 31, -1;
	mov.b32 	%f13351, %r16262;
	add.f32 	%f13352, %f13350, %f13351;
	mov.b32 	%r16263, %f13352;
	shfl.sync.down.b32	%r16264|%p6359, %r16263, 2, 31, -1;
	mov.b32 	%f13353, %r16264;
	add.f32 	%f13354, %f13352, %f13353;
	mov.b32 	%r16265, %f13354;
	shfl.sync.down.b32	%r16266|%p6360, %r16265, 1, 31, -1;
	mov.b32 	%f13355, %r16266;
	add.f32 	%f1271, %f13354, %f13355;
	div.rn.f32 	%f13356, %f13346, %f1271;
	mul.f32 	%f13357, %f13356, %f8993;
	mov.b32 	%r16267, %f13357;
	shfl.sync.down.b32	%r16268|%p6361, %r16267, 16, 31, -1;
	mov.b32 	%f13358, %r16268;
	add.f32 	%f13359, %f13357, %f13358;
	mov.b32 	%r16269, %f13359;
	shfl.sync.down.b32	%r16270|%p6362, %r16269, 8, 31, -1;
	mov.b32 	%f13360, %r16270;
	add.f32 	%f13361, %f13359, %f13360;
	mov.b32 	%r16271, %f13361;
	shfl.sync.down.b32	%r16272|%p6363, %r16271, 4, 31, -1;
	mov.b32 	%f13362, %r16272;
	add.f32 	%f13363, %f13361, %f13362;
	mov.b32 	%r16273, %f13363;
	shfl.sync.down.b32	%r16274|%p6364, %r16273, 2, 31, -1;
	mov.b32 	%f13364, %r16274;
	add.f32 	%f13365, %f13363, %f13364;
	mov.b32 	%r16275, %f13365;
	shfl.sync.down.b32	%r16276|%p6365, %r16275, 1, 31, -1;
	mov.b32 	%f13366, %r16276;
	add.f32 	%f1272, %f13365, %f13366;
	@%p6350 bra 	$L__BB0_1926;
	ld.global.f32 	%f13367, [%rd133];
	add.f32 	%f13368, %f1272, %f13367;
	st.global.f32 	[%rd133], %f13368;
	st.global.f32 	[%rd8+496], %f1271;
	st.global.f32 	[%rd9+496], %f1270;
$L__BB0_1926:
	ld.param.u32 	%r16915, [_Z17qk_sparse_forwardPK13__nv_bfloat16S1_S1_PKiS3_fPfS4_S4_lllllllllllllllliiii_param_27];
	mov.u32 	%r16277, %ctaid.x;
	shl.b32 	%r16278, %r16277, 7;
	or.b32  	%r16279, %r16278, 125;
	setp.ge.s32 	%p6366, %r16279, %r16915;
	@%p6366 bra 	$L__BB0_1929;
	mov.u32 	%r16280, %tid.x;
	and.b32  	%r16281, %r16280, 31;
	setp.ne.s32 	%p6367, %r16281, 0;
	shl.b32 	%r16282, %r16280, 7;
	and.b32  	%r16283, %r16282, 3968;
	mov.u32 	%r16284, shmem;
	add.s32 	%r16285, %r16284, %r16283;
	shl.b32 	%r16286, %r16280, 1;
	and.b32  	%r16287, %r16286, 62;
	mad.lo.s32 	%r16288, %r16281, -126, %r16287;
	add.s32 	%r16289, %r16285, %r16288;
	ld.shared.f32 	%f13369, [%r16289+80384];
	mov.b32 	%r16290, %f13369;
	shfl.sync.down.b32	%r16291|%p6368, %r16290, 16, 31, -1;
	mov.b32 	%f13370, %r16291;
	max.f32 	%f13371, %f13369, %f13370;
	mov.b32 	%r16292, %f13371;
	shfl.sync.down.b32	%r16293|%p6369, %r16292, 8, 31, -1;
	mov.b32 	%f13372, %r16293;
	max.f32 	%f13373, %f13371, %f13372;
	mov.b32 	%r16294, %f13373;
	shfl.sync.down.b32	%r16295|%p6370, %r16294, 4, 31, -1;
	mov.b32 	%f13374, %r16295;
	max.f32 	%f13375, %f13373, %f13374;
	mov.b32 	%r16296, %f13375;
	shfl.sync.down.b32	%r16297|%p6371, %r16296, 2, 31, -1;
	mov.b32 	%f13376, %r16297;
	max.f32 	%f13377, %f13375, %f13376;
	mov.b32 	%r16298, %f13377;
	shfl.sync.down.b32	%r16299|%p6372, %r16298, 1, 31, -1;
	mov.b32 	%f13378, %r16299;
	max.f32 	%f1273, %f13377, %f13378;
	sub.f32 	%f13379, %f13369, %f1273;
	mul.f32 	%f13380, %f13379, 0f3FB8AA3B;
	ex2.approx.f32 	%f13381, %f13380;
	mov.b32 	%r16300, %f13381;
	shfl.sync.down.b32	%r16301|%p6373, %r16300, 16, 31, -1;
	mov.b32 	%f13382, %r16301;
	add.f32 	%f13383, %f13381, %f13382;
	mov.b32 	%r16302, %f13383;
	shfl.sync.down.b32	%r16303|%p6374, %r16302, 8, 31, -1;
	mov.b32 	%f13384, %r16303;
	add.f32 	%f13385, %f13383, %f13384;
	mov.b32 	%r16304, %f13385;
	shfl.sync.down.b32	%r16305|%p6375, %r16304, 4, 31, -1;
	mov.b32 	%f13386, %r16305;
	add.f32 	%f13387, %f13385, %f13386;
	mov.b32 	%r16306, %f13387;
	shfl.sync.down.b32	%r16307|%p6376, %r16306, 2, 31, -1;
	mov.b32 	%f13388, %r16307;
	add.f32 	%f13389, %f13387, %f13388;
	mov.b32 	%r16308, %f13389;
	shfl.sync.down.b32	%r16309|%p6377, %r16308, 1, 31, -1;
	mov.b32 	%f13390, %r16309;
	add.f32 	%f1274, %f13389, %f13390;
	div.rn.f32 	%f13391, %f13381, %f1274;
	mul.f32 	%f13392, %f13391, %f8993;
	mov.b32 	%r16310, %f13392;
	shfl.sync.down.b32	%r16311|%p6378, %r16310, 16, 31, -1;
	mov.b32 	%f13393, %r16311;
	add.f32 	%f13394, %f13392, %f13393;
	mov.b32 	%r16312, %f13394;
	shfl.sync.down.b32	%r16313|%p6379, %r16312, 8, 31, -1;
	mov.b32 	%f13395, %r16313;
	add.f32 	%f13396, %f13394, %f13395;
	mov.b32 	%r16314, %f13396;
	shfl.sync.down.b32	%r16315|%p6380, %r16314, 4, 31, -1;
	mov.b32 	%f13397, %r16315;
	add.f32 	%f13398, %f13396, %f13397;
	mov.b32 	%r16316, %f13398;
	shfl.sync.down.b32	%r16317|%p6381, %r16316, 2, 31, -1;
	mov.b32 	%f13399, %r16317;
	add.f32 	%f13400, %f13398, %f13399;
	mov.b32 	%r16318, %f13400;
	shfl.sync.down.b32	%r16319|%p6382, %r16318, 1, 31, -1;
	mov.b32 	%f13401, %r16319;
	add.f32 	%f1275, %f13400, %f13401;
	@%p6367 bra 	$L__BB0_1929;
	ld.global.f32 	%f13402, [%rd134];
	add.f32 	%f13403, %f1275, %f13402;
	st.global.f32 	[%rd134], %f13403;
	st.global.f32 	[%rd8+500], %f1274;
	st.global.f32 	[%rd9+500], %f1273;
$L__BB0_1929:
	ld.param.u32 	%r16916, [_Z17qk_sparse_forwardPK13__nv_bfloat16S1_S1_PKiS3_fPfS4_S4_lllllllllllllllliiii_param_27];
	mov.u32 	%r16320, %ctaid.x;
	shl.b32 	%r16321, %r16320, 7;
	or.b32  	%r16322, %r16321, 126;
	setp.ge.s32 	%p6383, %r16322, %r16916;
	@%p6383 bra 	$L__BB0_1932;
	mov.u32 	%r16323, %tid.x;
	and.b32  	%r16324, %r16323, 31;
	setp.ne.s32 	%p6384, %r16324, 0;
	shl.b32 	%r16325, %r16323, 7;
	and.b32  	%r16326, %r16325, 3968;
	mov.u32 	%r16327, shmem;
	add.s32 	%r16328, %r16327, %r16326;
	shl.b32 	%r16329, %r16323, 1;
	and.b32  	%r16330, %r16329, 62;
	mad.lo.s32 	%r16331, %r16324, -126, %r16330;
	add.s32 	%r16332, %r16328, %r16331;
	ld.shared.f32 	%f13404, [%r16332+80896];
	mov.b32 	%r16333, %f13404;
	shfl.sync.down.b32	%r16334|%p6385, %r16333, 16, 31, -1;
	mov.b32 	%f13405, %r16334;
	max.f32 	%f13406, %f13404, %f13405;
	mov.b32 	%r16335, %f13406;
	shfl.sync.down.b32	%r16336|%p6386, %r16335, 8, 31, -1;
	mov.b32 	%f13407, %r16336;
	max.f32 	%f13408, %f13406, %f13407;
	mov.b32 	%r16337, %f13408;
	shfl.sync.down.b32	%r16338|%p6387, %r16337, 4, 31, -1;
	mov.b32 	%f13409, %r16338;
	max.f32 	%f13410, %f13408, %f13409;
	mov.b32 	%r16339, %f13410;
	shfl.sync.down.b32	%r16340|%p6388, %r16339, 2, 31, -1;
	mov.b32 	%f13411, %r16340;
	max.f32 	%f13412, %f13410, %f13411;
	mov.b32 	%r16341, %f13412;
	shfl.sync.down.b32	%r16342|%p6389, %r16341, 1, 31, -1;
	mov.b32 	%f13413, %r16342;
	max.f32 	%f1276, %f13412, %f13413;
	sub.f32 	%f13414, %f13404, %f1276;
	mul.f32 	%f13415, %f13414, 0f3FB8AA3B;
	ex2.approx.f32 	%f13416, %f13415;
	mov.b32 	%r16343, %f13416;
	shfl.sync.down.b32	%r16344|%p6390, %r16343, 16, 31, -1;
	mov.b32 	%f13417, %r16344;
	add.f32 	%f13418, %f13416, %f13417;
	mov.b32 	%r16345, %f13418;
	shfl.sync.down.b32	%r16346|%p6391, %r16345, 8, 31, -1;
	mov.b32 	%f13419, %r16346;
	add.f32 	%f13420, %f13418, %f13419;
	mov.b32 	%r16347, %f13420;
	shfl.sync.down.b32	%r16348|%p6392, %r16347, 4, 31, -1;
	mov.b32 	%f13421, %r16348;
	add.f32 	%f13422, %f13420, %f13421;
	mov.b32 	%r16349, %f13422;
	shfl.sync.down.b32	%r16350|%p6393, %r16349, 2, 31, -1;
	mov.b32 	%f13423, %r16350;
	add.f32 	%f13424, %f13422, %f13423;
	mov.b32 	%r16351, %f13424;
	shfl.sync.down.b32	%r16352|%p6394, %r16351, 1, 31, -1;
	mov.b32 	%f13425, %r16352;
	add.f32 	%f1277, %f13424, %f13425;
	div.rn.f32 	%f13426, %f13416, %f1277;
	mul.f32 	%f13427, %f13426, %f8993;
	mov.b32 	%r16353, %f13427;
	shfl.sync.down.b32	%r16354|%p6395, %r16353, 16, 31, -1;
	mov.b32 	%f13428, %r16354;
	add.f32 	%f13429, %f13427, %f13428;
	mov.b32 	%r16355, %f13429;
	shfl.sync.down.b32	%r16356|%p6396, %r16355, 8, 31, -1;
	mov.b32 	%f13430, %r16356;
	add.f32 	%f13431, %f13429, %f13430;
	mov.b32 	%r16357, %f13431;
	shfl.sync.down.b32	%r16358|%p6397, %r16357, 4, 31, -1;
	mov.b32 	%f13432, %r16358;
	add.f32 	%f13433, %f13431, %f13432;
	mov.b32 	%r16359, %f13433;
	shfl.sync.down.b32	%r16360|%p6398, %r16359, 2, 31, -1;
	mov.b32 	%f13434, %r16360;
	add.f32 	%f13435, %f13433, %f13434;
	mov.b32 	%r16361, %f13435;
	shfl.sync.down.b32	%r16362|%p6399, %r16361, 1, 31, -1;
	mov.b32 	%f13436, %r16362;
	add.f32 	%f1278, %f13435, %f13436;
	@%p6384 bra 	$L__BB0_1932;
	ld.global.f32 	%f13437, [%rd135];
	add.f32 	%f13438, %f1278, %f13437;
	st.global.f32 	[%rd135], %f13438;
	st.global.f32 	[%rd8+504], %f1277;
	st.global.f32 	[%rd9+504], %f1276;
$L__BB0_1932:
	ld.param.u32 	%r16917, [_Z17qk_sparse_forwardPK13__nv_bfloat16S1_S1_PKiS3_fPfS4_S4_lllllllllllllllliiii_param_27];
	mov.u32 	%r16363, %ctaid.x;
	shl.b32 	%r16364, %r16363, 7;
	or.b32  	%r16365, %r16364, 127;
	setp.ge.s32 	%p6400, %r16365, %r16917;
	@%p6400 bra 	$L__BB0_1935;
	mov.u32 	%r16366, %tid.x;
	and.b32  	%r16367, %r16366, 31;
	setp.ne.s32 	%p6401, %r16367, 0;
	shl.b32 	%r16368, %r16366, 7;
	and.b32  	%r16369, %r16368, 3968;
	mov.u32 	%r16370, shmem;
	add.s32 	%r16371, %r16370, %r16369;
	shl.b32 	%r16372, %r16366, 1;
	and.b32  	%r16373, %r16372, 62;
	mad.lo.s32 	%r16374, %r16367, -126, %r16373;
	add.s32 	%r16375, %r16371, %r16374;
	ld.shared.f32 	%f13439, [%r16375+81408];
	mov.b32 	%r16376, %f13439;
	shfl.sync.down.b32	%r16377|%p6402, %r16376, 16, 31, -1;
	mov.b32 	%f13440, %r16377;
	max.f32 	%f13441, %f13439, %f13440;
	mov.b32 	%r16378, %f13441;
	shfl.sync.down.b32	%r16379|%p6403, %r16378, 8, 31, -1;
	mov.b32 	%f13442, %r16379;
	max.f32 	%f13443, %f13441, %f13442;
	mov.b32 	%r16380, %f13443;
	shfl.sync.down.b32	%r16381|%p6404, %r16380, 4, 31, -1;
	mov.b32 	%f13444, %r16381;
	max.f32 	%f13445, %f13443, %f13444;
	mov.b32 	%r16382, %f13445;
	shfl.sync.down.b32	%r16383|%p6405, %r16382, 2, 31, -1;
	mov.b32 	%f13446, %r16383;
	max.f32 	%f13447, %f13445, %f13446;
	mov.b32 	%r16384, %f13447;
	shfl.sync.down.b32	%r16385|%p6406, %r16384, 1, 31, -1;
	mov.b32 	%f13448, %r16385;
	max.f32 	%f1279, %f13447, %f13448;
	sub.f32 	%f13449, %f13439, %f1279;
	mul.f32 	%f13450, %f13449, 0f3FB8AA3B;
	ex2.approx.f32 	%f13451, %f13450;
	mov.b32 	%r16386, %f13451;
	shfl.sync.down.b32	%r16387|%p6407, %r16386, 16, 31, -1;
	mov.b32 	%f13452, %r16387;
	add.f32 	%f13453, %f13451, %f13452;
	mov.b32 	%r16388, %f13453;
	shfl.sync.down.b32	%r16389|%p6408, %r16388, 8, 31, -1;
	mov.b32 	%f13454, %r16389;
	add.f32 	%f13455, %f13453, %f13454;
	mov.b32 	%r16390, %f13455;
	shfl.sync.down.b32	%r16391|%p6409, %r16390, 4, 31, -1;
	mov.b32 	%f13456, %r16391;
	add.f32 	%f13457, %f13455, %f13456;
	mov.b32 	%r16392, %f13457;
	shfl.sync.down.b32	%r16393|%p6410, %r16392, 2, 31, -1;
	mov.b32 	%f13458, %r16393;
	add.f32 	%f13459, %f13457, %f13458;
	mov.b32 	%r16394, %f13459;
	shfl.sync.down.b32	%r16395|%p6411, %r16394, 1, 31, -1;
	mov.b32 	%f13460, %r16395;
	add.f32 	%f1280, %f13459, %f13460;
	div.rn.f32 	%f13461, %f13451, %f1280;
	mul.f32 	%f13462, %f13461, %f8993;
	mov.b32 	%r16396, %f13462;
	shfl.sync.down.b32	%r16397|%p6412, %r16396, 16, 31, -1;
	mov.b32 	%f13463, %r16397;
	add.f32 	%f13464, %f13462, %f13463;
	mov.b32 	%r16398, %f13464;
	shfl.sync.down.b32	%r16399|%p6413, %r16398, 8, 31, -1;
	mov.b32 	%f13465, %r16399;
	add.f32 	%f13466, %f13464, %f13465;
	mov.b32 	%r16400, %f13466;
	shfl.sync.down.b32	%r16401|%p6414, %r16400, 4, 31, -1;
	mov.b32 	%f13467, %r16401;
	add.f32 	%f13468, %f13466, %f13467;
	mov.b32 	%r16402, %f13468;
	shfl.sync.down.b32	%r16403|%p6415, %r16402, 2, 31, -1;
	mov.b32 	%f13469, %r16403;
	add.f32 	%f13470, %f13468, %f13469;
	mov.b32 	%r16404, %f13470;
	shfl.sync.down.b32	%r16405|%p6416, %r16404, 1, 31, -1;
	mov.b32 	%f13471, %r16405;
	add.f32 	%f1281, %f13470, %f13471;
	@%p6401 bra 	$L__BB0_1935;
	ld.global.f32 	%f13472, [%rd136];
	add.f32 	%f13473, %f1281, %f13472;
	st.global.f32 	[%rd136], %f13473;
	st.global.f32 	[%rd8+508], %f1280;
	st.global.f32 	[%rd9+508], %f1279;
$L__BB0_1935:
	bar.sync 	0;
$L__BB0_1936:
	add.s32 	%r17058, %r17058, 2;
	setp.ne.s32 	%p6417, %r17058, 128;
	@%p6417 bra 	$L__BB0_654;
$L__BB0_1937:
	ld.param.u32 	%r16924, [_Z17qk_sparse_forwardPK13__nv_bfloat16S1_S1_PKiS3_fPfS4_S4_lllllllllllllllliiii_param_28];
	add.s32 	%r17051, %r17051, 1;
	add.s32 	%r16406, %r16924, 127;
	shr.u32 	%r16407, %r16406, 7;
	setp.ne.s32 	%p6418, %r17051, %r16407;
	@%p6418 bra 	$L__BB0_636;
$L__BB0_1938:
	ret;

}


// ===== COMPILED SASS (sm_100) =====

	.target	sm_100

	.elftype	@"ET_EXEC"


//--------------------- .note.nv.tkinfo           --------------------------
	.section	.note.nv.tkinfo,"",@"SHT_NOTE"
	.sectionflags	@"SHF_NOTE_NV_TKINFO"
	.tkinfo
        /*0018*/ 	.word	0x00000002
        /*0030*/ 	.string	""
        /*0030*/ 	.string	"ptxas"
        /*0030*/ 	.string	"Cuda compilation tools, release 13.0, V13.0.88"
        /*0030*/ 	.string	"Build cuda_13.0.r13.0/compiler.36424714_0"
        /*0030*/ 	.string	"-arch sm_100 -m 64 "



//--------------------- .note.nv.cuinfo           --------------------------
	.section	.note.nv.cuinfo,"",@"SHT_NOTE"
	.sectionflags	@"SHF_NOTE_NV_CUINFO"
        /*0018*/ 	.short	0x0002
        /*001a*/ 	.short	0x0064
        /*001c*/ 	.short	0x0082
	.zero		2


//--------------------- .nv.info                  --------------------------
	.section	.nv.info,"",@"SHT_CUDA_INFO"
	.align	4


	//----- nvinfo : EIATTR_REGCOUNT
	.align		4
        /*0000*/ 	.byte	0x04, 0x2f
        /*0002*/ 	.short	(.L_1 - .L_0)
	.align		4
.L_0:
        /*0004*/ 	.word	index@(_Z17qk_sparse_forwardPK13__nv_bfloat16S1_S1_PKiS3_fPfS4_S4_lllllllllllllllliiii)
        /*0008*/ 	.word	0x000000ff


	//----- nvinfo : EIATTR_FRAME_SIZE
	.align		4
.L_1:
        /*000c*/ 	.byte	0x04, 0x11
        /*000e*/ 	.short	(.L_3 - .L_2)
	.align		4
.L_2:
        /*0010*/ 	.word	index@($__internal_0_$__cuda_sm3x_div_rn_noftz_f32_slowpath)
        /*0014*/ 	.word	0x000005c0


	//----- nvinfo : EIATTR_FRAME_SIZE
	.align		4
.L_3:
        /*0018*/ 	.byte	0x04, 0x11
        /*001a*/ 	.short	(.L_5 - .L_4)
	.align		4
.L_4:
        /*001c*/ 	.word	index@(_Z17qk_sparse_forwardPK13__nv_bfloat16S1_S1_PKiS3_fPfS4_S4_lllllllllllllllliiii)
        /*0020*/ 	.word	0x000005c0


	//----- nvinfo : EIATTR_MIN_STACK_SIZE
	.align		4
.L_5:
        /*0024*/ 	.byte	0x04, 0x12
        /*0026*/ 	.short	(.L_7 - .L_6)
	.align		4
.L_6:
        /*0028*/ 	.word	index@(_Z17qk_sparse_forwardPK13__nv_bfloat16S1_S1_PKiS3_fPfS4_S4_lllllllllllllllliiii)
        /*002c*/ 	.word	0x000005c0
.L_7:


//--------------------- .nv.compat                --------------------------
	.section	.nv.compat,"",@"SHT_CUDA_COMPAT_INFO"
	.align	4
        /*0000*/ 	.byte	0x02, 0x09, 0x00, 0x00, 0x02, 0x02, 0x01, 0x00, 0x02, 0x05, 0x05, 0x00, 0x03, 0x07, 0x01, 0x01
        /*0010*/ 	.byte	0x02, 0x03, 0x00, 0x00, 0x02, 0x06, 0x01, 0x00, 0x04, 0x0b, 0x08, 0x00, 0x01, 0x00, 0x00, 0x00
        /*0020*/ 	.byte	0x00, 0x00, 0x00, 0x00


//--------------------- .nv.info._Z17qk_sparse_forwardPK13__nv_bfloat16S1_S1_PKiS3_fPfS4_S4_lllllllllllllllliiii --------------------------
	.section	.nv.info._Z17qk_sparse_forwardPK13__nv_bfloat16S1_S1_PKiS3_fPfS4_S4_lllllllllllllllliiii,"",@"SHT_CUDA_INFO"
	.sectionflags	@""
	.align	4


	//----- nvinfo : EIATTR_CUDA_API_VERSION
	.align		4
        /*0000*/ 	.byte	0x04, 0x37
        /*0002*/ 	.short	(.L_9 - .L_8)
.L_8:
        /*0004*/ 	.word	0x00000082


	//----- nvinfo : EIATTR_KPARAM_INFO
	.align		4
.L_9:
        /*0008*/ 	.byte	0x04, 0x17
        /*000a*/ 	.short	(.L_11 - .L_10)
.L_10:
        /*000c*/ 	.word	0x00000000
        /*0010*/ 	.short	0x001c
        /*0012*/ 	.short	0x00d4
        /*0014*/ 	.byte	0x00, 0xf0, 0x11, 0x00


	//----- nvinfo : EIATTR_KPARAM_INFO
	.align		4
.L_11:
        /*0018*/ 	.byte	0x04, 0x17
        /*001a*/ 	.short	(.L_13 - .L_12)
.L_12:
        /*001c*/ 	.word	0x00000000
        /*0020*/ 	.short	0x001b
        /*0022*/ 	.short	0x00d0
        /*0024*/ 	.byte	0x00, 0xf0, 0x11, 0x00


	//----- nvinfo : EIATTR_KPARAM_INFO
	.align		4
.L_13:
        /*0028*/ 	.byte	0x04, 0x17
        /*002a*/ 	.short	(.L_15 - .L_14)
.L_14:
        /*002c*/ 	.word	0x00000000
        /*0030*/ 	.short	0x001a
        /*0032*/ 	.short	0x00cc
        /*0034*/ 	.byte	0x00, 0xf0, 0x11, 0x00


	//----- nvinfo : EIATTR_KPARAM_INFO
	.align		4
.L_15:
        /*0038*/ 	.byte	0x04, 0x17
        /*003a*/ 	.short	(.L_17 - .L_16)
.L_16:
        /*003c*/ 	.word	0x00000000
        /*0040*/ 	.short	0x0019
        /*0042*/ 	.short	0x00c8
        /*0044*/ 	.byte	0x00, 0xf0, 0x11, 0x00


	//----- nvinfo : EIATTR_KPARAM_INFO
	.align		4
.L_17:
        /*0048*/ 	.byte	0x04, 0x17
        /*004a*/ 	.short	(.L_19 - .L_18)
.L_18:
        /*004c*/ 	.word	0x00000000
        /*0050*/ 	.short	0x0018
        /*0052*/ 	.short	0x00c0
        /*0054*/ 	.byte	0x00, 0xf0, 0x21, 0x00


	//----- nvinfo : EIATTR_KPARAM_INFO
	.align		4
.L_19:
        /*0058*/ 	.byte	0x04, 0x17
        /*005a*/ 	.short	(.L_21 - .L_20)
.L_20:
        /*005c*/ 	.word	0x00000000
        /*0060*/ 	.short	0x0017
        /*0062*/ 	.short	0x00b8
        /*0064*/ 	.byte	0x00, 0xf0, 0x21, 0x00


	//----- nvinfo : EIATTR_KPARAM_INFO
	.align		4
.L_21:
        /*0068*/ 	.byte	0x04, 0x17
        /*006a*/ 	.short	(.L_23 - .L_22)
.L_22:
        /*006c*/ 	.word	0x00000000
        /*0070*/ 	.short	0x0016
        /*0072*/ 	.short	0x00b0
        /*0074*/ 	.byte	0x00, 0xf0, 0x21, 0x00


	//----- nvinfo : EIATTR_KPARAM_INFO
	.align		4
.L_23:
        /*0078*/ 	.byte	0x04, 0x17
        /*007a*/ 	.short	(.L_25 - .L_24)
.L_24:
        /*007c*/ 	.word	0x00000000
        /*0080*/ 	.short	0x0015
        /*0082*/ 	.short	0x00a8
        /*0084*/ 	.byte	0x00, 0xf0, 0x21, 0x00


	//----- nvinfo : EIATTR_KPARAM_INFO
	.align		4
.L_25:
        /*0088*/ 	.byte	0x04, 0x17
        /*008a*/ 	.short	(.L_27 - .L_26)
.L_26:
        /*008c*/ 	.word	0x00000000
        /*0090*/ 	.short	0x0014
        /*0092*/ 	.short	0x00a0
        /*0094*/ 	.byte	0x00, 0xf0, 0x21, 0x00


	//----- nvinfo : EIATTR_KPARAM_INFO
	.align		4
.L_27:
        /*0098*/ 	.byte	0x04, 0x17
        /*009a*/ 	.short	(.L_29 - .L_28)
.L_28:
        /*009c*/ 	.word	0x00000000
        /*00a0*/ 	.short	0x0013
        /*00a2*/ 	.short	0x0098
        /*00a4*/ 	.byte	0x00, 0xf0, 0x21, 0x00


	//----- nvinfo : EIATTR_KPARAM_INFO
	.align		4
.L_29:
        /*00a8*/ 	.byte	0x04, 0x17
        /*00aa*/ 	.short	(.L_31 - .L_30)
.L_30:
        /*00ac*/ 	.word	0x00000000
        /*00b0*/ 	.short	0x0012
        /*00b2*/ 	.short	0x0090
        /*00b4*/ 	.byte	0x00, 0xf0, 0x21, 0x00


	//----- nvinfo : EIATTR_KPARAM_INFO
	.align		4
.L_31:
        /*00b8*/ 	.byte	0x04, 0x17
        /*00ba*/ 	.short	(.L_33 - .L_32)
.L_32:
        /*00bc*/ 	.word	0x00000000
        /*00c0*/ 	.short	0x0011
        /*00c2*/ 	.short	0x0088
        /*00c4*/ 	.byte	0x00, 0xf0, 0x21, 0x00


	//----- nvinfo : EIATTR_KPARAM_INFO
	.align		4
.L_33:
        /*00c8*/ 	.byte	0x04, 0x17
        /*00ca*/ 	.short	(.L_35 - .L_34)
.L_34:
        /*00cc*/ 	.word	0x00000000
        /*00d0*/ 	.short	0x0010
        /*00d2*/ 	.short	0x0080
        /*00d4*/ 	.byte	0x00, 0xf0, 0x21, 0x00


	//----- nvinfo : EIATTR_KPARAM_INFO
	.align		4
.L_35:
        /*00d8*/ 	.byte	0x04, 0x17
        /*00da*/ 	.short	(.L_37 - .L_36)
.L_36:
        /*00dc*/ 	.word	0x00000000
        /*00e0*/ 	.short	0x000f
        /*00e2*/ 	.short	0x0078
        /*00e4*/ 	.byte	0x00, 0xf0, 0x21, 0x00


	//----- nvinfo : EIATTR_KPARAM_INFO
	.align		4
.L_37:
        /*00e8*/ 	.byte	0x04, 0x17
        /*00ea*/ 	.short	(.L_39 - .L_38)
.L_38:
        /*00ec*/ 	.word	0x00000000
        /*00f0*/ 	.short	0x000e
        /*00f2*/ 	.short	0x0070
        /*00f4*/ 	.byte	0x00, 0xf0, 0x21, 0x00


	//----- nvinfo : EIATTR_KPARAM_INFO
	.align		4
.L_39:
        /*00f8*/ 	.byte	0x04, 0x17
        /*00fa*/ 	.short	(.L_41 - .L_40)
.L_40:
        /*00fc*/ 	.word	0x00000000
        /*0100*/ 	.short	0x000d
        /*0102*/ 	.short	0x0068
        /*0104*/ 	.byte	0x00, 0xf0, 0x21, 0x00


	//----- nvinfo : EIATTR_KPARAM_INFO
	.align		4
.L_41:
        /*0108*/ 	.byte	0x04, 0x17
        /*010a*/ 	.short	(.L_43 - .L_42)
.L_42:
        /*010c*/ 	.word	0x00000000
        /*0110*/ 	.short	0x000c
        /*0112*/ 	.short	0x0060
        /*0114*/ 	.byte	0x00, 0xf0, 0x21, 0x00


	//----- nvinfo : EIATTR_KPARAM_INFO
	.align		4
.L_43:
        /*0118*/ 	.byte	0x04, 0x17
        /*011a*/ 	.short	(.L_45 - .L_44)
.L_44:
        /*011c*/ 	.word	0x00000000
        /*0120*/ 	.short	0x000b
        /*0122*/ 	.short	0x0058
        /*0124*/ 	.byte	0x00, 0xf0, 0x21, 0x00


	//----- nvinfo : EIATTR_KPARAM_INFO
	.align		4
.L_45:
        /*0128*/ 	.byte	0x04, 0x17
        /*012a*/ 	.short	(.L_47 - .L_46)
.L_46:
        /*012c*/ 	.word	0x00000000
        /*0130*/ 	.short	0x000a
        /*0132*/ 	.short	0x0050
        /*0134*/ 	.byte	0x00, 0xf0, 0x21, 0x00


	//----- nvinfo : EIATTR_KPARAM_INFO
	.align		4
.L_47:
        /*0138*/ 	.byte	0x04, 0x17
        /*013a*/ 	.short	(.L_49 - .L_48)
.L_48:
        /*013c*/ 	.word	0x00000000
        /*0140*/ 	.short	0x0009
        /*0142*/ 	.short	0x0048
        /*0144*/ 	.byte	0x00, 0xf0, 0x21, 0x00


	//----- nvinfo : EIATTR_KPARAM_INFO
	.align		4
.L_49:
        /*0148*/ 	.byte	0x04, 0x17
        /*014a*/ 	.short	(.L_51 - .L_50)
.L_50:
        /*014c*/ 	.word	0x00000000
        /*0150*/ 	.short	0x0008
        /*0152*/ 	.short	0x0040
        /*0154*/ 	.byte	0x00, 0xf5, 0x21, 0x00


	//----- nvinfo : EIATTR_KPARAM_INFO
	.align		4
.L_51:
        /*0158*/ 	.byte	0x04, 0x17
        /*015a*/ 	.short	(.L_53 - .L_52)
.L_52:
        /*015c*/ 	.word	0x00000000
        /*0160*/ 	.short	0x0007
        /*0162*/ 	.short	0x0038
        /*0164*/ 	.byte	0x00, 0xf5, 0x21, 0x00


	//----- nvinfo : EIATTR_KPARAM_INFO
	.align		4
.L_53:
        /*0168*/ 	.byte	0x04, 0x17
        /*016a*/ 	.short	(.L_55 - .L_54)
.L_54:
        /*016c*/ 	.word	0x00000000
        /*0170*/ 	.short	0x0006
        /*0172*/ 	.short	0x0030
        /*0174*/ 	.byte	0x00, 0xf5, 0x21, 0x00


	//----- nvinfo : EIATTR_KPARAM_INFO
	.align		4
.L_55:
        /*0178*/ 	.byte	0x04, 0x17
        /*017a*/ 	.short	(.L_57 - .L_56)
.L_56:
        /*017c*/ 	.word	0x00000000
        /*0180*/ 	.short	0x0005
        /*0182*/ 	.short	0x0028
        /*0184*/ 	.byte	0x00, 0xf0, 0x11, 0x00


	//----- nvinfo : EIATTR_KPARAM_INFO
	.align		4
.L_57:
        /*0188*/ 	.byte	0x04, 0x17
        /*018a*/ 	.short	(.L_59 - .L_58)
.L_58:
        /*018c*/ 	.word	0x00000000
        /*0190*/ 	.short	0x0004
        /*0192*/ 	.short	0x0020
        /*0194*/ 	.byte	0x00, 0xf5, 0x21, 0x00


	//----- nvinfo : EIATTR_KPARAM_INFO
	.align		4
.L_59:
        /*0198*/ 	.byte	0x04, 0x17
        /*019a*/ 	.short	(.L_61 - .L_60)
.L_60:
        /*019c*/ 	.word	0x00000000
        /*01a0*/ 	.short	0x0003
        /*01a2*/ 	.short	0x0018
        /*01a4*/ 	.byte	0x00, 0xf5, 0x21, 0x00


	//----- nvinfo : EIATTR_KPARAM_INFO
	.align		4
.L_61:
        /*01a8*/ 	.byte	0x04, 0x17
        /*01aa*/ 	.short	(.L_63 - .L_62)
.L_62:
        /*01ac*/ 	.word	0x00000000
        /*01b0*/ 	.short	0x0002
        /*01b2*/ 	.short	0x0010
        /*01b4*/ 	.byte	0x00, 0xf5, 0x21, 0x00


	//----- nvinfo : EIATTR_KPARAM_INFO
	.align		4
.L_63:
        /*01b8*/ 	.byte	0x04, 0x17
        /*01ba*/ 	.short	(.L_65 - .L_64)
.L_64:
        /*01bc*/ 	.word	0x00000000
        /*01c0*/ 	.short	0x0001
        /*01c2*/ 	.short	0x0008
        /*01c4*/ 	.byte	0x00, 0xf5, 0x21, 0x00


	//----- nvinfo : EIATTR_KPARAM_INFO
	.align		4
.L_65:
        /*01c8*/ 	.byte	0x04, 0x17
        /*01ca*/ 	.short	(.L_67 - .L_66)
.L_66:
        /*01cc*/ 	.word	0x00000000
        /*01d0*/ 	.short	0x0000
        /*01d2*/ 	.short	0x0000
        /*01d4*/ 	.byte	0x00, 0xf5, 0x21, 0x00


	//----- nvinfo : EIATTR_SPARSE_MMA_MASK
	.align		4
.L_67:
        /*01d8*/ 	.byte	0x03, 0x50
        /*01da*/ 	.short	0x0000


	//----- nvinfo : EIATTR_MAXREG_COUNT
	.align		4
        /*01dc*/ 	.byte	0x03, 0x1b
        /*01de*/ 	.short	0x00ff


	//----- nvinfo : EIATTR_NUM_BARRIERS
	.align		4
        /*01e0*/ 	.byte	0x02, 0x4c
        /*01e2*/ 	.byte	0x01
	.zero		1


	//----- nvinfo : EIATTR_ANNOTATIONS
	.align		4
        /*01e4*/ 	.byte	0x04, 0x55
        /*01e6*/ 	.short	(.L_69 - .L_68)


	//   ....[0]....
.L_68:
        /*01e8*/ 	.word	0x00000001
        /*01ec*/ 	.byte	0x80, 0x23, 0x00, 0x00, 0x01, 0x00, 0x00, 0x00, 0x90, 0xcf, 0x00, 0x00, 0x01, 0x00, 0x00, 0x00
        /* <DEDUP_REMOVED lines=96> */
        /*07fc*/ 	.byte	0xf0, 0xe9, 0x08, 0x00


	//----- nvinfo : EIATTR_MERCURY_ISA_VERSION
	.align		4
.L_69:
        /*0800*/ 	.byte	0x03, 0x5f
        /*0802*/ 	.short	0x0101


	//----- nvinfo : EIATTR_COOP_GROUP_MASK_REGIDS
	.align		4
        /*0804*/ 	.byte	0x04, 0x29
        /*0806*/ 	.short	(.L_71 - .L_70)


	//   ....[0]....
.L_70:
        /*0808*/ 	.word	0xffffffff


	//   ....[1]....
        /*080c*/ 	.word	0xffffffff


	//   ....[2]....
        /*0810*/ 	.word	0xffffffff


	//   ....[3]....
        /*0814*/ 	.word	0xffffffff


	//   ....[4]....
        /*0818*/ 	.word	0xffffffff


	//   ....[5]....
        /*081c*/ 	.word	0xffffffff


	//   ....[6]....
        /*0820*/ 	.word	0xffffffff


	//   ....[7]....
        /*0824*/ 	.word	0xffffffff


	//   ....[8]....
        /*0828*/ 	.word	0xffffffff


	//   ....[9]....
        /*082c*/ 	.word	0xffffffff


	//   ....[10]....
        /*0830*/ 	.word	0xffffffff


	//   ....[11]....
        /*0834*/ 	.word	0xffffffff


	//   ....[12]....
        /*0838*/ 	.word	0xffffffff


	//   ....[13]....
        /*083c*/ 	.word	0xffffffff


	//   ....[14]....
        /*0840*/ 	.word	0xffffffff


	//   ....[15]....
        /*0844*/ 	.word	0xffffffff


	//   ....[16]....
        /*0848*/ 	.word	0xffffffff


	//   ....[17]....
        /*084c*/ 	.word	0xffffffff


	//   ....[18]....
        /*0850*/ 	.word	0xffffffff


	//   ....[19]....
        /*0854*/ 	.word	0xffffffff


	//   ....[20]....
        /*0858*/ 	.word	0xffffffff


	//   ....[21]....
        /*085c*/ 	.word	0xffffffff


	//   ....[22]....
        /*0860*/ 	.word	0xffffffff


	//   ....[23]....
        /*0864*/ 	.word	0xffffffff


	//   ....[24]....
        /*0868*/ 	.word	0xffffffff


	//   ....[25]....
        /*086c*/ 	.word	0xffffffff


	//   ....[26]....
        /*0870*/ 	.word	0xffffffff


	//   ....[27]....
        /*0874*/ 	.word	0xffffffff


	//   ....[28]....
        /*0878*/ 	.word	0xffffffff


	//   ....[29]....
        /*087c*/ 	.word	0xffffffff


	//   ....[30]....
        /*0880*/ 	.word	0xffffffff


	//   ....[31]....
        /*0884*/ 	.word	0xffffffff


	//   ....[32]....
        /*0888*/ 	.word	0xffffffff


	//   ....[33]....
        /*088c*/ 	.word	0xffffffff


	//   ....[34]....
        /*0890*/ 	.word	0xffffffff


	//   ....[35]....
        /*0894*/ 	.word	0xffffffff


	//   ....[36]....
        /*0898*/ 	.word	0xffffffff


	//   ....[37]....
        /*089c*/ 	.word	0xffffffff


	//   ....[38]....
        /*08a0*/ 	.word	0xffffffff


	//   ....[39]....
        /*08a4*/ 	.word	0xffffffff


	//   ....[40]....
        /*08a8*/ 	.word	0xffffffff


	//   ....[41]....
        /*08ac*/ 	.word	0xffffffff


	//   ....[42]....
        /*08b0*/ 	.word	0xffffffff


	//   ....[43]....
        /*08b4*/ 	.word	0xffffffff


	//   ....[44]....
        /*08b8*/ 	.word	0xffffffff


	//   ....[45]....
        /*08bc*/ 	.word	0xffffffff


	//   ....[46]....
        /*08c0*/ 	.word	0xffffffff


	//   ....[47]....
        /*08c4*/ 	.word	0xffffffff


	//   ....[48]....
        /*08c8*/ 	.word	0xffffffff


	//   ....[49]....
        /*08cc*/ 	.word	0xffffffff


	//   ....[50]....
        /*08d0*/ 	.word	0xffffffff


	//   ....[51]....
        /*08d4*/ 	.word	0xffffffff


	//   ....[52]....
        /*08d8*/ 	.word	0xffffffff


	//   ....[53]....
        /*08dc*/ 	.word	0xffffffff


	//   ....[54]....
        /*08e0*/ 	.word	0xffffffff


	//   ....[55]....
        /*08e4*/ 	.word	0xffffffff


	//   ....[56]....
        /*08e8*/ 	.word	0xffffffff


	//   ....[57]....
        /*08ec*/ 	.word	0xffffffff


	//   ....[58]....
        /*08f0*/ 	.word	0xffffffff


	//   ....[59]....
        /*08f4*/ 	.word	0xffffffff


	//   ....[60]....
        /*08f8*/ 	.word	0xffffffff


	//   ....[61]....
        /*08fc*/ 	.word	0xffffffff


	//   ....[62]....
        /*0900*/ 	.word	0xffffffff


	//   ....[63]....
        /*0904*/ 	.word	0xffffffff


	//   ....[64]....
        /*0908*/ 	.word	0xffffffff


	//   ....[65]....
        /*090c*/ 	.word	0xffffffff


	//   ....[66]....
        /*0910*/ 	.word	0xffffffff


	//   ....[67]....
        /*0914*/ 	.word	0xffffffff


	//   ....[68]....
        /*0918*/ 	.word	0xffffffff


	//   ....[69]....
        /*091c*/ 	.word	0xffffffff


	//   ....[70]....
        /*0920*/ 	.word	0xffffffff


	//   ....[71]....
        /*0924*/ 	.word	0xffffffff


	//   ....[72]....
        /*0928*/ 	.word	0xffffffff


	//   ....[73]....
        /*092c*/ 	.word	0xffffffff


	//   ....[74]....
        /*0930*/ 	.word	0xffffffff


	//   ....[75]....
        /*0934*/ 	.word	0xffffffff


	//   ....[76]....
        /*0938*/ 	.word	0xffffffff


	//   ....[77]....
        /*093c*/ 	.word	0xffffffff


	//   ....[78]....
        /*0940*/ 	.word	0xffffffff


	//   ....[79]....
        /*0944*/ 	.word	0xffffffff


	//   ....[80]....
        /*0948*/ 	.word	0xffffffff


	//   ....[81]....
        /*094c*/ 	.word	0xffffffff


	//   ....[82]....
        /*0950*/ 	.word	0xffffffff


	//   ....[83]....
        /*0954*/ 	.word	0xffffffff


	//   ....[84]....
        /*0958*/ 	.word	0xffffffff


	//   ....[85]....
        /*095c*/ 	.word	0xffffffff


	//   ....[86]....
        /*0960*/ 	.word	0xffffffff


	//   ....[87]....
        /*0964*/ 	.word	0xffffffff


	//   ....[88]....
        /*0968*/ 	.word	0xffffffff


	//   ....[89]....
        /*096c*/ 	.word	0xffffffff


	//   ....[90]....
        /*0970*/ 	.word	0xffffffff


	//   ....[91]....
        /*0974*/ 	.word	0xffffffff


	//   ....[92]....
        /*0978*/ 	.word	0xffffffff


	//   ....[93]....
        /*097c*/ 	.word	0xffffffff


	//   ....[94]....
        /*0980*/ 	.word	0xffffffff


	//   ....[95]....
        /*0984*/ 	.word	0xffffffff


	//   ....[96]....
        /*0988*/ 	.word	0xffffffff


	//   ....[97]....
        /*098c*/ 	.word	0xffffffff


	//   ....[98]....
        /*0990*/ 	.word	0xffffffff


	//   ....[99]....
        /*0994*/ 	.word	0xffffffff


	//   ....[100]....
        /*0998*/ 	.word	0xffffffff


	//   ....[101]....
        /*099c*/ 	.word	0xffffffff


	//   ....[102]....
        /*09a0*/ 	.word	0xffffffff


	//   ....[103]....
        /*09a4*/ 	.word	0xffffffff


	//   ....[104]....
        /*09a8*/ 	.word	0xffffffff


	//   ....[105]....
        /*09ac*/ 	.word	0xffffffff


	//   ....[106]....
        /*09b0*/ 	.word	0xffffffff


	//   ....[107]....
        /*09b4*/ 	.word	0xffffffff


	//   ....[108]....
        /*09b8*/ 	.word	0xffffffff


	//   ....[109]....
        /*09bc*/ 	.word	0xffffffff


	//   ....[110]....
        /*09c0*/ 	.word	0xffffffff


	//   ....[111]....
        /*09c4*/ 	.word	0xffffffff


	//   ....[112]....
        /*09c8*/ 	.word	0xffffffff


	//   ....[113]....
        /*09cc*/ 	.word	0xffffffff


	//   ....[114]....
        /*09d0*/ 	.word	0xffffffff


	//   ....[115]....
        /*09d4*/ 	.word	0xffffffff


	//   ....[116]....
        /*09d8*/ 	.word	0xffffffff


	//   ....[117]....
        /*09dc*/ 	.word	0xffffffff


	//   ....[118]....
        /*09e0*/ 	.word	0xffffffff


	//   ....[119]....
        /*09e4*/ 	.word	0xffffffff


	//   ....[120]....
        /*09e8*/ 	.word	0xffffffff


	//   ....[121]....
        /*09ec*/ 	.word	0xffffffff


	//   ....[122]....
        /*09f0*/ 	.word	0xffffffff


	//   ....[123]....
        /*09f4*/ 	.word	0xffffffff


	//   ....[124]....
        /*09f8*/ 	.word	0xffffffff


	//   ....[125]....
        /*09fc*/ 	.word	0xffffffff


	//   ....[126]....
        /*0a00*/ 	.word	0xffffffff


	//   ....[127]....
        /*0a04*/ 	.word	0xffffffff


	//   ....[128]....
        /*0a08*/ 	.word	0xffffffff


	//   ....[129]....
        /*0a0c*/ 	.word	0xffffffff


	//   ....[130]....
        /*0a10*/ 	.word	0xffffffff


	//   ....[131]....
        /*0a14*/ 	.word	0xffffffff


	//   ....[132]....
        /*0a18*/ 	.word	0xffffffff


	//   ....[133]....
        /*0a1c*/ 	.word	0xffffffff


	//   ....[134]....
        /*0a20*/ 	.word	0xffffffff


	//   ....[135]....
        /*0a24*/ 	.word	0xffffffff


	//   ....[136]....
        /*0a28*/ 	.word	0xffffffff


	//   ....[137]....
        /*0a2c*/ 	.word	0xffffffff


	//   ....[138]....
        /*0a30*/ 	.word	0xffffffff


	//   ....[139]....
        /*0a34*/ 	.word	0xffffffff


	//   ....[140]....
        /*0a38*/ 	.word	0xffffffff


	//   ....[141]....
        /*0a3c*/ 	.word	0xffffffff


	//   ....[142]....
        /*0a40*/ 	.word	0xffffffff


	//   ....[143]....
        /*0a44*/ 	.word	0xffffffff


	//   ....[144]....
        /*0a48*/ 	.word	0xffffffff


	//   ....[145]....
        /*0a4c*/ 	.word	0xffffffff


	//   ....[146]....
        /*0a50*/ 	.word	0xffffffff


	//   ....[147]....
        /*0a54*/ 	.word	0xffffffff


	//   ....[148]....
        /*0a58*/ 	.word	0xffffffff


	//   ....[149]....
        /*0a5c*/ 	.word	0xffffffff


	//   ....[150]....
        /*0a60*/ 	.word	0xffffffff


	//   ....[151]....
        /*0a64*/ 	.word	0xffffffff


	//   ....[152]....
        /*0a68*/ 	.word	0xffffffff


	//   ....[153]....
        /*0a6c*/ 	.word	0xffffffff


	//   ....[154]....
        /*0a70*/ 	.word	0xffffffff


	//   ....[155]....
        /*0a74*/ 	.word	0xffffffff


	//   ....[156]....
        /*0a78*/ 	.word	0xffffffff


	//   ....[157]....
        /*0a7c*/ 	.word	0xffffffff


	//   ....[158]....
        /*0a80*/ 	.word	0xffffffff


	//   ....[159]....
        /*0a84*/ 	.word	0xffffffff


	//   ....[160]....
        /*0a88*/ 	.word	0xffffffff


	//   ....[161]....
        /*0a8c*/ 	.word	0xffffffff


	//   ....[162]....
        /*0a90*/ 	.word	0xffffffff


	//   ....[163]....
        /*0a94*/ 	.word	0xffffffff


	//   ....[164]....
        /*0a98*/ 	.word	0xffffffff


	//   ....[165]....
        /*0a9c*/ 	.word	0xffffffff


	//   ....[166]....
        /*0aa0*/ 	.word	0xffffffff


	//   ....[167]....
        /*0aa4*/ 	.word	0xffffffff


	//   ....[168]....
        /*0aa8*/ 	.word	0xffffffff


	//   ....[169]....
        /*0aac*/ 	.word	0xffffffff


	//   ....[170]....
        /*0ab0*/ 	.word	0xffffffff


	//   ....[171]....
        /*0ab4*/ 	.word	0xffffffff


	//   ....[172]....
        /*0ab8*/ 	.word	0xffffffff


	//   ....[173]....
        /*0abc*/ 	.word	0xffffffff


	//   ....[174]....
        /*0ac0*/ 	.word	0xffffffff


	//   ....[175]....
        /*0ac4*/ 	.word	0xffffffff


	//   ....[176]....
        /*0ac8*/ 	.word	0xffffffff


	//   ....[177]....
        /*0acc*/ 	.word	0xffffffff


	//   ....[178]....
        /*0ad0*/ 	.word	0xffffffff


	//   ....[179]....
        /*0ad4*/ 	.word	0xffffffff


	//   ....[180]....
        /*0ad8*/ 	.word	0xffffffff


	//   ....[181]....
        /*0adc*/ 	.word	0xffffffff


	//   ....[182]....
        /*0ae0*/ 	.word	0xffffffff


	//   ....[183]....
        /*0ae4*/ 	.word	0xffffffff


	//   ....[184]....
        /*0ae8*/ 	.word	0xffffffff


	//   ....[185]....
        /*0aec*/ 	.word	0xffffffff


	//   ....[186]....
        /*0af0*/ 	.word	0xffffffff


	//   ....[187]....
        /*0af4*/ 	.word	0xffffffff


	//   ....[188]....
        /*0af8*/ 	.word	0xffffffff


	//   ....[189]....
        /*0afc*/ 	.word	0xffffffff


	//   ....[190]....
        /*0b00*/ 	.word	0xffffffff


	//   ....[191]....
        /*0b04*/ 	.word	0xffffffff


	//   ....[192]....
        /*0b08*/ 	.word	0xffffffff


	//   ....[193]....
        /*0b0c*/ 	.word	0xffffffff


	//   ....[194]....
        /*0b10*/ 	.word	0xffffffff


	//   ....[195]....
        /*0b14*/ 	.word	0xffffffff


	//   ....[196]....
        /*0b18*/ 	.word	0xffffffff


	//   ....[197]....
        /*0b1c*/ 	.word	0xffffffff


	//   ....[198]....
        /*0b20*/ 	.word	0xffffffff


	//   ....[199]....
        /*0b24*/ 	.word	0xffffffff


	//   ....[200]....
        /*0b28*/ 	.word	0xffffffff


	//   ....[201]....
        /*0b2c*/ 	.word	0xffffffff


	//   ....[202]....
        /*0b30*/ 	.word	0xffffffff


	//   ....[203]....
        /*0b34*/ 	.word	0xffffffff


	//   ....[204]....
        /*0b38*/ 	.word	0xffffffff


	//   ....[205]....
        /*0b3c*/ 	.word	0xffffffff


	//   ....[206]....
        /*0b40*/ 	.word	0xffffffff


	//   ....[207]....
        /*0b44*/ 	.word	0xffffffff


	//   ....[208]....
        /*0b48*/ 	.word	0xffffffff


	//   ....[209]....
        /*0b4c*/ 	.word	0xffffffff


	//   ....[210]....
        /*0b50*/ 	.word	0xffffffff


	//   ....[211]....
        /*0b54*/ 	.word	0xffffffff


	//   ....[212]....
        /*0b58*/ 	.word	0xffffffff


	//   ....[213]....
        /*0b5c*/ 	.word	0xffffffff


	//   ....[214]....
        /*0b60*/ 	.word	0xffffffff


	//   ....[215]....
        /*0b64*/ 	.word	0xffffffff


	//   ....[216]....
        /*0b68*/ 	.word	0xffffffff


	//   ....[217]....
        /*0b6c*/ 	.word	0xffffffff


	//   ....[218]....
        /*0b70*/ 	.word	0xffffffff


	//   ....[219]....
        /*0b74*/ 	.word	0xffffffff


	//   ....[220]....
        /*0b78*/ 	.word	0xffffffff


	//   ....[221]....
        /*0b7c*/ 	.word	0xffffffff


	//   ....[222]....
        /*0b80*/ 	.word	0xffffffff


	//   ....[223]....
        /*0b84*/ 	.word	0xffffffff


	//   ....[224]....
        /*0b88*/ 	.word	0xffffffff


	//   ....[225]....
        /*0b8c*/ 	.word	0xffffffff


	//   ....[226]....
        /*0b90*/ 	.word	0xffffffff


	//   ....[227]....
        /*0b94*/ 	.word	0xffffffff


	//   ....[228]....
        /*0b98*/ 	.word	0xffffffff


	//   ....[229]....
        /*0b9c*/ 	.word	0xffffffff


	//   ....[230]....
        /*0ba0*/ 	.word	0xffffffff


	//   ....[231]....
        /*0ba4*/ 	.word	0xffffffff


	//   ....[232]....
        /*0ba8*/ 	.word	0xffffffff


	//   ....[233]....
        /*0bac*/ 	.word	0xffffffff


	//   ....[234]....
        /*0bb0*/ 	.word	0xffffffff


	//   ....[235]....
        /*0bb4*/ 	.word	0xffffffff


	//   ....[236]....
        /*0bb8*/ 	.word	0xffffffff


	//   ....[237]....
        /*0bbc*/ 	.word	0xffffffff


	//   ....[238]....
        /*0bc0*/ 	.word	0xffffffff


	//   ....[239]....
        /*0bc4*/ 	.word	0xffffffff


	//   ....[240]....
        /*0bc8*/ 	.word	0xffffffff


	//   ....[241]....
        /*0bcc*/ 	.word	0xffffffff


	//   ....[242]....
        /*0bd0*/ 	.word	0xffffffff


	//   ....[243]....
        /*0bd4*/ 	.word	0xffffffff


	//   ....[244]....
        /*0bd8*/ 	.word	0xffffffff


	//   ....[245]....
        /*0bdc*/ 	.word	0xffffffff


	//   ....[246]....
        /*0be0*/ 	.word	0xffffffff


	//   ....[247]....
        /*0be4*/ 	.word	0xffffffff


	//   ....[248]....
        /*0be8*/ 	.word	0xffffffff


	//   ....[249]....
        /*0bec*/ 	.word	0xffffffff


	//   ....[250]....
        /*0bf0*/ 	.word	0xffffffff


	//   ....[251]....
        /*0bf4*/ 	.word	0xffffffff


	//   ....[252]....
        /*0bf8*/ 	.word	0xffffffff


	//   ....[253]....
        /*0bfc*/ 	.word	0xffffffff


	//   ....[254]....
        /*0c00*/ 	.word	0xffffffff


	//   ....[255]....
        /*0c04*/ 	.word	0xffffffff


	//   ....[0]....
        /*0c08*/ 	.word	0xffffffff


	//   ....[1]....
        /*0c0c*/ 	.word	0xffffffff


	//   ....[2]....
        /*0c10*/ 	.word	0xffffffff


	//   ....[3]....
        /*0c14*/ 	.word	0xffffffff


	//   ....[4]....
        /*0c18*/ 	.word	0xffffffff


	//   ....[5]....
        /*0c1c*/ 	.word	0xffffffff


	//   ....[6]....
        /*0c20*/ 	.word	0xffffffff


	//   ....[7]....
        /*0c24*/ 	.word	0xffffffff


	//   ....[8]....
        /*0c28*/ 	.word	0xffffffff


	//   ....[9]....
        /*0c2c*/ 	.word	0xffffffff


	//   ....[10]....
        /*0c30*/ 	.word	0xffffffff


	//   ....[11]....
        /*0c34*/ 	.word	0xffffffff


	//   ....[12]....
        /*0c38*/ 	.word	0xffffffff


	//   ....[13]....
        /*0c3c*/ 	.word	0xffffffff


	//   ....[14]....
        /*0c40*/ 	.word	0xffffffff


	//   ....[15]....
        /*0c44*/ 	.word	0xffffffff


	//   ....[16]....
        /*0c48*/ 	.word	0xffffffff


	//   ....[17]....
        /*0c4c*/ 	.word	0xffffffff


	//   ....[18]....
        /*0c50*/ 	.word	0xffffffff


	//   ....[19]....
        /*0c54*/ 	.word	0xffffffff


	//   ....[20]....
        /*0c58*/ 	.word	0xffffffff


	//   ....[21]....
        /*0c5c*/ 	.word	0xffffffff


	//   ....[22]....
        /*0c60*/ 	.word	0xffffffff


	//   ....[23]....
        /*0c64*/ 	.word	0xffffffff


	//   ....[24]....
        /*0c68*/ 	.word	0xffffffff


	//   ....[25]....
        /*0c6c*/ 	.word	0xffffffff


	//   ....[26]....
        /*0c70*/ 	.word	0xffffffff


	//   ....[27]....
        /*0c74*/ 	.word	0xffffffff


	//   ....[28]....
        /*0c78*/ 	.word	0xffffffff


	//   ....[29]....
        /*0c7c*/ 	.word	0xffffffff


	//   ....[30]....
        /*0c80*/ 	.word	0xffffffff


	//   ....[31]....
        /*0c84*/ 	.word	0xffffffff


	//   ....[32]....
        /*0c88*/ 	.word	0xffffffff


	//   ....[33]....
        /*0c8c*/ 	.word	0xffffffff


	//   ....[34]....
        /*0c90*/ 	.word	0xffffffff


	//   ....[35]....
        /*0c94*/ 	.word	0xffffffff


	//   ....[36]....
        /*0c98*/ 	.word	0xffffffff


	//   ....[37]....
        /*0c9c*/ 	.word	0xffffffff


	//   ....[38]....
        /*0ca0*/ 	.word	0xffffffff


	//   ....[39]....
        /*0ca4*/ 	.word	0xffffffff


	//   ....[40]....
        /*0ca8*/ 	.word	0xffffffff


	//   ....[41]....
        /*0cac*/ 	.word	0xffffffff


	//   ....[42]....
        /*0cb0*/ 	.word	0xffffffff


	//   ....[43]....
        /*0cb4*/ 	.word	0xffffffff


	//   ....[44]....
        /*0cb8*/ 	.word	0xffffffff


	//   ....[45]....
        /*0cbc*/ 	.word	0xffffffff


	//   ....[46]....
        /*0cc0*/ 	.word	0xffffffff


	//   ....[47]....
        /*0cc4*/ 	.word	0xffffffff


	//   ....[48]....
        /*0cc8*/ 	.word	0xffffffff


	//   ....[49]....
        /*0ccc*/ 	.word	0xffffffff


	//   ....[50]....
        /*0cd0*/ 	.word	0xffffffff


	//   ....[51]....
        /*0cd4*/ 	.word	0xffffffff


	//   ....[52]....
        /*0cd8*/ 	.word	0xffffffff


	//   ....[53]....
        /*0cdc*/ 	.word	0xffffffff


	//   ....[54]....
        /*0ce0*/ 	.word	0xffffffff


	//   ....[55]....
        /*0ce4*/ 	.word	0xffffffff


	//   ....[56]....
        /*0ce8*/ 	.word	0xffffffff


	//   ....[57]....
        /*0cec*/ 	.word	0xffffffff


	//   ....[58]....
        /*0cf0*/ 	.word	0xffffffff


	//   ....[59]....
        /*0cf4*/ 	.word	0xffffffff


	//   ....[60]....
        /*0cf8*/ 	.word	0xffffffff


	//   ....[61]....
        /*0cfc*/ 	.word	0xffffffff


	//   ....[62]....
        /*0d00*/ 	.word	0xffffffff


	//   ....[63]....
        /*0d04*/ 	.word	0xffffffff


	//   ....[64]....
        /*0d08*/ 	.word	0xffffffff


	//   ....[65]....
        /*0d0c*/ 	.word	0xffffffff


	//   ....[66]....
        /*0d10*/ 	.word	0xffffffff


	//   ....[67]....
        /*0d14*/ 	.word	0xffffffff


	//   ....[68]....
        /*0d18*/ 	.word	0xffffffff


	//   ....[69]....
        /*0d1c*/ 	.word	0xffffffff


	//   ....[70]....
        /*0d20*/ 	.word	0xffffffff


	//   ....[71]....
        /*0d24*/ 	.word	0xffffffff


	//   ....[72]....
        /*0d28*/ 	.word	0xffffffff


	//   ....[73]....
        /*0d2c*/ 	.word	0xffffffff


	//   ....[74]....
        /*0d30*/ 	.word	0xffffffff


	//   ....[75]....
        /*0d34*/ 	.word	0xffffffff


	//   ....[76]....
        /*0d38*/ 	.word	0xffffffff


	//   ....[77]....
        /*0d3c*/ 	.word	0xffffffff


	//   ....[78]....
        /*0d40*/ 	.word	0xffffffff


	//   ....[79]....
        /*0d44*/ 	.word	0xffffffff


	//   ....[80]....
        /*0d48*/ 	.word	0xffffffff


	//   ....[81]....
        /*0d4c*/ 	.word	0xffffffff


	//   ....[82]....
        /*0d50*/ 	.word	0xffffffff


	//   ....[83]....
        /*0d54*/ 	.word	0xffffffff


	//   ....[84]....
        /*0d58*/ 	.word	0xffffffff


	//   ....[85]....
        /*0d5c*/ 	.word	0xffffffff


	//   ....[86]....
        /*0d60*/ 	.word	0xffffffff


	//   ....[87]....
        /*0d64*/ 	.word	0xffffffff


	//   ....[88]....
        /*0d68*/ 	.word	0xffffffff


	//   ....[89]....
        /*0d6c*/ 	.word	0xffffffff


	//   ....[90]....
        /*0d70*/ 	.word	0xffffffff


	//   ....[91]....
        /*0d74*/ 	.word	0xffffffff


	//   ....[92]....
        /*0d78*/ 	.word	0xffffffff


	//   ....[93]....
        /*0d7c*/ 	.word	0xffffffff


	//   ....[94]....
        /*0d80*/ 	.word	0xffffffff


	//   ....[95]....
        /*0d84*/ 	.word	0xffffffff


	//   ....[96]....
        /*0d88*/ 	.word	0xffffffff


	//   ....[97]....
        /*0d8c*/ 	.word	0xffffffff


	//   ....[98]....
        /*0d90*/ 	.word	0xffffffff


	//   ....[99]....
        /*0d94*/ 	.word	0xffffffff


	//   ....[100]....
        /*0d98*/ 	.word	0xffffffff


	//   ....[101]....
        /*0d9c*/ 	.word	0xffffffff


	//   ....[102]....
        /*0da0*/ 	.word	0xffffffff


	//   ....[103]....
        /*0da4*/ 	.word	0xffffffff


	//   ....[104]....
        /*0da8*/ 	.word	0xffffffff


	//   ....[105]....
        /*0dac*/ 	.word	0xffffffff


	//   ....[106]....
        /*0db0*/ 	.word	0xffffffff


	//   ....[107]....
        /*0db4*/ 	.word	0xffffffff


	//   ....[108]....
        /*0db8*/ 	.word	0xffffffff


	//   ....[109]....
        /*0dbc*/ 	.word	0xffffffff


	//   ....[110]....
        /*0dc0*/ 	.word	0xffffffff


	//   ....[111]....
        /*0dc4*/ 	.word	0xffffffff


	//   ....[112]....
        /*0dc8*/ 	.word	0xffffffff


	//   ....[113]....
        /*0dcc*/ 	.word	0xffffffff


	//   ....[114]....
        /*0dd0*/ 	.word	0xffffffff


	//   ....[115]....
        /*0dd4*/ 	.word	0xffffffff


	//   ....[116]....
        /*0dd8*/ 	.word	0xffffffff


	//   ....[117]....
        /*0ddc*/ 	.word	0xffffffff


	//   ....[118]....
        /*0de0*/ 	.word	0xffffffff


	//   ....[119]....
        /*0de4*/ 	.word	0xffffffff


	//   ....[120]....
        /*0de8*/ 	.word	0xffffffff


	//   ....[121]....
        /*0dec*/ 	.word	0xffffffff


	//   ....[122]....
        /*0df0*/ 	.word	0xffffffff


	//   ....[123]....
        /*0df4*/ 	.word	0xffffffff


	//   ....[124]....
        /*0df8*/ 	.word	0xffffffff


	//   ....[125]....
        /*0dfc*/ 	.word	0xffffffff


	//   ....[126]....
        /*0e00*/ 	.word	0xffffffff


	//   ....[127]....
        /*0e04*/ 	.word	0xffffffff


	//   ....[128]....
        /*0e08*/ 	.word	0xffffffff


	//   ....[129]....
        /*0e0c*/ 	.word	0xffffffff


	//   ....[130]....
        /*0e10*/ 	.word	0xffffffff


	//   ....[131]....
        /*0e14*/ 	.word	0xffffffff


	//   ....[132]....
        /*0e18*/ 	.word	0xffffffff


	//   ....[133]....
        /*0e1c*/ 	.word	0xffffffff


	//   ....[134]....
        /*0e20*/ 	.word	0xffffffff


	//   ....[135]....
        /*0e24*/ 	.word	0xffffffff


	//   ....[136]....
        /*0e28*/ 	.word	0xffffffff


	//   ....[137]....
        /*0e2c*/ 	.word	0xffffffff


	//   ....[138]....
        /*0e30*/ 	.word	0xffffffff


	//   ....[139]....
        /*0e34*/ 	.word	0xffffffff


	//   ....[140]....
        /*0e38*/ 	.word	0xffffffff


	//   ....[141]....
        /*0e3c*/ 	.word	0xffffffff


	//   ....[142]....
        /*0e40*/ 	.word	0xffffffff


	//   ....[143]....
        /*0e44*/ 	.word	0xffffffff


	//   ....[144]....
        /*0e48*/ 	.word	0xffffffff


	//   ....[145]....
        /*0e4c*/ 	.word	0xffffffff


	//   ....[146]....
        /*0e50*/ 	.word	0xffffffff


	//   ....[147]....
        /*0e54*/ 	.word	0xffffffff


	//   ....[148]....
        /*0e58*/ 	.word	0xffffffff


	//   ....[149]....
        /*0e5c*/ 	.word	0xffffffff


	//   ....[150]....
        /*0e60*/ 	.word	0xffffffff


	//   ....[151]....
        /*0e64*/ 	.word	0xffffffff


	//   ....[152]....
        /*0e68*/ 	.word	0xffffffff


	//   ....[153]....
        /*0e6c*/ 	.word	0xffffffff


	//   ....[154]....
        /*0e70*/ 	.word	0xffffffff


	//   ....[155]....
        /*0e74*/ 	.word	0xffffffff


	//   ....[156]....
        /*0e78*/ 	.word	0xffffffff


	//   ....[157]....
        /*0e7c*/ 	.word	0xffffffff


	//   ....[158]....
        /*0e80*/ 	.word	0xffffffff


	//   ....[159]....
        /*0e84*/ 	.word	0xffffffff


	//   ....[160]....
        /*0e88*/ 	.word	0xffffffff


	//   ....[161]....
        /*0e8c*/ 	.word	0xffffffff


	//   ....[162]....
        /*0e90*/ 	.word	0xffffffff


	//   ....[163]....
        /*0e94*/ 	.word	0xffffffff


	//   ....[164]....
        /*0e98*/ 	.word	0xffffffff


	//   ....[165]....
        /*0e9c*/ 	.word	0xffffffff


	//   ....[166]....
        /*0ea0*/ 	.word	0xffffffff


	//   ....[167]....
        /*0ea4*/ 	.word	0xffffffff


	//   ....[168]....
        /*0ea8*/ 	.word	0xffffffff


	//   ....[169]....
        /*0eac*/ 	.word	0xffffffff


	//   ....[170]....
        /*0eb0*/ 	.word	0xffffffff


	//   ....[171]....
        /*0eb4*/ 	.word	0xffffffff


	//   ....[172]....
        /*0eb8*/ 	.word	0xffffffff


	//   ....[173]....
        /*0ebc*/ 	.word	0xffffffff


	//   ....[174]....
        /*0ec0*/ 	.word	0xffffffff


	//   ....[175]....
        /*0ec4*/ 	.word	0xffffffff


	//   ....[176]....
        /*0ec8*/ 	.word	0xffffffff


	//   ....[177]....
        /*0ecc*/ 	.word	0xffffffff


	//   ....[178]....
        /*0ed0*/ 	.word	0xffffffff


	//   ....[179]....
        /*0ed4*/ 	.word	0xffffffff


	//   ....[180]....
        /*0ed8*/ 	.word	0xffffffff


	//   ....[181]....
        /*0edc*/ 	.word	0xffffffff


	//   ....[182]....
        /*0ee0*/ 	.word	0xffffffff


	//   ....[183]....
        /*0ee4*/ 	.word	0xffffffff


	//   ....[184]....
        /*0ee8*/ 	.word	0xffffffff


	//   ....[185]....
        /*0eec*/ 	.word	0xffffffff


	//   ....[186]....
        /*0ef0*/ 	.word	0xffffffff


	//   ....[187]....
        /*0ef4*/ 	.word	0xffffffff


	//   ....[188]....
        /*0ef8*/ 	.word	0xffffffff


	//   ....[189]....
        /*0efc*/ 	.word	0xffffffff


	//   ....[190]....
        /*0f00*/ 	.word	0xffffffff


	//   ....[191]....
        /*0f04*/ 	.word	0xffffffff


	//   ....[192]....
        /*0f08*/ 	.word	0xffffffff


	//   ....[193]....
        /*0f0c*/ 	.word	0xffffffff


	//   ....[194]....
        /*0f10*/ 	.word	0xffffffff


	//   ....[195]....
        /*0f14*/ 	.word	0xffffffff


	//   ....[196]....
        /*0f18*/ 	.word	0xffffffff


	//   ....[197]....
        /*0f1c*/ 	.word	0xffffffff


	//   ....[198]....
        /*0f20*/ 	.word	0xffffffff


	//   ....[199]....
        /*0f24*/ 	.word	0xffffffff


	//   ....[200]....
        /*0f28*/ 	.word	0xffffffff


	//   ....[201]....
        /*0f2c*/ 	.word	0xffffffff


	//   ....[202]....
        /*0f30*/ 	.word	0xffffffff


	//   ....[203]....
        /*0f34*/ 	.word	0xffffffff


	//   ....[204]....
        /*0f38*/ 	.word	0xffffffff


	//   ....[205]....
        /*0f3c*/ 	.word	0xffffffff


	//   ....[206]....
        /*0f40*/ 	.word	0xffffffff


	//   ....[207]....
        /*0f44*/ 	.word	0xffffffff


	//   ....[208]....
        /*0f48*/ 	.word	0xffffffff


	//   ....[209]....
        /*0f4c*/ 	.word	0xffffffff


	//   ....[210]....
        /*0f50*/ 	.word	0xffffffff


	//   ....[211]....
        /*0f54*/ 	.word	0xffffffff


	//   ....[212]....
        /*0f58*/ 	.word	0xffffffff


	//   ....[213]....
        /*0f5c*/ 	.word	0xffffffff


	//   ....[214]....
        /*0f60*/ 	.word	0xffffffff


	//   ....[215]....
        /*0f64*/ 	.word	0xffffffff


	//   ....[216]....
        /*0f68*/ 	.word	0xffffffff


	//   ....[217]....
        /*0f6c*/ 	.word	0xffffffff


	//   ....[218]....
        /*0f70*/ 	.word	0xffffffff


	//   ....[219]....
        /*0f74*/ 	.word	0xffffffff


	//   ....[220]....
        /*0f78*/ 	.word	0xffffffff


	//   ....[221]....
        /*0f7c*/ 	.word	0xffffffff


	//   ....[222]....
        /*0f80*/ 	.word	0xffffffff


	//   ....[223]....
        /*0f84*/ 	.word	0xffffffff


	//   ....[224]....
        /*0f88*/ 	.word	0xffffffff


	//   ....[225]....
        /*0f8c*/ 	.word	0xffffffff


	//   ....[226]....
        /*0f90*/ 	.word	0xffffffff


	//   ....[227]....
        /*0f94*/ 	.word	0xffffffff


	//   ....[228]....
        /*0f98*/ 	.word	0xffffffff


	//   ....[229]....
        /*0f9c*/ 	.word	0xffffffff


	//   ....[230]....
        /*0fa0*/ 	.word	0xffffffff


	//   ....[231]....
        /*0fa4*/ 	.word	0xffffffff


	//   ....[232]....
        /*0fa8*/ 	.word	0xffffffff


	//   ....[233]....
        /*0fac*/ 	.word	0xffffffff


	//   ....[234]....
        /*0fb0*/ 	.word	0xffffffff


	//   ....[235]....
        /*0fb4*/ 	.word	0xffffffff


	//   ....[236]....
        /*0fb8*/ 	.word	0xffffffff


	//   ....[237]....
        /*0fbc*/ 	.word	0xffffffff


	//   ....[238]....
        /*0fc0*/ 	.word	0xffffffff


	//   ....[239]....
        /*0fc4*/ 	.word	0xffffffff


	//   ....[240]....
        /*0fc8*/ 	.word	0xffffffff


	//   ....[241]....
        /*0fcc*/ 	.word	0xffffffff


	//   ....[242]....
        /*0fd0*/ 	.word	0xffffffff


	//   ....[243]....
        /*0fd4*/ 	.word	0xffffffff


	//   ....[244]....
        /*0fd8*/ 	.word	0xffffffff


	//   ....[245]....
        /*0fdc*/ 	.word	0xffffffff


	//   ....[246]....
        /*0fe0*/ 	.word	0xffffffff


	//   ....[247]....
        /*0fe4*/ 	.word	0xffffffff


	//   ....[248]....
        /*0fe8*/ 	.word	0xffffffff


	//   ....[249]....
        /*0fec*/ 	.word	0xffffffff


	//   ....[250]....
        /*0ff0*/ 	.word	0xffffffff


	//   ....[251]....
        /*0ff4*/ 	.word	0xffffffff


	//   ....[252]....
        /*0ff8*/ 	.word	0xffffffff


	//   ....[253]....
        /*0ffc*/ 	.word	0xffffffff


	//   ....[254]....
        /*1000*/ 	.word	0xffffffff


	//   ....[255]....
        /*1004*/ 	.word	0xffffffff


	//   ....[0]....
        /*1008*/ 	.word	0xffffffff


	//   ....[1]....
        /*100c*/ 	.word	0xffffffff


	//   ....[2]....
        /*1010*/ 	.word	0xffffffff


	//   ....[3]....
        /*1014*/ 	.word	0xffffffff


	//   ....[4]....
        /*1018*/ 	.word	0xffffffff


	//   ....[5]....
        /*101c*/ 	.word	0xffffffff


	//   ....[6]....
        /*1020*/ 	.word	0xffffffff


	//   ....[7]....
        /*1024*/ 	.word	0xffffffff


	//   ....[8]....
        /*1028*/ 	.word	0xffffffff


	//   ....[9]....
        /*102c*/ 	.word	0xffffffff


	//   ....[10]....
        /*1030*/ 	.word	0xffffffff


	//   ....[11]....
        /*1034*/ 	.word	0xffffffff


	//   ....[12]....
        /*1038*/ 	.word	0xffffffff


	//   ....[13]....
        /*103c*/ 	.word	0xffffffff


	//   ....[14]....
        /*1040*/ 	.word	0xffffffff


	//   ....[15]....
        /*1044*/ 	.word	0xffffffff


	//   ....[16]....
        /*1048*/ 	.word	0xffffffff


	//   ....[17]....
        /*104c*/ 	.word	0xffffffff


	//   ....[18]....
        /*1050*/ 	.word	0xffffffff


	//   ....[19]....
        /*1054*/ 	.word	0xffffffff


	//   ....[20]....
        /*1058*/ 	.word	0xffffffff


	//   ....[21]....
        /*105c*/ 	.word	0xffffffff


	//   ....[22]....
        /*1060*/ 	.word	0xffffffff


	//   ....[23]....
        /*1064*/ 	.word	0xffffffff


	//   ....[24]....
        /*1068*/ 	.word	0xffffffff


	//   ....[25]....
        /*106c*/ 	.word	0xffffffff


	//   ....[26]....
        /*1070*/ 	.word	0xffffffff


	//   ....[27]....
        /*1074*/ 	.word	0xffffffff


	//   ....[28]....
        /*1078*/ 	.word	0xffffffff


	//   ....[29]....
        /*107c*/ 	.word	0xffffffff


	//   ....[30]....
        /*1080*/ 	.word	0xffffffff


	//   ....[31]....
        /*1084*/ 	.word	0xffffffff


	//   ....[32]....
        /*1088*/ 	.word	0xffffffff


	//   ....[33]....
        /*108c*/ 	.word	0xffffffff


	//   ....[34]....
        /*1090*/ 	.word	0xffffffff


	//   ....[35]....
        /*1094*/ 	.word	0xffffffff


	//   ....[36]....
        /*1098*/ 	.word	0xffffffff


	//   ....[37]....
        /*109c*/ 	.word	0xffffffff


	//   ....[38]....
        /*10a0*/ 	.word	0xffffffff


	//   ....[39]....
        /*10a4*/ 	.word	0xffffffff


	//   ....[40]....
        /*10a8*/ 	.word	0xffffffff


	//   ....[41]....
        /*10ac*/ 	.word	0xffffffff


	//   ....[42]....
        /*10b0*/ 	.word	0xffffffff


	//   ....[43]....
        /*10b4*/ 	.word	0xffffffff


	//   ....[44]....
        /*10b8*/ 	.word	0xffffffff


	//   ....[45]....
        /*10bc*/ 	.word	0xffffffff


	//   ....[46]....
        /*10c0*/ 	.word	0xffffffff


	//   ....[47]....
        /*10c4*/ 	.word	0xffffffff


	//   ....[48]....
        /*10c8*/ 	.word	0xffffffff


	//   ....[49]....
        /*10cc*/ 	.word	0xffffffff


	//   ....[50]....
        /*10d0*/ 	.word	0xffffffff


	//   ....[51]....
        /*10d4*/ 	.word	0xffffffff


	//   ....[52]....
        /*10d8*/ 	.word	0xffffffff


	//   ....[53]....
        /*10dc*/ 	.word	0xffffffff


	//   ....[54]....
        /*10e0*/ 	.word	0xffffffff


	//   ....[55]....
        /*10e4*/ 	.word	0xffffffff


	//   ....[56]....
        /*10e8*/ 	.word	0xffffffff


	//   ....[57]....
        /*10ec*/ 	.word	0xffffffff


	//   ....[58]....
        /*10f0*/ 	.word	0xffffffff


	//   ....[59]....
        /*10f4*/ 	.word	0xffffffff


	//   ....[60]....
        /*10f8*/ 	.word	0xffffffff


	//   ....[61]....
        /*10fc*/ 	.word	0xffffffff


	//   ....[62]....
        /*1100*/ 	.word	0xffffffff


	//   ....[63]....
        /*1104*/ 	.word	0xffffffff


	//   ....[64]....
        /*1108*/ 	.word	0xffffffff


	//   ....[65]....
        /*110c*/ 	.word	0xffffffff


	//   ....[66]....
        /*1110*/ 	.word	0xffffffff


	//   ....[67]....
        /*1114*/ 	.word	0xffffffff


	//   ....[68]....
        /*1118*/ 	.word	0xffffffff


	//   ....[69]....
        /*111c*/ 	.word	0xffffffff


	//   ....[70]....
        /*1120*/ 	.word	0xffffffff


	//   ....[71]....
        /*1124*/ 	.word	0xffffffff


	//   ....[72]....
        /*1128*/ 	.word	0xffffffff


	//   ....[73]....
        /*112c*/ 	.word	0xffffffff


	//   ....[74]....
        /*1130*/ 	.word	0xffffffff


	//   ....[75]....
        /*1134*/ 	.word	0xffffffff


	//   ....[76]....
        /*1138*/ 	.word	0xffffffff


	//   ....[77]....
        /*113c*/ 	.word	0xffffffff


	//   ....[78]....
        /*1140*/ 	.word	0xffffffff


	//   ....[79]....
        /*1144*/ 	.word	0xffffffff


	//   ....[80]....
        /*1148*/ 	.word	0xffffffff


	//   ....[81]....
        /*114c*/ 	.word	0xffffffff


	//   ....[82]....
        /*1150*/ 	.word	0xffffffff


	//   ....[83]....
        /*1154*/ 	.word	0xffffffff


	//   ....[84]....
        /*1158*/ 	.word	0xffffffff


	//   ....[85]....
        /*115c*/ 	.word	0xffffffff


	//   ....[86]....
        /*1160*/ 	.word	0xffffffff


	//   ....[87]....
        /*1164*/ 	.word	0xffffffff


	//   ....[88]....
        /*1168*/ 	.word	0xffffffff


	//   ....[89]....
        /*116c*/ 	.word	0xffffffff


	//   ....[90]....
        /*1170*/ 	.word	0xffffffff


	//   ....[91]....
        /*1174*/ 	.word	0xffffffff


	//   ....[92]....
        /*1178*/ 	.word	0xffffffff


	//   ....[93]....
        /*117c*/ 	.word	0xffffffff


	//   ....[94]....
        /*1180*/ 	.word	0xffffffff


	//   ....[95]....
        /*1184*/ 	.word	0xffffffff


	//   ....[96]....
        /*1188*/ 	.word	0xffffffff


	//   ....[97]....
        /*118c*/ 	.word	0xffffffff


	//   ....[98]....
        /*1190*/ 	.word	0xffffffff


	//   ....[99]....
        /*1194*/ 	.word	0xffffffff


	//   ....[100]....
        /*1198*/ 	.word	0xffffffff


	//   ....[101]....
        /*119c*/ 	.word	0xffffffff


	//   ....[102]....
        /*11a0*/ 	.word	0xffffffff


	//   ....[103]....
        /*11a4*/ 	.word	0xffffffff


	//   ....[104]....
        /*11a8*/ 	.word	0xffffffff


	//   ....[105]....
        /*11ac*/ 	.word	0xffffffff


	//   ....[106]....
        /*11b0*/ 	.word	0xffffffff


	//   ....[107]....
        /*11b4*/ 	.word	0xffffffff


	//   ....[108]....
        /*11b8*/ 	.word	0xffffffff


	//   ....[109]....
        /*11bc*/ 	.word	0xffffffff


	//   ....[110]....
        /*11c0*/ 	.word	0xffffffff


	//   ....[111]....
        /*11c4*/ 	.word	0xffffffff


	//   ....[112]....
        /*11c8*/ 	.word	0xffffffff


	//   ....[113]....
        /*11cc*/ 	.word	0xffffffff


	//   ....[114]....
        /*11d0*/ 	.word	0xffffffff


	//   ....[115]....
        /*11d4*/ 	.word	0xffffffff


	//   ....[116]....
        /*11d8*/ 	.word	0xffffffff


	//   ....[117]....
        /*11dc*/ 	.word	0xffffffff


	//   ....[118]....
        /*11e0*/ 	.word	0xffffffff


	//   ....[119]....
        /*11e4*/ 	.word	0xffffffff


	//   ....[120]....
        /*11e8*/ 	.word	0xffffffff


	//   ....[121]....
        /*11ec*/ 	.word	0xffffffff


	//   ....[122]....
        /*11f0*/ 	.word	0xffffffff


	//   ....[123]....
        /*11f4*/ 	.word	0xffffffff


	//   ....[124]....
        /*11f8*/ 	.word	0xffffffff


	//   ....[125]....
        /*11fc*/ 	.word	0xffffffff


	//   ....[126]....
        /*1200*/ 	.word	0xffffffff


	//   ....[127]....
        /*1204*/ 	.word	0xffffffff


	//   ....[128]....
        /*1208*/ 	.word	0xffffffff


	//   ....[129]....
        /*120c*/ 	.word	0xffffffff


	//   ....[130]....
        /*1210*/ 	.word	0xffffffff


	//   ....[131]....
        /*1214*/ 	.word	0xffffffff


	//   ....[132]....
        /*1218*/ 	.word	0xffffffff


	//   ....[133]....
        /*121c*/ 	.word	0xffffffff


	//   ....[134]....
        /*1220*/ 	.word	0xffffffff


	//   ....[135]....
        /*1224*/ 	.word	0xffffffff


	//   ....[136]....
        /*1228*/ 	.word	0xffffffff


	//   ....[137]....
        /*122c*/ 	.word	0xffffffff


	//   ....[138]....
        /*1230*/ 	.word	0xffffffff


	//   ....[139]....
        /*1234*/ 	.word	0xffffffff


	//   ....[140]....
        /*1238*/ 	.word	0xffffffff


	//   ....[141]....
        /*123c*/ 	.word	0xffffffff


	//   ....[142]....
        /*1240*/ 	.word	0xffffffff


	//   ....[143]....
        /*1244*/ 	.word	0xffffffff


	//   ....[144]....
        /*1248*/ 	.word	0xffffffff


	//   ....[145]....
        /*124c*/ 	.word	0xffffffff


	//   ....[146]....
        /*1250*/ 	.word	0xffffffff


	//   ....[147]....
        /*1254*/ 	.word	0xffffffff


	//   ....[148]....
        /*1258*/ 	.word	0xffffffff


	//   ....[149]....
        /*125c*/ 	.word	0xffffffff


	//   ....[150]....
        /*1260*/ 	.word	0xffffffff


	//   ....[151]....
        /*1264*/ 	.word	0xffffffff


	//   ....[152]....
        /*1268*/ 	.word	0xffffffff


	//   ....[153]....
        /*126c*/ 	.word	0xffffffff


	//   ....[154]....
        /*1270*/ 	.word	0xffffffff


	//   ....[155]....
        /*1274*/ 	.word	0xffffffff


	//   ....[156]....
        /*1278*/ 	.word	0xffffffff


	//   ....[157]....
        /*127c*/ 	.word	0xffffffff


	//   ....[158]....
        /*1280*/ 	.word	0xffffffff


	//   ....[159]....
        /*1284*/ 	.word	0xffffffff


	//   ....[160]....
        /*1288*/ 	.word	0xffffffff


	//   ....[161]....
        /*128c*/ 	.word	0xffffffff


	//   ....[162]....
        /*1290*/ 	.word	0xffffffff


	//   ....[163]....
        /*1294*/ 	.word	0xffffffff


	//   ....[164]....
        /*1298*/ 	.word	0xffffffff


	//   ....[165]....
        /*129c*/ 	.word	0xffffffff


	//   ....[166]....
        /*12a0*/ 	.word	0xffffffff


	//   ....[167]....
        /*12a4*/ 	.word	0xffffffff


	//   ....[168]....
        /*12a8*/ 	.word	0xffffffff


	//   ....[169]....
        /*12ac*/ 	.word	0xffffffff


	//   ....[170]....
        /*12b0*/ 	.word	0xffffffff


	//   ....[171]....
        /*12b4*/ 	.word	0xffffffff


	//   ....[172]....
        /*12b8*/ 	.word	0xffffffff


	//   ....[173]....
        /*12bc*/ 	.word	0xffffffff


	//   ....[174]....
        /*12c0*/ 	.word	0xffffffff


	//   ....[175]....
        /*12c4*/ 	.word	0xffffffff


	//   ....[176]....
        /*12c8*/ 	.word	0xffffffff


	//   ....[177]....
        /*12cc*/ 	.word	0xffffffff


	//   ....[178]....
        /*12d0*/ 	.word	0xffffffff


	//   ....[179]....
        /*12d4*/ 	.word	0xffffffff


	//   ....[180]....
        /*12d8*/ 	.word	0xffffffff


	//   ....[181]....
        /*12dc*/ 	.word	0xffffffff


	//   ....[182]....
        /*12e0*/ 	.word	0xffffffff


	//   ....[183]....
        /*12e4*/ 	.word	0xffffffff


	//   ....[184]....
        /*12e8*/ 	.word	0xffffffff


	//   ....[185]....
        /*12ec*/ 	.word	0xffffffff


	//   ....[186]....
        /*12f0*/ 	.word	0xffffffff


	//   ....[187]....
        /*12f4*/ 	.word	0xffffffff


	//   ....[188]....
        /*12f8*/ 	.word	0xffffffff


	//   ....[189]....
        /*12fc*/ 	.word	0xffffffff


	//   ....[190]....
        /*1300*/ 	.word	0xffffffff


	//   ....[191]....
        /*1304*/ 	.word	0xffffffff


	//   ....[192]....
        /*1308*/ 	.word	0xffffffff


	//   ....[193]....
        /*130c*/ 	.word	0xffffffff


	//   ....[194]....
        /*1310*/ 	.word	0xffffffff


	//   ....[195]....
        /*1314*/ 	.word	0xffffffff


	//   ....[196]....
        /*1318*/ 	.word	0xffffffff


	//   ....[197]....
        /*131c*/ 	.word	0xffffffff


	//   ....[198]....
        /*1320*/ 	.word	0xffffffff


	//   ....[199]....
        /*1324*/ 	.word	0xffffffff


	//   ....[200]....
        /*1328*/ 	.word	0xffffffff


	//   ....[201]....
        /*132c*/ 	.word	0xffffffff


	//   ....[202]....
        /*1330*/ 	.word	0xffffffff


	//   ....[203]....
        /*1334*/ 	.word	0xffffffff


	//   ....[204]....
        /*1338*/ 	.word	0xffffffff


	//   ....[205]....
        /*133c*/ 	.word	0xffffffff


	//   ....[206]....
        /*1340*/ 	.word	0xffffffff


	//   ....[207]....
        /*1344*/ 	.word	0xffffffff


	//   ....[208]....
        /*1348*/ 	.word	0xffffffff


	//   ....[209]....
        /*134c*/ 	.word	0xffffffff


	//   ....[210]....
        /*1350*/ 	.word	0xffffffff


	//   ....[211]....
        /*1354*/ 	.word	0xffffffff


	//   ....[212]....
        /*1358*/ 	.word	0xffffffff


	//   ....[213]....
        /*135c*/ 	.word	0xffffffff


	//   ....[214]....
        /*1360*/ 	.word	0xffffffff


	//   ....[215]....
        /*1364*/ 	.word	0xffffffff


	//   ....[216]....
        /*1368*/ 	.word	0xffffffff


	//   ....[217]....
        /*136c*/ 	.word	0xffffffff


	//   ....[218]....
        /*1370*/ 	.word	0xffffffff


	//   ....[219]....
        /*1374*/ 	.word	0xffffffff


	//   ....[220]....
        /*1378*/ 	.word	0xffffffff


	//   ....[221]....
        /*137c*/ 	.word	0xffffffff


	//   ....[222]....
        /*1380*/ 	.word	0xffffffff


	//   ....[223]....
        /*1384*/ 	.word	0xffffffff


	//   ....[224]....
        /*1388*/ 	.word	0xffffffff


	//   ....[225]....
        /*138c*/ 	.word	0xffffffff


	//   ....[226]....
        /*1390*/ 	.word	0xffffffff


	//   ....[227]....
        /*1394*/ 	.word	0xffffffff


	//   ....[228]....
        /*1398*/ 	.word	0xffffffff


	//   ....[229]....
        /*139c*/ 	.word	0xffffffff


	//   ....[230]....
        /*13a0*/ 	.word	0xffffffff


	//   ....[231]....
        /*13a4*/ 	.word	0xffffffff


	//   ....[232]....
        /*13a8*/ 	.word	0xffffffff


	//   ....[233]....
        /*13ac*/ 	.word	0xffffffff


	//   ....[234]....
        /*13b0*/ 	.word	0xffffffff


	//   ....[235]....
        /*13b4*/ 	.word	0xffffffff


	//   ....[236]....
        /*13b8*/ 	.word	0xffffffff


	//   ....[237]....
        /*13bc*/ 	.word	0xffffffff


	//   ....[238]....
        /*13c0*/ 	.word	0xffffffff


	//   ....[239]....
        /*13c4*/ 	.word	0xffffffff


	//   ....[240]....
        /*13c8*/ 	.word	0xffffffff


	//   ....[241]....
        /*13cc*/ 	.word	0xffffffff


	//   ....[242]....
        /*13d0*/ 	.word	0xffffffff


	//   ....[243]....
        /*13d4*/ 	.word	0xffffffff


	//   ....[244]....
        /*13d8*/ 	.word	0xffffffff


	//   ....[245]....
        /*13dc*/ 	.word	0xffffffff


	//   ....[246]....
        /*13e0*/ 	.word	0xffffffff


	//   ....[247]....
        /*13e4*/ 	.word	0xffffffff


	//   ....[248]....
        /*13e8*/ 	.word	0xffffffff


	//   ....[249]....
        /*13ec*/ 	.word	0xffffffff


	//   ....[250]....
        /*13f0*/ 	.word	0xffffffff


	//   ....[251]....
        /*13f4*/ 	.word	0xffffffff


	//   ....[252]....
        /*13f8*/ 	.word	0xffffffff


	//   ....[253]....
        /*13fc*/ 	.word	0xffffffff


	//   ....[254]....
        /*1400*/ 	.word	0xffffffff


	//   ....[255]....
        /*1404*/ 	.word	0xffffffff


	//   ....[0]....
        /*1408*/ 	.word	0xffffffff


	//   ....[1]....
        /*140c*/ 	.word	0xffffffff


	//   ....[2]....
        /*1410*/ 	.word	0xffffffff


	//   ....[3]....
        /*1414*/ 	.word	0xffffffff


	//   ....[4]....
        /*1418*/ 	.word	0xffffffff


	//   ....[5]....
        /*141c*/ 	.word	0xffffffff


	//   ....[6]....
        /*1420*/ 	.word	0xffffffff


	//   ....[7]....
        /*1424*/ 	.word	0xffffffff


	//   ....[8]....
        /*1428*/ 	.word	0xffffffff


	//   ....[9]....
        /*142c*/ 	.word	0xffffffff


	//   ....[10]....
        /*1430*/ 	.word	0xffffffff


	//   ....[11]....
        /*1434*/ 	.word	0xffffffff


	//   ....[12]....
        /*1438*/ 	.word	0xffffffff


	//   ....[13]....
        /*143c*/ 	.word	0xffffffff


	//   ....[14]....
        /*1440*/ 	.word	0xffffffff


	//   ....[15]....
        /*1444*/ 	.word	0xffffffff


	//   ....[16]....
        /*1448*/ 	.word	0xffffffff


	//   ....[17]....
        /*144c*/ 	.word	0xffffffff


	//   ....[18]....
        /*1450*/ 	.word	0xffffffff


	//   ....[19]....
        /*1454*/ 	.word	0xffffffff


	//   ....[20]....
        /*1458*/ 	.word	0xffffffff


	//   ....[21]....
        /*145c*/ 	.word	0xffffffff


	//   ....[22]....
        /*1460*/ 	.word	0xffffffff


	//   ....[23]....
        /*1464*/ 	.word	0xffffffff


	//   ....[24]....
        /*1468*/ 	.word	0xffffffff


	//   ....[25]....
        /*146c*/ 	.word	0xffffffff


	//   ....[26]....
        /*1470*/ 	.word	0xffffffff


	//   ....[27]....
        /*1474*/ 	.word	0xffffffff


	//   ....[28]....
        /*1478*/ 	.word	0xffffffff


	//   ....[29]....
        /*147c*/ 	.word	0xffffffff


	//   ....[30]....
        /*1480*/ 	.word	0xffffffff


	//   ....[31]....
        /*1484*/ 	.word	0xffffffff


	//   ....[32]....
        /*1488*/ 	.word	0xffffffff


	//   ....[33]....
        /*148c*/ 	.word	0xffffffff


	//   ....[34]....
        /*1490*/ 	.word	0xffffffff


	//   ....[35]....
        /*1494*/ 	.word	0xffffffff


	//   ....[36]....
        /*1498*/ 	.word	0xffffffff


	//   ....[37]....
        /*149c*/ 	.word	0xffffffff


	//   ....[38]....
        /*14a0*/ 	.word	0xffffffff


	//   ....[39]....
        /*14a4*/ 	.word	0xffffffff


	//   ....[40]....
        /*14a8*/ 	.word	0xffffffff


	//   ....[41]....
        /*14ac*/ 	.word	0xffffffff


	//   ....[42]....
        /*14b0*/ 	.word	0xffffffff


	//   ....[43]....
        /*14b4*/ 	.word	0xffffffff


	//   ....[44]....
        /*14b8*/ 	.word	0xffffffff


	//   ....[45]....
        /*14bc*/ 	.word	0xffffffff


	//   ....[46]....
        /*14c0*/ 	.word	0xffffffff


	//   ....[47]....
        /*14c4*/ 	.word	0xffffffff


	//   ....[48]....
        /*14c8*/ 	.word	0xffffffff


	//   ....[49]....
        /*14cc*/ 	.word	0xffffffff


	//   ....[50]....
        /*14d0*/ 	.word	0xffffffff


	//   ....[51]....
        /*14d4*/ 	.word	0xffffffff


	//   ....[52]....
        /*14d8*/ 	.word	0xffffffff


	//   ....[53]....
        /*14dc*/ 	.word	0xffffffff


	//   ....[54]....
        /*14e0*/ 	.word	0xffffffff


	//   ....[55]....
        /*14e4*/ 	.word	0xffffffff


	//   ....[56]....
        /*14e8*/ 	.word	0xffffffff


	//   ....[57]....
        /*14ec*/ 	.word	0xffffffff


	//   ....[58]....
        /*14f0*/ 	.word	0xffffffff


	//   ....[59]....
        /*14f4*/ 	.word	0xffffffff


	//   ....[60]....
        /*14f8*/ 	.word	0xffffffff


	//   ....[61]....
        /*14fc*/ 	.word	0xffffffff


	//   ....[62]....
        /*1500*/ 	.word	0xffffffff


	//   ....[63]....
        /*1504*/ 	.word	0xffffffff


	//   ....[64]....
        /*1508*/ 	.word	0xffffffff


	//   ....[65]....
        /*150c*/ 	.word	0xffffffff


	//   ....[66]....
        /*1510*/ 	.word	0xffffffff


	//   ....[67]....
        /*1514*/ 	.word	0xffffffff


	//   ....[68]....
        /*1518*/ 	.word	0xffffffff


	//   ....[69]....
        /*151c*/ 	.word	0xffffffff


	//   ....[70]....
        /*1520*/ 	.word	0xffffffff


	//   ....[71]....
        /*1524*/ 	.word	0xffffffff


	//   ....[72]....
        /*1528*/ 	.word	0xffffffff


	//   ....[73]....
        /*152c*/ 	.word	0xffffffff


	//   ....[74]....
        /*1530*/ 	.word	0xffffffff


	//   ....[75]....
        /*1534*/ 	.word	0xffffffff


	//   ....[76]....
        /*1538*/ 	.word	0xffffffff


	//   ....[77]....
        /*153c*/ 	.word	0xffffffff


	//   ....[78]....
        /*1540*/ 	.word	0xffffffff


	//   ....[79]....
        /*1544*/ 	.word	0xffffffff


	//   ....[80]....
        /*1548*/ 	.word	0xffffffff


	//   ....[81]....
        /*154c*/ 	.word	0xffffffff


	//   ....[82]....
        /*1550*/ 	.word	0xffffffff


	//   ....[83]....
        /*1554*/ 	.word	0xffffffff


	//   ....[84]....
        /*1558*/ 	.word	0xffffffff


	//   ....[85]....
        /*155c*/ 	.word	0xffffffff


	//   ....[86]....
        /*1560*/ 	.word	0xffffffff


	//   ....[87]....
        /*1564*/ 	.word	0xffffffff


	//   ....[88]....
        /*1568*/ 	.word	0xffffffff


	//   ....[89]....
        /*156c*/ 	.word	0xffffffff


	//   ....[90]....
        /*1570*/ 	.word	0xffffffff


	//   ....[91]....
        /*1574*/ 	.word	0xffffffff


	//   ....[92]....
        /*1578*/ 	.word	0xffffffff


	//   ....[93]....
        /*157c*/ 	.word	0xffffffff


	//   ....[94]....
        /*1580*/ 	.word	0xffffffff


	//   ....[95]....
        /*1584*/ 	.word	0xffffffff


	//   ....[96]....
        /*1588*/ 	.word	0xffffffff


	//   ....[97]....
        /*158c*/ 	.word	0xffffffff


	//   ....[98]....
        /*1590*/ 	.word	0xffffffff


	//   ....[99]....
        /*1594*/ 	.word	0xffffffff


	//   ....[100]....
        /*1598*/ 	.word	0xffffffff


	//   ....[101]....
        /*159c*/ 	.word	0xffffffff


	//   ....[102]....
        /*15a0*/ 	.word	0xffffffff


	//   ....[103]....
        /*15a4*/ 	.word	0xffffffff


	//   ....[104]....
        /*15a8*/ 	.word	0xffffffff


	//   ....[105]....
        /*15ac*/ 	.word	0xffffffff


	//   ....[106]....
        /*15b0*/ 	.word	0xffffffff


	//   ....[107]....
        /*15b4*/ 	.word	0xffffffff


	//   ....[108]....
        /*15b8*/ 	.word	0xffffffff


	//   ....[109]....
        /*15bc*/ 	.word	0xffffffff


	//   ....[110]....
        /*15c0*/ 	.word	0xffffffff


	//   ....[111]....
        /*15c4*/ 	.word	0xffffffff


	//   ....[112]....
        /*15c8*/ 	.word	0xffffffff


	//   ....[113]....
        /*15cc*/ 	.word	0xffffffff


	//   ....[114]....
        /*15d0*/ 	.word	0xffffffff


	//   ....[115]....
        /*15d4*/ 	.word	0xffffffff


	//   ....[116]....
        /*15d8*/ 	.word	0xffffffff


	//   ....[117]....
        /*15dc*/ 	.word	0xffffffff


	//   ....[118]....
        /*15e0*/ 	.word	0xffffffff


	//   ....[119]....
        /*15e4*/ 	.word	0xffffffff


	//   ....[120]....
        /*15e8*/ 	.word	0xffffffff


	//   ....[121]....
        /*15ec*/ 	.word	0xffffffff


	//   ....[122]....
        /*15f0*/ 	.word	0xffffffff


	//   ....[123]....
        /*15f4*/ 	.word	0xffffffff


	//   ....[124]....
        /*15f8*/ 	.word	0xffffffff


	//   ....[125]....
        /*15fc*/ 	.word	0xffffffff


	//   ....[126]....
        /*1600*/ 	.word	0xffffffff


	//   ....[127]....
        /*1604*/ 	.word	0xffffffff


	//   ....[128]....
        /*1608*/ 	.word	0xffffffff


	//   ....[129]....
        /*160c*/ 	.word	0xffffffff


	//   ....[130]....
        /*1610*/ 	.word	0xffffffff


	//   ....[131]....
        /*1614*/ 	.word	0xffffffff


	//   ....[132]....
        /*1618*/ 	.word	0xffffffff


	//   ....[133]....
        /*161c*/ 	.word	0xffffffff


	//   ....[134]....
        /*1620*/ 	.word	0xffffffff


	//   ....[135]....
        /*1624*/ 	.word	0xffffffff


	//   ....[136]....
        /*1628*/ 	.word	0xffffffff


	//   ....[137]....
        /*162c*/ 	.word	0xffffffff


	//   ....[138]....
        /*1630*/ 	.word	0xffffffff


	//   ....[139]....
        /*1634*/ 	.word	0xffffffff


	//   ....[140]....
        /*1638*/ 	.word	0xffffffff


	//   ....[141]....
        /*163c*/ 	.word	0xffffffff


	//   ....[142]....
        /*1640*/ 	.word	0xffffffff


	//   ....[143]....
        /*1644*/ 	.word	0xffffffff


	//   ....[144]....
        /*1648*/ 	.word	0xffffffff


	//   ....[145]....
        /*164c*/ 	.word	0xffffffff


	//   ....[146]....
        /*1650*/ 	.word	0xffffffff


	//   ....[147]....
        /*1654*/ 	.word	0xffffffff


	//   ....[148]....
        /*1658*/ 	.word	0xffffffff


	//   ....[149]....
        /*165c*/ 	.word	0xffffffff


	//   ....[150]....
        /*1660*/ 	.word	0xffffffff


	//   ....[151]....
        /*1664*/ 	.word	0xffffffff


	//   ....[152]....
        /*1668*/ 	.word	0xffffffff


	//   ....[153]....
        /*166c*/ 	.word	0xffffffff


	//   ....[154]....
        /*1670*/ 	.word	0xffffffff


	//   ....[155]....
        /*1674*/ 	.word	0xffffffff


	//   ....[156]....
        /*1678*/ 	.word	0xffffffff


	//   ....[157]....
        /*167c*/ 	.word	0xffffffff


	//   ....[158]....
        /*1680*/ 	.word	0xffffffff


	//   ....[159]....
        /*1684*/ 	.word	0xffffffff


	//   ....[160]....
        /*1688*/ 	.word	0xffffffff


	//   ....[161]....
        /*168c*/ 	.word	0xffffffff


	//   ....[162]....
        /*1690*/ 	.word	0xffffffff


	//   ....[163]....
        /*1694*/ 	.word	0xffffffff


	//   ....[164]....
        /*1698*/ 	.word	0xffffffff


	//   ....[165]....
        /*169c*/ 	.word	0xffffffff


	//   ....[166]....
        /*16a0*/ 	.word	0xffffffff


	//   ....[167]....
        /*16a4*/ 	.word	0xffffffff


	//   ....[168]....
        /*16a8*/ 	.word	0xffffffff


	//   ....[169]....
        /*16ac*/ 	.word	0xffffffff


	//   ....[170]....
        /*16b0*/ 	.word	0xffffffff


	//   ....[171]....
        /*16b4*/ 	.word	0xffffffff


	//   ....[172]....
        /*16b8*/ 	.word	0xffffffff


	//   ....[173]....
        /*16bc*/ 	.word	0xffffffff


	//   ....[174]....
        /*16c0*/ 	.word	0xffffffff


	//   ....[175]....
        /*16c4*/ 	.word	0xffffffff


	//   ....[176]....
        /*16c8*/ 	.word	0xffffffff


	//   ....[177]....
        /*16cc*/ 	.word	0xffffffff


	//   ....[178]....
        /*16d0*/ 	.word	0xffffffff


	//   ....[179]....
        /*16d4*/ 	.word	0xffffffff


	//   ....[180]....
        /*16d8*/ 	.word	0xffffffff


	//   ....[181]....
        /*16dc*/ 	.word	0xffffffff


	//   ....[182]....
        /*16e0*/ 	.word	0xffffffff


	//   ....[183]....
        /*16e4*/ 	.word	0xffffffff


	//   ....[184]....
        /*16e8*/ 	.word	0xffffffff


	//   ....[185]....
        /*16ec*/ 	.word	0xffffffff


	//   ....[186]....
        /*16f0*/ 	.word	0xffffffff


	//   ....[187]....
        /*16f4*/ 	.word	0xffffffff


	//   ....[188]....
        /*16f8*/ 	.word	0xffffffff


	//   ....[189]....
        /*16fc*/ 	.word	0xffffffff


	//   ....[190]....
        /*1700*/ 	.word	0xffffffff


	//   ....[191]....
        /*1704*/ 	.word	0xffffffff


	//   ....[192]....
        /*1708*/ 	.word	0xffffffff


	//   ....[193]....
        /*170c*/ 	.word	0xffffffff


	//   ....[194]....
        /*1710*/ 	.word	0xffffffff


	//   ....[195]....
        /*1714*/ 	.word	0xffffffff


	//   ....[196]....
        /*1718*/ 	.word	0xffffffff


	//   ....[197]....
        /*171c*/ 	.word	0xffffffff


	//   ....[198]....
        /*1720*/ 	.word	0xffffffff


	//   ....[199]....
        /*1724*/ 	.word	0xffffffff


	//   ....[200]....
        /*1728*/ 	.word	0xffffffff


	//   ....[201]....
        /*172c*/ 	.word	0xffffffff


	//   ....[202]....
        /*1730*/ 	.word	0xffffffff


	//   ....[203]....
        /*1734*/ 	.word	0xffffffff


	//   ....[204]....
        /*1738*/ 	.word	0xffffffff


	//   ....[205]....
        /*173c*/ 	.word	0xffffffff


	//   ....[206]....
        /*1740*/ 	.word	0xffffffff


	//   ....[207]....
        /*1744*/ 	.word	0xffffffff


	//   ....[208]....
        /*1748*/ 	.word	0xffffffff


	//   ....[209]....
        /*174c*/ 	.word	0xffffffff


	//   ....[210]....
        /*1750*/ 	.word	0xffffffff


	//   ....[211]....
        /*1754*/ 	.word	0xffffffff


	//   ....[212]....
        /*1758*/ 	.word	0xffffffff


	//   ....[213]....
        /*175c*/ 	.word	0xffffffff


	//   ....[214]....
        /*1760*/ 	.word	0xffffffff


	//   ....[215]....
        /*1764*/ 	.word	0xffffffff


	//   ....[216]....
        /*1768*/ 	.word	0xffffffff


	//   ....[217]....
        /*176c*/ 	.word	0xffffffff


	//   ....[218]....
        /*1770*/ 	.word	0xffffffff


	//   ....[219]....
        /*1774*/ 	.word	0xffffffff


	//   ....[220]....
        /*1778*/ 	.word	0xffffffff


	//   ....[221]....
        /*177c*/ 	.word	0xffffffff


	//   ....[222]....
        /*1780*/ 	.word	0xffffffff


	//   ....[223]....
        /*1784*/ 	.word	0xffffffff


	//   ....[224]....
        /*1788*/ 	.word	0xffffffff


	//   ....[225]....
        /*178c*/ 	.word	0xffffffff


	//   ....[226]....
        /*1790*/ 	.word	0xffffffff


	//   ....[227]....
        /*1794*/ 	.word	0xffffffff


	//   ....[228]....
        /*1798*/ 	.word	0xffffffff


	//   ....[229]....
        /*179c*/ 	.word	0xffffffff


	//   ....[230]....
        /*17a0*/ 	.word	0xffffffff


	//   ....[231]....
        /*17a4*/ 	.word	0xffffffff


	//   ....[232]....
        /*17a8*/ 	.word	0xffffffff


	//   ....[233]....
        /*17ac*/ 	.word	0xffffffff


	//   ....[234]....
        /*17b0*/ 	.word	0xffffffff


	//   ....[235]....
        /*17b4*/ 	.word	0xffffffff


	//   ....[236]....
        /*17b8*/ 	.word	0xffffffff


	//   ....[237]....
        /*17bc*/ 	.word	0xffffffff


	//   ....[238]....
        /*17c0*/ 	.word	0xffffffff


	//   ....[239]....
        /*17c4*/ 	.word	0xffffffff


	//   ....[240]....
        /*17c8*/ 	.word	0xffffffff


	//   ....[241]....
        /*17cc*/ 	.word	0xffffffff


	//   ....[242]....
        /*17d0*/ 	.word	0xffffffff


	//   ....[243]....
        /*17d4*/ 	.word	0xffffffff


	//   ....[244]....
        /*17d8*/ 	.word	0xffffffff


	//   ....[245]....
        /*17dc*/ 	.word	0xffffffff


	//   ....[246]....
        /*17e0*/ 	.word	0xffffffff


	//   ....[247]....
        /*17e4*/ 	.word	0xffffffff


	//   ....[248]....
        /*17e8*/ 	.word	0xffffffff


	//   ....[249]....
        /*17ec*/ 	.word	0xffffffff


	//   ....[250]....
        /*17f0*/ 	.word	0xffffffff


	//   ....[251]....
        /*17f4*/ 	.word	0xffffffff


	//   ....[252]....
        /*17f8*/ 	.word	0xffffffff


	//   ....[253]....
        /*17fc*/ 	.word	0xffffffff


	//   ....[254]....
        /*1800*/ 	.word	0xffffffff


	//   ....[255]....
        /*1804*/ 	.word	0xffffffff


	//   ....[0]....
        /*1808*/ 	.word	0xffffffff


	//   ....[1]....
        /*180c*/ 	.word	0xffffffff


	//   ....[2]....
        /*1810*/ 	.word	0xffffffff


	//   ....[3]....
        /*1814*/ 	.word	0xffffffff


	//   ....[4]....
        /*1818*/ 	.word	0xffffffff


	//   ....[5]....
        /*181c*/ 	.word	0xffffffff


	//   ....[6]....
        /*1820*/ 	.word	0xffffffff


	//   ....[7]....
        /*1824*/ 	.word	0xffffffff


	//   ....[8]....
        /*1828*/ 	.word	0xffffffff


	//   ....[9]....
        /*182c*/ 	.word	0xffffffff


	//   ....[10]....
        /*1830*/ 	.word	0xffffffff


	//   ....[11]....
        /*1834*/ 	.word	0xffffffff


	//   ....[12]....
        /*1838*/ 	.word	0xffffffff


	//   ....[13]....
        /*183c*/ 	.word	0xffffffff


	//   ....[14]....
        /*1840*/ 	.word	0xffffffff


	//   ....[15]....
        /*1844*/ 	.word	0xffffffff


	//   ....[16]....
        /*1848*/ 	.word	0xffffffff


	//   ....[17]....
        /*184c*/ 	.word	0xffffffff


	//   ....[18]....
        /*1850*/ 	.word	0xffffffff


	//   ....[19]....
        /*1854*/ 	.word	0xffffffff


	//   ....[20]....
        /*1858*/ 	.word	0xffffffff


	//   ....[21]....
        /*185c*/ 	.word	0xffffffff


	//   ....[22]....
        /*1860*/ 	.word	0xffffffff


	//   ....[23]....
        /*1864*/ 	.word	0xffffffff


	//   ....[24]....
        /*1868*/ 	.word	0xffffffff


	//   ....[25]....
        /*186c*/ 	.word	0xffffffff


	//   ....[26]....
        /*1870*/ 	.word	0xffffffff


	//   ....[27]....
        /*1874*/ 	.word	0xffffffff


	//   ....[28]....
        /*1878*/ 	.word	0xffffffff


	//   ....[29]....
        /*187c*/ 	.word	0xffffffff


	//   ....[30]....
        /*1880*/ 	.word	0xffffffff


	//   ....[31]....
        /*1884*/ 	.word	0xffffffff


	//   ....[32]....
        /*1888*/ 	.word	0xffffffff


	//   ....[33]....
        /*188c*/ 	.word	0xffffffff


	//   ....[34]....
        /*1890*/ 	.word	0xffffffff


	//   ....[35]....
        /*1894*/ 	.word	0xffffffff


	//   ....[36]....
        /*1898*/ 	.word	0xffffffff


	//   ....[37]....
        /*189c*/ 	.word	0xffffffff


	//   ....[38]....
        /*18a0*/ 	.word	0xffffffff


	//   ....[39]....
        /*18a4*/ 	.word	0xffffffff


	//   ....[40]....
        /*18a8*/ 	.word	0xffffffff


	//   ....[41]....
        /*18ac*/ 	.word	0xffffffff


	//   ....[42]....
        /*18b0*/ 	.word	0xffffffff


	//   ....[43]....
        /*18b4*/ 	.word	0xffffffff


	//   ....[44]....
        /*18b8*/ 	.word	0xffffffff


	//   ....[45]....
        /*18bc*/ 	.word	0xffffffff


	//   ....[46]....
        /*18c0*/ 	.word	0xffffffff


	//   ....[47]....
        /*18c4*/ 	.word	0xffffffff


	//   ....[48]....
        /*18c8*/ 	.word	0xffffffff


	//   ....[49]....
        /*18cc*/ 	.word	0xffffffff


	//   ....[50]....
        /*18d0*/ 	.word	0xffffffff


	//   ....[51]....
        /*18d4*/ 	.word	0xffffffff


	//   ....[52]....
        /*18d8*/ 	.word	0xffffffff


	//   ....[53]....
        /*18dc*/ 	.word	0xffffffff


	//   ....[54]....
        /*18e0*/ 	.word	0xffffffff


	//   ....[55]....
        /*18e4*/ 	.word	0xffffffff


	//   ....[56]....
        /*18e8*/ 	.word	0xffffffff


	//   ....[57]....
        /*18ec*/ 	.word	0xffffffff


	//   ....[58]....
        /*18f0*/ 	.word	0xffffffff


	//   ....[59]....
        /*18f4*/ 	.word	0xffffffff


	//   ....[60]....
        /*18f8*/ 	.word	0xffffffff


	//   ....[61]....
        /*18fc*/ 	.word	0xffffffff


	//   ....[62]....
        /*1900*/ 	.word	0xffffffff


	//   ....[63]....
        /*1904*/ 	.word	0xffffffff


	//   ....[64]....
        /*1908*/ 	.word	0xffffffff


	//   ....[65]....
        /*190c*/ 	.word	0xffffffff


	//   ....[66]....
        /*1910*/ 	.word	0xffffffff


	//   ....[67]....
        /*1914*/ 	.word	0xffffffff


	//   ....[68]....
        /*1918*/ 	.word	0xffffffff


	//   ....[69]....
        /*191c*/ 	.word	0xffffffff


	//   ....[70]....
        /*1920*/ 	.word	0xffffffff


	//   ....[71]....
        /*1924*/ 	.word	0xffffffff


	//   ....[72]....
        /*1928*/ 	.word	0xffffffff


	//   ....[73]....
        /*192c*/ 	.word	0xffffffff


	//   ....[74]....
        /*1930*/ 	.word	0xffffffff


	//   ....[75]....
        /*1934*/ 	.word	0xffffffff


	//   ....[76]....
        /*1938*/ 	.word	0xffffffff


	//   ....[77]....
        /*193c*/ 	.word	0xffffffff


	//   ....[78]....
        /*1940*/ 	.word	0xffffffff


	//   ....[79]....
        /*1944*/ 	.word	0xffffffff


	//   ....[80]....
        /*1948*/ 	.word	0xffffffff


	//   ....[81]....
        /*194c*/ 	.word	0xffffffff


	//   ....[82]....
        /*1950*/ 	.word	0xffffffff


	//   ....[83]....
        /*1954*/ 	.word	0xffffffff


	//   ....[84]....
        /*1958*/ 	.word	0xffffffff


	//   ....[85]....
        /*195c*/ 	.word	0xffffffff


	//   ....[86]....
        /*1960*/ 	.word	0xffffffff


	//   ....[87]....
        /*1964*/ 	.word	0xffffffff


	//   ....[88]....
        /*1968*/ 	.word	0xffffffff


	//   ....[89]....
        /*196c*/ 	.word	0xffffffff


	//   ....[90]....
        /*1970*/ 	.word	0xffffffff


	//   ....[91]....
        /*1974*/ 	.word	0xffffffff


	//   ....[92]....
        /*1978*/ 	.word	0xffffffff


	//   ....[93]....
        /*197c*/ 	.word	0xffffffff


	//   ....[94]....
        /*1980*/ 	.word	0xffffffff


	//   ....[95]....
        /*1984*/ 	.word	0xffffffff


	//   ....[96]....
        /*1988*/ 	.word	0xffffffff


	//   ....[97]....
        /*198c*/ 	.word	0xffffffff


	//   ....[98]....
        /*1990*/ 	.word	0xffffffff


	//   ....[99]....
        /*1994*/ 	.word	0xffffffff


	//   ....[100]....
        /*1998*/ 	.word	0xffffffff


	//   ....[101]....
        /*199c*/ 	.word	0xffffffff


	//   ....[102]....
        /*19a0*/ 	.word	0xffffffff


	//   ....[103]....
        /*19a4*/ 	.word	0xffffffff


	//   ....[104]....
        /*19a8*/ 	.word	0xffffffff


	//   ....[105]....
        /*19ac*/ 	.word	0xffffffff


	//   ....[106]....
        /*19b0*/ 	.word	0xffffffff


	//   ....[107]....
        /*19b4*/ 	.word	0xffffffff


	//   ....[108]....
        /*19b8*/ 	.word	0xffffffff


	//   ....[109]....
        /*19bc*/ 	.word	0xffffffff


	//   ....[110]....
        /*19c0*/ 	.word	0xffffffff


	//   ....[111]....
        /*19c4*/ 	.word	0xffffffff


	//   ....[112]....
        /*19c8*/ 	.word	0xffffffff


	//   ....[113]....
        /*19cc*/ 	.word	0xffffffff


	//   ....[114]....
        /*19d0*/ 	.word	0xffffffff


	//   ....[115]....
        /*19d4*/ 	.word	0xffffffff


	//   ....[116]....
        /*19d8*/ 	.word	0xffffffff


	//   ....[117]....
        /*19dc*/ 	.word	0xffffffff


	//   ....[118]....
        /*19e0*/ 	.word	0xffffffff


	//   ....[119]....
        /*19e4*/ 	.word	0xffffffff


	//   ....[120]....
        /*19e8*/ 	.word	0xffffffff


	//   ....[121]....
        /*19ec*/ 	.word	0xffffffff


	//   ....[122]....
        /*19f0*/ 	.word	0xffffffff


	//   ....[123]....
        /*19f4*/ 	.word	0xffffffff


	//   ....[124]....
        /*19f8*/ 	.word	0xffffffff


	//   ....[125]....
        /*19fc*/ 	.word	0xffffffff


	//   ....[126]....
        /*1a00*/ 	.word	0xffffffff


	//   ....[127]....
        /*1a04*/ 	.word	0xffffffff


	//   ....[128]....
        /*1a08*/ 	.word	0xffffffff


	//   ....[129]....
        /*1a0c*/ 	.word	0xffffffff


	//   ....[130]....
        /*1a10*/ 	.word	0xffffffff


	//   ....[131]....
        /*1a14*/ 	.word	0xffffffff


	//   ....[132]....
        /*1a18*/ 	.word	0xffffffff


	//   ....[133]....
        /*1a1c*/ 	.word	0xffffffff


	//   ....[134]....
        /*1a20*/ 	.word	0xffffffff


	//   ....[135]....
        /*1a24*/ 	.word	0xffffffff


	//   ....[136]....
        /*1a28*/ 	.word	0xffffffff


	//   ....[137]....
        /*1a2c*/ 	.word	0xffffffff


	//   ....[138]....
        /*1a30*/ 	.word	0xffffffff


	//   ....[139]....
        /*1a34*/ 	.word	0xffffffff


	//   ....[140]....
        /*1a38*/ 	.word	0xffffffff


	//   ....[141]....
        /*1a3c*/ 	.word	0xffffffff


	//   ....[142]....
        /*1a40*/ 	.word	0xffffffff


	//   ....[143]....
        /*1a44*/ 	.word	0xffffffff


	//   ....[144]....
        /*1a48*/ 	.word	0xffffffff


	//   ....[145]....
        /*1a4c*/ 	.word	0xffffffff


	//   ....[146]....
        /*1a50*/ 	.word	0xffffffff


	//   ....[147]....
        /*1a54*/ 	.word	0xffffffff


	//   ....[148]....
        /*1a58*/ 	.word	0xffffffff


	//   ....[149]....
        /*1a5c*/ 	.word	0xffffffff


	//   ....[150]....
        /*1a60*/ 	.word	0xffffffff


	//   ....[151]....
        /*1a64*/ 	.word	0xffffffff


	//   ....[152]....
        /*1a68*/ 	.word	0xffffffff


	//   ....[153]....
        /*1a6c*/ 	.word	0xffffffff


	//   ....[154]....
        /*1a70*/ 	.word	0xffffffff


	//   ....[155]....
        /*1a74*/ 	.word	0xffffffff


	//   ....[156]....
        /*1a78*/ 	.word	0xffffffff


	//   ....[157]....
        /*1a7c*/ 	.word	0xffffffff


	//   ....[158]....
        /*1a80*/ 	.word	0xffffffff


	//   ....[159]....
        /*1a84*/ 	.word	0xffffffff


	//   ....[160]....
        /*1a88*/ 	.word	0xffffffff


	//   ....[161]....
        /*1a8c*/ 	.word	0xffffffff


	//   ....[162]....
        /*1a90*/ 	.word	0xffffffff


	//   ....[163]....
        /*1a94*/ 	.word	0xffffffff


	//   ....[164]....
        /*1a98*/ 	.word	0xffffffff


	//   ....[165]....
        /*1a9c*/ 	.word	0xffffffff


	//   ....[166]....
        /*1aa0*/ 	.word	0xffffffff


	//   ....[167]....
        /*1aa4*/ 	.word	0xffffffff


	//   ....[168]....
        /*1aa8*/ 	.word	0xffffffff


	//   ....[169]....
        /*1aac*/ 	.word	0xffffffff


	//   ....[170]....
        /*1ab0*/ 	.word	0xffffffff


	//   ....[171]....
        /*1ab4*/ 	.word	0xffffffff


	//   ....[172]....
        /*1ab8*/ 	.word	0xffffffff


	//   ....[173]....
        /*1abc*/ 	.word	0xffffffff


	//   ....[174]....
        /*1ac0*/ 	.word	0xffffffff


	//   ....[175]....
        /*1ac4*/ 	.word	0xffffffff


	//   ....[176]....
        /*1ac8*/ 	.word	0xffffffff


	//   ....[177]....
        /*1acc*/ 	.word	0xffffffff


	//   ....[178]....
        /*1ad0*/ 	.word	0xffffffff


	//   ....[179]....
        /*1ad4*/ 	.word	0xffffffff


	//   ....[180]....
        /*1ad8*/ 	.word	0xffffffff


	//   ....[181]....
        /*1adc*/ 	.word	0xffffffff


	//   ....[182]....
        /*1ae0*/ 	.word	0xffffffff


	//   ....[183]....
        /*1ae4*/ 	.word	0xffffffff


	//   ....[184]....
        /*1ae8*/ 	.word	0xffffffff


	//   ....[185]....
        /*1aec*/ 	.word	0xffffffff


	//   ....[186]....
        /*1af0*/ 	.word	0xffffffff


	//   ....[187]....
        /*1af4*/ 	.word	0xffffffff


	//   ....[188]....
        /*1af8*/ 	.word	0xffffffff


	//   ....[189]....
        /*1afc*/ 	.word	0xffffffff


	//   ....[190]....
        /*1b00*/ 	.word	0xffffffff


	//   ....[191]....
        /*1b04*/ 	.word	0xffffffff


	//   ....[192]....
        /*1b08*/ 	.word	0xffffffff


	//   ....[193]....
        /*1b0c*/ 	.word	0xffffffff


	//   ....[194]....
        /*1b10*/ 	.word	0xffffffff


	//   ....[195]....
        /*1b14*/ 	.word	0xffffffff


	//   ....[196]....
        /*1b18*/ 	.word	0xffffffff


	//   ....[197]....
        /*1b1c*/ 	.word	0xffffffff


	//   ....[198]....
        /*1b20*/ 	.word	0xffffffff


	//   ....[199]....
        /*1b24*/ 	.word	0xffffffff


	//   ....[200]....
        /*1b28*/ 	.word	0xffffffff


	//   ....[201]....
        /*1b2c*/ 	.word	0xffffffff


	//   ....[202]....
        /*1b30*/ 	.word	0xffffffff


	//   ....[203]....
        /*1b34*/ 	.word	0xffffffff


	//   ....[204]....
        /*1b38*/ 	.word	0xffffffff


	//   ....[205]....
        /*1b3c*/ 	.word	0xffffffff


	//   ....[206]....
        /*1b40*/ 	.word	0xffffffff


	//   ....[207]....
        /*1b44*/ 	.word	0xffffffff


	//   ....[208]....
        /*1b48*/ 	.word	0xffffffff


	//   ....[209]....
        /*1b4c*/ 	.word	0xffffffff


	//   ....[210]....
        /*1b50*/ 	.word	0xffffffff


	//   ....[211]....
        /*1b54*/ 	.word	0xffffffff


	//   ....[212]....
        /*1b58*/ 	.word	0xffffffff


	//   ....[213]....
        /*1b5c*/ 	.word	0xffffffff


	//   ....[214]....
        /*1b60*/ 	.word	0xffffffff


	//   ....[215]....
        /*1b64*/ 	.word	0xffffffff


	//   ....[216]....
        /*1b68*/ 	.word	0xffffffff


	//   ....[217]....
        /*1b6c*/ 	.word	0xffffffff


	//   ....[218]....
        /*1b70*/ 	.word	0xffffffff


	//   ....[219]....
        /*1b74*/ 	.word	0xffffffff


	//   ....[220]....
        /*1b78*/ 	.word	0xffffffff


	//   ....[221]....
        /*1b7c*/ 	.word	0xffffffff


	//   ....[222]....
        /*1b80*/ 	.word	0xffffffff


	//   ....[223]....
        /*1b84*/ 	.word	0xffffffff


	//   ....[224]....
        /*1b88*/ 	.word	0xffffffff


	//   ....[225]....
        /*1b8c*/ 	.word	0xffffffff


	//   ....[226]....
        /*1b90*/ 	.word	0xffffffff


	//   ....[227]....
        /*1b94*/ 	.word	0xffffffff


	//   ....[228]....
        /*1b98*/ 	.word	0xffffffff


	//   ....[229]....
        /*1b9c*/ 	.word	0xffffffff


	//   ....[230]....
        /*1ba0*/ 	.word	0xffffffff


	//   ....[231]....
        /*1ba4*/ 	.word	0xffffffff


	//   ....[232]....
        /*1ba8*/ 	.word	0xffffffff


	//   ....[233]....
        /*1bac*/ 	.word	0xffffffff


	//   ....[234]....
        /*1bb0*/ 	.word	0xffffffff


	//   ....[235]....
        /*1bb4*/ 	.word	0xffffffff


	//   ....[236]....
        /*1bb8*/ 	.word	0xffffffff


	//   ....[237]....
        /*1bbc*/ 	.word	0xffffffff


	//   ....[238]....
        /*1bc0*/ 	.word	0xffffffff


	//   ....[239]....
        /*1bc4*/ 	.word	0xffffffff


	//   ....[240]....
        /*1bc8*/ 	.word	0xffffffff


	//   ....[241]....
        /*1bcc*/ 	.word	0xffffffff


	//   ....[242]....
        /*1bd0*/ 	.word	0xffffffff


	//   ....[243]....
        /*1bd4*/ 	.word	0xffffffff


	//   ....[244]....
        /*1bd8*/ 	.word	0xffffffff


	//   ....[245]....
        /*1bdc*/ 	.word	0xffffffff


	//   ....[246]....
        /*1be0*/ 	.word	0xffffffff


	//   ....[247]....
        /*1be4*/ 	.word	0xffffffff


	//   ....[248]....
        /*1be8*/ 	.word	0xffffffff


	//   ....[249]....
        /*1bec*/ 	.word	0xffffffff


	//   ....[250]....
        /*1bf0*/ 	.word	0xffffffff


	//   ....[251]....
        /*1bf4*/ 	.word	0xffffffff


	//   ....[252]....
        /*1bf8*/ 	.word	0xffffffff


	//   ....[253]....
        /*1bfc*/ 	.word	0xffffffff


	//   ....[254]....
        /*1c00*/ 	.word	0xffffffff


	//   ....[255]....
        /*1c04*/ 	.word	0xffffffff


	//   ....[0]....
        /*1c08*/ 	.word	0xffffffff


	//   ....[1]....
        /*1c0c*/ 	.word	0xffffffff


	//   ....[2]....
        /*1c10*/ 	.word	0xffffffff


	//   ....[3]....
        /*1c14*/ 	.word	0xffffffff


	//   ....[4]....
        /*1c18*/ 	.word	0xffffffff


	//   ....[5]....
        /*1c1c*/ 	.word	0xffffffff


	//   ....[6]....
        /*1c20*/ 	.word	0xffffffff


	//   ....[7]....
        /*1c24*/ 	.word	0xffffffff


	//   ....[8]....
        /*1c28*/ 	.word	0xffffffff


	//   ....[9]....
        /*1c2c*/ 	.word	0xffffffff


	//   ....[10]....
        /*1c30*/ 	.word	0xffffffff


	//   ....[11]....
        /*1c34*/ 	.word	0xffffffff


	//   ....[12]....
        /*1c38*/ 	.word	0xffffffff


	//   ....[13]....
        /*1c3c*/ 	.word	0xffffffff


	//   ....[14]....
        /*1c40*/ 	.word	0xffffffff


	//   ....[15]....
        /*1c44*/ 	.word	0xffffffff


	//   ....[16]....
        /*1c48*/ 	.word	0xffffffff


	//   ....[17]....
        /*1c4c*/ 	.word	0xffffffff


	//   ....[18]....
        /*1c50*/ 	.word	0xffffffff


	//   ....[19]....
        /*1c54*/ 	.word	0xffffffff


	//   ....[20]....
        /*1c58*/ 	.word	0xffffffff


	//   ....[21]....
        /*1c5c*/ 	.word	0xffffffff


	//   ....[22]....
        /*1c60*/ 	.word	0xffffffff


	//   ....[23]....
        /*1c64*/ 	.word	0xffffffff


	//   ....[24]....
        /*1c68*/ 	.word	0xffffffff


	//   ....[25]....
        /*1c6c*/ 	.word	0xffffffff


	//   ....[26]....
        /*1c70*/ 	.word	0xffffffff


	//   ....[27]....
        /*1c74*/ 	.word	0xffffffff


	//   ....[28]....
        /*1c78*/ 	.word	0xffffffff


	//   ....[29]....
        /*1c7c*/ 	.word	0xffffffff


	//   ....[30]....
        /*1c80*/ 	.word	0xffffffff


	//   ....[31]....
        /*1c84*/ 	.word	0xffffffff


	//   ....[32]....
        /*1c88*/ 	.word	0xffffffff


	//   ....[33]....
        /*1c8c*/ 	.word	0xffffffff


	//   ....[34]....
        /*1c90*/ 	.word	0xffffffff


	//   ....[35]....
        /*1c94*/ 	.word	0xffffffff


	//   ....[36]....
        /*1c98*/ 	.word	0xffffffff


	//   ....[37]....
        /*1c9c*/ 	.word	0xffffffff


	//   ....[38]....
        /*1ca0*/ 	.word	0xffffffff


	//   ....[39]....
        /*1ca4*/ 	.word	0xffffffff


	//   ....[40]....
        /*1ca8*/ 	.word	0xffffffff


	//   ....[41]....
        /*1cac*/ 	.word	0xffffffff


	//   ....[42]....
        /*1cb0*/ 	.word	0xffffffff


	//   ....[43]....
        /*1cb4*/ 	.word	0xffffffff


	//   ....[44]....
        /*1cb8*/ 	.word	0xffffffff


	//   ....[45]....
        /*1cbc*/ 	.word	0xffffffff


	//   ....[46]....
        /*1cc0*/ 	.word	0xffffffff


	//   ....[47]....
        /*1cc4*/ 	.word	0xffffffff


	//   ....[48]....
        /*1cc8*/ 	.word	0xffffffff


	//   ....[49]....
        /*1ccc*/ 	.word	0xffffffff


	//   ....[50]....
        /*1cd0*/ 	.word	0xffffffff


	//   ....[51]....
        /*1cd4*/ 	.word	0xffffffff


	//   ....[52]....
        /*1cd8*/ 	.word	0xffffffff


	//   ....[53]....
        /*1cdc*/ 	.word	0xffffffff


	//   ....[54]....
        /*1ce0*/ 	.word	0xffffffff


	//   ....[55]....
        /*1ce4*/ 	.word	0xffffffff


	//   ....[56]....
        /*1ce8*/ 	.word	0xffffffff


	//   ....[57]....
        /*1cec*/ 	.word	0xffffffff


	//   ....[58]....
        /*1cf0*/ 	.word	0xffffffff


	//   ....[59]....
        /*1cf4*/ 	.word	0xffffffff


	//   ....[60]....
        /*1cf8*/ 	.word	0xffffffff


	//   ....[61]....
        /*1cfc*/ 	.word	0xffffffff


	//   ....[62]....
        /*1d00*/ 	.word	0xffffffff


	//   ....[63]....
        /*1d04*/ 	.word	0xffffffff


	//   ....[64]....
        /*1d08*/ 	.word	0xffffffff


	//   ....[65]....
        /*1d0c*/ 	.word	0xffffffff


	//   ....[66]....
        /*1d10*/ 	.word	0xffffffff


	//   ....[67]....
        /*1d14*/ 	.word	0xffffffff


	//   ....[68]....
        /*1d18*/ 	.word	0xffffffff


	//   ....[69]....
        /*1d1c*/ 	.word	0xffffffff


	//   ....[70]....
        /*1d20*/ 	.word	0xffffffff


	//   ....[71]....
        /*1d24*/ 	.word	0xffffffff


	//   ....[72]....
        /*1d28*/ 	.word	0xffffffff


	//   ....[73]....
        /*1d2c*/ 	.word	0xffffffff


	//   ....[74]....
        /*1d30*/ 	.word	0xffffffff


	//   ....[75]....
        /*1d34*/ 	.word	0xffffffff


	//   ....[76]....
        /*1d38*/ 	.word	0xffffffff


	//   ....[77]....
        /*1d3c*/ 	.word	0xffffffff


	//   ....[78]....
        /*1d40*/ 	.word	0xffffffff


	//   ....[79]....
        /*1d44*/ 	.word	0xffffffff


	//   ....[80]....
        /*1d48*/ 	.word	0xffffffff


	//   ....[81]....
        /*1d4c*/ 	.word	0xffffffff


	//   ....[82]....
        /*1d50*/ 	.word	0xffffffff


	//   ....[83]....
        /*1d54*/ 	.word	0xffffffff


	//   ....[84]....
        /*1d58*/ 	.word	0xffffffff


	//   ....[85]....
        /*1d5c*/ 	.word	0xffffffff


	//   ....[86]....
        /*1d60*/ 	.word	0xffffffff


	//   ....[87]....
        /*1d64*/ 	.word	0xffffffff


	//   ....[88]....
        /*1d68*/ 	.word	0xffffffff


	//   ....[89]....
        /*1d6c*/ 	.word	0xffffffff


	//   ....[90]....
        /*1d70*/ 	.word	0xffffffff


	//   ....[91]....
        /*1d74*/ 	.word	0xffffffff


	//   ....[92]....
        /*1d78*/ 	.word	0xffffffff


	//   ....[93]....
        /*1d7c*/ 	.word	0xffffffff


	//   ....[94]....
        /*1d80*/ 	.word	0xffffffff


	//   ....[95]....
        /*1d84*/ 	.word	0xffffffff


	//   ....[96]....
        /*1d88*/ 	.word	0xffffffff


	//   ....[97]....
        /*1d8c*/ 	.word	0xffffffff


	//   ....[98]....
        /*1d90*/ 	.word	0xffffffff


	//   ....[99]....
        /*1d94*/ 	.word	0xffffffff


	//   ....[100]....
        /*1d98*/ 	.word	0xffffffff


	//   ....[101]....
        /*1d9c*/ 	.word	0xffffffff


	//   ....[102]....
        /*1da0*/ 	.word	0xffffffff


	//   ....[103]....
        /*1da4*/ 	.word	0xffffffff


	//   ....[104]....
        /*1da8*/ 	.word	0xffffffff


	//   ....[105]....
        /*1dac*/ 	.word	0xffffffff


	//   ....[106]....
        /*1db0*/ 	.word	0xffffffff


	//   ....[107]....
        /*1db4*/ 	.word	0xffffffff


	//   ....[108]....
        /*1db8*/ 	.word	0xffffffff


	//   ....[109]....
        /*1dbc*/ 	.word	0xffffffff


	//   ....[110]....
        /*1dc0*/ 	.word	0xffffffff


	//   ....[111]....
        /*1dc4*/ 	.word	0xffffffff


	//   ....[112]....
        /*1dc8*/ 	.word	0xffffffff


	//   ....[113]....
        /*1dcc*/ 	.word	0xffffffff


	//   ....[114]....
        /*1dd0*/ 	.word	0xffffffff


	//   ....[115]....
        /*1dd4*/ 	.word	0xffffffff


	//   ....[116]....
        /*1dd8*/ 	.word	0xffffffff


	//   ....[117]....
        /*1ddc*/ 	.word	0xffffffff


	//   ....[118]....
        /*1de0*/ 	.word	0xffffffff


	//   ....[119]....
        /*1de4*/ 	.word	0xffffffff


	//   ....[120]....
        /*1de8*/ 	.word	0xffffffff


	//   ....[121]....
        /*1dec*/ 	.word	0xffffffff


	//   ....[122]....
        /*1df0*/ 	.word	0xffffffff


	//   ....[123]....
        /*1df4*/ 	.word	0xffffffff


	//   ....[124]....
        /*1df8*/ 	.word	0xffffffff


	//   ....[125]....
        /*1dfc*/ 	.word	0xffffffff


	//   ....[126]....
        /*1e00*/ 	.word	0xffffffff


	//   ....[127]....
        /*1e04*/ 	.word	0xffffffff


	//   ....[128]....
        /*1e08*/ 	.word	0xffffffff


	//   ....[129]....
        /*1e0c*/ 	.word	0xffffffff


	//   ....[130]....
        /*1e10*/ 	.word	0xffffffff


	//   ....[131]....
        /*1e14*/ 	.word	0xffffffff


	//   ....[132]....
        /*1e18*/ 	.word	0xffffffff


	//   ....[133]....
        /*1e1c*/ 	.word	0xffffffff


	//   ....[134]....
        /*1e20*/ 	.word	0xffffffff


	//   ....[135]....
        /*1e24*/ 	.word	0xffffffff


	//   ....[136]....
        /*1e28*/ 	.word	0xffffffff


	//   ....[137]....
        /*1e2c*/ 	.word	0xffffffff


	//   ....[138]....
        /*1e30*/ 	.word	0xffffffff


	//   ....[139]....
        /*1e34*/ 	.word	0xffffffff


	//   ....[140]....
        /*1e38*/ 	.word	0xffffffff


	//   ....[141]....
        /*1e3c*/ 	.word	0xffffffff


	//   ....[142]....
        /*1e40*/ 	.word	0xffffffff


	//   ....[143]....
        /*1e44*/ 	.word	0xffffffff


	//   ....[144]....
        /*1e48*/ 	.word	0xffffffff


	//   ....[145]....
        /*1e4c*/ 	.word	0xffffffff


	//   ....[146]....
        /*1e50*/ 	.word	0xffffffff


	//   ....[147]....
        /*1e54*/ 	.word	0xffffffff


	//   ....[148]....
        /*1e58*/ 	.word	0xffffffff


	//   ....[149]....
        /*1e5c*/ 	.word	0xffffffff


	//   ....[150]....
        /*1e60*/ 	.word	0xffffffff


	//   ....[151]....
        /*1e64*/ 	.word	0xffffffff


	//   ....[152]....
        /*1e68*/ 	.word	0xffffffff


	//   ....[153]....
        /*1e6c*/ 	.word	0xffffffff


	//   ....[154]....
        /*1e70*/ 	.word	0xffffffff


	//   ....[155]....
        /*1e74*/ 	.word	0xffffffff


	//   ....[156]....
        /*1e78*/ 	.word	0xffffffff


	//   ....[157]....
        /*1e7c*/ 	.word	0xffffffff


	//   ....[158]....
        /*1e80*/ 	.word	0xffffffff


	//   ....[159]....
        /*1e84*/ 	.word	0xffffffff


	//   ....[160]....
        /*1e88*/ 	.word	0xffffffff


	//   ....[161]....
        /*1e8c*/ 	.word	0xffffffff


	//   ....[162]....
        /*1e90*/ 	.word	0xffffffff


	//   ....[163]....
        /*1e94*/ 	.word	0xffffffff


	//   ....[164]....
        /*1e98*/ 	.word	0xffffffff


	//   ....[165]....
        /*1e9c*/ 	.word	0xffffffff


	//   ....[166]....
        /*1ea0*/ 	.word	0xffffffff


	//   ....[167]....
        /*1ea4*/ 	.word	0xffffffff


	//   ....[168]....
        /*1ea8*/ 	.word	0xffffffff


	//   ....[169]....
        /*1eac*/ 	.word	0xffffffff


	//   ....[170]....
        /*1eb0*/ 	.word	0xffffffff


	//   ....[171]....
        /*1eb4*/ 	.word	0xffffffff


	//   ....[172]....
        /*1eb8*/ 	.word	0xffffffff


	//   ....[173]....
        /*1ebc*/ 	.word	0xffffffff


	//   ....[174]....
        /*1ec0*/ 	.word	0xffffffff


	//   ....[175]....
        /*1ec4*/ 	.word	0xffffffff


	//   ....[176]....
        /*1ec8*/ 	.word	0xffffffff


	//   ....[177]....
        /*1ecc*/ 	.word	0xffffffff


	//   ....[178]....
        /*1ed0*/ 	.word	0xffffffff


	//   ....[179]....
        /*1ed4*/ 	.word	0xffffffff


	//   ....[180]....
        /*1ed8*/ 	.word	0xffffffff


	//   ....[181]....
        /*1edc*/ 	.word	0xffffffff


	//   ....[182]....
        /*1ee0*/ 	.word	0xffffffff


	//   ....[183]....
        /*1ee4*/ 	.word	0xffffffff


	//   ....[184]....
        /*1ee8*/ 	.word	0xffffffff


	//   ....[185]....
        /*1eec*/ 	.word	0xffffffff


	//   ....[186]....
        /*1ef0*/ 	.word	0xffffffff


	//   ....[187]....
        /*1ef4*/ 	.word	0xffffffff


	//   ....[188]....
        /*1ef8*/ 	.word	0xffffffff


	//   ....[189]....
        /*1efc*/ 	.word	0xffffffff


	//   ....[190]....
        /*1f00*/ 	.word	0xffffffff


	//   ....[191]....
        /*1f04*/ 	.word	0xffffffff


	//   ....[192]....
        /*1f08*/ 	.word	0xffffffff


	//   ....[193]....
        /*1f0c*/ 	.word	0xffffffff


	//   ....[194]....
        /*1f10*/ 	.word	0xffffffff


	//   ....[195]....
        /*1f14*/ 	.word	0xffffffff


	//   ....[196]....
        /*1f18*/ 	.word	0xffffffff


	//   ....[197]....
        /*1f1c*/ 	.word	0xffffffff


	//   ....[198]....
        /*1f20*/ 	.word	0xffffffff


	//   ....[199]....
        /*1f24*/ 	.word	0xffffffff


	//   ....[200]....
        /*1f28*/ 	.word	0xffffffff


	//   ....[201]....
        /*1f2c*/ 	.word	0xffffffff


	//   ....[202]....
        /*1f30*/ 	.word	0xffffffff


	//   ....[203]....
        /*1f34*/ 	.word	0xffffffff


	//   ....[204]....
        /*1f38*/ 	.word	0xffffffff


	//   ....[205]....
        /*1f3c*/ 	.word	0xffffffff


	//   ....[206]....
        /*1f40*/ 	.word	0xffffffff


	//   ....[207]....
        /*1f44*/ 	.word	0xffffffff


	//   ....[208]....
        /*1f48*/ 	.word	0xffffffff


	//   ....[209]....
        /*1f4c*/ 	.word	0xffffffff


	//   ....[210]....
        /*1f50*/ 	.word	0xffffffff


	//   ....[211]....
        /*1f54*/ 	.word	0xffffffff


	//   ....[212]....
        /*1f58*/ 	.word	0xffffffff


	//   ....[213]....
        /*1f5c*/ 	.word	0xffffffff


	//   ....[214]....
        /*1f60*/ 	.word	0xffffffff


	//   ....[215]....
        /*1f64*/ 	.word	0xffffffff


	//   ....[216]....
        /*1f68*/ 	.word	0xffffffff


	//   ....[217]....
        /*1f6c*/ 	.word	0xffffffff


	//   ....[218]....
        /*1f70*/ 	.word	0xffffffff


	//   ....[219]....
        /*1f74*/ 	.word	0xffffffff


	//   ....[220]....
        /*1f78*/ 	.word	0xffffffff


	//   ....[221]....
        /*1f7c*/ 	.word	0xffffffff


	//   ....[222]....
        /*1f80*/ 	.word	0xffffffff


	//   ....[223]....
        /*1f84*/ 	.word	0xffffffff


	//   ....[224]....
        /*1f88*/ 	.word	0xffffffff


	//   ....[225]....
        /*1f8c*/ 	.word	0xffffffff


	//   ....[226]....
        /*1f90*/ 	.word	0xffffffff


	//   ....[227]....
        /*1f94*/ 	.word	0xffffffff


	//   ....[228]....
        /*1f98*/ 	.word	0xffffffff


	//   ....[229]....
        /*1f9c*/ 	.word	0xffffffff


	//   ....[230]....
        /*1fa0*/ 	.word	0xffffffff


	//   ....[231]....
        /*1fa4*/ 	.word	0xffffffff


	//   ....[232]....
        /*1fa8*/ 	.word	0xffffffff


	//   ....[233]....
        /*1fac*/ 	.word	0xffffffff


	//   ....[234]....
        /*1fb0*/ 	.word	0xffffffff


	//   ....[235]....
        /*1fb4*/ 	.word	0xffffffff


	//   ....[236]....
        /*1fb8*/ 	.word	0xffffffff


	//   ....[237]....
        /*1fbc*/ 	.word	0xffffffff


	//   ....[238]....
        /*1fc0*/ 	.word	0xffffffff


	//   ....[239]....
        /*1fc4*/ 	.word	0xffffffff


	//   ....[240]....
        /*1fc8*/ 	.word	0xffffffff


	//   ....[241]....
        /*1fcc*/ 	.word	0xffffffff


	//   ....[242]....
        /*1fd0*/ 	.word	0xffffffff


	//   ....[243]....
        /*1fd4*/ 	.word	0xffffffff


	//   ....[244]....
        /*1fd8*/ 	.word	0xffffffff


	//   ....[245]....
        /*1fdc*/ 	.word	0xffffffff


	//   ....[246]....
        /*1fe0*/ 	.word	0xffffffff


	//   ....[247]....
        /*1fe4*/ 	.word	0xffffffff


	//   ....[248]....
        /*1fe8*/ 	.word	0xffffffff


	//   ....[249]....
        /*1fec*/ 	.word	0xffffffff


	//   ....[250]....
        /*1ff0*/ 	.word	0xffffffff


	//   ....[251]....
        /*1ff4*/ 	.word	0xffffffff


	//   ....[252]....
        /*1ff8*/ 	.word	0xffffffff


	//   ....[253]....
        /*1ffc*/ 	.word	0xffffffff


	//   ....[254]....
        /*2000*/ 	.word	0xffffffff


	//   ....[255]....
        /*2004*/ 	.word	0xffffffff


	//   ....[0]....
        /*2008*/ 	.word	0xffffffff


	//   ....[1]....
        /*200c*/ 	.word	0xffffffff


	//   ....[2]....
        /*2010*/ 	.word	0xffffffff


	//   ....[3]....
        /*2014*/ 	.word	0xffffffff


	//   ....[4]....
        /*2018*/ 	.word	0xffffffff


	//   ....[5]....
        /*201c*/ 	.word	0xffffffff


	//   ....[6]....
        /*2020*/ 	.word	0xffffffff


	//   ....[7]....
        /*2024*/ 	.word	0xffffffff


	//   ....[8]....
        /*2028*/ 	.word	0xffffffff


	//   ....[9]....
        /*202c*/ 	.word	0xffffffff


	//   ....[10]....
        /*2030*/ 	.word	0xffffffff


	//   ....[11]....
        /*2034*/ 	.word	0xffffffff


	//   ....[12]....
        /*2038*/ 	.word	0xffffffff


	//   ....[13]....
        /*203c*/ 	.word	0xffffffff


	//   ....[14]....
        /*2040*/ 	.word	0xffffffff


	//   ....[15]....
        /*2044*/ 	.word	0xffffffff


	//   ....[16]....
        /*2048*/ 	.word	0xffffffff


	//   ....[17]....
        /*204c*/ 	.word	0xffffffff


	//   ....[18]....
        /*2050*/ 	.word	0xffffffff


	//   ....[19]....
        /*2054*/ 	.word	0xffffffff


	//   ....[20]....
        /*2058*/ 	.word	0xffffffff


	//   ....[21]....
        /*205c*/ 	.word	0xffffffff


	//   ....[22]....
        /*2060*/ 	.word	0xffffffff


	//   ....[23]....
        /*2064*/ 	.word	0xffffffff


	//   ....[24]....
        /*2068*/ 	.word	0xffffffff


	//   ....[25]....
        /*206c*/ 	.word	0xffffffff


	//   ....[26]....
        /*2070*/ 	.word	0xffffffff


	//   ....[27]....
        /*2074*/ 	.word	0xffffffff


	//   ....[28]....
        /*2078*/ 	.word	0xffffffff


	//   ....[29]....
        /*207c*/ 	.word	0xffffffff


	//   ....[30]....
        /*2080*/ 	.word	0xffffffff


	//   ....[31]....
        /*2084*/ 	.word	0xffffffff


	//   ....[32]....
        /*2088*/ 	.word	0xffffffff


	//   ....[33]....
        /*208c*/ 	.word	0xffffffff


	//   ....[34]....
        /*2090*/ 	.word	0xffffffff


	//   ....[35]....
        /*2094*/ 	.word	0xffffffff


	//   ....[36]....
        /*2098*/ 	.word	0xffffffff


	//   ....[37]....
        /*209c*/ 	.word	0xffffffff


	//   ....[38]....
        /*20a0*/ 	.word	0xffffffff


	//   ....[39]....
        /*20a4*/ 	.word	0xffffffff


	//   ....[40]....
        /*20a8*/ 	.word	0xffffffff


	//   ....[41]....
        /*20ac*/ 	.word	0xffffffff


	//   ....[42]....
        /*20b0*/ 	.word	0xffffffff


	//   ....[43]....
        /*20b4*/ 	.word	0xffffffff


	//   ....[44]....
        /*20b8*/ 	.word	0xffffffff


	//   ....[45]....
        /*20bc*/ 	.word	0xffffffff


	//   ....[46]....
        /*20c0*/ 	.word	0xffffffff


	//   ....[47]....
        /*20c4*/ 	.word	0xffffffff


	//   ....[48]....
        /*20c8*/ 	.word	0xffffffff


	//   ....[49]....
        /*20cc*/ 	.word	0xffffffff


	//   ....[50]....
        /*20d0*/ 	.word	0xffffffff


	//   ....[51]....
        /*20d4*/ 	.word	0xffffffff


	//   ....[52]....
        /*20d8*/ 	.word	0xffffffff


	//   ....[53]....
        /*20dc*/ 	.word	0xffffffff


	//   ....[54]....
        /*20e0*/ 	.word	0xffffffff


	//   ....[55]....
        /*20e4*/ 	.word	0xffffffff


	//   ....[56]....
        /*20e8*/ 	.word	0xffffffff


	//   ....[57]....
        /*20ec*/ 	.word	0xffffffff


	//   ....[58]....
        /*20f0*/ 	.word	0xffffffff


	//   ....[59]....
        /*20f4*/ 	.word	0xffffffff


	//   ....[60]....
        /*20f8*/ 	.word	0xffffffff


	//   ....[61]....
        /*20fc*/ 	.word	0xffffffff


	//   ....[62]....
        /*2100*/ 	.word	0xffffffff


	//   ....[63]....
        /*2104*/ 	.word	0xffffffff


	//   ....[64]....
        /*2108*/ 	.word	0xffffffff


	//   ....[65]....
        /*210c*/ 	.word	0xffffffff


	//   ....[66]....
        /*2110*/ 	.word	0xffffffff


	//   ....[67]....
        /*2114*/ 	.word	0xffffffff


	//   ....[68]....
        /*2118*/ 	.word	0xffffffff


	//   ....[69]....
        /*211c*/ 	.word	0xffffffff


	//   ....[70]....
        /*2120*/ 	.word	0xffffffff


	//   ....[71]....
        /*2124*/ 	.word	0xffffffff


	//   ....[72]....
        /*2128*/ 	.word	0xffffffff


	//   ....[73]....
        /*212c*/ 	.word	0xffffffff


	//   ....[74]....
        /*2130*/ 	.word	0xffffffff


	//   ....[75]....
        /*2134*/ 	.word	0xffffffff


	//   ....[76]....
        /*2138*/ 	.word	0xffffffff


	//   ....[77]....
        /*213c*/ 	.word	0xffffffff


	//   ....[78]....
        /*2140*/ 	.word	0xffffffff


	//   ....[79]....
        /*2144*/ 	.word	0xffffffff


	//   ....[80]....
        /*2148*/ 	.word	0xffffffff


	//   ....[81]....
        /*214c*/ 	.word	0xffffffff


	//   ....[82]....
        /*2150*/ 	.word	0xffffffff


	//   ....[83]....
        /*2154*/ 	.word	0xffffffff


	//   ....[84]....
        /*2158*/ 	.word	0xffffffff


	//   ....[85]....
        /*215c*/ 	.word	0xffffffff


	//   ....[86]....
        /*2160*/ 	.word	0xffffffff


	//   ....[87]....
        /*2164*/ 	.word	0xffffffff


	//   ....[88]....
        /*2168*/ 	.word	0xffffffff


	//   ....[89]....
        /*216c*/ 	.word	0xffffffff


	//   ....[90]....
        /*2170*/ 	.word	0xffffffff


	//   ....[91]....
        /*2174*/ 	.word	0xffffffff


	//   ....[92]....
        /*2178*/ 	.word	0xffffffff


	//   ....[93]....
        /*217c*/ 	.word	0xffffffff


	//   ....[94]....
        /*2180*/ 	.word	0xffffffff


	//   ....[95]....
        /*2184*/ 	.word	0xffffffff


	//   ....[96]....
        /*2188*/ 	.word	0xffffffff


	//   ....[97]....
        /*218c*/ 	.word	0xffffffff


	//   ....[98]....
        /*2190*/ 	.word	0xffffffff


	//   ....[99]....
        /*2194*/ 	.word	0xffffffff


	//   ....[100]....
        /*2198*/ 	.word	0xffffffff


	//   ....[101]....
        /*219c*/ 	.word	0xffffffff


	//   ....[102]....
        /*21a0*/ 	.word	0xffffffff


	//   ....[103]....
        /*21a4*/ 	.word	0xffffffff


	//   ....[104]....
        /*21a8*/ 	.word	0xffffffff


	//   ....[105]....
        /*21ac*/ 	.word	0xffffffff


	//   ....[106]....
        /*21b0*/ 	.word	0xffffffff


	//   ....[107]....
        /*21b4*/ 	.word	0xffffffff


	//   ....[108]....
        /*21b8*/ 	.word	0xffffffff


	//   ....[109]....
        /*21bc*/ 	.word	0xffffffff


	//   ....[110]....
        /*21c0*/ 	.word	0xffffffff


	//   ....[111]....
        /*21c4*/ 	.word	0xffffffff


	//   ....[112]....
        /*21c8*/ 	.word	0xffffffff


	//   ....[113]....
        /*21cc*/ 	.word	0xffffffff


	//   ....[114]....
        /*21d0*/ 	.word	0xffffffff


	//   ....[115]....
        /*21d4*/ 	.word	0xffffffff


	//   ....[116]....
        /*21d8*/ 	.word	0xffffffff


	//   ....[117]....
        /*21dc*/ 	.word	0xffffffff


	//   ....[118]....
        /*21e0*/ 	.word	0xffffffff


	//   ....[119]....
        /*21e4*/ 	.word	0xffffffff


	//   ....[120]....
        /*21e8*/ 	.word	0xffffffff


	//   ....[121]....
        /*21ec*/ 	.word	0xffffffff


	//   ....[122]....
        /*21f0*/ 	.word	0xffffffff


	//   ....[123]....
        /*21f4*/ 	.word	0xffffffff


	//   ....[124]....
        /*21f8*/ 	.word	0xffffffff


	//   ....[125]....
        /*21fc*/ 	.word	0xffffffff


	//   ....[126]....
        /*2200*/ 	.word	0xffffffff


	//   ....[127]....
        /*2204*/ 	.word	0xffffffff


	//   ....[128]....
        /*2208*/ 	.word	0xffffffff


	//   ....[129]....
        /*220c*/ 	.word	0xffffffff


	//   ....[130]....
        /*2210*/ 	.word	0xffffffff


	//   ....[131]....
        /*2214*/ 	.word	0xffffffff


	//   ....[132]....
        /*2218*/ 	.word	0xffffffff


	//   ....[133]....
        /*221c*/ 	.word	0xffffffff


	//   ....[134]....
        /*2220*/ 	.word	0xffffffff


	//   ....[135]....
        /*2224*/ 	.word	0xffffffff


	//   ....[136]....
        /*2228*/ 	.word	0xffffffff


	//   ....[137]....
        /*222c*/ 	.word	0xffffffff


	//   ....[138]....
        /*2230*/ 	.word	0xffffffff


	//   ....[139]....
        /*2234*/ 	.word	0xffffffff


	//   ....[140]....
        /*2238*/ 	.word	0xffffffff


	//   ....[141]....
        /*223c*/ 	.word	0xffffffff


	//   ....[142]....
        /*2240*/ 	.word	0xffffffff


	//   ....[143]....
        /*2244*/ 	.word	0xffffffff


	//   ....[144]....
        /*2248*/ 	.word	0xffffffff


	//   ....[145]....
        /*224c*/ 	.word	0xffffffff


	//   ....[146]....
        /*2250*/ 	.word	0xffffffff


	//   ....[147]....
        /*2254*/ 	.word	0xffffffff


	//   ....[148]....
        /*2258*/ 	.word	0xffffffff


	//   ....[149]....
        /*225c*/ 	.word	0xffffffff


	//   ....[150]....
        /*2260*/ 	.word	0xffffffff


	//   ....[151]....
        /*2264*/ 	.word	0xffffffff


	//   ....[152]....
        /*2268*/ 	.word	0xffffffff


	//   ....[153]....
        /*226c*/ 	.word	0xffffffff


	//   ....[154]....
        /*2270*/ 	.word	0xffffffff


	//   ....[155]....
        /*2274*/ 	.word	0xffffffff


	//   ....[156]....
        /*2278*/ 	.word	0xffffffff


	//   ....[157]....
        /*227c*/ 	.word	0xffffffff


	//   ....[158]....
        /*2280*/ 	.word	0xffffffff


	//   ....[159]....
        /*2284*/ 	.word	0xffffffff


	//   ....[160]....
        /*2288*/ 	.word	0xffffffff


	//   ....[161]....
        /*228c*/ 	.word	0xffffffff


	//   ....[162]....
        /*2290*/ 	.word	0xffffffff


	//   ....[163]....
        /*2294*/ 	.word	0xffffffff


	//   ....[164]....
        /*2298*/ 	.word	0xffffffff


	//   ....[165]....
        /*229c*/ 	.word	0xffffffff


	//   ....[166]....
        /*22a0*/ 	.word	0xffffffff


	//   ....[167]....
        /*22a4*/ 	.word	0xffffffff


	//   ....[168]....
        /*22a8*/ 	.word	0xffffffff


	//   ....[169]....
        /*22ac*/ 	.word	0xffffffff


	//   ....[170]....
        /*22b0*/ 	.word	0xffffffff


	//   ....[171]....
        /*22b4*/ 	.word	0xffffffff


	//   ....[172]....
        /*22b8*/ 	.word	0xffffffff


	//   ....[173]....
        /*22bc*/ 	.word	0xffffffff


	//   ....[174]....
        /*22c0*/ 	.word	0xffffffff


	//   ....[175]....
        /*22c4*/ 	.word	0xffffffff


	//   ....[176]....
        /*22c8*/ 	.word	0xffffffff


	//   ....[177]....
        /*22cc*/ 	.word	0xffffffff


	//   ....[178]....
        /*22d0*/ 	.word	0xffffffff


	//   ....[179]....
        /*22d4*/ 	.word	0xffffffff


	//   ....[180]....
        /*22d8*/ 	.word	0xffffffff


	//   ....[181]....
        /*22dc*/ 	.word	0xffffffff


	//   ....[182]....
        /*22e0*/ 	.word	0xffffffff


	//   ....[183]....
        /*22e4*/ 	.word	0xffffffff


	//   ....[184]....
        /*22e8*/ 	.word	0xffffffff


	//   ....[185]....
        /*22ec*/ 	.word	0xffffffff


	//   ....[186]....
        /*22f0*/ 	.word	0xffffffff


	//   ....[187]....
        /*22f4*/ 	.word	0xffffffff


	//   ....[188]....
        /*22f8*/ 	.word	0xffffffff


	//   ....[189]....
        /*22fc*/ 	.word	0xffffffff


	//   ....[190]....
        /*2300*/ 	.word	0xffffffff


	//   ....[191]....
        /*2304*/ 	.word	0xffffffff


	//   ....[192]....
        /*2308*/ 	.word	0xffffffff


	//   ....[193]....
        /*230c*/ 	.word	0xffffffff


	//   ....[194]....
        /*2310*/ 	.word	0xffffffff


	//   ....[195]....
        /*2314*/ 	.word	0xffffffff


	//   ....[196]....
        /*2318*/ 	.word	0xffffffff


	//   ....[197]....
        /*231c*/ 	.word	0xffffffff


	//   ....[198]....
        /*2320*/ 	.word	0xffffffff


	//   ....[199]....
        /*2324*/ 	.word	0xffffffff


	//   ....[200]....
        /*2328*/ 	.word	0xffffffff


	//   ....[201]....
        /*232c*/ 	.word	0xffffffff


	//   ....[202]....
        /*2330*/ 	.word	0xffffffff


	//   ....[203]....
        /*2334*/ 	.word	0xffffffff


	//   ....[204]....
        /*2338*/ 	.word	0xffffffff


	//   ....[205]....
        /*233c*/ 	.word	0xffffffff


	//   ....[206]....
        /*2340*/ 	.word	0xffffffff


	//   ....[207]....
        /*2344*/ 	.word	0xffffffff


	//   ....[208]....
        /*2348*/ 	.word	0xffffffff


	//   ....[209]....
        /*234c*/ 	.word	0xffffffff


	//   ....[210]....
        /*2350*/ 	.word	0xffffffff


	//   ....[211]....
        /*2354*/ 	.word	0xffffffff


	//   ....[212]....
        /*2358*/ 	.word	0xffffffff


	//   ....[213]....
        /*235c*/ 	.word	0xffffffff


	//   ....[214]....
        /*2360*/ 	.word	0xffffffff


	//   ....[215]....
        /*2364*/ 	.word	0xffffffff


	//   ....[216]....
        /*2368*/ 	.word	0xffffffff


	//   ....[217]....
        /*236c*/ 	.word	0xffffffff


	//   ....[218]....
        /*2370*/ 	.word	0xffffffff


	//   ....[219]....
        /*2374*/ 	.word	0xffffffff


	//   ....[220]....
        /*2378*/ 	.word	0xffffffff


	//   ....[221]....
        /*237c*/ 	.word	0xffffffff


	//   ....[222]....
        /*2380*/ 	.word	0xffffffff


	//   ....[223]....
        /*2384*/ 	.word	0xffffffff


	//   ....[224]....
        /*2388*/ 	.word	0xffffffff


	//   ....[225]....
        /*238c*/ 	.word	0xffffffff


	//   ....[226]....
        /*2390*/ 	.word	0xffffffff


	//   ....[227]....
        /*2394*/ 	.word	0xffffffff


	//   ....[228]....
        /*2398*/ 	.word	0xffffffff


	//   ....[229]....
        /*239c*/ 	.word	0xffffffff


	//   ....[230]....
        /*23a0*/ 	.word	0xffffffff


	//   ....[231]....
        /*23a4*/ 	.word	0xffffffff


	//   ....[232]....
        /*23a8*/ 	.word	0xffffffff


	//   ....[233]....
        /*23ac*/ 	.word	0xffffffff


	//   ....[234]....
        /*23b0*/ 	.word	0xffffffff


	//   ....[235]....
        /*23b4*/ 	.word	0xffffffff


	//   ....[236]....
        /*23b8*/ 	.word	0xffffffff


	//   ....[237]....
        /*23bc*/ 	.word	0xffffffff


	//   ....[238]....
        /*23c0*/ 	.word	0xffffffff


	//   ....[239]....
        /*23c4*/ 	.word	0xffffffff


	//   ....[240]....
        /*23c8*/ 	.word	0xffffffff


	//   ....[241]....
        /*23cc*/ 	.word	0xffffffff


	//   ....[242]....
        /*23d0*/ 	.word	0xffffffff


	//   ....[243]....
        /*23d4*/ 	.word	0xffffffff


	//   ....[244]....
        /*23d8*/ 	.word	0xffffffff


	//   ....[245]....
        /*23dc*/ 	.word	0xffffffff


	//   ....[246]....
        /*23e0*/ 	.word	0xffffffff


	//   ....[247]....
        /*23e4*/ 	.word	0xffffffff


	//   ....[248]....
        /*23e8*/ 	.word	0xffffffff


	//   ....[249]....
        /*23ec*/ 	.word	0xffffffff


	//   ....[250]....
        /*23f0*/ 	.word	0xffffffff


	//   ....[251]....
        /*23f4*/ 	.word	0xffffffff


	//   ....[252]....
        /*23f8*/ 	.word	0xffffffff


	//   ....[253]....
        /*23fc*/ 	.word	0xffffffff


	//   ....[254]....
        /*2400*/ 	.word	0xffffffff


	//   ....[255]....
        /*2404*/ 	.word	0xffffffff


	//   ....[0]....
        /*2408*/ 	.word	0xffffffff


	//   ....[1]....
        /*240c*/ 	.word	0xffffffff


	//   ....[2]....
        /*2410*/ 	.word	0xffffffff


	//   ....[3]....
        /*2414*/ 	.word	0xffffffff


	//   ....[4]....
        /*2418*/ 	.word	0xffffffff


	//   ....[5]....
        /*241c*/ 	.word	0xffffffff


	//   ....[6]....
        /*2420*/ 	.word	0xffffffff


	//   ....[7]....
        /*2424*/ 	.word	0xffffffff


	//   ....[8]....
        /*2428*/ 	.word	0xffffffff


	//   ....[9]....
        /*242c*/ 	.word	0xffffffff


	//   ....[10]....
        /*2430*/ 	.word	0xffffffff


	//   ....[11]....
        /*2434*/ 	.word	0xffffffff


	//   ....[12]....
        /*2438*/ 	.word	0xffffffff


	//   ....[13]....
        /*243c*/ 	.word	0xffffffff


	//   ....[14]....
        /*2440*/ 	.word	0xffffffff


	//   ....[15]....
        /*2444*/ 	.word	0xffffffff


	//   ....[16]....
        /*2448*/ 	.word	0xffffffff


	//   ....[17]....
        /*244c*/ 	.word	0xffffffff


	//   ....[18]....
        /*2450*/ 	.word	0xffffffff


	//   ....[19]....
        /*2454*/ 	.word	0xffffffff


	//   ....[20]....
        /*2458*/ 	.word	0xffffffff


	//   ....[21]....
        /*245c*/ 	.word	0xffffffff


	//   ....[22]....
        /*2460*/ 	.word	0xffffffff


	//   ....[23]....
        /*2464*/ 	.word	0xffffffff


	//   ....[24]....
        /*2468*/ 	.word	0xffffffff


	//   ....[25]....
        /*246c*/ 	.word	0xffffffff


	//   ....[26]....
        /*2470*/ 	.word	0xffffffff


	//   ....[27]....
        /*2474*/ 	.word	0xffffffff


	//   ....[28]....
        /*2478*/ 	.word	0xffffffff


	//   ....[29]....
        /*247c*/ 	.word	0xffffffff


	//   ....[30]....
        /*2480*/ 	.word	0xffffffff


	//   ....[31]....
        /*2484*/ 	.word	0xffffffff


	//   ....[32]....
        /*2488*/ 	.word	0xffffffff


	//   ....[33]....
        /*248c*/ 	.word	0xffffffff


	//   ....[34]....
        /*2490*/ 	.word	0xffffffff


	//   ....[35]....
        /*2494*/ 	.word	0xffffffff


	//   ....[36]....
        /*2498*/ 	.word	0xffffffff


	//   ....[37]....
        /*249c*/ 	.word	0xffffffff


	//   ....[38]....
        /*24a0*/ 	.word	0xffffffff


	//   ....[39]....
        /*24a4*/ 	.word	0xffffffff


	//   ....[40]....
        /*24a8*/ 	.word	0xffffffff


	//   ....[41]....
        /*24ac*/ 	.word	0xffffffff


	//   ....[42]....
        /*24b0*/ 	.word	0xffffffff


	//   ....[43]....
        /*24b4*/ 	.word	0xffffffff


	//   ....[44]....
        /*24b8*/ 	.word	0xffffffff


	//   ....[45]....
        /*24bc*/ 	.word	0xffffffff


	//   ....[46]....
        /*24c0*/ 	.word	0xffffffff


	//   ....[47]....
        /*24c4*/ 	.word	0xffffffff


	//   ....[48]....
        /*24c8*/ 	.word	0xffffffff


	//   ....[49]....
        /*24cc*/ 	.word	0xffffffff


	//   ....[50]....
        /*24d0*/ 	.word	0xffffffff


	//   ....[51]....
        /*24d4*/ 	.word	0xffffffff


	//   ....[52]....
        /*24d8*/ 	.word	0xffffffff


	//   ....[53]....
        /*24dc*/ 	.word	0xffffffff


	//   ....[54]....
        /*24e0*/ 	.word	0xffffffff


	//   ....[55]....
        /*24e4*/ 	.word	0xffffffff


	//   ....[56]....
        /*24e8*/ 	.word	0xffffffff


	//   ....[57]....
        /*24ec*/ 	.word	0xffffffff


	//   ....[58]....
        /*24f0*/ 	.word	0xffffffff


	//   ....[59]....
        /*24f4*/ 	.word	0xffffffff


	//   ....[60]....
        /*24f8*/ 	.word	0xffffffff


	//   ....[61]....
        /*24fc*/ 	.word	0xffffffff


	//   ....[62]....
        /*2500*/ 	.word	0xffffffff


	//   ....[63]....
        /*2504*/ 	.word	0xffffffff


	//   ....[64]....
        /*2508*/ 	.word	0xffffffff


	//   ....[65]....
        /*250c*/ 	.word	0xffffffff


	//   ....[66]....
        /*2510*/ 	.word	0xffffffff


	//   ....[67]....
        /*2514*/ 	.word	0xffffffff


	//   ....[68]....
        /*2518*/ 	.word	0xffffffff


	//   ....[69]....
        /*251c*/ 	.word	0xffffffff


	//   ....[70]....
        /*2520*/ 	.word	0xffffffff


	//   ....[71]....
        /*2524*/ 	.word	0xffffffff


	//   ....[72]....
        /*2528*/ 	.word	0xffffffff


	//   ....[73]....
        /*252c*/ 	.word	0xffffffff


	//   ....[74]....
        /*2530*/ 	.word	0xffffffff


	//   ....[75]....
        /*2534*/ 	.word	0xffffffff


	//   ....[76]....
        /*2538*/ 	.word	0xffffffff


	//   ....[77]....
        /*253c*/ 	.word	0xffffffff


	//   ....[78]....
        /*2540*/ 	.word	0xffffffff


	//   ....[79]....
        /*2544*/ 	.word	0xffffffff


	//   ....[80]....
        /*2548*/ 	.word	0xffffffff


	//   ....[81]....
        /*254c*/ 	.word	0xffffffff


	//   ....[82]....
        /*2550*/ 	.word	0xffffffff


	//   ....[83]....
        /*2554*/ 	.word	0xffffffff


	//   ....[84]....
        /*2558*/ 	.word	0xffffffff


	//   ....[85]....
        /*255c*/ 	.word	0xffffffff


	//   ....[86]....
        /*2560*/ 	.word	0xffffffff


	//   ....[87]....
        /*2564*/ 	.word	0xffffffff


	//   ....[88]....
        /*2568*/ 	.word	0xffffffff


	//   ....[89]....
        /*256c*/ 	.word	0xffffffff


	//   ....[90]....
        /*2570*/ 	.word	0xffffffff


	//   ....[91]....
        /*2574*/ 	.word	0xffffffff


	//   ....[92]....
        /*2578*/ 	.word	0xffffffff


	//   ....[93]....
        /*257c*/ 	.word	0xffffffff


	//   ....[94]....
        /*2580*/ 	.word	0xffffffff


	//   ....[95]....
        /*2584*/ 	.word	0xffffffff


	//   ....[96]....
        /*2588*/ 	.word	0xffffffff


	//   ....[97]....
        /*258c*/ 	.word	0xffffffff


	//   ....[98]....
        /*2590*/ 	.word	0xffffffff


	//   ....[99]....
        /*2594*/ 	.word	0xffffffff


	//   ....[100]....
        /*2598*/ 	.word	0xffffffff


	//   ....[101]....
        /*259c*/ 	.word	0xffffffff


	//   ....[102]....
        /*25a0*/ 	.word	0xffffffff


	//   ....[103]....
        /*25a4*/ 	.word	0xffffffff


	//   ....[104]....
        /*25a8*/ 	.word	0xffffffff


	//   ....[105]....
        /*25ac*/ 	.word	0xffffffff


	//   ....[106]....
        /*25b0*/ 	.word	0xffffffff


	//   ....[107]....
        /*25b4*/ 	.word	0xffffffff


	//   ....[108]....
        /*25b8*/ 	.word	0xffffffff


	//   ....[109]....
        /*25bc*/ 	.word	0xffffffff


	//   ....[110]....
        /*25c0*/ 	.word	0xffffffff


	//   ....[111]....
        /*25c4*/ 	.word	0xffffffff


	//   ....[112]....
        /*25c8*/ 	.word	0xffffffff


	//   ....[113]....
        /*25cc*/ 	.word	0xffffffff


	//   ....[114]....
        /*25d0*/ 	.word	0xffffffff


	//   ....[115]....
        /*25d4*/ 	.word	0xffffffff


	//   ....[116]....
        /*25d8*/ 	.word	0xffffffff


	//   ....[117]....
        /*25dc*/ 	.word	0xffffffff


	//   ....[118]....
        /*25e0*/ 	.word	0xffffffff


	//   ....[119]....
        /*25e4*/ 	.word	0xffffffff


	//   ....[120]....
        /*25e8*/ 	.word	0xffffffff


	//   ....[121]....
        /*25ec*/ 	.word	0xffffffff


	//   ....[122]....
        /*25f0*/ 	.word	0xffffffff


	//   ....[123]....
        /*25f4*/ 	.word	0xffffffff


	//   ....[124]....
        /*25f8*/ 	.word	0xffffffff


	//   ....[125]....
        /*25fc*/ 	.word	0xffffffff


	//   ....[126]....
        /*2600*/ 	.word	0xffffffff


	//   ....[127]....
        /*2604*/ 	.word	0xffffffff


	//   ....[128]....
        /*2608*/ 	.word	0xffffffff


	//   ....[129]....
        /*260c*/ 	.word	0xffffffff


	//   ....[130]....
        /*2610*/ 	.word	0xffffffff


	//   ....[131]....
        /*2614*/ 	.word	0xffffffff


	//   ....[132]....
        /*2618*/ 	.word	0xffffffff


	//   ....[133]....
        /*261c*/ 	.word	0xffffffff


	//   ....[134]....
        /*2620*/ 	.word	0xffffffff


	//   ....[135]....
        /*2624*/ 	.word	0xffffffff


	//   ....[136]....
        /*2628*/ 	.word	0xffffffff


	//   ....[137]....
        /*262c*/ 	.word	0xffffffff


	//   ....[138]....
        /*2630*/ 	.word	0xffffffff


	//   ....[139]....
        /*2634*/ 	.word	0xffffffff


	//   ....[140]....
        /*2638*/ 	.word	0xffffffff


	//   ....[141]....
        /*263c*/ 	.word	0xffffffff


	//   ....[142]....
        /*2640*/ 	.word	0xffffffff


	//   ....[143]....
        /*2644*/ 	.word	0xffffffff


	//   ....[144]....
        /*2648*/ 	.word	0xffffffff


	//   ....[145]....
        /*264c*/ 	.word	0xffffffff


	//   ....[146]....
        /*2650*/ 	.word	0xffffffff


	//   ....[147]....
        /*2654*/ 	.word	0xffffffff


	//   ....[148]....
        /*2658*/ 	.word	0xffffffff


	//   ....[149]....
        /*265c*/ 	.word	0xffffffff


	//   ....[150]....
        /*2660*/ 	.word	0xffffffff


	//   ....[151]....
        /*2664*/ 	.word	0xffffffff


	//   ....[152]....
        /*2668*/ 	.word	0xffffffff


	//   ....[153]....
        /*266c*/ 	.word	0xffffffff


	//   ....[154]....
        /*2670*/ 	.word	0xffffffff


	//   ....[155]....
        /*2674*/ 	.word	0xffffffff


	//   ....[156]....
        /*2678*/ 	.word	0xffffffff


	//   ....[157]....
        /*267c*/ 	.word	0xffffffff


	//   ....[158]....
        /*2680*/ 	.word	0xffffffff


	//   ....[159]....
        /*2684*/ 	.word	0xffffffff


	//   ....[160]....
        /*2688*/ 	.word	0xffffffff


	//   ....[161]....
        /*268c*/ 	.word	0xffffffff


	//   ....[162]....
        /*2690*/ 	.word	0xffffffff


	//   ....[163]....
        /*2694*/ 	.word	0xffffffff


	//   ....[164]....
        /*2698*/ 	.word	0xffffffff


	//   ....[165]....
        /*269c*/ 	.word	0xffffffff


	//   ....[166]....
        /*26a0*/ 	.word	0xffffffff


	//   ....[167]....
        /*26a4*/ 	.word	0xffffffff


	//   ....[168]....
        /*26a8*/ 	.word	0xffffffff


	//   ....[169]....
        /*26ac*/ 	.word	0xffffffff


	//   ....[170]....
        /*26b0*/ 	.word	0xffffffff


	//   ....[171]....
        /*26b4*/ 	.word	0xffffffff


	//   ....[172]....
        /*26b8*/ 	.word	0xffffffff


	//   ....[173]....
        /*26bc*/ 	.word	0xffffffff


	//   ....[174]....
        /*26c0*/ 	.word	0xffffffff


	//   ....[175]....
        /*26c4*/ 	.word	0xffffffff


	//   ....[176]....
        /*26c8*/ 	.word	0xffffffff


	//   ....[177]....
        /*26cc*/ 	.word	0xffffffff


	//   ....[178]....
        /*26d0*/ 	.word	0xffffffff


	//   ....[179]....
        /*26d4*/ 	.word	0xffffffff


	//   ....[180]....
        /*26d8*/ 	.word	0xffffffff


	//   ....[181]....
        /*26dc*/ 	.word	0xffffffff


	//   ....[182]....
        /*26e0*/ 	.word	0xffffffff


	//   ....[183]....
        /*26e4*/ 	.word	0xffffffff


	//   ....[184]....
        /*26e8*/ 	.word	0xffffffff


	//   ....[185]....
        /*26ec*/ 	.word	0xffffffff


	//   ....[186]....
        /*26f0*/ 	.word	0xffffffff


	//   ....[187]....
        /*26f4*/ 	.word	0xffffffff


	//   ....[188]....
        /*26f8*/ 	.word	0xffffffff


	//   ....[189]....
        /*26fc*/ 	.word	0xffffffff


	//   ....[190]....
        /*2700*/ 	.word	0xffffffff


	//   ....[191]....
        /*2704*/ 	.word	0xffffffff


	//   ....[192]....
        /*2708*/ 	.word	0xffffffff


	//   ....[193]....
        /*270c*/ 	.word	0xffffffff


	//   ....[194]....
        /*2710*/ 	.word	0xffffffff


	//   ....[195]....
        /*2714*/ 	.word	0xffffffff


	//   ....[196]....
        /*2718*/ 	.word	0xffffffff


	//   ....[197]....
        /*271c*/ 	.word	0xffffffff


	//   ....[198]....
        /*2720*/ 	.word	0xffffffff


	//   ....[199]....
        /*2724*/ 	.word	0xffffffff


	//   ....[200]....
        /*2728*/ 	.word	0xffffffff


	//   ....[201]....
        /*272c*/ 	.word	0xffffffff


	//   ....[202]....
        /*2730*/ 	.word	0xffffffff


	//   ....[203]....
        /*2734*/ 	.word	0xffffffff


	//   ....[204]....
        /*2738*/ 	.word	0xffffffff


	//   ....[205]....
        /*273c*/ 	.word	0xffffffff


	//   ....[206]....
        /*2740*/ 	.word	0xffffffff


	//   ....[207]....
        /*2744*/ 	.word	0xffffffff


	//   ....[208]....
        /*2748*/ 	.word	0xffffffff


	//   ....[209]....
        /*274c*/ 	.word	0xffffffff


	//   ....[210]....
        /*2750*/ 	.word	0xffffffff


	//   ....[211]....
        /*2754*/ 	.word	0xffffffff


	//   ....[212]....
        /*2758*/ 	.word	0xffffffff


	//   ....[213]....
        /*275c*/ 	.word	0xffffffff


	//   ....[214]....
        /*2760*/ 	.word	0xffffffff


	//   ....[215]....
        /*2764*/ 	.word	0xffffffff


	//   ....[216]....
        /*2768*/ 	.word	0xffffffff


	//   ....[217]....
        /*276c*/ 	.word	0xffffffff


	//   ....[218]....
        /*2770*/ 	.word	0xffffffff


	//   ....[219]....
        /*2774*/ 	.word	0xffffffff


	//   ....[220]....
        /*2778*/ 	.word	0xffffffff


	//   ....[221]....
        /*277c*/ 	.word	0xffffffff


	//   ....[222]....
        /*2780*/ 	.word	0xffffffff


	//   ....[223]....
        /*2784*/ 	.word	0xffffffff


	//   ....[224]....
        /*2788*/ 	.word	0xffffffff


	//   ....[225]....
        /*278c*/ 	.word	0xffffffff


	//   ....[226]....
        /*2790*/ 	.word	0xffffffff


	//   ....[227]....
        /*2794*/ 	.word	0xffffffff


	//   ....[228]....
        /*2798*/ 	.word	0xffffffff


	//   ....[229]....
        /*279c*/ 	.word	0xffffffff


	//   ....[230]....
        /*27a0*/ 	.word	0xffffffff


	//   ....[231]....
        /*27a4*/ 	.word	0xffffffff


	//   ....[232]....
        /*27a8*/ 	.word	0xffffffff


	//   ....[233]....
        /*27ac*/ 	.word	0xffffffff


	//   ....[234]....
        /*27b0*/ 	.word	0xffffffff


	//   ....[235]....
        /*27b4*/ 	.word	0xffffffff


	//   ....[236]....
        /*27b8*/ 	.word	0xffffffff


	//   ....[237]....
        /*27bc*/ 	.word	0xffffffff


	//   ....[238]....
        /*27c0*/ 	.word	0xffffffff


	//   ....[239]....
        /*27c4*/ 	.word	0xffffffff


	//   ....[240]....
        /*27c8*/ 	.word	0xffffffff


	//   ....[241]....
        /*27cc*/ 	.word	0xffffffff


	//   ....[242]....
        /*27d0*/ 	.word	0xffffffff


	//   ....[243]....
        /*27d4*/ 	.word	0xffffffff


	//   ....[244]....
        /*27d8*/ 	.word	0xffffffff


	//   ....[245]....
        /*27dc*/ 	.word	0xffffffff


	//   ....[246]....
        /*27e0*/ 	.word	0xffffffff


	//   ....[247]....
        /*27e4*/ 	.word	0xffffffff


	//   ....[248]....
        /*27e8*/ 	.word	0xffffffff


	//   ....[249]....
        /*27ec*/ 	.word	0xffffffff


	//   ....[250]....
        /*27f0*/ 	.word	0xffffffff


	//   ....[251]....
        /*27f4*/ 	.word	0xffffffff


	//   ....[252]....
        /*27f8*/ 	.word	0xffffffff


	//   ....[253]....
        /*27fc*/ 	.word	0xffffffff


	//   ....[254]....
        /*2800*/ 	.word	0xffffffff


	//   ....[255]....
        /*2804*/ 	.word	0xffffffff


	//   ....[0]....
        /*2808*/ 	.word	0xffffffff


	//   ....[1]....
        /*280c*/ 	.word	0xffffffff


	//   ....[2]....
        /*2810*/ 	.word	0xffffffff


	//   ....[3]....
        /*2814*/ 	.word	0xffffffff


	//   ....[4]....
        /*2818*/ 	.word	0xffffffff


	//   ....[5]....
        /*281c*/ 	.word	0xffffffff


	//   ....[6]....
        /*2820*/ 	.word	0xffffffff


	//   ....[7]....
        /*2824*/ 	.word	0xffffffff


	//   ....[8]....
        /*2828*/ 	.word	0xffffffff


	//   ....[9]....
        /*282c*/ 	.word	0xffffffff


	//   ....[10]....
        /*2830*/ 	.word	0xffffffff


	//   ....[11]....
        /*2834*/ 	.word	0xffffffff


	//   ....[12]....
        /*2838*/ 	.word	0xffffffff


	//   ....[13]....
        /*283c*/ 	.word	0xffffffff


	//   ....[14]....
        /*2840*/ 	.word	0xffffffff


	//   ....[15]....
        /*2844*/ 	.word	0xffffffff


	//   ....[16]....
        /*2848*/ 	.word	0xffffffff


	//   ....[17]....
        /*284c*/ 	.word	0xffffffff


	//   ....[18]....
        /*2850*/ 	.word	0xffffffff


	//   ....[19]....
        /*2854*/ 	.word	0xffffffff


	//   ....[20]....
        /*2858*/ 	.word	0xffffffff


	//   ....[21]....
        /*285c*/ 	.word	0xffffffff


	//   ....[22]....
        /*2860*/ 	.word	0xffffffff


	//   ....[23]....
        /*2864*/ 	.word	0xffffffff


	//   ....[24]....
        /*2868*/ 	.word	0xffffffff


	//   ....[25]....
        /*286c*/ 	.word	0xffffffff


	//   ....[26]....
        /*2870*/ 	.word	0xffffffff


	//   ....[27]....
        /*2874*/ 	.word	0xffffffff


	//   ....[28]....
        /*2878*/ 	.word	0xffffffff


	//   ....[29]....
        /*287c*/ 	.word	0xffffffff


	//   ....[30]....
        /*2880*/ 	.word	0xffffffff


	//   ....[31]....
        /*2884*/ 	.word	0xffffffff


	//   ....[32]....
        /*2888*/ 	.word	0xffffffff


	//   ....[33]....
        /*288c*/ 	.word	0xffffffff


	//   ....[34]....
        /*2890*/ 	.word	0xffffffff


	//   ....[35]....
        /*2894*/ 	.word	0xffffffff


	//   ....[36]....
        /*2898*/ 	.word	0xffffffff


	//   ....[37]....
        /*289c*/ 	.word	0xffffffff


	//   ....[38]....
        /*28a0*/ 	.word	0xffffffff


	//   ....[39]....
        /*28a4*/ 	.word	0xffffffff


	//   ....[40]....
        /*28a8*/ 	.word	0xffffffff


	//   ....[41]....
        /*28ac*/ 	.word	0xffffffff


	//   ....[42]....
        /*28b0*/ 	.word	0xffffffff


	//   ....[43]....
        /*28b4*/ 	.word	0xffffffff


	//   ....[44]....
        /*28b8*/ 	.word	0xffffffff


	//   ....[45]....
        /*28bc*/ 	.word	0xffffffff


	//   ....[46]....
        /*28c0*/ 	.word	0xffffffff


	//   ....[47]....
        /*28c4*/ 	.word	0xffffffff


	//   ....[48]....
        /*28c8*/ 	.word	0xffffffff


	//   ....[49]....
        /*28cc*/ 	.word	0xffffffff


	//   ....[50]....
        /*28d0*/ 	.word	0xffffffff


	//   ....[51]....
        /*28d4*/ 	.word	0xffffffff


	//   ....[52]....
        /*28d8*/ 	.word	0xffffffff


	//   ....[53]....
        /*28dc*/ 	.word	0xffffffff


	//   ....[54]....
        /*28e0*/ 	.word	0xffffffff


	//   ....[55]....
        /*28e4*/ 	.word	0xffffffff


	//   ....[56]....
        /*28e8*/ 	.word	0xffffffff


	//   ....[57]....
        /*28ec*/ 	.word	0xffffffff


	//   ....[58]....
        /*28f0*/ 	.word	0xffffffff


	//   ....[59]....
        /*28f4*/ 	.word	0xffffffff


	//   ....[60]....
        /*28f8*/ 	.word	0xffffffff


	//   ....[61]....
        /*28fc*/ 	.word	0xffffffff


	//   ....[62]....
        /*2900*/ 	.word	0xffffffff


	//   ....[63]....
        /*2904*/ 	.word	0xffffffff


	//   ....[64]....
        /*2908*/ 	.word	0xffffffff


	//   ....[65]....
        /*290c*/ 	.word	0xffffffff


	//   ....[66]....
        /*2910*/ 	.word	0xffffffff


	//   ....[67]....
        /*2914*/ 	.word	0xffffffff


	//   ....[68]....
        /*2918*/ 	.word	0xffffffff


	//   ....[69]....
        /*291c*/ 	.word	0xffffffff


	//   ....[70]....
        /*2920*/ 	.word	0xffffffff


	//   ....[71]....
        /*2924*/ 	.word	0xffffffff


	//   ....[72]....
        /*2928*/ 	.word	0xffffffff


	//   ....[73]....
        /*292c*/ 	.word	0xffffffff


	//   ....[74]....
        /*2930*/ 	.word	0xffffffff


	//   ....[75]....
        /*2934*/ 	.word	0xffffffff


	//   ....[76]....
        /*2938*/ 	.word	0xffffffff


	//   ....[77]....
        /*293c*/ 	.word	0xffffffff


	//   ....[78]....
        /*2940*/ 	.word	0xffffffff


	//   ....[79]....
        /*2944*/ 	.word	0xffffffff


	//   ....[80]....
        /*2948*/ 	.word	0xffffffff


	//   ....[81]....
        /*294c*/ 	.word	0xffffffff


	//   ....[82]....
        /*2950*/ 	.word	0xffffffff


	//   ....[83]....
        /*2954*/ 	.word	0xffffffff


	//   ....[84]....
        /*2958*/ 	.word	0xffffffff


	//   ....[85]....
        /*295c*/ 	.word	0xffffffff


	//   ....[86]....
        /*2960*/ 	.word	0xffffffff


	//   ....[87]....
        /*2964*/ 	.word	0xffffffff


	//   ....[88]....
        /*2968*/ 	.word	0xffffffff


	//   ....[89]....
        /*296c*/ 	.word	0xffffffff


	//   ....[90]....
        /*2970*/ 	.word	0xffffffff


	//   ....[91]....
        /*2974*/ 	.word	0xffffffff


	//   ....[92]....
        /*2978*/ 	.word	0xffffffff


	//   ....[93]....
        /*297c*/ 	.word	0xffffffff


	//   ....[94]....
        /*2980*/ 	.word	0xffffffff


	//   ....[95]....
        /*2984*/ 	.word	0xffffffff


	//   ....[96]....
        /*2988*/ 	.word	0xffffffff


	//   ....[97]....
        /*298c*/ 	.word	0xffffffff


	//   ....[98]....
        /*2990*/ 	.word	0xffffffff


	//   ....[99]....
        /*2994*/ 	.word	0xffffffff


	//   ....[100]....
        /*2998*/ 	.word	0xffffffff


	//   ....[101]....
        /*299c*/ 	.word	0xffffffff


	//   ....[102]....
        /*29a0*/ 	.word	0xffffffff


	//   ....[103]....
        /*29a4*/ 	.word	0xffffffff


	//   ....[104]....
        /*29a8*/ 	.word	0xffffffff


	//   ....[105]....
        /*29ac*/ 	.word	0xffffffff


	//   ....[106]....
        /*29b0*/ 	.word	0xffffffff


	//   ....[107]....
        /*29b4*/ 	.word	0xffffffff


	//   ....[108]....
        /*29b8*/ 	.word	0xffffffff


	//   ....[109]....
        /*29bc*/ 	.word	0xffffffff


	//   ....[110]....
        /*29c0*/ 	.word	0xffffffff


	//   ....[111]....
        /*29c4*/ 	.word	0xffffffff


	//   ....[112]....
        /*29c8*/ 	.word	0xffffffff


	//   ....[113]....
        /*29cc*/ 	.word	0xffffffff


	//   ....[114]....
        /*29d0*/ 	.word	0xffffffff


	//   ....[115]....
        /*29d4*/ 	.word	0xffffffff


	//   ....[116]....
        /*29d8*/ 	.word	0xffffffff


	//   ....[117]....
        /*29dc*/ 	.word	0xffffffff


	//   ....[118]....
        /*29e0*/ 	.word	0xffffffff


	//   ....[119]....
        /*29e4*/ 	.word	0xffffffff


	//   ....[120]....
        /*29e8*/ 	.word	0xffffffff


	//   ....[121]....
        /*29ec*/ 	.word	0xffffffff


	//   ....[122]....
        /*29f0*/ 	.word	0xffffffff


	//   ....[123]....
        /*29f4*/ 	.word	0xffffffff


	//   ....[124]....
        /*29f8*/ 	.word	0xffffffff


	//   ....[125]....
        /*29fc*/ 	.word	0xffffffff


	//   ....[126]....
        /*2a00*/ 	.word	0xffffffff


	//   ....[127]....
        /*2a04*/ 	.word	0xffffffff


	//   ....[128]....
        /*2a08*/ 	.word	0xffffffff


	//   ....[129]....
        /*2a0c*/ 	.word	0xffffffff


	//   ....[130]....
        /*2a10*/ 	.word	0xffffffff


	//   ....[131]....
        /*2a14*/ 	.word	0xffffffff


	//   ....[132]....
        /*2a18*/ 	.word	0xffffffff


	//   ....[133]....
        /*2a1c*/ 	.word	0xffffffff


	//   ....[134]....
        /*2a20*/ 	.word	0xffffffff


	//   ....[135]....
        /*2a24*/ 	.word	0xffffffff


	//   ....[136]....
        /*2a28*/ 	.word	0xffffffff


	//   ....[137]....
        /*2a2c*/ 	.word	0xffffffff


	//   ....[138]....
        /*2a30*/ 	.word	0xffffffff


	//   ....[139]....
        /*2a34*/ 	.word	0xffffffff


	//   ....[140]....
        /*2a38*/ 	.word	0xffffffff


	//   ....[141]....
        /*2a3c*/ 	.word	0xffffffff


	//   ....[142]....
        /*2a40*/ 	.word	0xffffffff


	//   ....[143]....
        /*2a44*/ 	.word	0xffffffff


	//   ....[144]....
        /*2a48*/ 	.word	0xffffffff


	//   ....[145]....
        /*2a4c*/ 	.word	0xffffffff


	//   ....[146]....
        /*2a50*/ 	.word	0xffffffff


	//   ....[147]....
        /*2a54*/ 	.word	0xffffffff


	//   ....[148]....
        /*2a58*/ 	.word	0xffffffff


	//   ....[149]....
        /*2a5c*/ 	.word	0xffffffff


	//   ....[150]....
        /*2a60*/ 	.word	0xffffffff


	//   ....[151]....
        /*2a64*/ 	.word	0xffffffff


	//   ....[152]....
        /*2a68*/ 	.word	0xffffffff


	//   ....[153]....
        /*2a6c*/ 	.word	0xffffffff


	//   ....[154]....
        /*2a70*/ 	.word	0xffffffff


	//   ....[155]....
        /*2a74*/ 	.word	0xffffffff


	//   ....[156]....
        /*2a78*/ 	.word	0xffffffff


	//   ....[157]....
        /*2a7c*/ 	.word	0xffffffff


	//   ....[158]....
        /*2a80*/ 	.word	0xffffffff


	//   ....[159]....
        /*2a84*/ 	.word	0xffffffff


	//   ....[160]....
        /*2a88*/ 	.word	0xffffffff


	//   ....[161]....
        /*2a8c*/ 	.word	0xffffffff


	//   ....[162]....
        /*2a90*/ 	.word	0xffffffff


	//   ....[163]....
        /*2a94*/ 	.word	0xffffffff


	//   ....[164]....
        /*2a98*/ 	.word	0xffffffff


	//   ....[165]....
        /*2a9c*/ 	.word	0xffffffff


	//   ....[166]....
        /*2aa0*/ 	.word	0xffffffff


	//   ....[167]....
        /*2aa4*/ 	.word	0xffffffff


	//   ....[168]....
        /*2aa8*/ 	.word	0xffffffff


	//   ....[169]....
        /*2aac*/ 	.word	0xffffffff


	//   ....[170]....
        /*2ab0*/ 	.word	0xffffffff


	//   ....[171]....
        /*2ab4*/ 	.word	0xffffffff


	//   ....[172]....
        /*2ab8*/ 	.word	0xffffffff


	//   ....[173]....
        /*2abc*/ 	.word	0xffffffff


	//   ....[174]....
        /*2ac0*/ 	.word	0xffffffff


	//   ....[175]....
        /*2ac4*/ 	.word	0xffffffff


	//   ....[176]....
        /*2ac8*/ 	.word	0xffffffff


	//   ....[177]....
        /*2acc*/ 	.word	0xffffffff


	//   ....[178]....
        /*2ad0*/ 	.word	0xffffffff


	//   ....[179]....
        /*2ad4*/ 	.word	0xffffffff


	//   ....[180]....
        /*2ad8*/ 	.word	0xffffffff


	//   ....[181]....
        /*2adc*/ 	.word	0xffffffff


	//   ....[182]....
        /*2ae0*/ 	.word	0xffffffff


	//   ....[183]....
        /*2ae4*/ 	.word	0xffffffff


	//   ....[184]....
        /*2ae8*/ 	.word	0xffffffff


	//   ....[185]....
        /*2aec*/ 	.word	0xffffffff


	//   ....[186]....
        /*2af0*/ 	.word	0xffffffff


	//   ....[187]....
        /*2af4*/ 	.word	0xffffffff


	//   ....[188]....
        /*2af8*/ 	.word	0xffffffff


	//   ....[189]....
        /*2afc*/ 	.word	0xffffffff


	//   ....[190]....
        /*2b00*/ 	.word	0xffffffff


	//   ....[191]....
        /*2b04*/ 	.word	0xffffffff


	//   ....[192]....
        /*2b08*/ 	.word	0xffffffff


	//   ....[193]....
        /*2b0c*/ 	.word	0xffffffff


	//   ....[194]....
        /*2b10*/ 	.word	0xffffffff


	//   ....[195]....
        /*2b14*/ 	.word	0xffffffff


	//   ....[196]....
        /*2b18*/ 	.word	0xffffffff


	//   ....[197]....
        /*2b1c*/ 	.word	0xffffffff


	//   ....[198]....
        /*2b20*/ 	.word	0xffffffff


	//   ....[199]....
        /*2b24*/ 	.word	0xffffffff


	//   ....[200]....
        /*2b28*/ 	.word	0xffffffff


	//   ....[201]....
        /*2b2c*/ 	.word	0xffffffff


	//   ....[202]....
        /*2b30*/ 	.word	0xffffffff


	//   ....[203]....
        /*2b34*/ 	.word	0xffffffff


	//   ....[204]....
        /*2b38*/ 	.word	0xffffffff


	//   ....[205]....
        /*2b3c*/ 	.word	0xffffffff


	//   ....[206]....
        /*2b40*/ 	.word	0xffffffff


	//   ....[207]....
        /*2b44*/ 	.word	0xffffffff


	//   ....[208]....
        /*2b48*/ 	.word	0xffffffff


	//   ....[209]....
        /*2b4c*/ 	.word	0xffffffff


	//   ....[210]....
        /*2b50*/ 	.word	0xffffffff


	//   ....[211]....
        /*2b54*/ 	.word	0xffffffff


	//   ....[212]....
        /*2b58*/ 	.word	0xffffffff


	//   ....[213]....
        /*2b5c*/ 	.word	0xffffffff


	//   ....[214]....
        /*2b60*/ 	.word	0xffffffff


	//   ....[215]....
        /*2b64*/ 	.word	0xffffffff


	//   ....[216]....
        /*2b68*/ 	.word	0xffffffff


	//   ....[217]....
        /*2b6c*/ 	.word	0xffffffff


	//   ....[218]....
        /*2b70*/ 	.word	0xffffffff


	//   ....[219]....
        /*2b74*/ 	.word	0xffffffff


	//   ....[220]....
        /*2b78*/ 	.word	0xffffffff


	//   ....[221]....
        /*2b7c*/ 	.word	0xffffffff


	//   ....[222]....
        /*2b80*/ 	.word	0xffffffff


	//   ....[223]....
        /*2b84*/ 	.word	0xffffffff


	//   ....[224]....
        /*2b88*/ 	.word	0xffffffff


	//   ....[225]....
        /*2b8c*/ 	.word	0xffffffff


	//   ....[226]....
        /*2b90*/ 	.word	0xffffffff


	//   ....[227]....
        /*2b94*/ 	.word	0xffffffff


	//   ....[228]....
        /*2b98*/ 	.word	0xffffffff


	//   ....[229]....
        /*2b9c*/ 	.word	0xffffffff


	//   ....[230]....
        /*2ba0*/ 	.word	0xffffffff


	//   ....[231]....
        /*2ba4*/ 	.word	0xffffffff


	//   ....[232]....
        /*2ba8*/ 	.word	0xffffffff


	//   ....[233]....
        /*2bac*/ 	.word	0xffffffff


	//   ....[234]....
        /*2bb0*/ 	.word	0xffffffff


	//   ....[235]....
        /*2bb4*/ 	.word	0xffffffff


	//   ....[236]....
        /*2bb8*/ 	.word	0xffffffff


	//   ....[237]....
        /*2bbc*/ 	.word	0xffffffff


	//   ....[238]....
        /*2bc0*/ 	.word	0xffffffff


	//   ....[239]....
        /*2bc4*/ 	.word	0xffffffff


	//   ....[240]....
        /*2bc8*/ 	.word	0xffffffff


	//   ....[241]....
        /*2bcc*/ 	.word	0xffffffff


	//   ....[242]....
        /*2bd0*/ 	.word	0xffffffff


	//   ....[243]....
        /*2bd4*/ 	.word	0xffffffff


	//   ....[244]....
        /*2bd8*/ 	.word	0xffffffff


	//   ....[245]....
        /*2bdc*/ 	.word	0xffffffff


	//   ....[246]....
        /*2be0*/ 	.word	0xffffffff


	//   ....[247]....
        /*2be4*/ 	.word	0xffffffff


	//   ....[248]....
        /*2be8*/ 	.word	0xffffffff


	//   ....[249]....
        /*2bec*/ 	.word	0xffffffff


	//   ....[250]....
        /*2bf0*/ 	.word	0xffffffff


	//   ....[251]....
        /*2bf4*/ 	.word	0xffffffff


	//   ....[252]....
        /*2bf8*/ 	.word	0xffffffff


	//   ....[253]....
        /*2bfc*/ 	.word	0xffffffff


	//   ....[254]....
        /*2c00*/ 	.word	0xffffffff


	//   ....[255]....
        /*2c04*/ 	.word	0xffffffff


	//   ....[0]....
        /*2c08*/ 	.word	0xffffffff


	//   ....[1]....
        /*2c0c*/ 	.word	0xffffffff


	//   ....[2]....
        /*2c10*/ 	.word	0xffffffff


	//   ....[3]....
        /*2c14*/ 	.word	0xffffffff


	//   ....[4]....
        /*2c18*/ 	.word	0xffffffff


	//   ....[5]....
        /*2c1c*/ 	.word	0xffffffff


	//   ....[6]....
        /*2c20*/ 	.word	0xffffffff


	//   ....[7]....
        /*2c24*/ 	.word	0xffffffff


	//   ....[8]....
        /*2c28*/ 	.word	0xffffffff


	//   ....[9]....
        /*2c2c*/ 	.word	0xffffffff


	//   ....[10]....
        /*2c30*/ 	.word	0xffffffff


	//   ....[11]....
        /*2c34*/ 	.word	0xffffffff


	//   ....[12]....
        /*2c38*/ 	.word	0xffffffff


	//   ....[13]....
        /*2c3c*/ 	.word	0xffffffff


	//   ....[14]....
        /*2c40*/ 	.word	0xffffffff


	//   ....[15]....
        /*2c44*/ 	.word	0xffffffff


	//   ....[16]....
        /*2c48*/ 	.word	0xffffffff


	//   ....[17]....
        /*2c4c*/ 	.word	0xffffffff


	//   ....[18]....
        /*2c50*/ 	.word	0xffffffff


	//   ....[19]....
        /*2c54*/ 	.word	0xffffffff


	//   ....[20]....
        /*2c58*/ 	.word	0xffffffff


	//   ....[21]....
        /*2c5c*/ 	.word	0xffffffff


	//   ....[22]....
        /*2c60*/ 	.word	0xffffffff


	//   ....[23]....
        /*2c64*/ 	.word	0xffffffff


	//   ....[24]....
        /*2c68*/ 	.word	0xffffffff


	//   ....[25]....
        /*2c6c*/ 	.word	0xffffffff


	//   ....[26]....
        /*2c70*/ 	.word	0xffffffff


	//   ....[27]....
        /*2c74*/ 	.word	0xffffffff


	//   ....[28]....
        /*2c78*/ 	.word	0xffffffff


	//   ....[29]....
        /*2c7c*/ 	.word	0xffffffff


	//   ....[30]....
        /*2c80*/ 	.word	0xffffffff


	//   ....[31]....
        /*2c84*/ 	.word	0xffffffff


	//   ....[32]....
        /*2c88*/ 	.word	0xffffffff


	//   ....[33]....
        /*2c8c*/ 	.word	0xffffffff


	//   ....[34]....
        /*2c90*/ 	.word	0xffffffff


	//   ....[35]....
        /*2c94*/ 	.word	0xffffffff


	//   ....[36]....
        /*2c98*/ 	.word	0xffffffff


	//   ....[37]....
        /*2c9c*/ 	.word	0xffffffff


	//   ....[38]....
        /*2ca0*/ 	.word	0xffffffff


	//   ....[39]....
        /*2ca4*/ 	.word	0xffffffff


	//   ....[40]....
        /*2ca8*/ 	.word	0xffffffff


	//   ....[41]....
        /*2cac*/ 	.word	0xffffffff


	//   ....[42]....
        /*2cb0*/ 	.word	0xffffffff


	//   ....[43]....
        /*2cb4*/ 	.word	0xffffffff


	//   ....[44]....
        /*2cb8*/ 	.word	0xffffffff


	//   ....[45]....
        /*2cbc*/ 	.word	0xffffffff


	//   ....[46]....
        /*2cc0*/ 	.word	0xffffffff


	//   ....[47]....
        /*2cc4*/ 	.word	0xffffffff


	//   ....[48]....
        /*2cc8*/ 	.word	0xffffffff


	//   ....[49]....
        /*2ccc*/ 	.word	0xffffffff


	//   ....[50]....
        /*2cd0*/ 	.word	0xffffffff


	//   ....[51]....
        /*2cd4*/ 	.word	0xffffffff


	//   ....[52]....
        /*2cd8*/ 	.word	0xffffffff


	//   ....[53]....
        /*2cdc*/ 	.word	0xffffffff


	//   ....[54]....
        /*2ce0*/ 	.word	0xffffffff


	//   ....[55]....
        /*2ce4*/ 	.word	0xffffffff


	//   ....[56]....
        /*2ce8*/ 	.word	0xffffffff


	//   ....[57]....
        /*2cec*/ 	.word	0xffffffff


	//   ....[58]....
        /*2cf0*/ 	.word	0xffffffff


	//   ....[59]....
        /*2cf4*/ 	.word	0xffffffff


	//   ....[60]....
        /*2cf8*/ 	.word	0xffffffff


	//   ....[61]....
        /*2cfc*/ 	.word	0xffffffff


	//   ....[62]....
        /*2d00*/ 	.word	0xffffffff


	//   ....[63]....
        /*2d04*/ 	.word	0xffffffff


	//   ....[64]....
        /*2d08*/ 	.word	0xffffffff


	//   ....[65]....
        /*2d0c*/ 	.word	0xffffffff


	//   ....[66]....
        /*2d10*/ 	.word	0xffffffff


	//   ....[67]....
        /*2d14*/ 	.word	0xffffffff


	//   ....[68]....
        /*2d18*/ 	.word	0xffffffff


	//   ....[69]....
        /*2d1c*/ 	.word	0xffffffff


	//   ....[70]....
        /*2d20*/ 	.word	0xffffffff


	//   ....[71]....
        /*2d24*/ 	.word	0xffffffff


	//   ....[72]....
        /*2d28*/ 	.word	0xffffffff


	//   ....[73]....
        /*2d2c*/ 	.word	0xffffffff


	//   ....[74]....
        /*2d30*/ 	.word	0xffffffff


	//   ....[75]....
        /*2d34*/ 	.word	0xffffffff


	//   ....[76]....
        /*2d38*/ 	.word	0xffffffff


	//   ....[77]....
        /*2d3c*/ 	.word	0xffffffff


	//   ....[78]....
        /*2d40*/ 	.word	0xffffffff


	//   ....[79]....
        /*2d44*/ 	.word	0xffffffff


	//   ....[80]....
        /*2d48*/ 	.word	0xffffffff


	//   ....[81]....
        /*2d4c*/ 	.word	0xffffffff


	//   ....[82]....
        /*2d50*/ 	.word	0xffffffff


	//   ....[83]....
        /*2d54*/ 	.word	0xffffffff


	//   ....[84]....
        /*2d58*/ 	.word	0xffffffff


	//   ....[85]....
        /*2d5c*/ 	.word	0xffffffff


	//   ....[86]....
        /*2d60*/ 	.word	0xffffffff


	//   ....[87]....
        /*2d64*/ 	.word	0xffffffff


	//   ....[88]....
        /*2d68*/ 	.word	0xffffffff


	//   ....[89]....
        /*2d6c*/ 	.word	0xffffffff


	//   ....[90]....
        /*2d70*/ 	.word	0xffffffff


	//   ....[91]....
        /*2d74*/ 	.word	0xffffffff


	//   ....[92]....
        /*2d78*/ 	.word	0xffffffff


	//   ....[93]....
        /*2d7c*/ 	.word	0xffffffff


	//   ....[94]....
        /*2d80*/ 	.word	0xffffffff


	//   ....[95]....
        /*2d84*/ 	.word	0xffffffff


	//   ....[96]....
        /*2d88*/ 	.word	0xffffffff


	//   ....[97]....
        /*2d8c*/ 	.word	0xffffffff


	//   ....[98]....
        /*2d90*/ 	.word	0xffffffff


	//   ....[99]....
        /*2d94*/ 	.word	0xffffffff


	//   ....[100]....
        /*2d98*/ 	.word	0xffffffff


	//   ....[101]....
        /*2d9c*/ 	.word	0xffffffff


	//   ....[102]....
        /*2da0*/ 	.word	0xffffffff


	//   ....[103]....
        /*2da4*/ 	.word	0xffffffff


	//   ....[104]....
        /*2da8*/ 	.word	0xffffffff


	//   ....[105]....
        /*2dac*/ 	.word	0xffffffff


	//   ....[106]....
        /*2db0*/ 	.word	0xffffffff


	//   ....[107]....
        /*2db4*/ 	.word	0xffffffff


	//   ....[108]....
        /*2db8*/ 	.word	0xffffffff


	//   ....[109]....
        /*2dbc*/ 	.word	0xffffffff


	//   ....[110]....
        /*2dc0*/ 	.word	0xffffffff


	//   ....[111]....
        /*2dc4*/ 	.word	0xffffffff


	//   ....[112]....
        /*2dc8*/ 	.word	0xffffffff


	//   ....[113]....
        /*2dcc*/ 	.word	0xffffffff


	//   ....[114]....
        /*2dd0*/ 	.word	0xffffffff


	//   ....[115]....
        /*2dd4*/ 	.word	0xffffffff


	//   ....[116]....
        /*2dd8*/ 	.word	0xffffffff


	//   ....[117]....
        /*2ddc*/ 	.word	0xffffffff


	//   ....[118]....
        /*2de0*/ 	.word	0xffffffff


	//   ....[119]....
        /*2de4*/ 	.word	0xffffffff


	//   ....[120]....
        /*2de8*/ 	.word	0xffffffff


	//   ....[121]....
        /*2dec*/ 	.word	0xffffffff


	//   ....[122]....
        /*2df0*/ 	.word	0xffffffff


	//   ....[123]....
        /*2df4*/ 	.word	0xffffffff


	//   ....[124]....
        /*2df8*/ 	.word	0xffffffff


	//   ....[125]....
        /*2dfc*/ 	.word	0xffffffff


	//   ....[126]....
        /*2e00*/ 	.word	0xffffffff


	//   ....[127]....
        /*2e04*/ 	.word	0xffffffff


	//   ....[128]....
        /*2e08*/ 	.word	0xffffffff


	//   ....[129]....
        /*2e0c*/ 	.word	0xffffffff


	//   ....[130]....
        /*2e10*/ 	.word	0xffffffff


	//   ....[131]....
        /*2e14*/ 	.word	0xffffffff


	//   ....[132]....
        /*2e18*/ 	.word	0xffffffff


	//   ....[133]....
        /*2e1c*/ 	.word	0xffffffff


	//   ....[134]....
        /*2e20*/ 	.word	0xffffffff


	//   ....[135]....
        /*2e24*/ 	.word	0xffffffff


	//   ....[136]....
        /*2e28*/ 	.word	0xffffffff


	//   ....[137]....
        /*2e2c*/ 	.word	0xffffffff


	//   ....[138]....
        /*2e30*/ 	.word	0xffffffff


	//   ....[139]....
        /*2e34*/ 	.word	0xffffffff


	//   ....[140]....
        /*2e38*/ 	.word	0xffffffff


	//   ....[141]....
        /*2e3c*/ 	.word	0xffffffff


	//   ....[142]....
        /*2e40*/ 	.word	0xffffffff


	//   ....[143]....
        /*2e44*/ 	.word	0xffffffff


	//   ....[144]....
        /*2e48*/ 	.word	0xffffffff


	//   ....[145]....
        /*2e4c*/ 	.word	0xffffffff


	//   ....[146]....
        /*2e50*/ 	.word	0xffffffff


	//   ....[147]....
        /*2e54*/ 	.word	0xffffffff


	//   ....[148]....
        /*2e58*/ 	.word	0xffffffff


	//   ....[149]....
        /*2e5c*/ 	.word	0xffffffff


	//   ....[150]....
        /*2e60*/ 	.word	0xffffffff


	//   ....[151]....
        /*2e64*/ 	.word	0xffffffff


	//   ....[152]....
        /*2e68*/ 	.word	0xffffffff


	//   ....[153]....
        /*2e6c*/ 	.word	0xffffffff


	//   ....[154]....
        /*2e70*/ 	.word	0xffffffff


	//   ....[155]....
        /*2e74*/ 	.word	0xffffffff


	//   ....[156]....
        /*2e78*/ 	.word	0xffffffff


	//   ....[157]....
        /*2e7c*/ 	.word	0xffffffff


	//   ....[158]....
        /*2e80*/ 	.word	0xffffffff


	//   ....[159]....
        /*2e84*/ 	.word	0xffffffff


	//   ....[160]....
        /*2e88*/ 	.word	0xffffffff


	//   ....[161]....
        /*2e8c*/ 	.word	0xffffffff


	//   ....[162]....
        /*2e90*/ 	.word	0xffffffff


	//   ....[163]....
        /*2e94*/ 	.word	0xffffffff


	//   ....[164]....
        /*2e98*/ 	.word	0xffffffff


	//   ....[165]....
        /*2e9c*/ 	.word	0xffffffff


	//   ....[166]....
        /*2ea0*/ 	.word	0xffffffff


	//   ....[167]....
        /*2ea4*/ 	.word	0xffffffff


	//   ....[168]....
        /*2ea8*/ 	.word	0xffffffff


	//   ....[169]....
        /*2eac*/ 	.word	0xffffffff


	//   ....[170]....
        /*2eb0*/ 	.word	0xffffffff


	//   ....[171]....
        /*2eb4*/ 	.word	0xffffffff


	//   ....[172]....
        /*2eb8*/ 	.word	0xffffffff


	//   ....[173]....
        /*2ebc*/ 	.word	0xffffffff


	//   ....[174]....
        /*2ec0*/ 	.word	0xffffffff


	//   ....[175]....
        /*2ec4*/ 	.word	0xffffffff


	//   ....[176]....
        /*2ec8*/ 	.word	0xffffffff


	//   ....[177]....
        /*2ecc*/ 	.word	0xffffffff


	//   ....[178]....
        /*2ed0*/ 	.word	0xffffffff


	//   ....[179]....
        /*2ed4*/ 	.word	0xffffffff


	//   ....[180]....
        /*2ed8*/ 	.word	0xffffffff


	//   ....[181]....
        /*2edc*/ 	.word	0xffffffff


	//   ....[182]....
        /*2ee0*/ 	.word	0xffffffff


	//   ....[183]....
        /*2ee4*/ 	.word	0xffffffff


	//   ....[184]....
        /*2ee8*/ 	.word	0xffffffff


	//   ....[185]....
        /*2eec*/ 	.word	0xffffffff


	//   ....[186]....
        /*2ef0*/ 	.word	0xffffffff


	//   ....[187]....
        /*2ef4*/ 	.word	0xffffffff


	//   ....[188]....
        /*2ef8*/ 	.word	0xffffffff


	//   ....[189]....
        /*2efc*/ 	.word	0xffffffff


	//   ....[190]....
        /*2f00*/ 	.word	0xffffffff


	//   ....[191]....
        /*2f04*/ 	.word	0xffffffff


	//   ....[192]....
        /*2f08*/ 	.word	0xffffffff


	//   ....[193]....
        /*2f0c*/ 	.word	0xffffffff


	//   ....[194]....
        /*2f10*/ 	.word	0xffffffff


	//   ....[195]....
        /*2f14*/ 	.word	0xffffffff


	//   ....[196]....
        /*2f18*/ 	.word	0xffffffff


	//   ....[197]....
        /*2f1c*/ 	.word	0xffffffff


	//   ....[198]....
        /*2f20*/ 	.word	0xffffffff


	//   ....[199]....
        /*2f24*/ 	.word	0xffffffff


	//   ....[200]....
        /*2f28*/ 	.word	0xffffffff


	//   ....[201]....
        /*2f2c*/ 	.word	0xffffffff


	//   ....[202]....
        /*2f30*/ 	.word	0xffffffff


	//   ....[203]....
        /*2f34*/ 	.word	0xffffffff


	//   ....[204]....
        /*2f38*/ 	.word	0xffffffff


	//   ....[205]....
        /*2f3c*/ 	.word	0xffffffff


	//   ....[206]....
        /*2f40*/ 	.word	0xffffffff


	//   ....[207]....
        /*2f44*/ 	.word	0xffffffff


	//   ....[208]....
        /*2f48*/ 	.word	0xffffffff


	//   ....[209]....
        /*2f4c*/ 	.word	0xffffffff


	//   ....[210]....
        /*2f50*/ 	.word	0xffffffff


	//   ....[211]....
        /*2f54*/ 	.word	0xffffffff


	//   ....[212]....
        /*2f58*/ 	.word	0xffffffff


	//   ....[213]....
        /*2f5c*/ 	.word	0xffffffff


	//   ....[214]....
        /*2f60*/ 	.word	0xffffffff


	//   ....[215]....
        /*2f64*/ 	.word	0xffffffff


	//   ....[216]....
        /*2f68*/ 	.word	0xffffffff


	//   ....[217]....
        /*2f6c*/ 	.word	0xffffffff


	//   ....[218]....
        /*2f70*/ 	.word	0xffffffff


	//   ....[219]....
        /*2f74*/ 	.word	0xffffffff


	//   ....[220]....
        /*2f78*/ 	.word	0xffffffff


	//   ....[221]....
        /*2f7c*/ 	.word	0xffffffff


	//   ....[222]....
        /*2f80*/ 	.word	0xffffffff


	//   ....[223]....
        /*2f84*/ 	.word	0xffffffff


	//   ....[224]....
        /*2f88*/ 	.word	0xffffffff


	//   ....[225]....
        /*2f8c*/ 	.word	0xffffffff


	//   ....[226]....
        /*2f90*/ 	.word	0xffffffff


	//   ....[227]....
        /*2f94*/ 	.word	0xffffffff


	//   ....[228]....
        /*2f98*/ 	.word	0xffffffff


	//   ....[229]....
        /*2f9c*/ 	.word	0xffffffff


	//   ....[230]....
        /*2fa0*/ 	.word	0xffffffff


	//   ....[231]....
        /*2fa4*/ 	.word	0xffffffff


	//   ....[232]....
        /*2fa8*/ 	.word	0xffffffff


	//   ....[233]....
        /*2fac*/ 	.word	0xffffffff


	//   ....[234]....
        /*2fb0*/ 	.word	0xffffffff


	//   ....[235]....
        /*2fb4*/ 	.word	0xffffffff


	//   ....[236]....
        /*2fb8*/ 	.word	0xffffffff


	//   ....[237]....
        /*2fbc*/ 	.word	0xffffffff


	//   ....[238]....
        /*2fc0*/ 	.word	0xffffffff


	//   ....[239]....
        /*2fc4*/ 	.word	0xffffffff


	//   ....[240]....
        /*2fc8*/ 	.word	0xffffffff


	//   ....[241]....
        /*2fcc*/ 	.word	0xffffffff


	//   ....[242]....
        /*2fd0*/ 	.word	0xffffffff


	//   ....[243]....
        /*2fd4*/ 	.word	0xffffffff


	//   ....[244]....
        /*2fd8*/ 	.word	0xffffffff


	//   ....[245]....
        /*2fdc*/ 	.word	0xffffffff


	//   ....[246]....
        /*2fe0*/ 	.word	0xffffffff


	//   ....[247]....
        /*2fe4*/ 	.word	0xffffffff


	//   ....[248]....
        /*2fe8*/ 	.word	0xffffffff


	//   ....[249]....
        /*2fec*/ 	.word	0xffffffff


	//   ....[250]....
        /*2ff0*/ 	.word	0xffffffff


	//   ....[251]....
        /*2ff4*/ 	.word	0xffffffff


	//   ....[252]....
        /*2ff8*/ 	.word	0xffffffff


	//   ....[253]....
        /*2ffc*/ 	.word	0xffffffff


	//   ....[254]....
        /*3000*/ 	.word	0xffffffff


	//   ....[255]....
        /*3004*/ 	.word	0xffffffff


	//   ....[0]....
        /*3008*/ 	.word	0xffffffff


	//   ....[1]....
        /*300c*/ 	.word	0xffffffff


	//   ....[2]....
        /*3010*/ 	.word	0xffffffff


	//   ....[3]....
        /*3014*/ 	.word	0xffffffff


	//   ....[4]....
        /*3018*/ 	.word	0xffffffff


	//   ....[5]....
        /*301c*/ 	.word	0xffffffff


	//   ....[6]....
        /*3020*/ 	.word	0xffffffff


	//   ....[7]....
        /*3024*/ 	.word	0xffffffff


	//   ....[8]....
        /*3028*/ 	.word	0xffffffff


	//   ....[9]....
        /*302c*/ 	.word	0xffffffff


	//   ....[10]....
        /*3030*/ 	.word	0xffffffff


	//   ....[11]....
        /*3034*/ 	.word	0xffffffff


	//   ....[12]....
        /*3038*/ 	.word	0xffffffff


	//   ....[13]....
        /*303c*/ 	.word	0xffffffff


	//   ....[14]....
        /*3040*/ 	.word	0xffffffff


	//   ....[15]....
        /*3044*/ 	.word	0xffffffff


	//   ....[16]....
        /*3048*/ 	.word	0xffffffff


	//   ....[17]....
        /*304c*/ 	.word	0xffffffff


	//   ....[18]....
        /*3050*/ 	.word	0xffffffff


	//   ....[19]....
        /*3054*/ 	.word	0xffffffff


	//   ....[20]....
        /*3058*/ 	.word	0xffffffff


	//   ....[21]....
        /*305c*/ 	.word	0xffffffff


	//   ....[22]....
        /*3060*/ 	.word	0xffffffff


	//   ....[23]....
        /*3064*/ 	.word	0xffffffff


	//   ....[24]....
        /*3068*/ 	.word	0xffffffff


	//   ....[25]....
        /*306c*/ 	.word	0xffffffff


	//   ....[26]....
        /*3070*/ 	.word	0xffffffff


	//   ....[27]....
        /*3074*/ 	.word	0xffffffff


	//   ....[28]....
        /*3078*/ 	.word	0xffffffff


	//   ....[29]....
        /*307c*/ 	.word	0xffffffff


	//   ....[30]....
        /*3080*/ 	.word	0xffffffff


	//   ....[31]....
        /*3084*/ 	.word	0xffffffff


	//   ....[32]....
        /*3088*/ 	.word	0xffffffff


	//   ....[33]....
        /*308c*/ 	.word	0xffffffff


	//   ....[34]....
        /*3090*/ 	.word	0xffffffff


	//   ....[35]....
        /*3094*/ 	.word	0xffffffff


	//   ....[36]....
        /*3098*/ 	.word	0xffffffff


	//   ....[37]....
        /*309c*/ 	.word	0xffffffff


	//   ....[38]....
        /*30a0*/ 	.word	0xffffffff


	//   ....[39]....
        /*30a4*/ 	.word	0xffffffff


	//   ....[40]....
        /*30a8*/ 	.word	0xffffffff


	//   ....[41]....
        /*30ac*/ 	.word	0xffffffff


	//   ....[42]....
        /*30b0*/ 	.word	0xffffffff


	//   ....[43]....
        /*30b4*/ 	.word	0xffffffff


	//   ....[44]....
        /*30b8*/ 	.word	0xffffffff


	//   ....[45]....
        /*30bc*/ 	.word	0xffffffff


	//   ....[46]....
        /*30c0*/ 	.word	0xffffffff


	//   ....[47]....
        /*30c4*/ 	.word	0xffffffff


	//   ....[48]....
        /*30c8*/ 	.word	0xffffffff


	//   ....[49]....
        /*30cc*/ 	.word	0xffffffff


	//   ....[50]....
        /*30d0*/ 	.word	0xffffffff


	//   ....[51]....
        /*30d4*/ 	.word	0xffffffff


	//   ....[52]....
        /*30d8*/ 	.word	0xffffffff


	//   ....[53]....
        /*30dc*/ 	.word	0xffffffff


	//   ....[54]....
        /*30e0*/ 	.word	0xffffffff


	//   ....[55]....
        /*30e4*/ 	.word	0xffffffff


	//   ....[56]....
        /*30e8*/ 	.word	0xffffffff


	//   ....[57]....
        /*30ec*/ 	.word	0xffffffff


	//   ....[58]....
        /*30f0*/ 	.word	0xffffffff


	//   ....[59]....
        /*30f4*/ 	.word	0xffffffff


	//   ....[60]....
        /*30f8*/ 	.word	0xffffffff


	//   ....[61]....
        /*30fc*/ 	.word	0xffffffff


	//   ....[62]....
        /*3100*/ 	.word	0xffffffff


	//   ....[63]....
        /*3104*/ 	.word	0xffffffff


	//   ....[64]....
        /*3108*/ 	.word	0xffffffff


	//   ....[65]....
        /*310c*/ 	.word	0xffffffff


	//   ....[66]....
        /*3110*/ 	.word	0xffffffff


	//   ....[67]....
        /*3114*/ 	.word	0xffffffff


	//   ....[68]....
        /*3118*/ 	.word	0xffffffff


	//   ....[69]....
        /*311c*/ 	.word	0xffffffff


	//   ....[70]....
        /*3120*/ 	.word	0xffffffff


	//   ....[71]....
        /*3124*/ 	.word	0xffffffff


	//   ....[72]....
        /*3128*/ 	.word	0xffffffff


	//   ....[73]....
        /*312c*/ 	.word	0xffffffff


	//   ....[74]....
        /*3130*/ 	.word	0xffffffff


	//   ....[75]....
        /*3134*/ 	.word	0xffffffff


	//   ....[76]....
        /*3138*/ 	.word	0xffffffff


	//   ....[77]....
        /*313c*/ 	.word	0xffffffff


	//   ....[78]....
        /*3140*/ 	.word	0xffffffff


	//   ....[79]....
        /*3144*/ 	.word	0xffffffff


	//   ....[80]....
        /*3148*/ 	.word	0xffffffff


	//   ....[81]....
        /*314c*/ 	.word	0xffffffff


	//   ....[82]....
        /*3150*/ 	.word	0xffffffff


	//   ....[83]....
        /*3154*/ 	.word	0xffffffff


	//   ....[84]....
        /*3158*/ 	.word	0xffffffff


	//   ....[85]....
        /*315c*/ 	.word	0xffffffff


	//   ....[86]....
        /*3160*/ 	.word	0xffffffff


	//   ....[87]....
        /*3164*/ 	.word	0xffffffff


	//   ....[88]....
        /*3168*/ 	.word	0xffffffff


	//   ....[89]....
        /*316c*/ 	.word	0xffffffff


	//   ....[90]....
        /*3170*/ 	.word	0xffffffff


	//   ....[91]....
        /*3174*/ 	.word	0xffffffff


	//   ....[92]....
        /*3178*/ 	.word	0xffffffff


	//   ....[93]....
        /*317c*/ 	.word	0xffffffff


	//   ....[94]....
        /*3180*/ 	.word	0xffffffff


	//   ....[95]....
        /*3184*/ 	.word	0xffffffff


	//   ....[96]....
        /*3188*/ 	.word	0xffffffff


	//   ....[97]....
        /*318c*/ 	.word	0xffffffff


	//   ....[98]....
        /*3190*/ 	.word	0xffffffff


	//   ....[99]....
        /*3194*/ 	.word	0xffffffff


	//   ....[100]....
        /*3198*/ 	.word	0xffffffff


	//   ....[101]....
        /*319c*/ 	.word	0xffffffff


	//   ....[102]....
        /*31a0*/ 	.word	0xffffffff


	//   ....[103]....
        /*31a4*/ 	.word	0xffffffff


	//   ....[104]....
        /*31a8*/ 	.word	0xffffffff


	//   ....[105]....
        /*31ac*/ 	.word	0xffffffff


	//   ....[106]....
        /*31b0*/ 	.word	0xffffffff


	//   ....[107]....
        /*31b4*/ 	.word	0xffffffff


	//   ....[108]....
        /*31b8*/ 	.word	0xffffffff


	//   ....[109]....
        /*31bc*/ 	.word	0xffffffff


	//   ....[110]....
        /*31c0*/ 	.word	0xffffffff


	//   ....[111]....
        /*31c4*/ 	.word	0xffffffff


	//   ....[112]....
        /*31c8*/ 	.word	0xffffffff


	//   ....[113]....
        /*31cc*/ 	.word	0xffffffff


	//   ....[114]....
        /*31d0*/ 	.word	0xffffffff


	//   ....[115]....
        /*31d4*/ 	.word	0xffffffff


	//   ....[116]....
        /*31d8*/ 	.word	0xffffffff


	//   ....[117]....
        /*31dc*/ 	.word	0xffffffff


	//   ....[118]....
        /*31e0*/ 	.word	0xffffffff


	//   ....[119]....
        /*31e4*/ 	.word	0xffffffff


	//   ....[120]....
        /*31e8*/ 	.word	0xffffffff


	//   ....[121]....
        /*31ec*/ 	.word	0xffffffff


	//   ....[122]....
        /*31f0*/ 	.word	0xffffffff


	//   ....[123]....
        /*31f4*/ 	.word	0xffffffff


	//   ....[124]....
        /*31f8*/ 	.word	0xffffffff


	//   ....[125]....
        /*31fc*/ 	.word	0xffffffff


	//   ....[126]....
        /*3200*/ 	.word	0xffffffff


	//   ....[127]....
        /*3204*/ 	.word	0xffffffff


	//   ....[128]....
        /*3208*/ 	.word	0xffffffff


	//   ....[129]....
        /*320c*/ 	.word	0xffffffff


	//   ....[130]....
        /*3210*/ 	.word	0xffffffff


	//   ....[131]....
        /*3214*/ 	.word	0xffffffff


	//   ....[132]....
        /*3218*/ 	.word	0xffffffff


	//   ....[133]....
        /*321c*/ 	.word	0xffffffff


	//   ....[134]....
        /*3220*/ 	.word	0xffffffff


	//   ....[135]....
        /*3224*/ 	.word	0xffffffff


	//   ....[136]....
        /*3228*/ 	.word	0xffffffff


	//   ....[137]....
        /*322c*/ 	.word	0xffffffff


	//   ....[138]....
        /*3230*/ 	.word	0xffffffff


	//   ....[139]....
        /*3234*/ 	.word	0xffffffff


	//   ....[140]....
        /*3238*/ 	.word	0xffffffff


	//   ....[141]....
        /*323c*/ 	.word	0xffffffff


	//   ....[142]....
        /*3240*/ 	.word	0xffffffff


	//   ....[143]....
        /*3244*/ 	.word	0xffffffff


	//   ....[144]....
        /*3248*/ 	.word	0xffffffff


	//   ....[145]....
        /*324c*/ 	.word	0xffffffff


	//   ....[146]....
        /*3250*/ 	.word	0xffffffff


	//   ....[147]....
        /*3254*/ 	.word	0xffffffff


	//   ....[148]....
        /*3258*/ 	.word	0xffffffff


	//   ....[149]....
        /*325c*/ 	.word	0xffffffff


	//   ....[150]....
        /*3260*/ 	.word	0xffffffff


	//   ....[151]....
        /*3264*/ 	.word	0xffffffff


	//   ....[152]....
        /*3268*/ 	.word	0xffffffff


	//   ....[153]....
        /*326c*/ 	.word	0xffffffff


	//   ....[154]....
        /*3270*/ 	.word	0xffffffff


	//   ....[155]....
        /*3274*/ 	.word	0xffffffff


	//   ....[156]....
        /*3278*/ 	.word	0xffffffff


	//   ....[157]....
        /*327c*/ 	.word	0xffffffff


	//   ....[158]....
        /*3280*/ 	.word	0xffffffff


	//   ....[159]....
        /*3284*/ 	.word	0xffffffff


	//   ....[160]....
        /*3288*/ 	.word	0xffffffff


	//   ....[161]....
        /*328c*/ 	.word	0xffffffff


	//   ....[162]....
        /*3290*/ 	.word	0xffffffff


	//   ....[163]....
        /*3294*/ 	.word	0xffffffff


	//   ....[164]....
        /*3298*/ 	.word	0xffffffff


	//   ....[165]....
        /*329c*/ 	.word	0xffffffff


	//   ....[166]....
        /*32a0*/ 	.word	0xffffffff


	//   ....[167]....
        /*32a4*/ 	.word	0xffffffff


	//   ....[168]....
        /*32a8*/ 	.word	0xffffffff


	//   ....[169]....
        /*32ac*/ 	.word	0xffffffff


	//   ....[170]....
        /*32b0*/ 	.word	0xffffffff


	//   ....[171]....
        /*32b4*/ 	.word	0xffffffff


	//   ....[172]....
        /*32b8*/ 	.word	0xffffffff


	//   ....[173]....
        /*32bc*/ 	.word	0xffffffff


	//   ....[174]....
        /*32c0*/ 	.word	0xffffffff


	//   ....[175]....
        /*32c4*/ 	.word	0xffffffff


	//   ....[176]....
        /*32c8*/ 	.word	0xffffffff


	//   ....[177]....
        /*32cc*/ 	.word	0xffffffff


	//   ....[178]....
        /*32d0*/ 	.word	0xffffffff


	//   ....[179]....
        /*32d4*/ 	.word	0xffffffff


	//   ....[180]....
        /*32d8*/ 	.word	0xffffffff


	//   ....[181]....
        /*32dc*/ 	.word	0xffffffff


	//   ....[182]....
        /*32e0*/ 	.word	0xffffffff


	//   ....[183]....
        /*32e4*/ 	.word	0xffffffff


	//   ....[184]....
        /*32e8*/ 	.word	0xffffffff


	//   ....[185]....
        /*32ec*/ 	.word	0xffffffff


	//   ....[186]....
        /*32f0*/ 	.word	0xffffffff


	//   ....[187]....
        /*32f4*/ 	.word	0xffffffff


	//   ....[188]....
        /*32f8*/ 	.word	0xffffffff


	//   ....[189]....
        /*32fc*/ 	.word	0xffffffff


	//   ....[190]....
        /*3300*/ 	.word	0xffffffff


	//   ....[191]....
        /*3304*/ 	.word	0xffffffff


	//   ....[192]....
        /*3308*/ 	.word	0xffffffff


	//   ....[193]....
        /*330c*/ 	.word	0xffffffff


	//   ....[194]....
        /*3310*/ 	.word	0xffffffff


	//   ....[195]....
        /*3314*/ 	.word	0xffffffff


	//   ....[196]....
        /*3318*/ 	.word	0xffffffff


	//   ....[197]....
        /*331c*/ 	.word	0xffffffff


	//   ....[198]....
        /*3320*/ 	.word	0xffffffff


	//   ....[199]....
        /*3324*/ 	.word	0xffffffff


	//   ....[200]....
        /*3328*/ 	.word	0xffffffff


	//   ....[201]....
        /*332c*/ 	.word	0xffffffff


	//   ....[202]....
        /*3330*/ 	.word	0xffffffff


	//   ....[203]....
        /*3334*/ 	.word	0xffffffff


	//   ....[204]....
        /*3338*/ 	.word	0xffffffff


	//   ....[205]....
        /*333c*/ 	.word	0xffffffff


	//   ....[206]....
        /*3340*/ 	.word	0xffffffff


	//   ....[207]....
        /*3344*/ 	.word	0xffffffff


	//   ....[208]....
        /*3348*/ 	.word	0xffffffff


	//   ....[209]....
        /*334c*/ 	.word	0xffffffff


	//   ....[210]....
        /*3350*/ 	.word	0xffffffff


	//   ....[211]....
        /*3354*/ 	.word	0xffffffff


	//   ....[212]....
        /*3358*/ 	.word	0xffffffff


	//   ....[213]....
        /*335c*/ 	.word	0xffffffff


	//   ....[214]....
        /*3360*/ 	.word	0xffffffff


	//   ....[215]....
        /*3364*/ 	.word	0xffffffff


	//   ....[216]....
        /*3368*/ 	.word	0xffffffff


	//   ....[217]....
        /*336c*/ 	.word	0xffffffff


	//   ....[218]....
        /*3370*/ 	.word	0xffffffff


	//   ....[219]....
        /*3374*/ 	.word	0xffffffff


	//   ....[220]....
        /*3378*/ 	.word	0xffffffff


	//   ....[221]....
        /*337c*/ 	.word	0xffffffff


	//   ....[222]....
        /*3380*/ 	.word	0xffffffff


	//   ....[223]....
        /*3384*/ 	.word	0xffffffff


	//   ....[224]....
        /*3388*/ 	.word	0xffffffff


	//   ....[225]....
        /*338c*/ 	.word	0xffffffff


	//   ....[226]....
        /*3390*/ 	.word	0xffffffff


	//   ....[227]....
        /*3394*/ 	.word	0xffffffff


	//   ....[228]....
        /*3398*/ 	.word	0xffffffff


	//   ....[229]....
        /*339c*/ 	.word	0xffffffff


	//   ....[230]....
        /*33a0*/ 	.word	0xffffffff


	//   ....[231]....
        /*33a4*/ 	.word	0xffffffff


	//   ....[232]....
        /*33a8*/ 	.word	0xffffffff


	//   ....[233]....
        /*33ac*/ 	.word	0xffffffff


	//   ....[234]....
        /*33b0*/ 	.word	0xffffffff


	//   ....[235]....
        /*33b4*/ 	.word	0xffffffff


	//   ....[236]....
        /*33b8*/ 	.word	0xffffffff


	//   ....[237]....
        /*33bc*/ 	.word	0xffffffff


	//   ....[238]....
        /*33c0*/ 	.word	0xffffffff


	//   ....[239]....
        /*33c4*/ 	.word	0xffffffff


	//   ....[240]....
        /*33c8*/ 	.word	0xffffffff


	//   ....[241]....
        /*33cc*/ 	.word	0xffffffff


	//   ....[242]....
        /*33d0*/ 	.word	0xffffffff


	//   ....[243]....
        /*33d4*/ 	.word	0xffffffff


	//   ....[244]....
        /*33d8*/ 	.word	0xffffffff


	//   ....[245]....
        /*33dc*/ 	.word	0xffffffff


	//   ....[246]....
        /*33e0*/ 	.word	0xffffffff


	//   ....[247]....
        /*33e4*/ 	.word	0xffffffff


	//   ....[248]....
        /*33e8*/ 	.word	0xffffffff


	//   ....[249]....
        /*33ec*/ 	.word	0xffffffff


	//   ....[250]....
        /*33f0*/ 	.word	0xffffffff


	//   ....[251]....
        /*33f4*/ 	.word	0xffffffff


	//   ....[252]....
        /*33f8*/ 	.word	0xffffffff


	//   ....[253]....
        /*33fc*/ 	.word	0xffffffff


	//   ....[254]....
        /*3400*/ 	.word	0xffffffff


	//   ....[255]....
        /*3404*/ 	.word	0xffffffff


	//   ....[0]....
        /*3408*/ 	.word	0xffffffff


	//   ....[1]....
        /*340c*/ 	.word	0xffffffff


	//   ....[2]....
        /*3410*/ 	.word	0xffffffff


	//   ....[3]....
        /*3414*/ 	.word	0xffffffff


	//   ....[4]....
        /*3418*/ 	.word	0xffffffff


	//   ....[5]....
        /*341c*/ 	.word	0xffffffff


	//   ....[6]....
        /*3420*/ 	.word	0xffffffff


	//   ....[7]....
        /*3424*/ 	.word	0xffffffff


	//   ....[8]....
        /*3428*/ 	.word	0xffffffff


	//   ....[9]....
        /*342c*/ 	.word	0xffffffff


	//   ....[10]....
        /*3430*/ 	.word	0xffffffff


	//   ....[11]....
        /*3434*/ 	.word	0xffffffff


	//   ....[12]....
        /*3438*/ 	.word	0xffffffff


	//   ....[13]....
        /*343c*/ 	.word	0xffffffff


	//   ....[14]....
        /*3440*/ 	.word	0xffffffff


	//   ....[15]....
        /*3444*/ 	.word	0xffffffff


	//   ....[16]....
        /*3448*/ 	.word	0xffffffff


	//   ....[17]....
        /*344c*/ 	.word	0xffffffff


	//   ....[18]....
        /*3450*/ 	.word	0xffffffff


	//   ....[19]....
        /*3454*/ 	.word	0xffffffff


	//   ....[20]....
        /*3458*/ 	.word	0xffffffff


	//   ....[21]....
        /*345c*/ 	.word	0xffffffff


	//   ....[22]....
        /*3460*/ 	.word	0xffffffff


	//   ....[23]....
        /*3464*/ 	.word	0xffffffff


	//   ....[24]....
        /*3468*/ 	.word	0xffffffff


	//   ....[25]....
        /*346c*/ 	.word	0xffffffff


	//   ....[26]....
        /*3470*/ 	.word	0xffffffff


	//   ....[27]....
        /*3474*/ 	.word	0xffffffff


	//   ....[28]....
        /*3478*/ 	.word	0xffffffff


	//   ....[29]....
        /*347c*/ 	.word	0xffffffff


	//   ....[30]....
        /*3480*/ 	.word	0xffffffff


	//   ....[31]....
        /*3484*/ 	.word	0xffffffff


	//   ....[32]....
        /*3488*/ 	.word	0xffffffff


	//   ....[33]....
        /*348c*/ 	.word	0xffffffff


	//   ....[34]....
        /*3490*/ 	.word	0xffffffff


	//   ....[35]....
        /*3494*/ 	.word	0xffffffff


	//   ....[36]....
        /*3498*/ 	.word	0xffffffff


	//   ....[37]....
        /*349c*/ 	.word	0xffffffff


	//   ....[38]....
        /*34a0*/ 	.word	0xffffffff


	//   ....[39]....
        /*34a4*/ 	.word	0xffffffff


	//   ....[40]....
        /*34a8*/ 	.word	0xffffffff


	//   ....[41]....
        /*34ac*/ 	.word	0xffffffff


	//   ....[42]....
        /*34b0*/ 	.word	0xffffffff


	//   ....[43]....
        /*34b4*/ 	.word	0xffffffff


	//   ....[44]....
        /*34b8*/ 	.word	0xffffffff


	//   ....[45]....
        /*34bc*/ 	.word	0xffffffff


	//   ....[46]....
        /*34c0*/ 	.word	0xffffffff


	//   ....[47]....
        /*34c4*/ 	.word	0xffffffff


	//   ....[48]....
        /*34c8*/ 	.word	0xffffffff


	//   ....[49]....
        /*34cc*/ 	.word	0xffffffff


	//   ....[50]....
        /*34d0*/ 	.word	0xffffffff


	//   ....[51]....
        /*34d4*/ 	.word	0xffffffff


	//   ....[52]....
        /*34d8*/ 	.word	0xffffffff


	//   ....[53]....
        /*34dc*/ 	.word	0xffffffff


	//   ....[54]....
        /*34e0*/ 	.word	0xffffffff


	//   ....[55]....
        /*34e4*/ 	.word	0xffffffff


	//   ....[56]....
        /*34e8*/ 	.word	0xffffffff


	//   ....[57]....
        /*34ec*/ 	.word	0xffffffff


	//   ....[58]....
        /*34f0*/ 	.word	0xffffffff


	//   ....[59]....
        /*34f4*/ 	.word	0xffffffff


	//   ....[60]....
        /*34f8*/ 	.word	0xffffffff


	//   ....[61]....
        /*34fc*/ 	.word	0xffffffff


	//   ....[62]....
        /*3500*/ 	.word	0xffffffff


	//   ....[63]....
        /*3504*/ 	.word	0xffffffff


	//   ....[64]....
        /*3508*/ 	.word	0xffffffff


	//   ....[65]....
        /*350c*/ 	.word	0xffffffff


	//   ....[66]....
        /*3510*/ 	.word	0xffffffff


	//   ....[67]....
        /*3514*/ 	.word	0xffffffff


	//   ....[68]....
        /*3518*/ 	.word	0xffffffff


	//   ....[69]....
        /*351c*/ 	.word	0xffffffff


	//   ....[70]....
        /*3520*/ 	.word	0xffffffff


	//   ....[71]....
        /*3524*/ 	.word	0xffffffff


	//   ....[72]....
        /*3528*/ 	.word	0xffffffff


	//   ....[73]....
        /*352c*/ 	.word	0xffffffff


	//   ....[74]....
        /*3530*/ 	.word	0xffffffff


	//   ....[75]....
        /*3534*/ 	.word	0xffffffff


	//   ....[76]....
        /*3538*/ 	.word	0xffffffff


	//   ....[77]....
        /*353c*/ 	.word	0xffffffff


	//   ....[78]....
        /*3540*/ 	.word	0xffffffff


	//   ....[79]....
        /*3544*/ 	.word	0xffffffff


	//   ....[80]....
        /*3548*/ 	.word	0xffffffff


	//   ....[81]....
        /*354c*/ 	.word	0xffffffff


	//   ....[82]....
        /*3550*/ 	.word	0xffffffff


	//   ....[83]....
        /*3554*/ 	.word	0xffffffff


	//   ....[84]....
        /*3558*/ 	.word	0xffffffff


	//   ....[85]....
        /*355c*/ 	.word	0xffffffff


	//   ....[86]....
        /*3560*/ 	.word	0xffffffff


	//   ....[87]....
        /*3564*/ 	.word	0xffffffff


	//   ....[88]....
        /*3568*/ 	.word	0xffffffff


	//   ....[89]....
        /*356c*/ 	.word	0xffffffff


	//   ....[90]....
        /*3570*/ 	.word	0xffffffff


	//   ....[91]....
        /*3574*/ 	.word	0xffffffff


	//   ....[92]....
        /*3578*/ 	.word	0xffffffff


	//   ....[93]....
        /*357c*/ 	.word	0xffffffff


	//   ....[94]....
        /*3580*/ 	.word	0xffffffff


	//   ....[95]....
        /*3584*/ 	.word	0xffffffff


	//   ....[96]....
        /*3588*/ 	.word	0xffffffff


	//   ....[97]....
        /*358c*/ 	.word	0xffffffff


	//   ....[98]....
        /*3590*/ 	.word	0xffffffff


	//   ....[99]....
        /*3594*/ 	.word	0xffffffff


	//   ....[100]....
        /*3598*/ 	.word	0xffffffff


	//   ....[101]....
        /*359c*/ 	.word	0xffffffff


	//   ....[102]....
        /*35a0*/ 	.word	0xffffffff


	//   ....[103]....
        /*35a4*/ 	.word	0xffffffff


	//   ....[104]....
        /*35a8*/ 	.word	0xffffffff


	//   ....[105]....
        /*35ac*/ 	.word	0xffffffff


	//   ....[106]....
        /*35b0*/ 	.word	0xffffffff


	//   ....[107]....
        /*35b4*/ 	.word	0xffffffff


	//   ....[108]....
        /*35b8*/ 	.word	0xffffffff


	//   ....[109]....
        /*35bc*/ 	.word	0xffffffff


	//   ....[110]....
        /*35c0*/ 	.word	0xffffffff


	//   ....[111]....
        /*35c4*/ 	.word	0xffffffff


	//   ....[112]....
        /*35c8*/ 	.word	0xffffffff


	//   ....[113]....
        /*35cc*/ 	.word	0xffffffff


	//   ....[114]....
        /*35d0*/ 	.word	0xffffffff


	//   ....[115]....
        /*35d4*/ 	.word	0xffffffff


	//   ....[116]....
        /*35d8*/ 	.word	0xffffffff


	//   ....[117]....
        /*35dc*/ 	.word	0xffffffff


	//   ....[118]....
        /*35e0*/ 	.word	0xffffffff


	//   ....[119]....
        /*35e4*/ 	.word	0xffffffff


	//   ....[120]....
        /*35e8*/ 	.word	0xffffffff


	//   ....[121]....
        /*35ec*/ 	.word	0xffffffff


	//   ....[122]....
        /*35f0*/ 	.word	0xffffffff


	//   ....[123]....
        /*35f4*/ 	.word	0xffffffff


	//   ....[124]....
        /*35f8*/ 	.word	0xffffffff


	//   ....[125]....
        /*35fc*/ 	.word	0xffffffff


	//   ....[126]....
        /*3600*/ 	.word	0xffffffff


	//   ....[127]....
        /*3604*/ 	.word	0xffffffff


	//   ....[128]....
        /*3608*/ 	.word	0xffffffff


	//   ....[129]....
        /*360c*/ 	.word	0xffffffff


	//   ....[130]....
        /*3610*/ 	.word	0xffffffff


	//   ....[131]....
        /*3614*/ 	.word	0xffffffff


	//   ....[132]....
        /*3618*/ 	.word	0xffffffff


	//   ....[133]....
        /*361c*/ 	.word	0xffffffff


	//   ....[134]....
        /*3620*/ 	.word	0xffffffff


	//   ....[135]....
        /*3624*/ 	.word	0xffffffff


	//   ....[136]....
        /*3628*/ 	.word	0xffffffff


	//   ....[137]....
        /*362c*/ 	.word	0xffffffff


	//   ....[138]....
        /*3630*/ 	.word	0xffffffff


	//   ....[139]....
        /*3634*/ 	.word	0xffffffff


	//   ....[140]....
        /*3638*/ 	.word	0xffffffff


	//   ....[141]....
        /*363c*/ 	.word	0xffffffff


	//   ....[142]....
        /*3640*/ 	.word	0xffffffff


	//   ....[143]....
        /*3644*/ 	.word	0xffffffff


	//   ....[144]....
        /*3648*/ 	.word	0xffffffff


	//   ....[145]....
        /*364c*/ 	.word	0xffffffff


	//   ....[146]....
        /*3650*/ 	.word	0xffffffff


	//   ....[147]....
        /*3654*/ 	.word	0xffffffff


	//   ....[148]....
        /*3658*/ 	.word	0xffffffff


	//   ....[149]....
        /*365c*/ 	.word	0xffffffff


	//   ....[150]....
        /*3660*/ 	.word	0xffffffff


	//   ....[151]....
        /*3664*/ 	.word	0xffffffff


	//   ....[152]....
        /*3668*/ 	.word	0xffffffff


	//   ....[153]....
        /*366c*/ 	.word	0xffffffff


	//   ....[154]....
        /*3670*/ 	.word	0xffffffff


	//   ....[155]....
        /*3674*/ 	.word	0xffffffff


	//   ....[156]....
        /*3678*/ 	.word	0xffffffff


	//   ....[157]....
        /*367c*/ 	.word	0xffffffff


	//   ....[158]....
        /*3680*/ 	.word	0xffffffff


	//   ....[159]....
        /*3684*/ 	.word	0xffffffff


	//   ....[160]....
        /*3688*/ 	.word	0xffffffff


	//   ....[161]....
        /*368c*/ 	.word	0xffffffff


	//   ....[162]....
        /*3690*/ 	.word	0xffffffff


	//   ....[163]....
        /*3694*/ 	.word	0xffffffff


	//   ....[164]....
        /*3698*/ 	.word	0xffffffff


	//   ....[165]....
        /*369c*/ 	.word	0xffffffff


	//   ....[166]....
        /*36a0*/ 	.word	0xffffffff


	//   ....[167]....
        /*36a4*/ 	.word	0xffffffff


	//   ....[168]....
        /*36a8*/ 	.word	0xffffffff


	//   ....[169]....
        /*36ac*/ 	.word	0xffffffff


	//   ....[170]....
        /*36b0*/ 	.word	0xffffffff


	//   ....[171]....
        /*36b4*/ 	.word	0xffffffff


	//   ....[172]....
        /*36b8*/ 	.word	0xffffffff


	//   ....[173]....
        /*36bc*/ 	.word	0xffffffff


	//   ....[174]....
        /*36c0*/ 	.word	0xffffffff


	//   ....[175]....
        /*36c4*/ 	.word	0xffffffff


	//   ....[176]....
        /*36c8*/ 	.word	0xffffffff


	//   ....[177]....
        /*36cc*/ 	.word	0xffffffff


	//   ....[178]....
        /*36d0*/ 	.word	0xffffffff


	//   ....[179]....
        /*36d4*/ 	.word	0xffffffff


	//   ....[180]....
        /*36d8*/ 	.word	0xffffffff


	//   ....[181]....
        /*36dc*/ 	.word	0xffffffff


	//   ....[182]....
        /*36e0*/ 	.word	0xffffffff


	//   ....[183]....
        /*36e4*/ 	.word	0xffffffff


	//   ....[184]....
        /*36e8*/ 	.word	0xffffffff


	//   ....[185]....
        /*36ec*/ 	.word	0xffffffff


	//   ....[186]....
        /*36f0*/ 	.word	0xffffffff


	//   ....[187]....
        /*36f4*/ 	.word	0xffffffff


	//   ....[188]....
        /*36f8*/ 	.word	0xffffffff


	//   ....[189]....
        /*36fc*/ 	.word	0xffffffff


	//   ....[190]....
        /*3700*/ 	.word	0xffffffff


	//   ....[191]....
        /*3704*/ 	.word	0xffffffff


	//   ....[192]....
        /*3708*/ 	.word	0xffffffff


	//   ....[193]....
        /*370c*/ 	.word	0xffffffff


	//   ....[194]....
        /*3710*/ 	.word	0xffffffff


	//   ....[195]....
        /*3714*/ 	.word	0xffffffff


	//   ....[196]....
        /*3718*/ 	.word	0xffffffff


	//   ....[197]....
        /*371c*/ 	.word	0xffffffff


	//   ....[198]....
        /*3720*/ 	.word	0xffffffff


	//   ....[199]....
        /*3724*/ 	.word	0xffffffff


	//   ....[200]....
        /*3728*/ 	.word	0xffffffff


	//   ....[201]....
        /*372c*/ 	.word	0xffffffff


	//   ....[202]....
        /*3730*/ 	.word	0xffffffff


	//   ....[203]....
        /*3734*/ 	.word	0xffffffff


	//   ....[204]....
        /*3738*/ 	.word	0xffffffff


	//   ....[205]....
        /*373c*/ 	.word	0xffffffff


	//   ....[206]....
        /*3740*/ 	.word	0xffffffff


	//   ....[207]....
        /*3744*/ 	.word	0xffffffff


	//   ....[208]....
        /*3748*/ 	.word	0xffffffff


	//   ....[209]....
        /*374c*/ 	.word	0xffffffff


	//   ....[210]....
        /*3750*/ 	.word	0xffffffff


	//   ....[211]....
        /*3754*/ 	.word	0xffffffff


	//   ....[212]....
        /*3758*/ 	.word	0xffffffff


	//   ....[213]....
        /*375c*/ 	.word	0xffffffff


	//   ....[214]....
        /*3760*/ 	.word	0xffffffff


	//   ....[215]....
        /*3764*/ 	.word	0xffffffff


	//   ....[216]....
        /*3768*/ 	.word	0xffffffff


	//   ....[217]....
        /*376c*/ 	.word	0xffffffff


	//   ....[218]....
        /*3770*/ 	.word	0xffffffff


	//   ....[219]....
        /*3774*/ 	.word	0xffffffff


	//   ....[220]....
        /*3778*/ 	.word	0xffffffff


	//   ....[221]....
        /*377c*/ 	.word	0xffffffff


	//   ....[222]....
        /*3780*/ 	.word	0xffffffff


	//   ....[223]....
        /*3784*/ 	.word	0xffffffff


	//   ....[224]....
        /*3788*/ 	.word	0xffffffff


	//   ....[225]....
        /*378c*/ 	.word	0xffffffff


	//   ....[226]....
        /*3790*/ 	.word	0xffffffff


	//   ....[227]....
        /*3794*/ 	.word	0xffffffff


	//   ....[228]....
        /*3798*/ 	.word	0xffffffff


	//   ....[229]....
        /*379c*/ 	.word	0xffffffff


	//   ....[230]....
        /*37a0*/ 	.word	0xffffffff


	//   ....[231]....
        /*37a4*/ 	.word	0xffffffff


	//   ....[232]....
        /*37a8*/ 	.word	0xffffffff


	//   ....[233]....
        /*37ac*/ 	.word	0xffffffff


	//   ....[234]....
        /*37b0*/ 	.word	0xffffffff


	//   ....[235]....
        /*37b4*/ 	.word	0xffffffff


	//   ....[236]....
        /*37b8*/ 	.word	0xffffffff


	//   ....[237]....
        /*37bc*/ 	.word	0xffffffff


	//   ....[238]....
        /*37c0*/ 	.word	0xffffffff


	//   ....[239]....
        /*37c4*/ 	.word	0xffffffff


	//   ....[240]....
        /*37c8*/ 	.word	0xffffffff


	//   ....[241]....
        /*37cc*/ 	.word	0xffffffff


	//   ....[242]....
        /*37d0*/ 	.word	0xffffffff


	//   ....[243]....
        /*37d4*/ 	.word	0xffffffff


	//   ....[244]....
        /*37d8*/ 	.word	0xffffffff


	//   ....[245]....
        /*37dc*/ 	.word	0xffffffff


	//   ....[246]....
        /*37e0*/ 	.word	0xffffffff


	//   ....[247]....
        /*37e4*/ 	.word	0xffffffff


	//   ....[248]....
        /*37e8*/ 	.word	0xffffffff


	//   ....[249]....
        /*37ec*/ 	.word	0xffffffff


	//   ....[250]....
        /*37f0*/ 	.word	0xffffffff


	//   ....[251]....
        /*37f4*/ 	.word	0xffffffff


	//   ....[252]....
        /*37f8*/ 	.word	0xffffffff


	//   ....[253]....
        /*37fc*/ 	.word	0xffffffff


	//   ....[254]....
        /*3800*/ 	.word	0xffffffff


	//   ....[255]....
        /*3804*/ 	.word	0xffffffff


	//   ....[0]....
        /*3808*/ 	.word	0xffffffff


	//   ....[1]....
        /*380c*/ 	.word	0xffffffff


	//   ....[2]....
        /*3810*/ 	.word	0xffffffff


	//   ....[3]....
        /*3814*/ 	.word	0xffffffff


	//   ....[4]....
        /*3818*/ 	.word	0xffffffff


	//   ....[5]....
        /*381c*/ 	.word	0xffffffff


	//   ....[6]....
        /*3820*/ 	.word	0xffffffff


	//   ....[7]....
        /*3824*/ 	.word	0xffffffff


	//   ....[8]....
        /*3828*/ 	.word	0xffffffff


	//   ....[9]....
        /*382c*/ 	.word	0xffffffff


	//   ....[10]....
        /*3830*/ 	.word	0xffffffff


	//   ....[11]....
        /*3834*/ 	.word	0xffffffff


	//   ....[12]....
        /*3838*/ 	.word	0xffffffff


	//   ....[13]....
        /*383c*/ 	.word	0xffffffff


	//   ....[14]....
        /*3840*/ 	.word	0xffffffff


	//   ....[15]....
        /*3844*/ 	.word	0xffffffff


	//   ....[16]....
        /*3848*/ 	.word	0xffffffff


	//   ....[17]....
        /*384c*/ 	.word	0xffffffff


	//   ....[18]....
        /*3850*/ 	.word	0xffffffff


	//   ....[19]....
        /*3854*/ 	.word	0xffffffff


	//   ....[20]....
        /*3858*/ 	.word	0xffffffff


	//   ....[21]....
        /*385c*/ 	.word	0xffffffff


	//   ....[22]....
        /*3860*/ 	.word	0xffffffff


	//   ....[23]....
        /*3864*/ 	.word	0xffffffff


	//   ....[24]....
        /*3868*/ 	.word	0xffffffff


	//   ....[25]....
        /*386c*/ 	.word	0xffffffff


	//   ....[26]....
        /*3870*/ 	.word	0xffffffff


	//   ....[27]....
        /*3874*/ 	.word	0xffffffff


	//   ....[28]....
        /*3878*/ 	.word	0xffffffff


	//   ....[29]....
        /*387c*/ 	.word	0xffffffff


	//   ....[30]....
        /*3880*/ 	.word	0xffffffff


	//   ....[31]....
        /*3884*/ 	.word	0xffffffff


	//   ....[32]....
        /*3888*/ 	.word	0xffffffff


	//   ....[33]....
        /*388c*/ 	.word	0xffffffff


	//   ....[34]....
        /*3890*/ 	.word	0xffffffff


	//   ....[35]....
        /*3894*/ 	.word	0xffffffff


	//   ....[36]....
        /*3898*/ 	.word	0xffffffff


	//   ....[37]....
        /*389c*/ 	.word	0xffffffff


	//   ....[38]....
        /*38a0*/ 	.word	0xffffffff


	//   ....[39]....
        /*38a4*/ 	.word	0xffffffff


	//   ....[40]....
        /*38a8*/ 	.word	0xffffffff


	//   ....[41]....
        /*38ac*/ 	.word	0xffffffff


	//   ....[42]....
        /*38b0*/ 	.word	0xffffffff


	//   ....[43]....
        /*38b4*/ 	.word	0xffffffff


	//   ....[44]....
        /*38b8*/ 	.word	0xffffffff


	//   ....[45]....
        /*38bc*/ 	.word	0xffffffff


	//   ....[46]....
        /*38c0*/ 	.word	0xffffffff


	//   ....[47]....
        /*38c4*/ 	.word	0xffffffff


	//   ....[48]....
        /*38c8*/ 	.word	0xffffffff


	//   ....[49]....
        /*38cc*/ 	.word	0xffffffff


	//   ....[50]....
        /*38d0*/ 	.word	0xffffffff


	//   ....[51]....
        /*38d4*/ 	.word	0xffffffff


	//   ....[52]....
        /*38d8*/ 	.word	0xffffffff


	//   ....[53]....
        /*38dc*/ 	.word	0xffffffff


	//   ....[54]....
        /*38e0*/ 	.word	0xffffffff


	//   ....[55]....
        /*38e4*/ 	.word	0xffffffff


	//   ....[56]....
        /*38e8*/ 	.word	0xffffffff


	//   ....[57]....
        /*38ec*/ 	.word	0xffffffff


	//   ....[58]....
        /*38f0*/ 	.word	0xffffffff


	//   ....[59]....
        /*38f4*/ 	.word	0xffffffff


	//   ....[60]....
        /*38f8*/ 	.word	0xffffffff


	//   ....[61]....
        /*38fc*/ 	.word	0xffffffff


	//   ....[62]....
        /*3900*/ 	.word	0xffffffff


	//   ....[63]....
        /*3904*/ 	.word	0xffffffff


	//   ....[64]....
        /*3908*/ 	.word	0xffffffff


	//   ....[65]....
        /*390c*/ 	.word	0xffffffff


	//   ....[66]....
        /*3910*/ 	.word	0xffffffff


	//   ....[67]....
        /*3914*/ 	.word	0xffffffff


	//   ....[68]....
        /*3918*/ 	.word	0xffffffff


	//   ....[69]....
        /*391c*/ 	.word	0xffffffff


	//   ....[70]....
        /*3920*/ 	.word	0xffffffff


	//   ....[71]....
        /*3924*/ 	.word	0xffffffff


	//   ....[72]....
        /*3928*/ 	.word	0xffffffff


	//   ....[73]....
        /*392c*/ 	.word	0xffffffff


	//   ....[74]....
        /*3930*/ 	.word	0xffffffff


	//   ....[75]....
        /*3934*/ 	.word	0xffffffff


	//   ....[76]....
        /*3938*/ 	.word	0xffffffff


	//   ....[77]....
        /*393c*/ 	.word	0xffffffff


	//   ....[78]....
        /*3940*/ 	.word	0xffffffff


	//   ....[79]....
        /*3944*/ 	.word	0xffffffff


	//   ....[80]....
        /*3948*/ 	.word	0xffffffff


	//   ....[81]....
        /*394c*/ 	.word	0xffffffff


	//   ....[82]....
        /*3950*/ 	.word	0xffffffff


	//   ....[83]....
        /*3954*/ 	.word	0xffffffff


	//   ....[84]....
        /*3958*/ 	.word	0xffffffff


	//   ....[85]....
        /*395c*/ 	.word	0xffffffff


	//   ....[86]....
        /*3960*/ 	.word	0xffffffff


	//   ....[87]....
        /*3964*/ 	.word	0xffffffff


	//   ....[88]....
        /*3968*/ 	.word	0xffffffff


	//   ....[89]....
        /*396c*/ 	.word	0xffffffff


	//   ....[90]....
        /*3970*/ 	.word	0xffffffff


	//   ....[91]....
        /*3974*/ 	.word	0xffffffff


	//   ....[92]....
        /*3978*/ 	.word	0xffffffff


	//   ....[93]....
        /*397c*/ 	.word	0xffffffff


	//   ....[94]....
        /*3980*/ 	.word	0xffffffff


	//   ....[95]....
        /*3984*/ 	.word	0xffffffff


	//   ....[96]....
        /*3988*/ 	.word	0xffffffff


	//   ....[97]....
        /*398c*/ 	.word	0xffffffff


	//   ....[98]....
        /*3990*/ 	.word	0xffffffff


	//   ....[99]....
        /*3994*/ 	.word	0xffffffff


	//   ....[100]....
        /*3998*/ 	.word	0xffffffff


	//   ....[101]....
        /*399c*/ 	.word	0xffffffff


	//   ....[102]....
        /*39a0*/ 	.word	0xffffffff


	//   ....[103]....
        /*39a4*/ 	.word	0xffffffff


	//   ....[104]....
        /*39a8*/ 	.word	0xffffffff


	//   ....[105]....
        /*39ac*/ 	.word	0xffffffff


	//   ....[106]....
        /*39b0*/ 	.word	0xffffffff


	//   ....[107]....
        /*39b4*/ 	.word	0xffffffff


	//   ....[108]....
        /*39b8*/ 	.word	0xffffffff


	//   ....[109]....
        /*39bc*/ 	.word	0xffffffff


	//   ....[110]....
        /*39c0*/ 	.word	0xffffffff


	//   ....[111]....
        /*39c4*/ 	.word	0xffffffff


	//   ....[112]....
        /*39c8*/ 	.word	0xffffffff


	//   ....[113]....
        /*39cc*/ 	.word	0xffffffff


	//   ....[114]....
        /*39d0*/ 	.word	0xffffffff


	//   ....[115]....
        /*39d4*/ 	.word	0xffffffff


	//   ....[116]....
        /*39d8*/ 	.word	0xffffffff


	//   ....[117]....
        /*39dc*/ 	.word	0xffffffff


	//   ....[118]....
        /*39e0*/ 	.word	0xffffffff


	//   ....[119]....
        /*39e4*/ 	.word	0xffffffff


	//   ....[120]....
        /*39e8*/ 	.word	0xffffffff


	//   ....[121]....
        /*39ec*/ 	.word	0xffffffff


	//   ....[122]....
        /*39f0*/ 	.word	0xffffffff


	//   ....[123]....
        /*39f4*/ 	.word	0xffffffff


	//   ....[124]....
        /*39f8*/ 	.word	0xffffffff


	//   ....[125]....
        /*39fc*/ 	.word	0xffffffff


	//   ....[126]....
        /*3a00*/ 	.word	0xffffffff


	//   ....[127]....
        /*3a04*/ 	.word	0xffffffff


	//   ....[128]....
        /*3a08*/ 	.word	0xffffffff


	//   ....[129]....
        /*3a0c*/ 	.word	0xffffffff


	//   ....[130]....
        /*3a10*/ 	.word	0xffffffff


	//   ....[131]....
        /*3a14*/ 	.word	0xffffffff


	//   ....[132]....
        /*3a18*/ 	.word	0xffffffff


	//   ....[133]....
        /*3a1c*/ 	.word	0xffffffff


	//   ....[134]....
        /*3a20*/ 	.word	0xffffffff


	//   ....[135]....
        /*3a24*/ 	.word	0xffffffff


	//   ....[136]....
        /*3a28*/ 	.word	0xffffffff


	//   ....[137]....
        /*3a2c*/ 	.word	0xffffffff


	//   ....[138]....
        /*3a30*/ 	.word	0xffffffff


	//   ....[139]....
        /*3a34*/ 	.word	0xffffffff


	//   ....[140]....
        /*3a38*/ 	.word	0xffffffff


	//   ....[141]....
        /*3a3c*/ 	.word	0xffffffff


	//   ....[142]....
        /*3a40*/ 	.word	0xffffffff


	//   ....[143]....
        /*3a44*/ 	.word	0xffffffff


	//   ....[144]....
        /*3a48*/ 	.word	0xffffffff


	//   ....[145]....
        /*3a4c*/ 	.word	0xffffffff


	//   ....[146]....
        /*3a50*/ 	.word	0xffffffff


	//   ....[147]....
        /*3a54*/ 	.word	0xffffffff


	//   ....[148]....
        /*3a58*/ 	.word	0xffffffff


	//   ....[149]....
        /*3a5c*/ 	.word	0xffffffff


	//   ....[150]....
        /*3a60*/ 	.word	0xffffffff


	//   ....[151]....
        /*3a64*/ 	.word	0xffffffff


	//   ....[152]....
        /*3a68*/ 	.word	0xffffffff


	//   ....[153]....
        /*3a6c*/ 	.word	0xffffffff


	//   ....[154]....
        /*3a70*/ 	.word	0xffffffff


	//   ....[155]....
        /*3a74*/ 	.word	0xffffffff


	//   ....[156]....
        /*3a78*/ 	.word	0xffffffff


	//   ....[157]....
        /*3a7c*/ 	.word	0xffffffff


	//   ....[158]....
        /*3a80*/ 	.word	0xffffffff


	//   ....[159]....
        /*3a84*/ 	.word	0xffffffff


	//   ....[160]....
        /*3a88*/ 	.word	0xffffffff


	//   ....[161]....
        /*3a8c*/ 	.word	0xffffffff


	//   ....[162]....
        /*3a90*/ 	.word	0xffffffff


	//   ....[163]....
        /*3a94*/ 	.word	0xffffffff


	//   ....[164]....
        /*3a98*/ 	.word	0xffffffff


	//   ....[165]....
        /*3a9c*/ 	.word	0xffffffff


	//   ....[166]....
        /*3aa0*/ 	.word	0xffffffff


	//   ....[167]....
        /*3aa4*/ 	.word	0xffffffff


	//   ....[168]....
        /*3aa8*/ 	.word	0xffffffff


	//   ....[169]....
        /*3aac*/ 	.word	0xffffffff


	//   ....[170]....
        /*3ab0*/ 	.word	0xffffffff


	//   ....[171]....
        /*3ab4*/ 	.word	0xffffffff


	//   ....[172]....
        /*3ab8*/ 	.word	0xffffffff


	//   ....[173]....
        /*3abc*/ 	.word	0xffffffff


	//   ....[174]....
        /*3ac0*/ 	.word	0xffffffff


	//   ....[175]....
        /*3ac4*/ 	.word	0xffffffff


	//   ....[176]....
        /*3ac8*/ 	.word	0xffffffff


	//   ....[177]....
        /*3acc*/ 	.word	0xffffffff


	//   ....[178]....
        /*3ad0*/ 	.word	0xffffffff


	//   ....[179]....
        /*3ad4*/ 	.word	0xffffffff


	//   ....[180]....
        /*3ad8*/ 	.word	0xffffffff


	//   ....[181]....
        /*3adc*/ 	.word	0xffffffff


	//   ....[182]....
        /*3ae0*/ 	.word	0xffffffff


	//   ....[183]....
        /*3ae4*/ 	.word	0xffffffff


	//   ....[184]....
        /*3ae8*/ 	.word	0xffffffff


	//   ....[185]....
        /*3aec*/ 	.word	0xffffffff


	//   ....[186]....
        /*3af0*/ 	.word	0xffffffff


	//   ....[187]....
        /*3af4*/ 	.word	0xffffffff


	//   ....[188]....
        /*3af8*/ 	.word	0xffffffff


	//   ....[189]....
        /*3afc*/ 	.word	0xffffffff


	//   ....[190]....
        /*3b00*/ 	.word	0xffffffff


	//   ....[191]....
        /*3b04*/ 	.word	0xffffffff


	//   ....[192]....
        /*3b08*/ 	.word	0xffffffff


	//   ....[193]....
        /*3b0c*/ 	.word	0xffffffff


	//   ....[194]....
        /*3b10*/ 	.word	0xffffffff


	//   ....[195]....
        /*3b14*/ 	.word	0xffffffff


	//   ....[196]....
        /*3b18*/ 	.word	0xffffffff


	//   ....[197]....
        /*3b1c*/ 	.word	0xffffffff


	//   ....[198]....
        /*3b20*/ 	.word	0xffffffff


	//   ....[199]....
        /*3b24*/ 	.word	0xffffffff


	//   ....[200]....
        /*3b28*/ 	.word	0xffffffff


	//   ....[201]....
        /*3b2c*/ 	.word	0xffffffff


	//   ....[202]....
        /*3b30*/ 	.word	0xffffffff


	//   ....[203]....
        /*3b34*/ 	.word	0xffffffff


	//   ....[204]....
        /*3b38*/ 	.word	0xffffffff


	//   ....[205]....
        /*3b3c*/ 	.word	0xffffffff


	//   ....[206]....
        /*3b40*/ 	.word	0xffffffff


	//   ....[207]....
        /*3b44*/ 	.word	0xffffffff


	//   ....[208]....
        /*3b48*/ 	.word	0xffffffff


	//   ....[209]....
        /*3b4c*/ 	.word	0xffffffff


	//   ....[210]....
        /*3b50*/ 	.word	0xffffffff


	//   ....[211]....
        /*3b54*/ 	.word	0xffffffff


	//   ....[212]....
        /*3b58*/ 	.word	0xffffffff


	//   ....[213]....
        /*3b5c*/ 	.word	0xffffffff


	//   ....[214]....
        /*3b60*/ 	.word	0xffffffff


	//   ....[215]....
        /*3b64*/ 	.word	0xffffffff


	//   ....[216]....
        /*3b68*/ 	.word	0xffffffff


	//   ....[217]....
        /*3b6c*/ 	.word	0xffffffff


	//   ....[218]....
        /*3b70*/ 	.word	0xffffffff


	//   ....[219]....
        /*3b74*/ 	.word	0xffffffff


	//   ....[220]....
        /*3b78*/ 	.word	0xffffffff


	//   ....[221]....
        /*3b7c*/ 	.word	0xffffffff


	//   ....[222]....
        /*3b80*/ 	.word	0xffffffff


	//   ....[223]....
        /*3b84*/ 	.word	0xffffffff


	//   ....[224]....
        /*3b88*/ 	.word	0xffffffff


	//   ....[225]....
        /*3b8c*/ 	.word	0xffffffff


	//   ....[226]....
        /*3b90*/ 	.word	0xffffffff


	//   ....[227]....
        /*3b94*/ 	.word	0xffffffff


	//   ....[228]....
        /*3b98*/ 	.word	0xffffffff


	//   ....[229]....
        /*3b9c*/ 	.word	0xffffffff


	//   ....[230]....
        /*3ba0*/ 	.word	0xffffffff


	//   ....[231]....
        /*3ba4*/ 	.word	0xffffffff


	//   ....[232]....
        /*3ba8*/ 	.word	0xffffffff


	//   ....[233]....
        /*3bac*/ 	.word	0xffffffff


	//   ....[234]....
        /*3bb0*/ 	.word	0xffffffff


	//   ....[235]....
        /*3bb4*/ 	.word	0xffffffff


	//   ....[236]....
        /*3bb8*/ 	.word	0xffffffff


	//   ....[237]....
        /*3bbc*/ 	.word	0xffffffff


	//   ....[238]....
        /*3bc0*/ 	.word	0xffffffff


	//   ....[239]....
        /*3bc4*/ 	.word	0xffffffff


	//   ....[240]....
        /*3bc8*/ 	.word	0xffffffff


	//   ....[241]....
        /*3bcc*/ 	.word	0xffffffff


	//   ....[242]....
        /*3bd0*/ 	.word	0xffffffff


	//   ....[243]....
        /*3bd4*/ 	.word	0xffffffff


	//   ....[244]....
        /*3bd8*/ 	.word	0xffffffff


	//   ....[245]....
        /*3bdc*/ 	.word	0xffffffff


	//   ....[246]....
        /*3be0*/ 	.word	0xffffffff


	//   ....[247]....
        /*3be4*/ 	.word	0xffffffff


	//   ....[248]....
        /*3be8*/ 	.word	0xffffffff


	//   ....[249]....
        /*3bec*/ 	.word	0xffffffff


	//   ....[250]....
        /*3bf0*/ 	.word	0xffffffff


	//   ....[251]....
        /*3bf4*/ 	.word	0xffffffff


	//   ....[252]....
        /*3bf8*/ 	.word	0xffffffff


	//   ....[253]....
        /*3bfc*/ 	.word	0xffffffff


	//   ....[254]....
        /*3c00*/ 	.word	0xffffffff


	//   ....[255]....
        /*3c04*/ 	.word	0xffffffff


	//   ....[0]....
        /*3c08*/ 	.word	0xffffffff


	//   ....[1]....
        /*3c0c*/ 	.word	0xffffffff


	//   ....[2]....
        /*3c10*/ 	.word	0xffffffff


	//   ....[3]....
        /*3c14*/ 	.word	0xffffffff


	//   ....[4]....
        /*3c18*/ 	.word	0xffffffff


	//   ....[5]....
        /*3c1c*/ 	.word	0xffffffff


	//   ....[6]....
        /*3c20*/ 	.word	0xffffffff


	//   ....[7]....
        /*3c24*/ 	.word	0xffffffff


	//   ....[8]....
        /*3c28*/ 	.word	0xffffffff


	//   ....[9]....
        /*3c2c*/ 	.word	0xffffffff


	//   ....[10]....
        /*3c30*/ 	.word	0xffffffff


	//   ....[11]....
        /*3c34*/ 	.word	0xffffffff


	//   ....[12]....
        /*3c38*/ 	.word	0xffffffff


	//   ....[13]....
        /*3c3c*/ 	.word	0xffffffff


	//   ....[14]....
        /*3c40*/ 	.word	0xffffffff


	//   ....[15]....
        /*3c44*/ 	.word	0xffffffff


	//   ....[16]....
        /*3c48*/ 	.word	0xffffffff


	//   ....[17]....
        /*3c4c*/ 	.word	0xffffffff


	//   ....[18]....
        /*3c50*/ 	.word	0xffffffff


	//   ....[19]....
        /*3c54*/ 	.word	0xffffffff


	//   ....[20]....
        /*3c58*/ 	.word	0xffffffff


	//   ....[21]....
        /*3c5c*/ 	.word	0xffffffff


	//   ....[22]....
        /*3c60*/ 	.word	0xffffffff


	//   ....[23]....
        /*3c64*/ 	.word	0xffffffff


	//   ....[24]....
        /*3c68*/ 	.word	0xffffffff


	//   ....[25]....
        /*3c6c*/ 	.word	0xffffffff


	//   ....[26]....
        /*3c70*/ 	.word	0xffffffff


	//   ....[27]....
        /*3c74*/ 	.word	0xffffffff


	//   ....[28]....
        /*3c78*/ 	.word	0xffffffff


	//   ....[29]....
        /*3c7c*/ 	.word	0xffffffff


	//   ....[30]....
        /*3c80*/ 	.word	0xffffffff


	//   ....[31]....
        /*3c84*/ 	.word	0xffffffff


	//   ....[32]....
        /*3c88*/ 	.word	0xffffffff


	//   ....[33]....
        /*3c8c*/ 	.word	0xffffffff


	//   ....[34]....
        /*3c90*/ 	.word	0xffffffff


	//   ....[35]....
        /*3c94*/ 	.word	0xffffffff


	//   ....[36]....
        /*3c98*/ 	.word	0xffffffff


	//   ....[37]....
        /*3c9c*/ 	.word	0xffffffff


	//   ....[38]....
        /*3ca0*/ 	.word	0xffffffff


	//   ....[39]....
        /*3ca4*/ 	.word	0xffffffff


	//   ....[40]....
        /*3ca8*/ 	.word	0xffffffff


	//   ....[41]....
        /*3cac*/ 	.word	0xffffffff


	//   ....[42]....
        /*3cb0*/ 	.word	0xffffffff


	//   ....[43]....
        /*3cb4*/ 	.word	0xffffffff


	//   ....[44]....
        /*3cb8*/ 	.word	0xffffffff


	//   ....[45]....
        /*3cbc*/ 	.word	0xffffffff


	//   ....[46]....
        /*3cc0*/ 	.word	0xffffffff


	//   ....[47]....
        /*3cc4*/ 	.word	0xffffffff


	//   ....[48]....
        /*3cc8*/ 	.word	0xffffffff


	//   ....[49]....
        /*3ccc*/ 	.word	0xffffffff


	//   ....[50]....
        /*3cd0*/ 	.word	0xffffffff


	//   ....[51]....
        /*3cd4*/ 	.word	0xffffffff


	//   ....[52]....
        /*3cd8*/ 	.word	0xffffffff


	//   ....[53]....
        /*3cdc*/ 	.word	0xffffffff


	//   ....[54]....
        /*3ce0*/ 	.word	0xffffffff


	//   ....[55]....
        /*3ce4*/ 	.word	0xffffffff


	//   ....[56]....
        /*3ce8*/ 	.word	0xffffffff


	//   ....[57]....
        /*3cec*/ 	.word	0xffffffff


	//   ....[58]....
        /*3cf0*/ 	.word	0xffffffff


	//   ....[59]....
        /*3cf4*/ 	.word	0xffffffff


	//   ....[60]....
        /*3cf8*/ 	.word	0xffffffff


	//   ....[61]....
        /*3cfc*/ 	.word	0xffffffff


	//   ....[62]....
        /*3d00*/ 	.word	0xffffffff


	//   ....[63]....
        /*3d04*/ 	.word	0xffffffff


	//   ....[64]....
        /*3d08*/ 	.word	0xffffffff


	//   ....[65]....
        /*3d0c*/ 	.word	0xffffffff


	//   ....[66]....
        /*3d10*/ 	.word	0xffffffff


	//   ....[67]....
        /*3d14*/ 	.word	0xffffffff


	//   ....[68]....
        /*3d18*/ 	.word	0xffffffff


	//   ....[69]....
        /*3d1c*/ 	.word	0xffffffff


	//   ....[70]....
        /*3d20*/ 	.word	0xffffffff


	//   ....[71]....
        /*3d24*/ 	.word	0xffffffff


	//   ....[72]....
        /*3d28*/ 	.word	0xffffffff


	//   ....[73]....
        /*3d2c*/ 	.word	0xffffffff


	//   ....[74]....
        /*3d30*/ 	.word	0xffffffff


	//   ....[75]....
        /*3d34*/ 	.word	0xffffffff


	//   ....[76]....
        /*3d38*/ 	.word	0xffffffff


	//   ....[77]....
        /*3d3c*/ 	.word	0xffffffff


	//   ....[78]....
        /*3d40*/ 	.word	0xffffffff


	//   ....[79]....
        /*3d44*/ 	.word	0xffffffff


	//   ....[80]....
        /*3d48*/ 	.word	0xffffffff


	//   ....[81]....
        /*3d4c*/ 	.word	0xffffffff


	//   ....[82]....
        /*3d50*/ 	.word	0xffffffff


	//   ....[83]....
        /*3d54*/ 	.word	0xffffffff


	//   ....[84]....
        /*3d58*/ 	.word	0xffffffff


	//   ....[85]....
        /*3d5c*/ 	.word	0xffffffff


	//   ....[86]....
        /*3d60*/ 	.word	0xffffffff


	//   ....[87]....
        /*3d64*/ 	.word	0xffffffff


	//   ....[88]....
        /*3d68*/ 	.word	0xffffffff


	//   ....[89]....
        /*3d6c*/ 	.word	0xffffffff


	//   ....[90]....
        /*3d70*/ 	.word	0xffffffff


	//   ....[91]....
        /*3d74*/ 	.word	0xffffffff


	//   ....[92]....
        /*3d78*/ 	.word	0xffffffff


	//   ....[93]....
        /*3d7c*/ 	.word	0xffffffff


	//   ....[94]....
        /*3d80*/ 	.word	0xffffffff


	//   ....[95]....
        /*3d84*/ 	.word	0xffffffff


	//   ....[96]....
        /*3d88*/ 	.word	0xffffffff


	//   ....[97]....
        /*3d8c*/ 	.word	0xffffffff


	//   ....[98]....
        /*3d90*/ 	.word	0xffffffff


	//   ....[99]....
        /*3d94*/ 	.word	0xffffffff


	//   ....[100]....
        /*3d98*/ 	.word	0xffffffff


	//   ....[101]....
        /*3d9c*/ 	.word	0xffffffff


	//   ....[102]....
        /*3da0*/ 	.word	0xffffffff


	//   ....[103]....
        /*3da4*/ 	.word	0xffffffff


	//   ....[104]....
        /*3da8*/ 	.word	0xffffffff


	//   ....[105]....
        /*3dac*/ 	.word	0xffffffff


	//   ....[106]....
        /*3db0*/ 	.word	0xffffffff


	//   ....[107]....
        /*3db4*/ 	.word	0xffffffff


	//   ....[108]....
        /*3db8*/ 	.word	0xffffffff


	//   ....[109]....
        /*3dbc*/ 	.word	0xffffffff


	//   ....[110]....
        /*3dc0*/ 	.word	0xffffffff


	//   ....[111]....
        /*3dc4*/ 	.word	0xffffffff


	//   ....[112]....
        /*3dc8*/ 	.word	0xffffffff


	//   ....[113]....
        /*3dcc*/ 	.word	0xffffffff


	//   ....[114]....
        /*3dd0*/ 	.word	0xffffffff


	//   ....[115]....
        /*3dd4*/ 	.word	0xffffffff


	//   ....[116]....
        /*3dd8*/ 	.word	0xffffffff


	//   ....[117]....
        /*3ddc*/ 	.word	0xffffffff


	//   ....[118]....
        /*3de0*/ 	.word	0xffffffff


	//   ....[119]....
        /*3de4*/ 	.word	0xffffffff


	//   ....[120]....
        /*3de8*/ 	.word	0xffffffff


	//   ....[121]....
        /*3dec*/ 	.word	0xffffffff


	//   ....[122]....
        /*3df0*/ 	.word	0xffffffff


	//   ....[123]....
        /*3df4*/ 	.word	0xffffffff


	//   ....[124]....
        /*3df8*/ 	.word	0xffffffff


	//   ....[125]....
        /*3dfc*/ 	.word	0xffffffff


	//   ....[126]....
        /*3e00*/ 	.word	0xffffffff


	//   ....[127]....
        /*3e04*/ 	.word	0xffffffff


	//   ....[128]....
        /*3e08*/ 	.word	0xffffffff


	//   ....[129]....
        /*3e0c*/ 	.word	0xffffffff


	//   ....[130]....
        /*3e10*/ 	.word	0xffffffff


	//   ....[131]....
        /*3e14*/ 	.word	0xffffffff


	//   ....[132]....
        /*3e18*/ 	.word	0xffffffff


	//   ....[133]....
        /*3e1c*/ 	.word	0xffffffff


	//   ....[134]....
        /*3e20*/ 	.word	0xffffffff


	//   ....[135]....
        /*3e24*/ 	.word	0xffffffff


	//   ....[136]....
        /*3e28*/ 	.word	0xffffffff


	//   ....[137]....
        /*3e2c*/ 	.word	0xffffffff


	//   ....[138]....
        /*3e30*/ 	.word	0xffffffff


	//   ....[139]....
        /*3e34*/ 	.word	0xffffffff


	//   ....[140]....
        /*3e38*/ 	.word	0xffffffff


	//   ....[141]....
        /*3e3c*/ 	.word	0xffffffff


	//   ....[142]....
        /*3e40*/ 	.word	0xffffffff


	//   ....[143]....
        /*3e44*/ 	.word	0xffffffff


	//   ....[144]....
        /*3e48*/ 	.word	0xffffffff


	//   ....[145]....
        /*3e4c*/ 	.word	0xffffffff


	//   ....[146]....
        /*3e50*/ 	.word	0xffffffff


	//   ....[147]....
        /*3e54*/ 	.word	0xffffffff


	//   ....[148]....
        /*3e58*/ 	.word	0xffffffff


	//   ....[149]....
        /*3e5c*/ 	.word	0xffffffff


	//   ....[150]....
        /*3e60*/ 	.word	0xffffffff


	//   ....[151]....
        /*3e64*/ 	.word	0xffffffff


	//   ....[152]....
        /*3e68*/ 	.word	0xffffffff


	//   ....[153]....
        /*3e6c*/ 	.word	0xffffffff


	//   ....[154]....
        /*3e70*/ 	.word	0xffffffff


	//   ....[155]....
        /*3e74*/ 	.word	0xffffffff


	//   ....[156]....
        /*3e78*/ 	.word	0xffffffff


	//   ....[157]....
        /*3e7c*/ 	.word	0xffffffff


	//   ....[158]....
        /*3e80*/ 	.word	0xffffffff


	//   ....[159]....
        /*3e84*/ 	.word	0xffffffff


	//   ....[160]....
        /*3e88*/ 	.word	0xffffffff


	//   ....[161]....
        /*3e8c*/ 	.word	0xffffffff


	//   ....[162]....
        /*3e90*/ 	.word	0xffffffff


	//   ....[163]....
        /*3e94*/ 	.word	0xffffffff


	//   ....[164]....
        /*3e98*/ 	.word	0xffffffff


	//   ....[165]....
        /*3e9c*/ 	.word	0xffffffff


	//   ....[166]....
        /*3ea0*/ 	.word	0xffffffff


	//   ....[167]....
        /*3ea4*/ 	.word	0xffffffff


	//   ....[168]....
        /*3ea8*/ 	.word	0xffffffff


	//   ....[169]....
        /*3eac*/ 	.word	0xffffffff


	//   ....[170]....
        /*3eb0*/ 	.word	0xffffffff


	//   ....[171]....
        /*3eb4*/ 	.word	0xffffffff


	//   ....[172]....
        /*3eb8*/ 	.word	0xffffffff


	//   ....[173]....
        /*3ebc*/ 	.word	0xffffffff


	//   ....[174]....
        /*3ec0*/ 	.word	0xffffffff


	//   ....[175]....
        /*3ec4*/ 	.word	0xffffffff


	//   ....[176]....
        /*3ec8*/ 	.word	0xffffffff


	//   ....[177]....
        /*3ecc*/ 	.word	0xffffffff


	//   ....[178]....
        /*3ed0*/ 	.word	0xffffffff


	//   ....[179]....
        /*3ed4*/ 	.word	0xffffffff


	//   ....[180]....
        /*3ed8*/ 	.word	0xffffffff


	//   ....[181]....
        /*3edc*/ 	.word	0xffffffff


	//   ....[182]....
        /*3ee0*/ 	.word	0xffffffff


	//   ....[183]....
        /*3ee4*/ 	.word	0xffffffff


	//   ....[184]....
        /*3ee8*/ 	.word	0xffffffff


	//   ....[185]....
        /*3eec*/ 	.word	0xffffffff


	//   ....[186]....
        /*3ef0*/ 	.word	0xffffffff


	//   ....[187]....
        /*3ef4*/ 	.word	0xffffffff


	//   ....[188]....
        /*3ef8*/ 	.word	0xffffffff


	//   ....[189]....
        /*3efc*/ 	.word	0xffffffff


	//   ....[190]....
        /*3f00*/ 	.word	0xffffffff


	//   ....[191]....
        /*3f04*/ 	.word	0xffffffff


	//   ....[192]....
        /*3f08*/ 	.word	0xffffffff


	//   ....[193]....
        /*3f0c*/ 	.word	0xffffffff


	//   ....[194]....
        /*3f10*/ 	.word	0xffffffff


	//   ....[195]....
        /*3f14*/ 	.word	0xffffffff


	//   ....[196]....
        /*3f18*/ 	.word	0xffffffff


	//   ....[197]....
        /*3f1c*/ 	.word	0xffffffff


	//   ....[198]....
        /*3f20*/ 	.word	0xffffffff


	//   ....[199]....
        /*3f24*/ 	.word	0xffffffff


	//   ....[200]....
        /*3f28*/ 	.word	0xffffffff


	//   ....[201]....
        /*3f2c*/ 	.word	0xffffffff


	//   ....[202]....
        /*3f30*/ 	.word	0xffffffff


	//   ....[203]....
        /*3f34*/ 	.word	0xffffffff


	//   ....[204]....
        /*3f38*/ 	.word	0xffffffff


	//   ....[205]....
        /*3f3c*/ 	.word	0xffffffff


	//   ....[206]....
        /*3f40*/ 	.word	0xffffffff


	//   ....[207]....
        /*3f44*/ 	.word	0xffffffff


	//   ....[208]....
        /*3f48*/ 	.word	0xffffffff


	//   ....[209]....
        /*3f4c*/ 	.word	0xffffffff


	//   ....[210]....
        /*3f50*/ 	.word	0xffffffff


	//   ....[211]....
        /*3f54*/ 	.word	0xffffffff


	//   ....[212]....
        /*3f58*/ 	.word	0xffffffff


	//   ....[213]....
        /*3f5c*/ 	.word	0xffffffff


	//   ....[214]....
        /*3f60*/ 	.word	0xffffffff


	//   ....[215]....
        /*3f64*/ 	.word	0xffffffff


	//   ....[216]....
        /*3f68*/ 	.word	0xffffffff


	//   ....[217]....
        /*3f6c*/ 	.word	0xffffffff


	//   ....[218]....
        /*3f70*/ 	.word	0xffffffff


	//   ....[219]....
        /*3f74*/ 	.word	0xffffffff


	//   ....[220]....
        /*3f78*/ 	.word	0xffffffff


	//   ....[221]....
        /*3f7c*/ 	.word	0xffffffff


	//   ....[222]....
        /*3f80*/ 	.word	0xffffffff


	//   ....[223]....
        /*3f84*/ 	.word	0xffffffff


	//   ....[224]....
        /*3f88*/ 	.word	0xffffffff


	//   ....[225]....
        /*3f8c*/ 	.word	0xffffffff


	//   ....[226]....
        /*3f90*/ 	.word	0xffffffff


	//   ....[227]....
        /*3f94*/ 	.word	0xffffffff


	//   ....[228]....
        /*3f98*/ 	.word	0xffffffff


	//   ....[229]....
        /*3f9c*/ 	.word	0xffffffff


	//   ....[230]....
        /*3fa0*/ 	.word	0xffffffff


	//   ....[231]....
        /*3fa4*/ 	.word	0xffffffff


	//   ....[232]....
        /*3fa8*/ 	.word	0xffffffff


	//   ....[233]....
        /*3fac*/ 	.word	0xffffffff


	//   ....[234]....
        /*3fb0*/ 	.word	0xffffffff


	//   ....[235]....
        /*3fb4*/ 	.word	0xffffffff


	//   ....[236]....
        /*3fb8*/ 	.word	0xffffffff


	//   ....[237]....
        /*3fbc*/ 	.word	0xffffffff


	//   ....[238]....
        /*3fc0*/ 	.word	0xffffffff


	//   ....[239]....
        /*3fc4*/ 	.word	0xffffffff


	//   ....[240]....
        /*3fc8*/ 	.word	0xffffffff


	//   ....[241]....
        /*3fcc*/ 	.word	0xffffffff


	//   ....[242]....
        /*3fd0*/ 	.word	0xffffffff


	//   ....[243]....
        /*3fd4*/ 	.word	0xffffffff


	//   ....[244]....
        /*3fd8*/ 	.word	0xffffffff


	//   ....[245]....
        /*3fdc*/ 	.word	0xffffffff


	//   ....[246]....
        /*3fe0*/ 	.word	0xffffffff


	//   ....[247]....
        /*3fe4*/ 	.word	0xffffffff


	//   ....[248]....
        /*3fe8*/ 	.word	0xffffffff


	//   ....[249]....
        /*3fec*/ 	.word	0xffffffff


	//   ....[250]....
        /*3ff0*/ 	.word	0xffffffff


	//   ....[251]....
        /*3ff4*/ 	.word	0xffffffff


	//   ....[252]....
        /*3ff8*/ 	.word	0xffffffff


	//   ....[253]....
        /*3ffc*/ 	.word	0xffffffff


	//   ....[254]....
        /*4000*/ 	.word	0xffffffff


	//   ....[255]....
        /*4004*/ 	.word	0xffffffff


	//   ....[0]....
        /*4008*/ 	.word	0xffffffff


	//   ....[1]....
        /*400c*/ 	.word	0xffffffff


	//   ....[2]....
        /*4010*/ 	.word	0xffffffff


	//   ....[3]....
        /*4014*/ 	.word	0xffffffff


	//   ....[4]....
        /*4018*/ 	.word	0xffffffff


	//   ....[5]....
        /*401c*/ 	.word	0xffffffff


	//   ....[6]....
        /*4020*/ 	.word	0xffffffff


	//   ....[7]....
        /*4024*/ 	.word	0xffffffff


	//   ....[8]....
        /*4028*/ 	.word	0xffffffff


	//   ....[9]....
        /*402c*/ 	.word	0xffffffff


	//   ....[10]....
        /*4030*/ 	.word	0xffffffff


	//   ....[11]....
        /*4034*/ 	.word	0xffffffff


	//   ....[12]....
        /*4038*/ 	.word	0xffffffff


	//   ....[13]....
        /*403c*/ 	.word	0xffffffff


	//   ....[14]....
        /*4040*/ 	.word	0xffffffff


	//   ....[15]....
        /*4044*/ 	.word	0xffffffff


	//   ....[16]....
        /*4048*/ 	.word	0xffffffff


	//   ....[17]....
        /*404c*/ 	.word	0xffffffff


	//   ....[18]....
        /*4050*/ 	.word	0xffffffff


	//   ....[19]....
        /*4054*/ 	.word	0xffffffff


	//   ....[20]....
        /*4058*/ 	.word	0xffffffff


	//   ....[21]....
        /*405c*/ 	.word	0xffffffff


	//   ....[22]....
        /*4060*/ 	.word	0xffffffff


	//   ....[23]....
        /*4064*/ 	.word	0xffffffff


	//   ....[24]....
        /*4068*/ 	.word	0xffffffff


	//   ....[25]....
        /*406c*/ 	.word	0xffffffff


	//   ....[26]....
        /*4070*/ 	.word	0xffffffff


	//   ....[27]....
        /*4074*/ 	.word	0xffffffff


	//   ....[28]....
        /*4078*/ 	.word	0xffffffff


	//   ....[29]....
        /*407c*/ 	.word	0xffffffff


	//   ....[30]....
        /*4080*/ 	.word	0xffffffff


	//   ....[31]....
        /*4084*/ 	.word	0xffffffff


	//   ....[32]....
        /*4088*/ 	.word	0xffffffff


	//   ....[33]....
        /*408c*/ 	.word	0xffffffff


	//   ....[34]....
        /*4090*/ 	.word	0xffffffff


	//   ....[35]....
        /*4094*/ 	.word	0xffffffff


	//   ....[36]....
        /*4098*/ 	.word	0xffffffff


	//   ....[37]....
        /*409c*/ 	.word	0xffffffff


	//   ....[38]....
        /*40a0*/ 	.word	0xffffffff


	//   ....[39]....
        /*40a4*/ 	.word	0xffffffff


	//   ....[40]....
        /*40a8*/ 	.word	0xffffffff


	//   ....[41]....
        /*40ac*/ 	.word	0xffffffff


	//   ....[42]....
        /*40b0*/ 	.word	0xffffffff


	//   ....[43]....
        /*40b4*/ 	.word	0xffffffff


	//   ....[44]....
        /*40b8*/ 	.word	0xffffffff


	//   ....[45]....
        /*40bc*/ 	.word	0xffffffff


	//   ....[46]....
        /*40c0*/ 	.word	0xffffffff


	//   ....[47]....
        /*40c4*/ 	.word	0xffffffff


	//   ....[48]....
        /*40c8*/ 	.word	0xffffffff


	//   ....[49]....
        /*40cc*/ 	.word	0xffffffff


	//   ....[50]....
        /*40d0*/ 	.word	0xffffffff


	//   ....[51]....
        /*40d4*/ 	.word	0xffffffff


	//   ....[52]....
        /*40d8*/ 	.word	0xffffffff


	//   ....[53]....
        /*40dc*/ 	.word	0xffffffff


	//   ....[54]....
        /*40e0*/ 	.word	0xffffffff


	//   ....[55]....
        /*40e4*/ 	.word	0xffffffff


	//   ....[56]....
        /*40e8*/ 	.word	0xffffffff


	//   ....[57]....
        /*40ec*/ 	.word	0xffffffff


	//   ....[58]....
        /*40f0*/ 	.word	0xffffffff


	//   ....[59]....
        /*40f4*/ 	.word	0xffffffff


	//   ....[60]....
        /*40f8*/ 	.word	0xffffffff


	//   ....[61]....
        /*40fc*/ 	.word	0xffffffff


	//   ....[62]....
        /*4100*/ 	.word	0xffffffff


	//   ....[63]....
        /*4104*/ 	.word	0xffffffff


	//   ....[64]....
        /*4108*/ 	.word	0xffffffff


	//   ....[65]....
        /*410c*/ 	.word	0xffffffff


	//   ....[66]....
        /*4110*/ 	.word	0xffffffff


	//   ....[67]....
        /*4114*/ 	.word	0xffffffff


	//   ....[68]....
        /*4118*/ 	.word	0xffffffff


	//   ....[69]....
        /*411c*/ 	.word	0xffffffff


	//   ....[70]....
        /*4120*/ 	.word	0xffffffff


	//   ....[71]....
        /*4124*/ 	.word	0xffffffff


	//   ....[72]....
        /*4128*/ 	.word	0xffffffff


	//   ....[73]....
        /*412c*/ 	.word	0xffffffff


	//   ....[74]....
        /*4130*/ 	.word	0xffffffff


	//   ....[75]....
        /*4134*/ 	.word	0xffffffff


	//   ....[76]....
        /*4138*/ 	.word	0xffffffff


	//   ....[77]....
        /*413c*/ 	.word	0xffffffff


	//   ....[78]....
        /*4140*/ 	.word	0xffffffff


	//   ....[79]....
        /*4144*/ 	.word	0xffffffff


	//   ....[80]....
        /*4148*/ 	.word	0xffffffff


	//   ....[81]....
        /*414c*/ 	.word	0xffffffff


	//   ....[82]....
        /*4150*/ 	.word	0xffffffff


	//   ....[83]....
        /*4154*/ 	.word	0xffffffff


	//   ....[84]....
        /*4158*/ 	.word	0xffffffff


	//   ....[85]....
        /*415c*/ 	.word	0xffffffff


	//   ....[86]....
        /*4160*/ 	.word	0xffffffff


	//   ....[87]....
        /*4164*/ 	.word	0xffffffff


	//   ....[88]....
        /*4168*/ 	.word	0xffffffff


	//   ....[89]....
        /*416c*/ 	.word	0xffffffff


	//   ....[90]....
        /*4170*/ 	.word	0xffffffff


	//   ....[91]....
        /*4174*/ 	.word	0xffffffff


	//   ....[92]....
        /*4178*/ 	.word	0xffffffff


	//   ....[93]....
        /*417c*/ 	.word	0xffffffff


	//   ....[94]....
        /*4180*/ 	.word	0xffffffff


	//   ....[95]....
        /*4184*/ 	.word	0xffffffff


	//   ....[96]....
        /*4188*/ 	.word	0xffffffff


	//   ....[97]....
        /*418c*/ 	.word	0xffffffff


	//   ....[98]....
        /*4190*/ 	.word	0xffffffff


	//   ....[99]....
        /*4194*/ 	.word	0xffffffff


	//   ....[100]....
        /*4198*/ 	.word	0xffffffff


	//   ....[101]....
        /*419c*/ 	.word	0xffffffff


	//   ....[102]....
        /*41a0*/ 	.word	0xffffffff


	//   ....[103]....
        /*41a4*/ 	.word	0xffffffff


	//   ....[104]....
        /*41a8*/ 	.word	0xffffffff


	//   ....[105]....
        /*41ac*/ 	.word	0xffffffff


	//   ....[106]....
        /*41b0*/ 	.word	0xffffffff


	//   ....[107]....
        /*41b4*/ 	.word	0xffffffff


	//   ....[108]....
        /*41b8*/ 	.word	0xffffffff


	//   ....[109]....
        /*41bc*/ 	.word	0xffffffff


	//   ....[110]....
        /*41c0*/ 	.word	0xffffffff


	//   ....[111]....
        /*41c4*/ 	.word	0xffffffff


	//   ....[112]....
        /*41c8*/ 	.word	0xffffffff


	//   ....[113]....
        /*41cc*/ 	.word	0xffffffff


	//   ....[114]....
        /*41d0*/ 	.word	0xffffffff


	//   ....[115]....
        /*41d4*/ 	.word	0xffffffff


	//   ....[116]....
        /*41d8*/ 	.word	0xffffffff


	//   ....[117]....
        /*41dc*/ 	.word	0xffffffff


	//   ....[118]....
        /*41e0*/ 	.word	0xffffffff


	//   ....[119]....
        /*41e4*/ 	.word	0xffffffff


	//   ....[120]....
        /*41e8*/ 	.word	0xffffffff


	//   ....[121]....
        /*41ec*/ 	.word	0xffffffff


	//   ....[122]....
        /*41f0*/ 	.word	0xffffffff


	//   ....[123]....
        /*41f4*/ 	.word	0xffffffff


	//   ....[124]....
        /*41f8*/ 	.word	0xffffffff


	//   ....[125]....
        /*41fc*/ 	.word	0xffffffff


	//   ....[126]....
        /*4200*/ 	.word	0xffffffff


	//   ....[127]....
        /*4204*/ 	.word	0xffffffff


	//   ....[128]....
        /*4208*/ 	.word	0xffffffff


	//   ....[129]....
        /*420c*/ 	.word	0xffffffff


	//   ....[130]....
        /*4210*/ 	.word	0xffffffff


	//   ....[131]....
        /*4214*/ 	.word	0xffffffff


	//   ....[132]....
        /*4218*/ 	.word	0xffffffff


	//   ....[133]....
        /*421c*/ 	.word	0xffffffff


	//   ....[134]....
        /*4220*/ 	.word	0xffffffff


	//   ....[135]....
        /*4224*/ 	.word	0xffffffff


	//   ....[136]....
        /*4228*/ 	.word	0xffffffff


	//   ....[137]....
        /*422c*/ 	.word	0xffffffff


	//   ....[138]....
        /*4230*/ 	.word	0xffffffff


	//   ....[139]....
        /*4234*/ 	.word	0xffffffff


	//   ....[140]....
        /*4238*/ 	.word	0xffffffff


	//   ....[141]....
        /*423c*/ 	.word	0xffffffff


	//   ....[142]....
        /*4240*/ 	.word	0xffffffff


	//   ....[143]....
        /*4244*/ 	.word	0xffffffff


	//   ....[144]....
        /*4248*/ 	.word	0xffffffff


	//   ....[145]....
        /*424c*/ 	.word	0xffffffff


	//   ....[146]....
        /*4250*/ 	.word	0xffffffff


	//   ....[147]....
        /*4254*/ 	.word	0xffffffff


	//   ....[148]....
        /*4258*/ 	.word	0xffffffff


	//   ....[149]....
        /*425c*/ 	.word	0xffffffff


	//   ....[150]....
        /*4260*/ 	.word	0xffffffff


	//   ....[151]....
        /*4264*/ 	.word	0xffffffff


	//   ....[152]....
        /*4268*/ 	.word	0xffffffff


	//   ....[153]....
        /*426c*/ 	.word	0xffffffff


	//   ....[154]....
        /*4270*/ 	.word	0xffffffff


	//   ....[155]....
        /*4274*/ 	.word	0xffffffff


	//   ....[156]....
        /*4278*/ 	.word	0xffffffff


	//   ....[157]....
        /*427c*/ 	.word	0xffffffff


	//   ....[158]....
        /*4280*/ 	.word	0xffffffff


	//   ....[159]....
        /*4284*/ 	.word	0xffffffff


	//   ....[160]....
        /*4288*/ 	.word	0xffffffff


	//   ....[161]....
        /*428c*/ 	.word	0xffffffff


	//   ....[162]....
        /*4290*/ 	.word	0xffffffff


	//   ....[163]....
        /*4294*/ 	.word	0xffffffff


	//   ....[164]....
        /*4298*/ 	.word	0xffffffff


	//   ....[165]....
        /*429c*/ 	.word	0xffffffff


	//   ....[166]....
        /*42a0*/ 	.word	0xffffffff


	//   ....[167]....
        /*42a4*/ 	.word	0xffffffff


	//   ....[168]....
        /*42a8*/ 	.word	0xffffffff


	//   ....[169]....
        /*42ac*/ 	.word	0xffffffff


	//   ....[170]....
        /*42b0*/ 	.word	0xffffffff


	//   ....[171]....
        /*42b4*/ 	.word	0xffffffff


	//   ....[172]....
        /*42b8*/ 	.word	0xffffffff


	//   ....[173]....
        /*42bc*/ 	.word	0xffffffff


	//   ....[174]....
        /*42c0*/ 	.word	0xffffffff


	//   ....[175]....
        /*42c4*/ 	.word	0xffffffff


	//   ....[176]....
        /*42c8*/ 	.word	0xffffffff


	//   ....[177]....
        /*42cc*/ 	.word	0xffffffff


	//   ....[178]....
        /*42d0*/ 	.word	0xffffffff


	//   ....[179]....
        /*42d4*/ 	.word	0xffffffff


	//   ....[180]....
        /*42d8*/ 	.word	0xffffffff


	//   ....[181]....
        /*42dc*/ 	.word	0xffffffff


	//   ....[182]....
        /*42e0*/ 	.word	0xffffffff


	//   ....[183]....
        /*42e4*/ 	.word	0xffffffff


	//   ....[184]....
        /*42e8*/ 	.word	0xffffffff


	//   ....[185]....
        /*42ec*/ 	.word	0xffffffff


	//   ....[186]....
        /*42f0*/ 	.word	0xffffffff


	//   ....[187]....
        /*42f4*/ 	.word	0xffffffff


	//   ....[188]....
        /*42f8*/ 	.word	0xffffffff


	//   ....[189]....
        /*42fc*/ 	.word	0xffffffff


	//   ....[190]....
        /*4300*/ 	.word	0xffffffff


	//   ....[191]....
        /*4304*/ 	.word	0xffffffff


	//   ....[192]....
        /*4308*/ 	.word	0xffffffff


	//   ....[193]....
        /*430c*/ 	.word	0xffffffff


	//   ....[194]....
        /*4310*/ 	.word	0xffffffff


	//   ....[195]....
        /*4314*/ 	.word	0xffffffff


	//   ....[196]....
        /*4318*/ 	.word	0xffffffff


	//   ....[197]....
        /*431c*/ 	.word	0xffffffff


	//   ....[198]....
        /*4320*/ 	.word	0xffffffff


	//   ....[199]....
        /*4324*/ 	.word	0xffffffff


	//   ....[200]....
        /*4328*/ 	.word	0xffffffff


	//   ....[201]....
        /*432c*/ 	.word	0xffffffff


	//   ....[202]....
        /*4330*/ 	.word	0xffffffff


	//   ....[203]....
        /*4334*/ 	.word	0xffffffff


	//   ....[204]....
        /*4338*/ 	.word	0xffffffff


	//   ....[205]....
        /*433c*/ 	.word	0xffffffff


	//   ....[206]....
        /*4340*/ 	.word	0xffffffff


	//   ....[207]....
        /*4344*/ 	.word	0xffffffff


	//   ....[208]....
        /*4348*/ 	.word	0xffffffff


	//   ....[209]....
        /*434c*/ 	.word	0xffffffff


	//   ....[210]....
        /*4350*/ 	.word	0xffffffff


	//   ....[211]....
        /*4354*/ 	.word	0xffffffff


	//   ....[212]....
        /*4358*/ 	.word	0xffffffff


	//   ....[213]....
        /*435c*/ 	.word	0xffffffff


	//   ....[214]....
        /*4360*/ 	.word	0xffffffff


	//   ....[215]....
        /*4364*/ 	.word	0xffffffff


	//   ....[216]....
        /*4368*/ 	.word	0xffffffff


	//   ....[217]....
        /*436c*/ 	.word	0xffffffff


	//   ....[218]....
        /*4370*/ 	.word	0xffffffff


	//   ....[219]....
        /*4374*/ 	.word	0xffffffff


	//   ....[220]....
        /*4378*/ 	.word	0xffffffff


	//   ....[221]....
        /*437c*/ 	.word	0xffffffff


	//   ....[222]....
        /*4380*/ 	.word	0xffffffff


	//   ....[223]....
        /*4384*/ 	.word	0xffffffff


	//   ....[224]....
        /*4388*/ 	.word	0xffffffff


	//   ....[225]....
        /*438c*/ 	.word	0xffffffff


	//   ....[226]....
        /*4390*/ 	.word	0xffffffff


	//   ....[227]....
        /*4394*/ 	.word	0xffffffff


	//   ....[228]....
        /*4398*/ 	.word	0xffffffff


	//   ....[229]....
        /*439c*/ 	.word	0xffffffff


	//   ....[230]....
        /*43a0*/ 	.word	0xffffffff


	//   ....[231]....
        /*43a4*/ 	.word	0xffffffff


	//   ....[232]....
        /*43a8*/ 	.word	0xffffffff


	//   ....[233]....
        /*43ac*/ 	.word	0xffffffff


	//   ....[234]....
        /*43b0*/ 	.word	0xffffffff


	//   ....[235]....
        /*43b4*/ 	.word	0xffffffff


	//   ....[236]....
        /*43b8*/ 	.word	0xffffffff


	//   ....[237]....
        /*43bc*/ 	.word	0xffffffff


	//   ....[238]....
        /*43c0*/ 	.word	0xffffffff


	//   ....[239]....
        /*43c4*/ 	.word	0xffffffff


	//   ....[240]....
        /*43c8*/ 	.word	0xffffffff


	//   ....[241]....
        /*43cc*/ 	.word	0xffffffff


	//   ....[242]....
        /*43d0*/ 	.word	0xffffffff


	//   ....[243]....
        /*43d4*/ 	.word	0xffffffff


	//   ....[244]....
        /*43d8*/ 	.word	0xffffffff


	//   ....[245]....
        /*43dc*/ 	.word	0xffffffff


	//   ....[246]....
        /*43e0*/ 	.word	0xffffffff


	//   ....[247]....
        /*43e4*/ 	.word	0xffffffff


	//   ....[248]....
        /*43e8*/ 	.word	0xffffffff


	//   ....[249]....
        /*43ec*/ 	.word	0xffffffff


	//   ....[250]....
        /*43f0*/ 	.word	0xffffffff


	//   ....[251]....
        /*43f4*/ 	.word	0xffffffff


	//   ....[252]....
        /*43f8*/ 	.word	0xffffffff


	//   ....[253]....
        /*43fc*/ 	.word	0xffffffff


	//   ....[254]....
        /*4400*/ 	.word	0xffffffff


	//   ....[255]....
        /*4404*/ 	.word	0xffffffff


	//   ....[0]....
        /*4408*/ 	.word	0xffffffff


	//   ....[1]....
        /*440c*/ 	.word	0xffffffff


	//   ....[2]....
        /*4410*/ 	.word	0xffffffff


	//   ....[3]....
        /*4414*/ 	.word	0xffffffff


	//   ....[4]....
        /*4418*/ 	.word	0xffffffff


	//   ....[5]....
        /*441c*/ 	.word	0xffffffff


	//   ....[6]....
        /*4420*/ 	.word	0xffffffff


	//   ....[7]....
        /*4424*/ 	.word	0xffffffff


	//   ....[8]....
        /*4428*/ 	.word	0xffffffff


	//   ....[9]....
        /*442c*/ 	.word	0xffffffff


	//   ....[10]....
        /*4430*/ 	.word	0xffffffff


	//   ....[11]....
        /*4434*/ 	.word	0xffffffff


	//   ....[12]....
        /*4438*/ 	.word	0xffffffff


	//   ....[13]....
        /*443c*/ 	.word	0xffffffff


	//   ....[14]....
        /*4440*/ 	.word	0xffffffff


	//   ....[15]....
        /*4444*/ 	.word	0xffffffff


	//   ....[16]....
        /*4448*/ 	.word	0xffffffff


	//   ....[17]....
        /*444c*/ 	.word	0xffffffff


	//   ....[18]....
        /*4450*/ 	.word	0xffffffff


	//   ....[19]....
        /*4454*/ 	.word	0xffffffff


	//   ....[20]....
        /*4458*/ 	.word	0xffffffff


	//   ....[21]....
        /*445c*/ 	.word	0xffffffff


	//   ....[22]....
        /*4460*/ 	.word	0xffffffff


	//   ....[23]....
        /*4464*/ 	.word	0xffffffff


	//   ....[24]....
        /*4468*/ 	.word	0xffffffff


	//   ....[25]....
        /*446c*/ 	.word	0xffffffff


	//   ....[26]....
        /*4470*/ 	.word	0xffffffff


	//   ....[27]....
        /*4474*/ 	.word	0xffffffff


	//   ....[28]....
        /*4478*/ 	.word	0xffffffff


	//   ....[29]....
        /*447c*/ 	.word	0xffffffff


	//   ....[30]....
        /*4480*/ 	.word	0xffffffff


	//   ....[31]....
        /*4484*/ 	.word	0xffffffff


	//   ....[32]....
        /*4488*/ 	.word	0xffffffff


	//   ....[33]....
        /*448c*/ 	.word	0xffffffff


	//   ....[34]....
        /*4490*/ 	.word	0xffffffff


	//   ....[35]....
        /*4494*/ 	.word	0xffffffff


	//   ....[36]....
        /*4498*/ 	.word	0xffffffff


	//   ....[37]....
        /*449c*/ 	.word	0xffffffff


	//   ....[38]....
        /*44a0*/ 	.word	0xffffffff


	//   ....[39]....
        /*44a4*/ 	.word	0xffffffff


	//   ....[40]....
        /*44a8*/ 	.word	0xffffffff


	//   ....[41]....
        /*44ac*/ 	.word	0xffffffff


	//   ....[42]....
        /*44b0*/ 	.word	0xffffffff


	//   ....[43]....
        /*44b4*/ 	.word	0xffffffff


	//   ....[44]....
        /*44b8*/ 	.word	0xffffffff


	//   ....[45]....
        /*44bc*/ 	.word	0xffffffff


	//   ....[46]....
        /*44c0*/ 	.word	0xffffffff


	//   ....[47]....
        /*44c4*/ 	.word	0xffffffff


	//   ....[48]....
        /*44c8*/ 	.word	0xffffffff


	//   ....[49]....
        /*44cc*/ 	.word	0xffffffff


	//   ....[50]....
        /*44d0*/ 	.word	0xffffffff


	//   ....[51]....
        /*44d4*/ 	.word	0xffffffff


	//   ....[52]....
        /*44d8*/ 	.word	0xffffffff


	//   ....[53]....
        /*44dc*/ 	.word	0xffffffff


	//   ....[54]....
        /*44e0*/ 	.word	0xffffffff


	//   ....[55]....
        /*44e4*/ 	.word	0xffffffff


	//   ....[56]....
        /*44e8*/ 	.word	0xffffffff


	//   ....[57]....
        /*44ec*/ 	.word	0xffffffff


	//   ....[58]....
        /*44f0*/ 	.word	0xffffffff


	//   ....[59]....
        /*44f4*/ 	.word	0xffffffff


	//   ....[60]....
        /*44f8*/ 	.word	0xffffffff


	//   ....[61]....
        /*44fc*/ 	.word	0xffffffff


	//   ....[62]....
        /*4500*/ 	.word	0xffffffff


	//   ....[63]....
        /*4504*/ 	.word	0xffffffff


	//   ....[64]....
        /*4508*/ 	.word	0xffffffff


	//   ....[65]....
        /*450c*/ 	.word	0xffffffff


	//   ....[66]....
        /*4510*/ 	.word	0xffffffff


	//   ....[67]....
        /*4514*/ 	.word	0xffffffff


	//   ....[68]....
        /*4518*/ 	.word	0xffffffff


	//   ....[69]....
        /*451c*/ 	.word	0xffffffff


	//   ....[70]....
        /*4520*/ 	.word	0xffffffff


	//   ....[71]....
        /*4524*/ 	.word	0xffffffff


	//   ....[72]....
        /*4528*/ 	.word	0xffffffff


	//   ....[73]....
        /*452c*/ 	.word	0xffffffff


	//   ....[74]....
        /*4530*/ 	.word	0xffffffff


	//   ....[75]....
        /*4534*/ 	.word	0xffffffff


	//   ....[76]....
        /*4538*/ 	.word	0xffffffff


	//   ....[77]....
        /*453c*/ 	.word	0xffffffff


	//   ....[78]....
        /*4540*/ 	.word	0xffffffff


	//   ....[79]....
        /*4544*/ 	.word	0xffffffff


	//   ....[80]....
        /*4548*/ 	.word	0xffffffff


	//   ....[81]....
        /*454c*/ 	.word	0xffffffff


	//   ....[82]....
        /*4550*/ 	.word	0xffffffff


	//   ....[83]....
        /*4554*/ 	.word	0xffffffff


	//   ....[84]....
        /*4558*/ 	.word	0xffffffff


	//   ....[85]....
        /*455c*/ 	.word	0xffffffff


	//   ....[86]....
        /*4560*/ 	.word	0xffffffff


	//   ....[87]....
        /*4564*/ 	.word	0xffffffff


	//   ....[88]....
        /*4568*/ 	.word	0xffffffff


	//   ....[89]....
        /*456c*/ 	.word	0xffffffff


	//   ....[90]....
        /*4570*/ 	.word	0xffffffff


	//   ....[91]....
        /*4574*/ 	.word	0xffffffff


	//   ....[92]....
        /*4578*/ 	.word	0xffffffff


	//   ....[93]....
        /*457c*/ 	.word	0xffffffff


	//   ....[94]....
        /*4580*/ 	.word	0xffffffff


	//   ....[95]....
        /*4584*/ 	.word	0xffffffff


	//   ....[96]....
        /*4588*/ 	.word	0xffffffff


	//   ....[97]....
        /*458c*/ 	.word	0xffffffff


	//   ....[98]....
        /*4590*/ 	.word	0xffffffff


	//   ....[99]....
        /*4594*/ 	.word	0xffffffff


	//   ....[100]....
        /*4598*/ 	.word	0xffffffff


	//   ....[101]....
        /*459c*/ 	.word	0xffffffff


	//   ....[102]....
        /*45a0*/ 	.word	0xffffffff


	//   ....[103]....
        /*45a4*/ 	.word	0xffffffff


	//   ....[104]....
        /*45a8*/ 	.word	0xffffffff


	//   ....[105]....
        /*45ac*/ 	.word	0xffffffff


	//   ....[106]....
        /*45b0*/ 	.word	0xffffffff


	//   ....[107]....
        /*45b4*/ 	.word	0xffffffff


	//   ....[108]....
        /*45b8*/ 	.word	0xffffffff


	//   ....[109]....
        /*45bc*/ 	.word	0xffffffff


	//   ....[110]....
        /*45c0*/ 	.word	0xffffffff


	//   ....[111]....
        /*45c4*/ 	.word	0xffffffff


	//   ....[112]....
        /*45c8*/ 	.word	0xffffffff


	//   ....[113]....
        /*45cc*/ 	.word	0xffffffff


	//   ....[114]....
        /*45d0*/ 	.word	0xffffffff


	//   ....[115]....
        /*45d4*/ 	.word	0xffffffff


	//   ....[116]....
        /*45d8*/ 	.word	0xffffffff


	//   ....[117]....
        /*45dc*/ 	.word	0xffffffff


	//   ....[118]....
        /*45e0*/ 	.word	0xffffffff


	//   ....[119]....
        /*45e4*/ 	.word	0xffffffff


	//   ....[120]....
        /*45e8*/ 	.word	0xffffffff


	//   ....[121]....
        /*45ec*/ 	.word	0xffffffff


	//   ....[122]....
        /*45f0*/ 	.word	0xffffffff


	//   ....[123]....
        /*45f4*/ 	.word	0xffffffff


	//   ....[124]....
        /*45f8*/ 	.word	0xffffffff


	//   ....[125]....
        /*45fc*/ 	.word	0xffffffff


	//   ....[126]....
        /*4600*/ 	.word	0xffffffff


	//   ....[127]....
        /*4604*/ 	.word	0xffffffff


	//   ....[128]....
        /*4608*/ 	.word	0xffffffff


	//   ....[129]....
        /*460c*/ 	.word	0xffffffff


	//   ....[130]....
        /*4610*/ 	.word	0xffffffff


	//   ....[131]....
        /*4614*/ 	.word	0xffffffff


	//   ....[132]....
        /*4618*/ 	.word	0xffffffff


	//   ....[133]....
        /*461c*/ 	.word	0xffffffff


	//   ....[134]....
        /*4620*/ 	.word	0xffffffff


	//   ....[135]....
        /*4624*/ 	.word	0xffffffff


	//   ....[136]....
        /*4628*/ 	.word	0xffffffff


	//   ....[137]....
        /*462c*/ 	.word	0xffffffff


	//   ....[138]....
        /*4630*/ 	.word	0xffffffff


	//   ....[139]....
        /*4634*/ 	.word	0xffffffff


	//   ....[140]....
        /*4638*/ 	.word	0xffffffff


	//   ....[141]....
        /*463c*/ 	.word	0xffffffff


	//   ....[142]....
        /*4640*/ 	.word	0xffffffff


	//   ....[143]....
        /*4644*/ 	.word	0xffffffff


	//   ....[144]....
        /*4648*/ 	.word	0xffffffff


	//   ....[145]....
        /*464c*/ 	.word	0xffffffff


	//   ....[146]....
        /*4650*/ 	.word	0xffffffff


	//   ....[147]....
        /*4654*/ 	.word	0xffffffff


	//   ....[148]....
        /*4658*/ 	.word	0xffffffff


	//   ....[149]....
        /*465c*/ 	.word	0xffffffff


	//   ....[150]....
        /*4660*/ 	.word	0xffffffff


	//   ....[151]....
        /*4664*/ 	.word	0xffffffff


	//   ....[152]....
        /*4668*/ 	.word	0xffffffff


	//   ....[153]....
        /*466c*/ 	.word	0xffffffff


	//   ....[154]....
        /*4670*/ 	.word	0xffffffff


	//   ....[155]....
        /*4674*/ 	.word	0xffffffff


	//   ....[156]....
        /*4678*/ 	.word	0xffffffff


	//   ....[157]....
        /*467c*/ 	.word	0xffffffff


	//   ....[158]....
        /*4680*/ 	.word	0xffffffff


	//   ....[159]....
        /*4684*/ 	.word	0xffffffff


	//   ....[160]....
        /*4688*/ 	.word	0xffffffff


	//   ....[161]....
        /*468c*/ 	.word	0xffffffff


	//   ....[162]....
        /*4690*/ 	.word	0xffffffff


	//   ....[163]....
        /*4694*/ 	.word	0xffffffff


	//   ....[164]....
        /*4698*/ 	.word	0xffffffff


	//   ....[165]....
        /*469c*/ 	.word	0xffffffff


	//   ....[166]....
        /*46a0*/ 	.word	0xffffffff


	//   ....[167]....
        /*46a4*/ 	.word	0xffffffff


	//   ....[168]....
        /*46a8*/ 	.word	0xffffffff


	//   ....[169]....
        /*46ac*/ 	.word	0xffffffff


	//   ....[170]....
        /*46b0*/ 	.word	0xffffffff


	//   ....[171]....
        /*46b4*/ 	.word	0xffffffff


	//   ....[172]....
        /*46b8*/ 	.word	0xffffffff


	//   ....[173]....
        /*46bc*/ 	.word	0xffffffff


	//   ....[174]....
        /*46c0*/ 	.word	0xffffffff


	//   ....[175]....
        /*46c4*/ 	.word	0xffffffff


	//   ....[176]....
        /*46c8*/ 	.word	0xffffffff


	//   ....[177]....
        /*46cc*/ 	.word	0xffffffff


	//   ....[178]....
        /*46d0*/ 	.word	0xffffffff


	//   ....[179]....
        /*46d4*/ 	.word	0xffffffff


	//   ....[180]....
        /*46d8*/ 	.word	0xffffffff


	//   ....[181]....
        /*46dc*/ 	.word	0xffffffff


	//   ....[182]....
        /*46e0*/ 	.word	0xffffffff


	//   ....[183]....
        /*46e4*/ 	.word	0xffffffff


	//   ....[184]....
        /*46e8*/ 	.word	0xffffffff


	//   ....[185]....
        /*46ec*/ 	.word	0xffffffff


	//   ....[186]....
        /*46f0*/ 	.word	0xffffffff


	//   ....[187]....
        /*46f4*/ 	.word	0xffffffff


	//   ....[188]....
        /*46f8*/ 	.word	0xffffffff


	//   ....[189]....
        /*46fc*/ 	.word	0xffffffff


	//   ....[190]....
        /*4700*/ 	.word	0xffffffff


	//   ....[191]....
        /*4704*/ 	.word	0xffffffff


	//   ....[192]....
        /*4708*/ 	.word	0xffffffff


	//   ....[193]....
        /*470c*/ 	.word	0xffffffff


	//   ....[194]....
        /*4710*/ 	.word	0xffffffff


	//   ....[195]....
        /*4714*/ 	.word	0xffffffff


	//   ....[196]....
        /*4718*/ 	.word	0xffffffff


	//   ....[197]....
        /*471c*/ 	.word	0xffffffff


	//   ....[198]....
        /*4720*/ 	.word	0xffffffff


	//   ....[199]....
        /*4724*/ 	.word	0xffffffff


	//   ....[200]....
        /*4728*/ 	.word	0xffffffff


	//   ....[201]....
        /*472c*/ 	.word	0xffffffff


	//   ....[202]....
        /*4730*/ 	.word	0xffffffff


	//   ....[203]....
        /*4734*/ 	.word	0xffffffff


	//   ....[204]....
        /*4738*/ 	.word	0xffffffff


	//   ....[205]....
        /*473c*/ 	.word	0xffffffff


	//   ....[206]....
        /*4740*/ 	.word	0xffffffff


	//   ....[207]....
        /*4744*/ 	.word	0xffffffff


	//   ....[208]....
        /*4748*/ 	.word	0xffffffff


	//   ....[209]....
        /*474c*/ 	.word	0xffffffff


	//   ....[210]....
        /*4750*/ 	.word	0xffffffff


	//   ....[211]....
        /*4754*/ 	.word	0xffffffff


	//   ....[212]....
        /*4758*/ 	.word	0xffffffff


	//   ....[213]....
        /*475c*/ 	.word	0xffffffff


	//   ....[214]....
        /*4760*/ 	.word	0xffffffff


	//   ....[215]....
        /*4764*/ 	.word	0xffffffff


	//   ....[216]....
        /*4768*/ 	.word	0xffffffff


	//   ....[217]....
        /*476c*/ 	.word	0xffffffff


	//   ....[218]....
        /*4770*/ 	.word	0xffffffff


	//   ....[219]....
        /*4774*/ 	.word	0xffffffff


	//   ....[220]....
        /*4778*/ 	.word	0xffffffff


	//   ....[221]....
        /*477c*/ 	.word	0xffffffff


	//   ....[222]....
        /*4780*/ 	.word	0xffffffff


	//   ....[223]....
        /*4784*/ 	.word	0xffffffff


	//   ....[224]....
        /*4788*/ 	.word	0xffffffff


	//   ....[225]....
        /*478c*/ 	.word	0xffffffff


	//   ....[226]....
        /*4790*/ 	.word	0xffffffff


	//   ....[227]....
        /*4794*/ 	.word	0xffffffff


	//   ....[228]....
        /*4798*/ 	.word	0xffffffff


	//   ....[229]....
        /*479c*/ 	.word	0xffffffff


	//   ....[230]....
        /*47a0*/ 	.word	0xffffffff


	//   ....[231]....
        /*47a4*/ 	.word	0xffffffff


	//   ....[232]....
        /*47a8*/ 	.word	0xffffffff


	//   ....[233]....
        /*47ac*/ 	.word	0xffffffff


	//   ....[234]....
        /*47b0*/ 	.word	0xffffffff


	//   ....[235]....
        /*47b4*/ 	.word	0xffffffff


	//   ....[236]....
        /*47b8*/ 	.word	0xffffffff


	//   ....[237]....
        /*47bc*/ 	.word	0xffffffff


	//   ....[238]....
        /*47c0*/ 	.word	0xffffffff


	//   ....[239]....
        /*47c4*/ 	.word	0xffffffff


	//   ....[240]....
        /*47c8*/ 	.word	0xffffffff


	//   ....[241]....
        /*47cc*/ 	.word	0xffffffff


	//   ....[242]....
        /*47d0*/ 	.word	0xffffffff


	//   ....[243]....
        /*47d4*/ 	.word	0xffffffff


	//   ....[244]....
        /*47d8*/ 	.word	0xffffffff


	//   ....[245]....
        /*47dc*/ 	.word	0xffffffff


	//   ....[246]....
        /*47e0*/ 	.word	0xffffffff


	//   ....[247]....
        /*47e4*/ 	.word	0xffffffff


	//   ....[248]....
        /*47e8*/ 	.word	0xffffffff


	//   ....[249]....
        /*47ec*/ 	.word	0xffffffff


	//   ....[250]....
        /*47f0*/ 	.word	0xffffffff


	//   ....[251]....
        /*47f4*/ 	.word	0xffffffff


	//   ....[252]....
        /*47f8*/ 	.word	0xffffffff


	//   ....[253]....
        /*47fc*/ 	.word	0xffffffff


	//   ....[254]....
        /*4800*/ 	.word	0xffffffff


	//   ....[255]....
        /*4804*/ 	.word	0xffffffff


	//   ....[0]....
        /*4808*/ 	.word	0xffffffff


	//   ....[1]....
        /*480c*/ 	.word	0xffffffff


	//   ....[2]....
        /*4810*/ 	.word	0xffffffff


	//   ....[3]....
        /*4814*/ 	.word	0xffffffff


	//   ....[4]....
        /*4818*/ 	.word	0xffffffff


	//   ....[5]....
        /*481c*/ 	.word	0xffffffff


	//   ....[6]....
        /*4820*/ 	.word	0xffffffff


	//   ....[7]....
        /*4824*/ 	.word	0xffffffff


	//   ....[8]....
        /*4828*/ 	.word	0xffffffff


	//   ....[9]....
        /*482c*/ 	.word	0xffffffff


	//   ....[10]....
        /*4830*/ 	.word	0xffffffff


	//   ....[11]....
        /*4834*/ 	.word	0xffffffff


	//   ....[12]....
        /*4838*/ 	.word	0xffffffff


	//   ....[13]....
        /*483c*/ 	.word	0xffffffff


	//   ....[14]....
        /*4840*/ 	.word	0xffffffff


	//   ....[15]....
        /*4844*/ 	.word	0xffffffff


	//   ....[16]....
        /*4848*/ 	.word	0xffffffff


	//   ....[17]....
        /*484c*/ 	.word	0xffffffff


	//   ....[18]....
        /*4850*/ 	.word	0xffffffff


	//   ....[19]....
        /*4854*/ 	.word	0xffffffff


	//   ....[20]....
        /*4858*/ 	.word	0xffffffff


	//   ....[21]....
        /*485c*/ 	.word	0xffffffff


	//   ....[22]....
        /*4860*/ 	.word	0xffffffff


	//   ....[23]....
        /*4864*/ 	.word	0xffffffff


	//   ....[24]....
        /*4868*/ 	.word	0xffffffff


	//   ....[25]....
        /*486c*/ 	.word	0xffffffff


	//   ....[26]....
        /*4870*/ 	.word	0xffffffff


	//   ....[27]....
        /*4874*/ 	.word	0xffffffff


	//   ....[28]....
        /*4878*/ 	.word	0xffffffff


	//   ....[29]....
        /*487c*/ 	.word	0xffffffff


	//   ....[30]....
        /*4880*/ 	.word	0xffffffff


	//   ....[31]....
        /*4884*/ 	.word	0xffffffff


	//   ....[32]....
        /*4888*/ 	.word	0xffffffff


	//   ....[33]....
        /*488c*/ 	.word	0xffffffff


	//   ....[34]....
        /*4890*/ 	.word	0xffffffff


	//   ....[35]....
        /*4894*/ 	.word	0xffffffff


	//   ....[36]....
        /*4898*/ 	.word	0xffffffff


	//   ....[37]....
        /*489c*/ 	.word	0xffffffff


	//   ....[38]....
        /*48a0*/ 	.word	0xffffffff


	//   ....[39]....
        /*48a4*/ 	.word	0xffffffff


	//   ....[40]....
        /*48a8*/ 	.word	0xffffffff


	//   ....[41]....
        /*48ac*/ 	.word	0xffffffff


	//   ....[42]....
        /*48b0*/ 	.word	0xffffffff


	//   ....[43]....
        /*48b4*/ 	.word	0xffffffff


	//   ....[44]....
        /*48b8*/ 	.word	0xffffffff


	//   ....[45]....
        /*48bc*/ 	.word	0xffffffff


	//   ....[46]....
        /*48c0*/ 	.word	0xffffffff


	//   ....[47]....
        /*48c4*/ 	.word	0xffffffff


	//   ....[48]....
        /*48c8*/ 	.word	0xffffffff


	//   ....[49]....
        /*48cc*/ 	.word	0xffffffff


	//   ....[50]....
        /*48d0*/ 	.word	0xffffffff


	//   ....[51]....
        /*48d4*/ 	.word	0xffffffff


	//   ....[52]....
        /*48d8*/ 	.word	0xffffffff


	//   ....[53]....
        /*48dc*/ 	.word	0xffffffff


	//   ....[54]....
        /*48e0*/ 	.word	0xffffffff


	//   ....[55]....
        /*48e4*/ 	.word	0xffffffff


	//   ....[56]....
        /*48e8*/ 	.word	0xffffffff


	//   ....[57]....
        /*48ec*/ 	.word	0xffffffff


	//   ....[58]....
        /*48f0*/ 	.word	0xffffffff


	//   ....[59]....
        /*48f4*/ 	.word	0xffffffff


	//   ....[60]....
        /*48f8*/ 	.word	0xffffffff


	//   ....[61]....
        /*48fc*/ 	.word	0xffffffff


	//   ....[62]....
        /*4900*/ 	.word	0xffffffff


	//   ....[63]....
        /*4904*/ 	.word	0xffffffff


	//   ....[64]....
        /*4908*/ 	.word	0xffffffff


	//   ....[65]....
        /*490c*/ 	.word	0xffffffff


	//   ....[66]....
        /*4910*/ 	.word	0xffffffff


	//   ....[67]....
        /*4914*/ 	.word	0xffffffff


	//   ....[68]....
        /*4918*/ 	.word	0xffffffff


	//   ....[69]....
        /*491c*/ 	.word	0xffffffff


	//   ....[70]....
        /*4920*/ 	.word	0xffffffff


	//   ....[71]....
        /*4924*/ 	.word	0xffffffff


	//   ....[72]....
        /*4928*/ 	.word	0xffffffff


	//   ....[73]....
        /*492c*/ 	.word	0xffffffff


	//   ....[74]....
        /*4930*/ 	.word	0xffffffff


	//   ....[75]....
        /*4934*/ 	.word	0xffffffff


	//   ....[76]....
        /*4938*/ 	.word	0xffffffff


	//   ....[77]....
        /*493c*/ 	.word	0xffffffff


	//   ....[78]....
        /*4940*/ 	.word	0xffffffff


	//   ....[79]....
        /*4944*/ 	.word	0xffffffff


	//   ....[80]....
        /*4948*/ 	.word	0xffffffff


	//   ....[81]....
        /*494c*/ 	.word	0xffffffff


	//   ....[82]....
        /*4950*/ 	.word	0xffffffff


	//   ....[83]....
        /*4954*/ 	.word	0xffffffff


	//   ....[84]....
        /*4958*/ 	.word	0xffffffff


	//   ....[85]....
        /*495c*/ 	.word	0xffffffff


	//   ....[86]....
        /*4960*/ 	.word	0xffffffff


	//   ....[87]....
        /*4964*/ 	.word	0xffffffff


	//   ....[88]....
        /*4968*/ 	.word	0xffffffff


	//   ....[89]....
        /*496c*/ 	.word	0xffffffff


	//   ....[90]....
        /*4970*/ 	.word	0xffffffff


	//   ....[91]....
        /*4974*/ 	.word	0xffffffff


	//   ....[92]....
        /*4978*/ 	.word	0xffffffff


	//   ....[93]....
        /*497c*/ 	.word	0xffffffff


	//   ....[94]....
        /*4980*/ 	.word	0xffffffff


	//   ....[95]....
        /*4984*/ 	.word	0xffffffff


	//   ....[96]....
        /*4988*/ 	.word	0xffffffff


	//   ....[97]....
        /*498c*/ 	.word	0xffffffff


	//   ....[98]....
        /*4990*/ 	.word	0xffffffff


	//   ....[99]....
        /*4994*/ 	.word	0xffffffff


	//   ....[100]....
        /*4998*/ 	.word	0xffffffff


	//   ....[101]....
        /*499c*/ 	.word	0xffffffff


	//   ....[102]....
        /*49a0*/ 	.word	0xffffffff


	//   ....[103]....
        /*49a4*/ 	.word	0xffffffff


	//   ....[104]....
        /*49a8*/ 	.word	0xffffffff


	//   ....[105]....
        /*49ac*/ 	.word	0xffffffff


	//   ....[106]....
        /*49b0*/ 	.word	0xffffffff


	//   ....[107]....
        /*49b4*/ 	.word	0xffffffff


	//   ....[108]....
        /*49b8*/ 	.word	0xffffffff


	//   ....[109]....
        /*49bc*/ 	.word	0xffffffff


	//   ....[110]....
        /*49c0*/ 	.word	0xffffffff


	//   ....[111]....
        /*49c4*/ 	.word	0xffffffff


	//   ....[112]....
        /*49c8*/ 	.word	0xffffffff


	//   ....[113]....
        /*49cc*/ 	.word	0xffffffff


	//   ....[114]....
        /*49d0*/ 	.word	0xffffffff


	//   ....[115]....
        /*49d4*/ 	.word	0xffffffff


	//   ....[116]....
        /*49d8*/ 	.word	0xffffffff


	//   ....[117]....
        /*49dc*/ 	.word	0xffffffff


	//   ....[118]....
        /*49e0*/ 	.word	0xffffffff


	//   ....[119]....
        /*49e4*/ 	.word	0xffffffff


	//   ....[120]....
        /*49e8*/ 	.word	0xffffffff


	//   ....[121]....
        /*49ec*/ 	.word	0xffffffff


	//   ....[122]....
        /*49f0*/ 	.word	0xffffffff


	//   ....[123]....
        /*49f4*/ 	.word	0xffffffff


	//   ....[124]....
        /*49f8*/ 	.word	0xffffffff


	//   ....[125]....
        /*49fc*/ 	.word	0xffffffff


	//   ....[126]....
        /*4a00*/ 	.word	0xffffffff


	//   ....[127]....
        /*4a04*/ 	.word	0xffffffff


	//   ....[128]....
        /*4a08*/ 	.word	0xffffffff


	//   ....[129]....
        /*4a0c*/ 	.word	0xffffffff


	//   ....[130]....
        /*4a10*/ 	.word	0xffffffff


	//   ....[131]....
        /*4a14*/ 	.word	0xffffffff


	//   ....[132]....
        /*4a18*/ 	.word	0xffffffff


	//   ....[133]....
        /*4a1c*/ 	.word	0xffffffff


	//   ....[134]....
        /*4a20*/ 	.word	0xffffffff


	//   ....[135]....
        /*4a24*/ 	.word	0xffffffff


	//   ....[136]....
        /*4a28*/ 	.word	0xffffffff


	//   ....[137]....
        /*4a2c*/ 	.word	0xffffffff


	//   ....[138]....
        /*4a30*/ 	.word	0xffffffff


	//   ....[139]....
        /*4a34*/ 	.word	0xffffffff


	//   ....[140]....
        /*4a38*/ 	.word	0xffffffff


	//   ....[141]....
        /*4a3c*/ 	.word	0xffffffff


	//   ....[142]....
        /*4a40*/ 	.word	0xffffffff


	//   ....[143]....
        /*4a44*/ 	.word	0xffffffff


	//   ....[144]....
        /*4a48*/ 	.word	0xffffffff


	//   ....[145]....
        /*4a4c*/ 	.word	0xffffffff


	//   ....[146]....
        /*4a50*/ 	.word	0xffffffff


	//   ....[147]....
        /*4a54*/ 	.word	0xffffffff


	//   ....[148]....
        /*4a58*/ 	.word	0xffffffff


	//   ....[149]....
        /*4a5c*/ 	.word	0xffffffff


	//   ....[150]....
        /*4a60*/ 	.word	0xffffffff


	//   ....[151]....
        /*4a64*/ 	.word	0xffffffff


	//   ....[152]....
        /*4a68*/ 	.word	0xffffffff


	//   ....[153]....
        /*4a6c*/ 	.word	0xffffffff


	//   ....[154]....
        /*4a70*/ 	.word	0xffffffff


	//   ....[155]....
        /*4a74*/ 	.word	0xffffffff


	//   ....[156]....
        /*4a78*/ 	.word	0xffffffff


	//   ....[157]....
        /*4a7c*/ 	.word	0xffffffff


	//   ....[158]....
        /*4a80*/ 	.word	0xffffffff


	//   ....[159]....
        /*4a84*/ 	.word	0xffffffff


	//   ....[160]....
        /*4a88*/ 	.word	0xffffffff


	//   ....[161]....
        /*4a8c*/ 	.word	0xffffffff


	//   ....[162]....
        /*4a90*/ 	.word	0xffffffff


	//   ....[163]....
        /*4a94*/ 	.word	0xffffffff


	//   ....[164]....
        /*4a98*/ 	.word	0xffffffff


	//   ....[165]....
        /*4a9c*/ 	.word	0xffffffff


	//   ....[166]....
        /*4aa0*/ 	.word	0xffffffff


	//   ....[167]....
        /*4aa4*/ 	.word	0xffffffff


	//   ....[168]....
        /*4aa8*/ 	.word	0xffffffff


	//   ....[169]....
        /*4aac*/ 	.word	0xffffffff


	//   ....[170]....
        /*4ab0*/ 	.word	0xffffffff


	//   ....[171]....
        /*4ab4*/ 	.word	0xffffffff


	//   ....[172]....
        /*4ab8*/ 	.word	0xffffffff


	//   ....[173]....
        /*4abc*/ 	.word	0xffffffff


	//   ....[174]....
        /*4ac0*/ 	.word	0xffffffff


	//   ....[175]....
        /*4ac4*/ 	.word	0xffffffff


	//   ....[176]....
        /*4ac8*/ 	.word	0xffffffff


	//   ....[177]....
        /*4acc*/ 	.word	0xffffffff


	//   ....[178]....
        /*4ad0*/ 	.word	0xffffffff


	//   ....[179]....
        /*4ad4*/ 	.word	0xffffffff


	//   ....[180]....
        /*4ad8*/ 	.word	0xffffffff


	//   ....[181]....
        /*4adc*/ 	.word	0xffffffff


	//   ....[182]....
        /*4ae0*/ 	.word	0xffffffff


	//   ....[183]....
        /*4ae4*/ 	.word	0xffffffff


	//   ....[184]....
        /*4ae8*/ 	.word	0xffffffff


	//   ....[185]....
        /*4aec*/ 	.word	0xffffffff


	//   ....[186]....
        /*4af0*/ 	.word	0xffffffff


	//   ....[187]....
        /*4af4*/ 	.word	0xffffffff


	//   ....[188]....
        /*4af8*/ 	.word	0xffffffff


	//   ....[189]....
        /*4afc*/ 	.word	0xffffffff


	//   ....[190]....
        /*4b00*/ 	.word	0xffffffff


	//   ....[191]....
        /*4b04*/ 	.word	0xffffffff


	//   ....[192]....
        /*4b08*/ 	.word	0xffffffff


	//   ....[193]....
        /*4b0c*/ 	.word	0xffffffff


	//   ....[194]....
        /*4b10*/ 	.word	0xffffffff


	//   ....[195]....
        /*4b14*/ 	.word	0xffffffff


	//   ....[196]....
        /*4b18*/ 	.word	0xffffffff


	//   ....[197]....
        /*4b1c*/ 	.word	0xffffffff


	//   ....[198]....
        /*4b20*/ 	.word	0xffffffff


	//   ....[199]....
        /*4b24*/ 	.word	0xffffffff


	//   ....[200]....
        /*4b28*/ 	.word	0xffffffff


	//   ....[201]....
        /*4b2c*/ 	.word	0xffffffff


	//   ....[202]....
        /*4b30*/ 	.word	0xffffffff


	//   ....[203]....
        /*4b34*/ 	.word	0xffffffff


	//   ....[204]....
        /*4b38*/ 	.word	0xffffffff


	//   ....[205]....
        /*4b3c*/ 	.word	0xffffffff


	//   ....[206]....
        /*4b40*/ 	.word	0xffffffff


	//   ....[207]....
        /*4b44*/ 	.word	0xffffffff


	//   ....[208]....
        /*4b48*/ 	.word	0xffffffff


	//   ....[209]....
        /*4b4c*/ 	.word	0xffffffff


	//   ....[210]....
        /*4b50*/ 	.word	0xffffffff


	//   ....[211]....
        /*4b54*/ 	.word	0xffffffff


	//   ....[212]....
        /*4b58*/ 	.word	0xffffffff


	//   ....[213]....
        /*4b5c*/ 	.word	0xffffffff


	//   ....[214]....
        /*4b60*/ 	.word	0xffffffff


	//   ....[215]....
        /*4b64*/ 	.word	0xffffffff


	//   ....[216]....
        /*4b68*/ 	.word	0xffffffff


	//   ....[217]....
        /*4b6c*/ 	.word	0xffffffff


	//   ....[218]....
        /*4b70*/ 	.word	0xffffffff


	//   ....[219]....
        /*4b74*/ 	.word	0xffffffff


	//   ....[220]....
        /*4b78*/ 	.word	0xffffffff


	//   ....[221]....
        /*4b7c*/ 	.word	0xffffffff


	//   ....[222]....
        /*4b80*/ 	.word	0xffffffff


	//   ....[223]....
        /*4b84*/ 	.word	0xffffffff


	//   ....[224]....
        /*4b88*/ 	.word	0xffffffff


	//   ....[225]....
        /*4b8c*/ 	.word	0xffffffff


	//   ....[226]....
        /*4b90*/ 	.word	0xffffffff


	//   ....[227]....
        /*4b94*/ 	.word	0xffffffff


	//   ....[228]....
        /*4b98*/ 	.word	0xffffffff


	//   ....[229]....
        /*4b9c*/ 	.word	0xffffffff


	//   ....[230]....
        /*4ba0*/ 	.word	0xffffffff


	//   ....[231]....
        /*4ba4*/ 	.word	0xffffffff


	//   ....[232]....
        /*4ba8*/ 	.word	0xffffffff


	//   ....[233]....
        /*4bac*/ 	.word	0xffffffff


	//   ....[234]....
        /*4bb0*/ 	.word	0xffffffff


	//   ....[235]....
        /*4bb4*/ 	.word	0xffffffff


	//   ....[236]....
        /*4bb8*/ 	.word	0xffffffff


	//   ....[237]....
        /*4bbc*/ 	.word	0xffffffff


	//   ....[238]....
        /*4bc0*/ 	.word	0xffffffff


	//   ....[239]....
        /*4bc4*/ 	.word	0xffffffff


	//   ....[240]....
        /*4bc8*/ 	.word	0xffffffff


	//   ....[241]....
        /*4bcc*/ 	.word	0xffffffff


	//   ....[242]....
        /*4bd0*/ 	.word	0xffffffff


	//   ....[243]....
        /*4bd4*/ 	.word	0xffffffff


	//   ....[244]....
        /*4bd8*/ 	.word	0xffffffff


	//   ....[245]....
        /*4bdc*/ 	.word	0xffffffff


	//   ....[246]....
        /*4be0*/ 	.word	0xffffffff


	//   ....[247]....
        /*4be4*/ 	.word	0xffffffff


	//   ....[248]....
        /*4be8*/ 	.word	0xffffffff


	//   ....[249]....
        /*4bec*/ 	.word	0xffffffff


	//   ....[250]....
        /*4bf0*/ 	.word	0xffffffff


	//   ....[251]....
        /*4bf4*/ 	.word	0xffffffff


	//   ....[252]....
        /*4bf8*/ 	.word	0xffffffff


	//   ....[253]....
        /*4bfc*/ 	.word	0xffffffff


	//   ....[254]....
        /*4c00*/ 	.word	0xffffffff


	//   ....[255]....
        /*4c04*/ 	.word	0xffffffff


	//   ....[0]....
        /*4c08*/ 	.word	0xffffffff


	//   ....[1]....
        /*4c0c*/ 	.word	0xffffffff


	//   ....[2]....
        /*4c10*/ 	.word	0xffffffff


	//   ....[3]....
        /*4c14*/ 	.word	0xffffffff


	//   ....[4]....
        /*4c18*/ 	.word	0xffffffff


	//   ....[5]....
        /*4c1c*/ 	.word	0xffffffff


	//   ....[6]....
        /*4c20*/ 	.word	0xffffffff


	//   ....[7]....
        /*4c24*/ 	.word	0xffffffff


	//   ....[8]....
        /*4c28*/ 	.word	0xffffffff


	//   ....[9]....
        /*4c2c*/ 	.word	0xffffffff


	//   ....[10]....
        /*4c30*/ 	.word	0xffffffff


	//   ....[11]....
        /*4c34*/ 	.word	0xffffffff


	//   ....[12]....
        /*4c38*/ 	.word	0xffffffff


	//   ....[13]....
        /*4c3c*/ 	.word	0xffffffff


	//   ....[14]....
        /*4c40*/ 	.word	0xffffffff


	//   ....[15]....
        /*4c44*/ 	.word	0xffffffff


	//   ....[16]....
        /*4c48*/ 	.word	0xffffffff


	//   ....[17]....
        /*4c4c*/ 	.word	0xffffffff


	//   ....[18]....
        /*4c50*/ 	.word	0xffffffff


	//   ....[19]....
        /*4c54*/ 	.word	0xffffffff


	//   ....[20]....
        /*4c58*/ 	.word	0xffffffff


	//   ....[21]....
        /*4c5c*/ 	.word	0xffffffff


	//   ....[22]....
        /*4c60*/ 	.word	0xffffffff


	//   ....[23]....
        /*4c64*/ 	.word	0xffffffff


	//   ....[24]....
        /*4c68*/ 	.word	0xffffffff


	//   ....[25]....
        /*4c6c*/ 	.word	0xffffffff


	//   ....[26]....
        /*4c70*/ 	.word	0xffffffff


	//   ....[27]....
        /*4c74*/ 	.word	0xffffffff


	//   ....[28]....
        /*4c78*/ 	.word	0xffffffff


	//   ....[29]....
        /*4c7c*/ 	.word	0xffffffff


	//   ....[30]....
        /*4c80*/ 	.word	0xffffffff


	//   ....[31]....
        /*4c84*/ 	.word	0xffffffff


	//   ....[32]....
        /*4c88*/ 	.word	0xffffffff


	//   ....[33]....
        /*4c8c*/ 	.word	0xffffffff


	//   ....[34]....
        /*4c90*/ 	.word	0xffffffff


	//   ....[35]....
        /*4c94*/ 	.word	0xffffffff


	//   ....[36]....
        /*4c98*/ 	.word	0xffffffff


	//   ....[37]....
        /*4c9c*/ 	.word	0xffffffff


	//   ....[38]....
        /*4ca0*/ 	.word	0xffffffff


	//   ....[39]....
        /*4ca4*/ 	.word	0xffffffff


	//   ....[40]....
        /*4ca8*/ 	.word	0xffffffff


	//   ....[41]....
        /*4cac*/ 	.word	0xffffffff


	//   ....[42]....
        /*4cb0*/ 	.word	0xffffffff


	//   ....[43]....
        /*4cb4*/ 	.word	0xffffffff


	//   ....[44]....
        /*4cb8*/ 	.word	0xffffffff


	//   ....[45]....
        /*4cbc*/ 	.word	0xffffffff


	//   ....[46]....
        /*4cc0*/ 	.word	0xffffffff


	//   ....[47]....
        /*4cc4*/ 	.word	0xffffffff


	//   ....[48]....
        /*4cc8*/ 	.word	0xffffffff


	//   ....[49]....
        /*4ccc*/ 	.word	0xffffffff


	//   ....[50]....
        /*4cd0*/ 	.word	0xffffffff


	//   ....[51]....
        /*4cd4*/ 	.word	0xffffffff


	//   ....[52]....
        /*4cd8*/ 	.word	0xffffffff


	//   ....[53]....
        /*4cdc*/ 	.word	0xffffffff


	//   ....[54]....
        /*4ce0*/ 	.word	0xffffffff


	//   ....[55]....
        /*4ce4*/ 	.word	0xffffffff


	//   ....[56]....
        /*4ce8*/ 	.word	0xffffffff


	//   ....[57]....
        /*4cec*/ 	.word	0xffffffff


	//   ....[58]....
        /*4cf0*/ 	.word	0xffffffff


	//   ....[59]....
        /*4cf4*/ 	.word	0xffffffff


	//   ....[60]....
        /*4cf8*/ 	.word	0xffffffff


	//   ....[61]....
        /*4cfc*/ 	.word	0xffffffff


	//   ....[62]....
        /*4d00*/ 	.word	0xffffffff


	//   ....[63]....
        /*4d04*/ 	.word	0xffffffff


	//   ....[64]....
        /*4d08*/ 	.word	0xffffffff


	//   ....[65]....
        /*4d0c*/ 	.word	0xffffffff


	//   ....[66]....
        /*4d10*/ 	.word	0xffffffff


	//   ....[67]....
        /*4d14*/ 	.word	0xffffffff


	//   ....[68]....
        /*4d18*/ 	.word	0xffffffff


	//   ....[69]....
        /*4d1c*/ 	.word	0xffffffff


	//   ....[70]....
        /*4d20*/ 	.word	0xffffffff


	//   ....[71]....
        /*4d24*/ 	.word	0xffffffff


	//   ....[72]....
        /*4d28*/ 	.word	0xffffffff


	//   ....[73]....
        /*4d2c*/ 	.word	0xffffffff


	//   ....[74]....
        /*4d30*/ 	.word	0xffffffff


	//   ....[75]....
        /*4d34*/ 	.word	0xffffffff


	//   ....[76]....
        /*4d38*/ 	.word	0xffffffff


	//   ....[77]....
        /*4d3c*/ 	.word	0xffffffff


	//   ....[78]....
        /*4d40*/ 	.word	0xffffffff


	//   ....[79]....
        /*4d44*/ 	.word	0xffffffff


	//   ....[80]....
        /*4d48*/ 	.word	0xffffffff


	//   ....[81]....
        /*4d4c*/ 	.word	0xffffffff


	//   ....[82]....
        /*4d50*/ 	.word	0xffffffff


	//   ....[83]....
        /*4d54*/ 	.word	0xffffffff


	//   ....[84]....
        /*4d58*/ 	.word	0xffffffff


	//   ....[85]....
        /*4d5c*/ 	.word	0xffffffff


	//   ....[86]....
        /*4d60*/ 	.word	0xffffffff


	//   ....[87]....
        /*4d64*/ 	.word	0xffffffff


	//   ....[88]....
        /*4d68*/ 	.word	0xffffffff


	//   ....[89]....
        /*4d6c*/ 	.word	0xffffffff


	//   ....[90]....
        /*4d70*/ 	.word	0xffffffff


	//   ....[91]....
        /*4d74*/ 	.word	0xffffffff


	//   ....[92]....
        /*4d78*/ 	.word	0xffffffff


	//   ....[93]....
        /*4d7c*/ 	.word	0xffffffff


	//   ....[94]....
        /*4d80*/ 	.word	0xffffffff


	//   ....[95]....
        /*4d84*/ 	.word	0xffffffff


	//   ....[96]....
        /*4d88*/ 	.word	0xffffffff


	//   ....[97]....
        /*4d8c*/ 	.word	0xffffffff


	//   ....[98]....
        /*4d90*/ 	.word	0xffffffff


	//   ....[99]....
        /*4d94*/ 	.word	0xffffffff


	//   ....[100]....
        /*4d98*/ 	.word	0xffffffff


	//   ....[101]....
        /*4d9c*/ 	.word	0xffffffff


	//   ....[102]....
        /*4da0*/ 	.word	0xffffffff


	//   ....[103]....
        /*4da4*/ 	.word	0xffffffff


	//   ....[104]....
        /*4da8*/ 	.word	0xffffffff


	//   ....[105]....
        /*4dac*/ 	.word	0xffffffff


	//   ....[106]....
        /*4db0*/ 	.word	0xffffffff


	//   ....[107]....
        /*4db4*/ 	.word	0xffffffff


	//   ....[108]....
        /*4db8*/ 	.word	0xffffffff


	//   ....[109]....
        /*4dbc*/ 	.word	0xffffffff


	//   ....[110]....
        /*4dc0*/ 	.word	0xffffffff


	//   ....[111]....
        /*4dc4*/ 	.word	0xffffffff


	//   ....[112]....
        /*4dc8*/ 	.word	0xffffffff


	//   ....[113]....
        /*4dcc*/ 	.word	0xffffffff


	//   ....[114]....
        /*4dd0*/ 	.word	0xffffffff


	//   ....[115]....
        /*4dd4*/ 	.word	0xffffffff


	//   ....[116]....
        /*4dd8*/ 	.word	0xffffffff


	//   ....[117]....
        /*4ddc*/ 	.word	0xffffffff


	//   ....[118]....
        /*4de0*/ 	.word	0xffffffff


	//   ....[119]....
        /*4de4*/ 	.word	0xffffffff


	//   ....[120]....
        /*4de8*/ 	.word	0xffffffff


	//   ....[121]....
        /*4dec*/ 	.word	0xffffffff


	//   ....[122]....
        /*4df0*/ 	.word	0xffffffff


	//   ....[123]....
        /*4df4*/ 	.word	0xffffffff


	//   ....[124]....
        /*4df8*/ 	.word	0xffffffff


	//   ....[125]....
        /*4dfc*/ 	.word	0xffffffff


	//   ....[126]....
        /*4e00*/ 	.word	0xffffffff


	//   ....[127]....
        /*4e04*/ 	.word	0xffffffff


	//   ....[128]....
        /*4e08*/ 	.word	0xffffffff


	//   ....[129]....
        /*4e0c*/ 	.word	0xffffffff


	//   ....[130]....
        /*4e10*/ 	.word	0xffffffff


	//   ....[131]....
        /*4e14*/ 	.word	0xffffffff


	//   ....[132]....
        /*4e18*/ 	.word	0xffffffff


	//   ....[133]....
        /*4e1c*/ 	.word	0xffffffff


	//   ....[134]....
        /*4e20*/ 	.word	0xffffffff


	//   ....[135]....
        /*4e24*/ 	.word	0xffffffff


	//   ....[136]....
        /*4e28*/ 	.word	0xffffffff


	//   ....[137]....
        /*4e2c*/ 	.word	0xffffffff


	//   ....[138]....
        /*4e30*/ 	.word	0xffffffff


	//   ....[139]....
        /*4e34*/ 	.word	0xffffffff


	//   ....[140]....
        /*4e38*/ 	.word	0xffffffff


	//   ....[141]....
        /*4e3c*/ 	.word	0xffffffff


	//   ....[142]....
        /*4e40*/ 	.word	0xffffffff


	//   ....[143]....
        /*4e44*/ 	.word	0xffffffff


	//   ....[144]....
        /*4e48*/ 	.word	0xffffffff


	//   ....[145]....
        /*4e4c*/ 	.word	0xffffffff


	//   ....[146]....
        /*4e50*/ 	.word	0xffffffff


	//   ....[147]....
        /*4e54*/ 	.word	0xffffffff


	//   ....[148]....
        /*4e58*/ 	.word	0xffffffff


	//   ....[149]....
        /*4e5c*/ 	.word	0xffffffff


	//   ....[150]....
        /*4e60*/ 	.word	0xffffffff


	//   ....[151]....
        /*4e64*/ 	.word	0xffffffff


	//   ....[152]....
        /*4e68*/ 	.word	0xffffffff


	//   ....[153]....
        /*4e6c*/ 	.word	0xffffffff


	//   ....[154]....
        /*4e70*/ 	.word	0xffffffff


	//   ....[155]....
        /*4e74*/ 	.word	0xffffffff


	//   ....[156]....
        /*4e78*/ 	.word	0xffffffff


	//   ....[157]....
        /*4e7c*/ 	.word	0xffffffff


	//   ....[158]....
        /*4e80*/ 	.word	0xffffffff


	//   ....[159]....
        /*4e84*/ 	.word	0xffffffff


	//   ....[160]....
        /*4e88*/ 	.word	0xffffffff


	//   ....[161]....
        /*4e8c*/ 	.word	0xffffffff


	//   ....[162]....
        /*4e90*/ 	.word	0xffffffff


	//   ....[163]....
        /*4e94*/ 	.word	0xffffffff


	//   ....[164]....
        /*4e98*/ 	.word	0xffffffff


	//   ....[165]....
        /*4e9c*/ 	.word	0xffffffff


	//   ....[166]....
        /*4ea0*/ 	.word	0xffffffff


	//   ....[167]....
        /*4ea4*/ 	.word	0xffffffff


	//   ....[168]....
        /*4ea8*/ 	.word	0xffffffff


	//   ....[169]....
        /*4eac*/ 	.word	0xffffffff


	//   ....[170]....
        /*4eb0*/ 	.word	0xffffffff


	//   ....[171]....
        /*4eb4*/ 	.word	0xffffffff


	//   ....[172]....
        /*4eb8*/ 	.word	0xffffffff


	//   ....[173]....
        /*4ebc*/ 	.word	0xffffffff


	//   ....[174]....
        /*4ec0*/ 	.word	0xffffffff


	//   ....[175]....
        /*4ec4*/ 	.word	0xffffffff


	//   ....[176]....
        /*4ec8*/ 	.word	0xffffffff


	//   ....[177]....
        /*4ecc*/ 	.word	0xffffffff


	//   ....[178]....
        /*4ed0*/ 	.word	0xffffffff


	//   ....[179]....
        /*4ed4*/ 	.word	0xffffffff


	//   ....[180]....
        /*4ed8*/ 	.word	0xffffffff


	//   ....[181]....
        /*4edc*/ 	.word	0xffffffff


	//   ....[182]....
        /*4ee0*/ 	.word	0xffffffff


	//   ....[183]....
        /*4ee4*/ 	.word	0xffffffff


	//   ....[184]....
        /*4ee8*/ 	.word	0xffffffff


	//   ....[185]....
        /*4eec*/ 	.word	0xffffffff


	//   ....[186]....
        /*4ef0*/ 	.word	0xffffffff


	//   ....[187]....
        /*4ef4*/ 	.word	0xffffffff


	//   ....[188]....
        /*4ef8*/ 	.word	0xffffffff


	//   ....[189]....
        /*4efc*/ 	.word	0xffffffff


	//   ....[190]....
        /*4f00*/ 	.word	0xffffffff


	//   ....[191]....
        /*4f04*/ 	.word	0xffffffff


	//   ....[192]....
        /*4f08*/ 	.word	0xffffffff


	//   ....[193]....
        /*4f0c*/ 	.word	0xffffffff


	//   ....[194]....
        /*4f10*/ 	.word	0xffffffff


	//   ....[195]....
        /*4f14*/ 	.word	0xffffffff


	//   ....[196]....
        /*4f18*/ 	.word	0xffffffff


	//   ....[197]....
        /*4f1c*/ 	.word	0xffffffff


	//   ....[198]....
        /*4f20*/ 	.word	0xffffffff


	//   ....[199]....
        /*4f24*/ 	.word	0xffffffff


	//   ....[200]....
        /*4f28*/ 	.word	0xffffffff


	//   ....[201]....
        /*4f2c*/ 	.word	0xffffffff


	//   ....[202]....
        /*4f30*/ 	.word	0xffffffff


	//   ....[203]....
        /*4f34*/ 	.word	0xffffffff


	//   ....[204]....
        /*4f38*/ 	.word	0xffffffff


	//   ....[205]....
        /*4f3c*/ 	.word	0xffffffff


	//   ....[206]....
        /*4f40*/ 	.word	0xffffffff


	//   ....[207]....
        /*4f44*/ 	.word	0xffffffff


	//   ....[208]....
        /*4f48*/ 	.word	0xffffffff


	//   ....[209]....
        /*4f4c*/ 	.word	0xffffffff


	//   ....[210]....
        /*4f50*/ 	.word	0xffffffff


	//   ....[211]....
        /*4f54*/ 	.word	0xffffffff


	//   ....[212]....
        /*4f58*/ 	.word	0xffffffff


	//   ....[213]....
        /*4f5c*/ 	.word	0xffffffff


	//   ....[214]....
        /*4f60*/ 	.word	0xffffffff


	//   ....[215]....
        /*4f64*/ 	.word	0xffffffff


	//   ....[216]....
        /*4f68*/ 	.word	0xffffffff


	//   ....[217]....
        /*4f6c*/ 	.word	0xffffffff


	//   ....[218]....
        /*4f70*/ 	.word	0xffffffff


	//   ....[219]....
        /*4f74*/ 	.word	0xffffffff


	//   ....[220]....
        /*4f78*/ 	.word	0xffffffff


	//   ....[221]....
        /*4f7c*/ 	.word	0xffffffff


	//   ....[222]....
        /*4f80*/ 	.word	0xffffffff


	//   ....[223]....
        /*4f84*/ 	.word	0xffffffff


	//   ....[224]....
        /*4f88*/ 	.word	0xffffffff


	//   ....[225]....
        /*4f8c*/ 	.word	0xffffffff


	//   ....[226]....
        /*4f90*/ 	.word	0xffffffff


	//   ....[227]....
        /*4f94*/ 	.word	0xffffffff


	//   ....[228]....
        /*4f98*/ 	.word	0xffffffff


	//   ....[229]....
        /*4f9c*/ 	.word	0xffffffff


	//   ....[230]....
        /*4fa0*/ 	.word	0xffffffff


	//   ....[231]....
        /*4fa4*/ 	.word	0xffffffff


	//   ....[232]....
        /*4fa8*/ 	.word	0xffffffff


	//   ....[233]....
        /*4fac*/ 	.word	0xffffffff


	//   ....[234]....
        /*4fb0*/ 	.word	0xffffffff


	//   ....[235]....
        /*4fb4*/ 	.word	0xffffffff


	//   ....[236]....
        /*4fb8*/ 	.word	0xffffffff


	//   ....[237]....
        /*4fbc*/ 	.word	0xffffffff


	//   ....[238]....
        /*4fc0*/ 	.word	0xffffffff


	//   ....[239]....
        /*4fc4*/ 	.word	0xffffffff


	//   ....[240]....
        /*4fc8*/ 	.word	0xffffffff


	//   ....[241]....
        /*4fcc*/ 	.word	0xffffffff


	//   ....[242]....
        /*4fd0*/ 	.word	0xffffffff


	//   ....[243]....
        /*4fd4*/ 	.word	0xffffffff


	//   ....[244]....
        /*4fd8*/ 	.word	0xffffffff


	//   ....[245]....
        /*4fdc*/ 	.word	0xffffffff


	//   ....[246]....
        /*4fe0*/ 	.word	0xffffffff


	//   ....[247]....
        /*4fe4*/ 	.word	0xffffffff


	//   ....[248]....
        /*4fe8*/ 	.word	0xffffffff


	//   ....[249]....
        /*4fec*/ 	.word	0xffffffff


	//   ....[250]....
        /*4ff0*/ 	.word	0xffffffff


	//   ....[251]....
        /*4ff4*/ 	.word	0xffffffff


	//   ....[252]....
        /*4ff8*/ 	.word	0xffffffff


	//   ....[253]....
        /*4ffc*/ 	.word	0xffffffff


	//   ....[254]....
        /*5000*/ 	.word	0xffffffff


	//   ....[255]....
        /*5004*/ 	.word	0xffffffff


	//   ....[0]....
        /*5008*/ 	.word	0xffffffff


	//   ....[1]....
        /*500c*/ 	.word	0xffffffff


	//   ....[2]....
        /*5010*/ 	.word	0xffffffff


	//   ....[3]....
        /*5014*/ 	.word	0xffffffff


	//   ....[4]....
        /*5018*/ 	.word	0xffffffff


	//   ....[5]....
        /*501c*/ 	.word	0xffffffff


	//   ....[6]....
        /*5020*/ 	.word	0xffffffff


	//   ....[7]....
        /*5024*/ 	.word	0xffffffff


	//   ....[8]....
        /*5028*/ 	.word	0xffffffff


	//   ....[9]....
        /*502c*/ 	.word	0xffffffff


	//   ....[10]....
        /*5030*/ 	.word	0xffffffff


	//   ....[11]....
        /*5034*/ 	.word	0xffffffff


	//   ....[12]....
        /*5038*/ 	.word	0xffffffff


	//   ....[13]....
        /*503c*/ 	.word	0xffffffff


	//   ....[14]....
        /*5040*/ 	.word	0xffffffff


	//   ....[15]....
        /*5044*/ 	.word	0xffffffff


	//   ....[16]....
        /*5048*/ 	.word	0xffffffff


	//   ....[17]....
        /*504c*/ 	.word	0xffffffff


	//   ....[18]....
        /*5050*/ 	.word	0xffffffff


	//   ....[19]....
        /*5054*/ 	.word	0xffffffff


	//   ....[20]....
        /*5058*/ 	.word	0xffffffff


	//   ....[21]....
        /*505c*/ 	.word	0xffffffff


	//   ....[22]....
        /*5060*/ 	.word	0xffffffff


	//   ....[23]....
        /*5064*/ 	.word	0xffffffff


	//   ....[24]....
        /*5068*/ 	.word	0xffffffff


	//   ....[25]....
        /*506c*/ 	.word	0xffffffff


	//   ....[26]....
        /*5070*/ 	.word	0xffffffff


	//   ....[27]....
        /*5074*/ 	.word	0xffffffff


	//   ....[28]....
        /*5078*/ 	.word	0xffffffff


	//   ....[29]....
        /*507c*/ 	.word	0xffffffff


	//   ....[30]....
        /*5080*/ 	.word	0xffffffff


	//   ....[31]....
        /*5084*/ 	.word	0xffffffff


	//   ....[32]....
        /*5088*/ 	.word	0xffffffff


	//   ....[33]....
        /*508c*/ 	.word	0xffffffff


	//   ....[34]....
        /*5090*/ 	.word	0xffffffff


	//   ....[35]....
        /*5094*/ 	.word	0xffffffff


	//   ....[36]....
        /*5098*/ 	.word	0xffffffff


	//   ....[37]....
        /*509c*/ 	.word	0xffffffff


	//   ....[38]....
        /*50a0*/ 	.word	0xffffffff


	//   ....[39]....
        /*50a4*/ 	.word	0xffffffff


	//   ....[40]....
        /*50a8*/ 	.word	0xffffffff


	//   ....[41]....
        /*50ac*/ 	.word	0xffffffff


	//   ....[42]....
        /*50b0*/ 	.word	0xffffffff


	//   ....[43]....
        /*50b4*/ 	.word	0xffffffff


	//   ....[44]....
        /*50b8*/ 	.word	0xffffffff


	//   ....[45]....
        /*50bc*/ 	.word	0xffffffff


	//   ....[46]....
        /*50c0*/ 	.word	0xffffffff


	//   ....[47]....
        /*50c4*/ 	.word	0xffffffff


	//   ....[48]....
        /*50c8*/ 	.word	0xffffffff


	//   ....[49]....
        /*50cc*/ 	.word	0xffffffff


	//   ....[50]....
        /*50d0*/ 	.word	0xffffffff


	//   ....[51]....
        /*50d4*/ 	.word	0xffffffff


	//   ....[52]....
        /*50d8*/ 	.word	0xffffffff


	//   ....[53]....
        /*50dc*/ 	.word	0xffffffff


	//   ....[54]....
        /*50e0*/ 	.word	0xffffffff


	//   ....[55]....
        /*50e4*/ 	.word	0xffffffff


	//   ....[56]....
        /*50e8*/ 	.word	0xffffffff


	//   ....[57]....
        /*50ec*/ 	.word	0xffffffff


	//   ....[58]....
        /*50f0*/ 	.word	0xffffffff


	//   ....[59]....
        /*50f4*/ 	.word	0xffffffff


	//   ....[60]....
        /*50f8*/ 	.word	0xffffffff


	//   ....[61]....
        /*50fc*/ 	.word	0xffffffff


	//   ....[62]....
        /*5100*/ 	.word	0xffffffff


	//   ....[63]....
        /*5104*/ 	.word	0xffffffff


	//   ....[64]....
        /*5108*/ 	.word	0xffffffff


	//   ....[65]....
        /*510c*/ 	.word	0xffffffff


	//   ....[66]....
        /*5110*/ 	.word	0xffffffff


	//   ....[67]....
        /*5114*/ 	.word	0xffffffff


	//   ....[68]....
        /*5118*/ 	.word	0xffffffff


	//   ....[69]....
        /*511c*/ 	.word	0xffffffff


	//   ....[70]....
        /*5120*/ 	.word	0xffffffff


	//   ....[71]....
        /*5124*/ 	.word	0xffffffff


	//   ....[72]....
        /*5128*/ 	.word	0xffffffff


	//   ....[73]....
        /*512c*/ 	.word	0xffffffff


	//   ....[74]....
        /*5130*/ 	.word	0xffffffff


	//   ....[75]....
        /*5134*/ 	.word	0xffffffff


	//   ....[76]....
        /*5138*/ 	.word	0xffffffff


	//   ....[77]....
        /*513c*/ 	.word	0xffffffff


	//   ....[78]....
        /*5140*/ 	.word	0xffffffff


	//   ....[79]....
        /*5144*/ 	.word	0xffffffff


	//   ....[80]....
        /*5148*/ 	.word	0xffffffff


	//   ....[81]....
        /*514c*/ 	.word	0xffffffff


	//   ....[82]....
        /*5150*/ 	.word	0xffffffff


	//   ....[83]....
        /*5154*/ 	.word	0xffffffff


	//   ....[84]....
        /*5158*/ 	.word	0xffffffff


	//   ....[85]....
        /*515c*/ 	.word	0xffffffff


	//   ....[86]....
        /*5160*/ 	.word	0xffffffff


	//   ....[87]....
        /*5164*/ 	.word	0xffffffff


	//   ....[88]....
        /*5168*/ 	.word	0xffffffff


	//   ....[89]....
        /*516c*/ 	.word	0xffffffff


	//   ....[90]....
        /*5170*/ 	.word	0xffffffff


	//   ....[91]....
        /*5174*/ 	.word	0xffffffff


	//   ....[92]....
        /*5178*/ 	.word	0xffffffff


	//   ....[93]....
        /*517c*/ 	.word	0xffffffff


	//   ....[94]....
        /*5180*/ 	.word	0xffffffff


	//   ....[95]....
        /*5184*/ 	.word	0xffffffff


	//   ....[96]....
        /*5188*/ 	.word	0xffffffff


	//   ....[97]....
        /*518c*/ 	.word	0xffffffff


	//   ....[98]....
        /*5190*/ 	.word	0xffffffff


	//   ....[99]....
        /*5194*/ 	.word	0xffffffff


	//   ....[100]....
        /*5198*/ 	.word	0xffffffff


	//   ....[101]....
        /*519c*/ 	.word	0xffffffff


	//   ....[102]....
        /*51a0*/ 	.word	0xffffffff


	//   ....[103]....
        /*51a4*/ 	.word	0xffffffff


	//   ....[104]....
        /*51a8*/ 	.word	0xffffffff


	//   ....[105]....
        /*51ac*/ 	.word	0xffffffff


	//   ....[106]....
        /*51b0*/ 	.word	0xffffffff


	//   ....[107]....
        /*51b4*/ 	.word	0xffffffff


	//   ....[108]....
        /*51b8*/ 	.word	0xffffffff


	//   ....[109]....
        /*51bc*/ 	.word	0xffffffff


	//   ....[110]....
        /*51c0*/ 	.word	0xffffffff


	//   ....[111]....
        /*51c4*/ 	.word	0xffffffff


	//   ....[112]....
        /*51c8*/ 	.word	0xffffffff


	//   ....[113]....
        /*51cc*/ 	.word	0xffffffff


	//   ....[114]....
        /*51d0*/ 	.word	0xffffffff


	//   ....[115]....
        /*51d4*/ 	.word	0xffffffff


	//   ....[116]....
        /*51d8*/ 	.word	0xffffffff


	//   ....[117]....
        /*51dc*/ 	.word	0xffffffff


	//   ....[118]....
        /*51e0*/ 	.word	0xffffffff


	//   ....[119]....
        /*51e4*/ 	.word	0xffffffff


	//   ....[120]....
        /*51e8*/ 	.word	0xffffffff


	//   ....[121]....
        /*51ec*/ 	.word	0xffffffff


	//   ....[122]....
        /*51f0*/ 	.word	0xffffffff


	//   ....[123]....
        /*51f4*/ 	.word	0xffffffff


	//   ....[124]....
        /*51f8*/ 	.word	0xffffffff


	//   ....[125]....
        /*51fc*/ 	.word	0xffffffff


	//   ....[126]....
        /*5200*/ 	.word	0xffffffff


	//   ....[127]....
        /*5204*/ 	.word	0xffffffff


	//   ....[128]....
        /*5208*/ 	.word	0xffffffff


	//   ....[129]....
        /*520c*/ 	.word	0xffffffff


	//   ....[130]....
        /*5210*/ 	.word	0xffffffff


	//   ....[131]....
        /*5214*/ 	.word	0xffffffff


	//   ....[132]....
        /*5218*/ 	.word	0xffffffff


	//   ....[133]....
        /*521c*/ 	.word	0xffffffff


	//   ....[134]....
        /*5220*/ 	.word	0xffffffff


	//   ....[135]....
        /*5224*/ 	.word	0xffffffff


	//   ....[136]....
        /*5228*/ 	.word	0xffffffff


	//   ....[137]....
        /*522c*/ 	.word	0xffffffff


	//   ....[138]....
        /*5230*/ 	.word	0xffffffff


	//   ....[139]....
        /*5234*/ 	.word	0xffffffff


	//   ....[140]....
        /*5238*/ 	.word	0xffffffff


	//   ....[141]....
        /*523c*/ 	.word	0xffffffff


	//   ....[142]....
        /*5240*/ 	.word	0xffffffff


	//   ....[143]....
        /*5244*/ 	.word	0xffffffff


	//   ....[144]....
        /*5248*/ 	.word	0xffffffff


	//   ....[145]....
        /*524c*/ 	.word	0xffffffff


	//   ....[146]....
        /*5250*/ 	.word	0xffffffff


	//   ....[147]....
        /*5254*/ 	.word	0xffffffff


	//   ....[148]....
        /*5258*/ 	.word	0xffffffff


	//   ....[149]....
        /*525c*/ 	.word	0xffffffff


	//   ....[150]....
        /*5260*/ 	.word	0xffffffff


	//   ....[151]....
        /*5264*/ 	.word	0xffffffff


	//   ....[152]....
        /*5268*/ 	.word	0xffffffff


	//   ....[153]....
        /*526c*/ 	.word	0xffffffff


	//   ....[154]....
        /*5270*/ 	.word	0xffffffff


	//   ....[155]....
        /*5274*/ 	.word	0xffffffff


	//   ....[156]....
        /*5278*/ 	.word	0xffffffff


	//   ....[157]....
        /*527c*/ 	.word	0xffffffff


	//   ....[158]....
        /*5280*/ 	.word	0xffffffff


	//   ....[159]....
        /*5284*/ 	.word	0xffffffff


	//   ....[160]....
        /*5288*/ 	.word	0xffffffff


	//   ....[161]....
        /*528c*/ 	.word	0xffffffff


	//   ....[162]....
        /*5290*/ 	.word	0xffffffff


	//   ....[163]....
        /*5294*/ 	.word	0xffffffff


	//   ....[164]....
        /*5298*/ 	.word	0xffffffff


	//   ....[165]....
        /*529c*/ 	.word	0xffffffff


	//   ....[166]....
        /*52a0*/ 	.word	0xffffffff


	//   ....[167]....
        /*52a4*/ 	.word	0xffffffff


	//   ....[168]....
        /*52a8*/ 	.word	0xffffffff


	//   ....[169]....
        /*52ac*/ 	.word	0xffffffff


	//   ....[170]....
        /*52b0*/ 	.word	0xffffffff


	//   ....[171]....
        /*52b4*/ 	.word	0xffffffff


	//   ....[172]....
        /*52b8*/ 	.word	0xffffffff


	//   ....[173]....
        /*52bc*/ 	.word	0xffffffff


	//   ....[174]....
        /*52c0*/ 	.word	0xffffffff


	//   ....[175]....
        /*52c4*/ 	.word	0xffffffff


	//   ....[176]....
        /*52c8*/ 	.word	0xffffffff


	//   ....[177]....
        /*52cc*/ 	.word	0xffffffff


	//   ....[178]....
        /*52d0*/ 	.word	0xffffffff


	//   ....[179]....
        /*52d4*/ 	.word	0xffffffff


	//   ....[180]....
        /*52d8*/ 	.word	0xffffffff


	//   ....[181]....
        /*52dc*/ 	.word	0xffffffff


	//   ....[182]....
        /*52e0*/ 	.word	0xffffffff


	//   ....[183]....
        /*52e4*/ 	.word	0xffffffff


	//   ....[184]....
        /*52e8*/ 	.word	0xffffffff


	//   ....[185]....
        /*52ec*/ 	.word	0xffffffff


	//   ....[186]....
        /*52f0*/ 	.word	0xffffffff


	//   ....[187]....
        /*52f4*/ 	.word	0xffffffff


	//   ....[188]....
        /*52f8*/ 	.word	0xffffffff


	//   ....[189]....
        /*52fc*/ 	.word	0xffffffff


	//   ....[190]....
        /*5300*/ 	.word	0xffffffff


	//   ....[191]....
        /*5304*/ 	.word	0xffffffff


	//   ....[192]....
        /*5308*/ 	.word	0xffffffff


	//   ....[193]....
        /*530c*/ 	.word	0xffffffff


	//   ....[194]....
        /*5310*/ 	.word	0xffffffff


	//   ....[195]....
        /*5314*/ 	.word	0xffffffff


	//   ....[196]....
        /*5318*/ 	.word	0xffffffff


	//   ....[197]....
        /*531c*/ 	.word	0xffffffff


	//   ....[198]....
        /*5320*/ 	.word	0xffffffff


	//   ....[199]....
        /*5324*/ 	.word	0xffffffff


	//   ....[200]....
        /*5328*/ 	.word	0xffffffff


	//   ....[201]....
        /*532c*/ 	.word	0xffffffff


	//   ....[202]....
        /*5330*/ 	.word	0xffffffff


	//   ....[203]....
        /*5334*/ 	.word	0xffffffff


	//   ....[204]....
        /*5338*/ 	.word	0xffffffff


	//   ....[205]....
        /*533c*/ 	.word	0xffffffff


	//   ....[206]....
        /*5340*/ 	.word	0xffffffff


	//   ....[207]....
        /*5344*/ 	.word	0xffffffff


	//   ....[208]....
        /*5348*/ 	.word	0xffffffff


	//   ....[209]....
        /*534c*/ 	.word	0xffffffff


	//   ....[210]....
        /*5350*/ 	.word	0xffffffff


	//   ....[211]....
        /*5354*/ 	.word	0xffffffff


	//   ....[212]....
        /*5358*/ 	.word	0xffffffff


	//   ....[213]....
        /*535c*/ 	.word	0xffffffff


	//   ....[214]....
        /*5360*/ 	.word	0xffffffff


	//   ....[215]....
        /*5364*/ 	.word	0xffffffff


	//   ....[216]....
        /*5368*/ 	.word	0xffffffff


	//   ....[217]....
        /*536c*/ 	.word	0xffffffff


	//   ....[218]....
        /*5370*/ 	.word	0xffffffff


	//   ....[219]....
        /*5374*/ 	.word	0xffffffff


	//   ....[220]....
        /*5378*/ 	.word	0xffffffff


	//   ....[221]....
        /*537c*/ 	.word	0xffffffff


	//   ....[222]....
        /*5380*/ 	.word	0xffffffff


	//   ....[223]....
        /*5384*/ 	.word	0xffffffff


	//   ....[224]....
        /*5388*/ 	.word	0xffffffff


	//   ....[225]....
        /*538c*/ 	.word	0xffffffff


	//   ....[226]....
        /*5390*/ 	.word	0xffffffff


	//   ....[227]....
        /*5394*/ 	.word	0xffffffff


	//   ....[228]....
        /*5398*/ 	.word	0xffffffff


	//   ....[229]....
        /*539c*/ 	.word	0xffffffff


	//   ....[230]....
        /*53a0*/ 	.word	0xffffffff


	//   ....[231]....
        /*53a4*/ 	.word	0xffffffff


	//   ....[232]....
        /*53a8*/ 	.word	0xffffffff


	//   ....[233]....
        /*53ac*/ 	.word	0xffffffff


	//   ....[234]....
        /*53b0*/ 	.word	0xffffffff


	//   ....[235]....
        /*53b4*/ 	.word	0xffffffff


	//   ....[236]....
        /*53b8*/ 	.word	0xffffffff


	//   ....[237]....
        /*53bc*/ 	.word	0xffffffff


	//   ....[238]....
        /*53c0*/ 	.word	0xffffffff


	//   ....[239]....
        /*53c4*/ 	.word	0xffffffff


	//   ....[240]....
        /*53c8*/ 	.word	0xffffffff


	//   ....[241]....
        /*53cc*/ 	.word	0xffffffff


	//   ....[242]....
        /*53d0*/ 	.word	0xffffffff


	//   ....[243]....
        /*53d4*/ 	.word	0xffffffff


	//   ....[244]....
        /*53d8*/ 	.word	0xffffffff


	//   ....[245]....
        /*53dc*/ 	.word	0xffffffff


	//   ....[246]....
        /*53e0*/ 	.word	0xffffffff


	//   ....[247]....
        /*53e4*/ 	.word	0xffffffff


	//   ....[248]....
        /*53e8*/ 	.word	0xffffffff


	//   ....[249]....
        /*53ec*/ 	.word	0xffffffff


	//   ....[250]....
        /*53f0*/ 	.word	0xffffffff


	//   ....[251]....
        /*53f4*/ 	.word	0xffffffff


	//   ....[252]....
        /*53f8*/ 	.word	0xffffffff


	//   ....[253]....
        /*53fc*/ 	.word	0xffffffff


	//   ....[254]....
        /*5400*/ 	.word	0xffffffff


	//   ....[255]....
        /*5404*/ 	.word	0xffffffff


	//   ....[0]....
        /*5408*/ 	.word	0xffffffff


	//   ....[1]....
        /*540c*/ 	.word	0xffffffff


	//   ....[2]....
        /*5410*/ 	.word	0xffffffff


	//   ....[3]....
        /*5414*/ 	.word	0xffffffff


	//   ....[4]....
        /*5418*/ 	.word	0xffffffff


	//   ....[5]....
        /*541c*/ 	.word	0xffffffff


	//   ....[6]....
        /*5420*/ 	.word	0xffffffff


	//   ....[7]....
        /*5424*/ 	.word	0xffffffff


	//   ....[8]....
        /*5428*/ 	.word	0xffffffff


	//   ....[9]....
        /*542c*/ 	.word	0xffffffff


	//   ....[10]....
        /*5430*/ 	.word	0xffffffff


	//   ....[11]....
        /*5434*/ 	.word	0xffffffff


	//   ....[12]....
        /*5438*/ 	.word	0xffffffff


	//   ....[13]....
        /*543c*/ 	.word	0xffffffff


	//   ....[14]....
        /*5440*/ 	.word	0xffffffff


	//   ....[15]....
        /*5444*/ 	.word	0xffffffff


	//   ....[16]....
        /*5448*/ 	.word	0xffffffff


	//   ....[17]....
        /*544c*/ 	.word	0xffffffff


	//   ....[18]....
        /*5450*/ 	.word	0xffffffff


	//   ....[19]....
        /*5454*/ 	.word	0xffffffff


	//   ....[20]....
        /*5458*/ 	.word	0xffffffff


	//   ....[21]....
        /*545c*/ 	.word	0xffffffff


	//   ....[22]....
        /*5460*/ 	.word	0xffffffff


	//   ....[23]....
        /*5464*/ 	.word	0xffffffff


	//   ....[24]....
        /*5468*/ 	.word	0xffffffff


	//   ....[25]....
        /*546c*/ 	.word	0xffffffff


	//   ....[26]....
        /*5470*/ 	.word	0xffffffff


	//   ....[27]....
        /*5474*/ 	.word	0xffffffff


	//   ....[28]....
        /*5478*/ 	.word	0xffffffff


	//   ....[29]....
        /*547c*/ 	.word	0xffffffff


	//   ....[30]....
        /*5480*/ 	.word	0xffffffff


	//   ....[31]....
        /*5484*/ 	.word	0xffffffff


	//   ....[32]....
        /*5488*/ 	.word	0xffffffff


	//   ....[33]....
        /*548c*/ 	.word	0xffffffff


	//   ....[34]....
        /*5490*/ 	.word	0xffffffff


	//   ....[35]....
        /*5494*/ 	.word	0xffffffff


	//   ....[36]....
        /*5498*/ 	.word	0xffffffff


	//   ....[37]....
        /*549c*/ 	.word	0xffffffff


	//   ....[38]....
        /*54a0*/ 	.word	0xffffffff


	//   ....[39]....
        /*54a4*/ 	.word	0xffffffff


	//   ....[40]....
        /*54a8*/ 	.word	0xffffffff


	//   ....[41]....
        /*54ac*/ 	.word	0xffffffff


	//   ....[42]....
        /*54b0*/ 	.word	0xffffffff


	//   ....[43]....
        /*54b4*/ 	.word	0xffffffff


	//   ....[44]....
        /*54b8*/ 	.word	0xffffffff


	//   ....[45]....
        /*54bc*/ 	.word	0xffffffff


	//   ....[46]....
        /*54c0*/ 	.word	0xffffffff


	//   ....[47]....
        /*54c4*/ 	.word	0xffffffff


	//   ....[48]....
        /*54c8*/ 	.word	0xffffffff


	//   ....[49]....
        /*54cc*/ 	.word	0xffffffff


	//   ....[50]....
        /*54d0*/ 	.word	0xffffffff


	//   ....[51]....
        /*54d4*/ 	.word	0xffffffff


	//   ....[52]....
        /*54d8*/ 	.word	0xffffffff


	//   ....[53]....
        /*54dc*/ 	.word	0xffffffff


	//   ....[54]....
        /*54e0*/ 	.word	0xffffffff


	//   ....[55]....
        /*54e4*/ 	.word	0xffffffff


	//   ....[56]....
        /*54e8*/ 	.word	0xffffffff


	//   ....[57]....
        /*54ec*/ 	.word	0xffffffff


	//   ....[58]....
        /*54f0*/ 	.word	0xffffffff


	//   ....[59]....
        /*54f4*/ 	.word	0xffffffff


	//   ....[60]....
        /*54f8*/ 	.word	0xffffffff


	//   ....[61]....
        /*54fc*/ 	.word	0xffffffff


	//   ....[62]....
        /*5500*/ 	.word	0xffffffff


	//   ....[63]....
        /*5504*/ 	.word	0xffffffff


	//   ....[64]....
        /*5508*/ 	.word	0xffffffff


	//   ....[65]....
        /*550c*/ 	.word	0xffffffff


	//   ....[66]....
        /*5510*/ 	.word	0xffffffff


	//   ....[67]....
        /*5514*/ 	.word	0xffffffff


	//   ....[68]....
        /*5518*/ 	.word	0xffffffff


	//   ....[69]....
        /*551c*/ 	.word	0xffffffff


	//   ....[70]....
        /*5520*/ 	.word	0xffffffff


	//   ....[71]....
        /*5524*/ 	.word	0xffffffff


	//   ....[72]....
        /*5528*/ 	.word	0xffffffff


	//   ....[73]....
        /*552c*/ 	.word	0xffffffff


	//   ....[74]....
        /*5530*/ 	.word	0xffffffff


	//   ....[75]....
        /*5534*/ 	.word	0xffffffff


	//   ....[76]....
        /*5538*/ 	.word	0xffffffff


	//   ....[77]....
        /*553c*/ 	.word	0xffffffff


	//   ....[78]....
        /*5540*/ 	.word	0xffffffff


	//   ....[79]....
        /*5544*/ 	.word	0xffffffff


	//   ....[80]....
        /*5548*/ 	.word	0xffffffff


	//   ....[81]....
        /*554c*/ 	.word	0xffffffff


	//   ....[82]....
        /*5550*/ 	.word	0xffffffff


	//   ....[83]....
        /*5554*/ 	.word	0xffffffff


	//   ....[84]....
        /*5558*/ 	.word	0xffffffff


	//   ....[85]....
        /*555c*/ 	.word	0xffffffff


	//   ....[86]....
        /*5560*/ 	.word	0xffffffff


	//   ....[87]....
        /*5564*/ 	.word	0xffffffff


	//   ....[88]....
        /*5568*/ 	.word	0xffffffff


	//   ....[89]....
        /*556c*/ 	.word	0xffffffff


	//   ....[90]....
        /*5570*/ 	.word	0xffffffff


	//   ....[91]....
        /*5574*/ 	.word	0xffffffff


	//   ....[92]....
        /*5578*/ 	.word	0xffffffff


	//   ....[93]....
        /*557c*/ 	.word	0xffffffff


	//   ....[94]....
        /*5580*/ 	.word	0xffffffff


	//   ....[95]....
        /*5584*/ 	.word	0xffffffff


	//   ....[96]....
        /*5588*/ 	.word	0xffffffff


	//   ....[97]....
        /*558c*/ 	.word	0xffffffff


	//   ....[98]....
        /*5590*/ 	.word	0xffffffff


	//   ....[99]....
        /*5594*/ 	.word	0xffffffff


	//   ....[100]....
        /*5598*/ 	.word	0xffffffff


	//   ....[101]....
        /*559c*/ 	.word	0xffffffff


	//   ....[102]....
        /*55a0*/ 	.word	0xffffffff


	//   ....[103]....
        /*55a4*/ 	.word	0xffffffff


	//   ....[104]....
        /*55a8*/ 	.word	0xffffffff


	//   ....[105]....
        /*55ac*/ 	.word	0xffffffff


	//   ....[106]....
        /*55b0*/ 	.word	0xffffffff


	//   ....[107]....
        /*55b4*/ 	.word	0xffffffff


	//   ....[108]....
        /*55b8*/ 	.word	0xffffffff


	//   ....[109]....
        /*55bc*/ 	.word	0xffffffff


	//   ....[110]....
        /*55c0*/ 	.word	0xffffffff


	//   ....[111]....
        /*55c4*/ 	.word	0xffffffff


	//   ....[112]....
        /*55c8*/ 	.word	0xffffffff


	//   ....[113]....
        /*55cc*/ 	.word	0xffffffff


	//   ....[114]....
        /*55d0*/ 	.word	0xffffffff


	//   ....[115]....
        /*55d4*/ 	.word	0xffffffff


	//   ....[116]....
        /*55d8*/ 	.word	0xffffffff


	//   ....[117]....
        /*55dc*/ 	.word	0xffffffff


	//   ....[118]....
        /*55e0*/ 	.word	0xffffffff


	//   ....[119]....
        /*55e4*/ 	.word	0xffffffff


	//   ....[120]....
        /*55e8*/ 	.word	0xffffffff


	//   ....[121]....
        /*55ec*/ 	.word	0xffffffff


	//   ....[122]....
        /*55f0*/ 	.word	0xffffffff


	//   ....[123]....
        /*55f4*/ 	.word	0xffffffff


	//   ....[124]....
        /*55f8*/ 	.word	0xffffffff


	//   ....[125]....
        /*55fc*/ 	.word	0xffffffff


	//   ....[126]....
        /*5600*/ 	.word	0xffffffff


	//   ....[127]....
        /*5604*/ 	.word	0xffffffff


	//   ....[128]....
        /*5608*/ 	.word	0xffffffff


	//   ....[129]....
        /*560c*/ 	.word	0xffffffff


	//   ....[130]....
        /*5610*/ 	.word	0xffffffff


	//   ....[131]....
        /*5614*/ 	.word	0xffffffff


	//   ....[132]....
        /*5618*/ 	.word	0xffffffff


	//   ....[133]....
        /*561c*/ 	.word	0xffffffff


	//   ....[134]....
        /*5620*/ 	.word	0xffffffff


	//   ....[135]....
        /*5624*/ 	.word	0xffffffff


	//   ....[136]....
        /*5628*/ 	.word	0xffffffff


	//   ....[137]....
        /*562c*/ 	.word	0xffffffff


	//   ....[138]....
        /*5630*/ 	.word	0xffffffff


	//   ....[139]....
        /*5634*/ 	.word	0xffffffff


	//   ....[140]....
        /*5638*/ 	.word	0xffffffff


	//   ....[141]....
        /*563c*/ 	.word	0xffffffff


	//   ....[142]....
        /*5640*/ 	.word	0xffffffff


	//   ....[143]....
        /*5644*/ 	.word	0xffffffff


	//   ....[144]....
        /*5648*/ 	.word	0xffffffff


	//   ....[145]....
        /*564c*/ 	.word	0xffffffff


	//   ....[146]....
        /*5650*/ 	.word	0xffffffff


	//   ....[147]....
        /*5654*/ 	.word	0xffffffff


	//   ....[148]....
        /*5658*/ 	.word	0xffffffff


	//   ....[149]....
        /*565c*/ 	.word	0xffffffff


	//   ....[150]....
        /*5660*/ 	.word	0xffffffff


	//   ....[151]....
        /*5664*/ 	.word	0xffffffff


	//   ....[152]....
        /*5668*/ 	.word	0xffffffff


	//   ....[153]....
        /*566c*/ 	.word	0xffffffff


	//   ....[154]....
        /*5670*/ 	.word	0xffffffff


	//   ....[155]....
        /*5674*/ 	.word	0xffffffff


	//   ....[156]....
        /*5678*/ 	.word	0xffffffff


	//   ....[157]....
        /*567c*/ 	.word	0xffffffff


	//   ....[158]....
        /*5680*/ 	.word	0xffffffff


	//   ....[159]....
        /*5684*/ 	.word	0xffffffff


	//   ....[160]....
        /*5688*/ 	.word	0xffffffff


	//   ....[161]....
        /*568c*/ 	.word	0xffffffff


	//   ....[162]....
        /*5690*/ 	.word	0xffffffff


	//   ....[163]....
        /*5694*/ 	.word	0xffffffff


	//   ....[164]....
        /*5698*/ 	.word	0xffffffff


	//   ....[165]....
        /*569c*/ 	.word	0xffffffff


	//   ....[166]....
        /*56a0*/ 	.word	0xffffffff


	//   ....[167]....
        /*56a4*/ 	.word	0xffffffff


	//   ....[168]....
        /*56a8*/ 	.word	0xffffffff


	//   ....[169]....
        /*56ac*/ 	.word	0xffffffff


	//   ....[170]....
        /*56b0*/ 	.word	0xffffffff


	//   ....[171]....
        /*56b4*/ 	.word	0xffffffff


	//   ....[172]....
        /*56b8*/ 	.word	0xffffffff


	//   ....[173]....
        /*56bc*/ 	.word	0xffffffff


	//   ....[174]....
        /*56c0*/ 	.word	0xffffffff


	//   ....[175]....
        /*56c4*/ 	.word	0xffffffff


	//   ....[176]....
        /*56c8*/ 	.word	0xffffffff


	//   ....[177]....
        /*56cc*/ 	.word	0xffffffff


	//   ....[178]....
        /*56d0*/ 	.word	0xffffffff


	//   ....[179]....
        /*56d4*/ 	.word	0xffffffff


	//   ....[180]....
        /*56d8*/ 	.word	0xffffffff


	//   ....[181]....
        /*56dc*/ 	.word	0xffffffff


	//   ....[182]....
        /*56e0*/ 	.word	0xffffffff


	//   ....[183]....
        /*56e4*/ 	.word	0xffffffff


	//   ....[184]....
        /*56e8*/ 	.word	0xffffffff


	//   ....[185]....
        /*56ec*/ 	.word	0xffffffff


	//   ....[186]....
        /*56f0*/ 	.word	0xffffffff


	//   ....[187]....
        /*56f4*/ 	.word	0xffffffff


	//   ....[188]....
        /*56f8*/ 	.word	0xffffffff


	//   ....[189]....
        /*56fc*/ 	.word	0xffffffff


	//   ....[190]....
        /*5700*/ 	.word	0xffffffff


	//   ....[191]....
        /*5704*/ 	.word	0xffffffff


	//   ....[192]....
        /*5708*/ 	.word	0xffffffff


	//   ....[193]....
        /*570c*/ 	.word	0xffffffff


	//   ....[194]....
        /*5710*/ 	.word	0xffffffff


	//   ....[195]....
        /*5714*/ 	.word	0xffffffff


	//   ....[196]....
        /*5718*/ 	.word	0xffffffff


	//   ....[197]....
        /*571c*/ 	.word	0xffffffff


	//   ....[198]....
        /*5720*/ 	.word	0xffffffff


	//   ....[199]....
        /*5724*/ 	.word	0xffffffff


	//   ....[200]....
        /*5728*/ 	.word	0xffffffff


	//   ....[201]....
        /*572c*/ 	.word	0xffffffff


	//   ....[202]....
        /*5730*/ 	.word	0xffffffff


	//   ....[203]....
        /*5734*/ 	.word	0xffffffff


	//   ....[204]....
        /*5738*/ 	.word	0xffffffff


	//   ....[205]....
        /*573c*/ 	.word	0xffffffff


	//   ....[206]....
        /*5740*/ 	.word	0xffffffff


	//   ....[207]....
        /*5744*/ 	.word	0xffffffff


	//   ....[208]....
        /*5748*/ 	.word	0xffffffff


	//   ....[209]....
        /*574c*/ 	.word	0xffffffff


	//   ....[210]....
        /*5750*/ 	.word	0xffffffff


	//   ....[211]....
        /*5754*/ 	.word	0xffffffff


	//   ....[212]....
        /*5758*/ 	.word	0xffffffff


	//   ....[213]....
        /*575c*/ 	.word	0xffffffff


	//   ....[214]....
        /*5760*/ 	.word	0xffffffff


	//   ....[215]....
        /*5764*/ 	.word	0xffffffff


	//   ....[216]....
        /*5768*/ 	.word	0xffffffff


	//   ....[217]....
        /*576c*/ 	.word	0xffffffff


	//   ....[218]....
        /*5770*/ 	.word	0xffffffff


	//   ....[219]....
        /*5774*/ 	.word	0xffffffff


	//   ....[220]....
        /*5778*/ 	.word	0xffffffff


	//   ....[221]....
        /*577c*/ 	.word	0xffffffff


	//   ....[222]....
        /*5780*/ 	.word	0xffffffff


	//   ....[223]....
        /*5784*/ 	.word	0xffffffff


	//   ....[224]....
        /*5788*/ 	.word	0xffffffff


	//   ....[225]....
        /*578c*/ 	.word	0xffffffff


	//   ....[226]....
        /*5790*/ 	.word	0xffffffff


	//   ....[227]....
        /*5794*/ 	.word	0xffffffff


	//   ....[228]....
        /*5798*/ 	.word	0xffffffff


	//   ....[229]....
        /*579c*/ 	.word	0xffffffff


	//   ....[230]....
        /*57a0*/ 	.word	0xffffffff


	//   ....[231]....
        /*57a4*/ 	.word	0xffffffff


	//   ....[232]....
        /*57a8*/ 	.word	0xffffffff


	//   ....[233]....
        /*57ac*/ 	.word	0xffffffff


	//   ....[234]....
        /*57b0*/ 	.word	0xffffffff


	//   ....[235]....
        /*57b4*/ 	.word	0xffffffff


	//   ....[236]....
        /*57b8*/ 	.word	0xffffffff


	//   ....[237]....
        /*57bc*/ 	.word	0xffffffff


	//   ....[238]....
        /*57c0*/ 	.word	0xffffffff


	//   ....[239]....
        /*57c4*/ 	.word	0xffffffff


	//   ....[240]....
        /*57c8*/ 	.word	0xffffffff


	//   ....[241]....
        /*57cc*/ 	.word	0xffffffff


	//   ....[242]....
        /*57d0*/ 	.word	0xffffffff


	//   ....[243]....
        /*57d4*/ 	.word	0xffffffff


	//   ....[244]....
        /*57d8*/ 	.word	0xffffffff


	//   ....[245]....
        /*57dc*/ 	.word	0xffffffff


	//   ....[246]....
        /*57e0*/ 	.word	0xffffffff


	//   ....[247]....
        /*57e4*/ 	.word	0xffffffff


	//   ....[248]....
        /*57e8*/ 	.word	0xffffffff


	//   ....[249]....
        /*57ec*/ 	.word	0xffffffff


	//   ....[250]....
        /*57f0*/ 	.word	0xffffffff


	//   ....[251]....
        /*57f4*/ 	.word	0xffffffff


	//   ....[252]....
        /*57f8*/ 	.word	0xffffffff


	//   ....[253]....
        /*57fc*/ 	.word	0xffffffff


	//   ....[254]....
        /*5800*/ 	.word	0xffffffff


	//   ....[255]....
        /*5804*/ 	.word	0xffffffff


	//   ....[0]....
        /*5808*/ 	.word	0xffffffff


	//   ....[1]....
        /*580c*/ 	.word	0xffffffff


	//   ....[2]....
        /*5810*/ 	.word	0xffffffff


	//   ....[3]....
        /*5814*/ 	.word	0xffffffff


	//   ....[4]....
        /*5818*/ 	.word	0xffffffff


	//   ....[5]....
        /*581c*/ 	.word	0xffffffff


	//   ....[6]....
        /*5820*/ 	.word	0xffffffff


	//   ....[7]....
        /*5824*/ 	.word	0xffffffff


	//   ....[8]....
        /*5828*/ 	.word	0xffffffff


	//   ....[9]....
        /*582c*/ 	.word	0xffffffff


	//   ....[10]....
        /*5830*/ 	.word	0x050000f7


	//   ....[11]....
        /*5834*/ 	.word	0x050000f7


	//   ....[12]....
        /*5838*/ 	.word	0x050000f7


	//   ....[13]....
        /*583c*/ 	.word	0x050000f7


	//   ....[14]....
        /*5840*/ 	.word	0x050000f7


	//   ....[15]....
        /*5844*/ 	.word	0x050000f7


	//   ....[16]....
        /*5848*/ 	.word	0x050000f7


	//   ....[17]....
        /*584c*/ 	.word	0x050000f7


	//   ....[18]....
        /*5850*/ 	.word	0x050000f7


	//   ....[19]....
        /*5854*/ 	.word	0x050000f7


	//   ....[20]....
        /*5858*/ 	.word	0x050000f7


	//   ....[21]....
        /*585c*/ 	.word	0x050000f7


	//   ....[22]....
        /*5860*/ 	.word	0x050000f7


	//   ....[23]....
        /*5864*/ 	.word	0x050000f7


	//   ....[24]....
        /*5868*/ 	.word	0x050000f7


	//   ....[25]....
        /*586c*/ 	.word	0x050000f7


	//   ....[26]....
        /*5870*/ 	.word	0x050000f7


	//   ....[27]....
        /*5874*/ 	.word	0x050000f7


	//   ....[28]....
        /*5878*/ 	.word	0x050000f7


	//   ....[29]....
        /*587c*/ 	.word	0x050000f7


	//   ....[30]....
        /*5880*/ 	.word	0x050000f7


	//   ....[31]....
        /*5884*/ 	.word	0x050000f7


	//   ....[32]....
        /*5888*/ 	.word	0x050000f7


	//   ....[33]....
        /*588c*/ 	.word	0x050000f7


	//   ....[34]....
        /*5890*/ 	.word	0x050000f7


	//   ....[35]....
        /*5894*/ 	.word	0x050000f7


	//   ....[36]....
        /*5898*/ 	.word	0x050000f7


	//   ....[37]....
        /*589c*/ 	.word	0x050000f7


	//   ....[38]....
        /*58a0*/ 	.word	0x050000f7


	//   ....[39]....
        /*58a4*/ 	.word	0x050000f7


	//   ....[40]....
        /*58a8*/ 	.word	0x050000f7


	//   ....[41]....
        /*58ac*/ 	.word	0x050000f7


	//   ....[42]....
        /*58b0*/ 	.word	0x050000f7


	//   ....[43]....
        /*58b4*/ 	.word	0x050000f7


	//   ....[44]....
        /*58b8*/ 	.word	0x050000f7


	//   ....[45]....
        /*58bc*/ 	.word	0x050000f7


	//   ....[46]....
        /*58c0*/ 	.word	0x050000f7


	//   ....[47]....
        /*58c4*/ 	.word	0x050000f7


	//   ....[48]....
        /*58c8*/ 	.word	0x050000f7


	//   ....[49]....
        /*58cc*/ 	.word	0x050000f7


	//   ....[50]....
        /*58d0*/ 	.word	0x050000f7


	//   ....[51]....
        /*58d4*/ 	.word	0x050000f7


	//   ....[52]....
        /*58d8*/ 	.word	0x050000f7


	//   ....[53]....
        /*58dc*/ 	.word	0x050000f7


	//   ....[54]....
        /*58e0*/ 	.word	0x050000f7


	//   ....[55]....
        /*58e4*/ 	.word	0x050000f7


	//   ....[56]....
        /*58e8*/ 	.word	0x050000f7


	//   ....[57]....
        /*58ec*/ 	.word	0x050000f7


	//   ....[58]....
        /*58f0*/ 	.word	0x050000f7


	//   ....[59]....
        /*58f4*/ 	.word	0x050000f7


	//   ....[60]....
        /*58f8*/ 	.word	0x050000f7


	//   ....[61]....
        /*58fc*/ 	.word	0x050000f7


	//   ....[62]....
        /*5900*/ 	.word	0x050000f7


	//   ....[63]....
        /*5904*/ 	.word	0x050000f7


	//   ....[64]....
        /*5908*/ 	.word	0x050000f7


	//   ....[65]....
        /*590c*/ 	.word	0x050000f7


	//   ....[66]....
        /*5910*/ 	.word	0x050000f7


	//   ....[67]....
        /*5914*/ 	.word	0x050000f7


	//   ....[68]....
        /*5918*/ 	.word	0x050000f7


	//   ....[69]....
        /*591c*/ 	.word	0x050000f7


	//   ....[70]....
        /*5920*/ 	.word	0x050000f7


	//   ....[71]....
        /*5924*/ 	.word	0x050000f7


	//   ....[72]....
        /*5928*/ 	.word	0x050000f7


	//   ....[73]....
        /*592c*/ 	.word	0x050000f7


	//   ....[74]....
        /*5930*/ 	.word	0x050000f7


	//   ....[75]....
        /*5934*/ 	.word	0x050000f7


	//   ....[76]....
        /*5938*/ 	.word	0x050000f7


	//   ....[77]....
        /*593c*/ 	.word	0x050000f7


	//   ....[78]....
        /*5940*/ 	.word	0x050000f7


	//   ....[79]....
        /*5944*/ 	.word	0x050000f7


	//   ....[80]....
        /*5948*/ 	.word	0x050000f7


	//   ....[81]....
        /*594c*/ 	.word	0x050000f7


	//   ....[82]....
        /*5950*/ 	.word	0x050000f7


	//   ....[83]....
        /*5954*/ 	.word	0x050000f7


	//   ....[84]....
        /*5958*/ 	.word	0x050000f7


	//   ....[85]....
        /*595c*/ 	.word	0x050000f7


	//   ....[86]....
        /*5960*/ 	.word	0x050000f7


	//   ....[87]....
        /*5964*/ 	.word	0x050000f7


	//   ....[88]....
        /*5968*/ 	.word	0x050000f7


	//   ....[89]....
        /*596c*/ 	.word	0x050000f7


	//   ....[90]....
        /*5970*/ 	.word	0x050000f7


	//   ....[91]....
        /*5974*/ 	.word	0x050000f7


	//   ....[92]....
        /*5978*/ 	.word	0x050000f7


	//   ....[93]....
        /*597c*/ 	.word	0x050000f7


	//   ....[94]....
        /*5980*/ 	.word	0x050000f7


	//   ....[95]....
        /*5984*/ 	.word	0x050000f7


	//   ....[96]....
        /*5988*/ 	.word	0x050000f7


	//   ....[97]....
        /*598c*/ 	.word	0x050000f7


	//   ....[98]....
        /*5990*/ 	.word	0x050000f7


	//   ....[99]....
        /*5994*/ 	.word	0x050000f7


	//   ....[100]....
        /*5998*/ 	.word	0x050000f7


	//   ....[101]....
        /*599c*/ 	.word	0x050000f7


	//   ....[102]....
        /*59a0*/ 	.word	0x050000f7


	//   ....[103]....
        /*59a4*/ 	.word	0x050000f7


	//   ....[104]....
        /*59a8*/ 	.word	0x050000f7


	//   ....[105]....
        /*59ac*/ 	.word	0x050000f7


	//   ....[106]....
        /*59b0*/ 	.word	0x050000f7


	//   ....[107]....
        /*59b4*/ 	.word	0x050000f7


	//   ....[108]....
        /*59b8*/ 	.word	0x050000f7


	//   ....[109]....
        /*59bc*/ 	.word	0x050000f7


	//   ....[110]....
        /*59c0*/ 	.word	0x050000f7


	//   ....[111]....
        /*59c4*/ 	.word	0x050000f7


	//   ....[112]....
        /*59c8*/ 	.word	0x050000f7


	//   ....[113]....
        /*59cc*/ 	.word	0x050000f7


	//   ....[114]....
        /*59d0*/ 	.word	0x050000f7


	//   ....[115]....
        /*59d4*/ 	.word	0x050000f7


	//   ....[116]....
        /*59d8*/ 	.word	0x050000f7


	//   ....[117]....
        /*59dc*/ 	.word	0x050000f7


	//   ....[118]....
        /*59e0*/ 	.word	0x050000f7


	//   ....[119]....
        /*59e4*/ 	.word	0x050000f7


	//   ....[120]....
        /*59e8*/ 	.word	0x050000f7


	//   ....[121]....
        /*59ec*/ 	.word	0x050000f7


	//   ....[122]....
        /*59f0*/ 	.word	0x050000f7


	//   ....[123]....
        /*59f4*/ 	.word	0x050000f7


	//   ....[124]....
        /*59f8*/ 	.word	0x050000f7


	//   ....[125]....
        /*59fc*/ 	.word	0x050000f7


	//   ....[126]....
        /*5a00*/ 	.word	0x050000f7


	//   ....[127]....
        /*5a04*/ 	.word	0x050000f7


	//   ....[128]....
        /*5a08*/ 	.word	0x050000f7


	//   ....[129]....
        /*5a0c*/ 	.word	0x050000f7


	//   ....[130]....
        /*5a10*/ 	.word	0x050000f7


	//   ....[131]....
        /*5a14*/ 	.word	0x050000f7


	//   ....[132]....
        /*5a18*/ 	.word	0x050000f7


	//   ....[133]....
        /*5a1c*/ 	.word	0x050000f7


	//   ....[134]....
        /*5a20*/ 	.word	0x050000f7


	//   ....[135]....
        /*5a24*/ 	.word	0x050000f7


	//   ....[136]....
        /*5a28*/ 	.word	0x050000f7


	//   ....[137]....
        /*5a2c*/ 	.word	0x050000f7


	//   ....[138]....
        /*5a30*/ 	.word	0x050000f7


	//   ....[139]....
        /*5a34*/ 	.word	0x050000f7


	//   ....[140]....
        /*5a38*/ 	.word	0x050000f7


	//   ....[141]....
        /*5a3c*/ 	.word	0x050000f7


	//   ....[142]....
        /*5a40*/ 	.word	0x050000f7


	//   ....[143]....
        /*5a44*/ 	.word	0x050000f7


	//   ....[144]....
        /*5a48*/ 	.word	0x050000f7


	//   ....[145]....
        /*5a4c*/ 	.word	0x050000f7


	//   ....[146]....
        /*5a50*/ 	.word	0x050000f7


	//   ....[147]....
        /*5a54*/ 	.word	0x050000f7


	//   ....[148]....
        /*5a58*/ 	.word	0x050000f7


	//   ....[149]....
        /*5a5c*/ 	.word	0x050000f7


	//   ....[150]....
        /*5a60*/ 	.word	0x050000f7


	//   ....[151]....
        /*5a64*/ 	.word	0x050000f7


	//   ....[152]....
        /*5a68*/ 	.word	0x050000f7


	//   ....[153]....
        /*5a6c*/ 	.word	0x050000f7


	//   ....[154]....
        /*5a70*/ 	.word	0x050000f7


	//   ....[155]....
        /*5a74*/ 	.word	0x050000f7


	//   ....[156]....
        /*5a78*/ 	.word	0x050000f7


	//   ....[157]....
        /*5a7c*/ 	.word	0x050000f7


	//   ....[158]....
        /*5a80*/ 	.word	0x050000f7


	//   ....[159]....
        /*5a84*/ 	.word	0x050000f7


	//   ....[160]....
        /*5a88*/ 	.word	0x050000f7


	//   ....[161]....
        /*5a8c*/ 	.word	0x050000f7


	//   ....[162]....
        /*5a90*/ 	.word	0x050000f7


	//   ....[163]....
        /*5a94*/ 	.word	0x050000f7


	//   ....[164]....
        /*5a98*/ 	.word	0x050000f7


	//   ....[165]....
        /*5a9c*/ 	.word	0x050000f7


	//   ....[166]....
        /*5aa0*/ 	.word	0x050000f7


	//   ....[167]....
        /*5aa4*/ 	.word	0x050000f7


	//   ....[168]....
        /*5aa8*/ 	.word	0x050000f7


	//   ....[169]....
        /*5aac*/ 	.word	0x050000f7


	//   ....[170]....
        /*5ab0*/ 	.word	0x050000f7


	//   ....[171]....
        /*5ab4*/ 	.word	0x050000f7


	//   ....[172]....
        /*5ab8*/ 	.word	0x050000f7


	//   ....[173]....
        /*5abc*/ 	.word	0x050000f7


	//   ....[174]....
        /*5ac0*/ 	.word	0x050000f7


	//   ....[175]....
        /*5ac4*/ 	.word	0x050000f7


	//   ....[176]....
        /*5ac8*/ 	.word	0x050000f7


	//   ....[177]....
        /*5acc*/ 	.word	0x050000f7


	//   ....[178]....
        /*5ad0*/ 	.word	0x050000f7


	//   ....[179]....
        /*5ad4*/ 	.word	0x050000f7


	//   ....[180]....
        /*5ad8*/ 	.word	0x050000f7


	//   ....[181]....
        /*5adc*/ 	.word	0x050000f7


	//   ....[182]....
        /*5ae0*/ 	.word	0x050000f7


	//   ....[183]....
        /*5ae4*/ 	.word	0x050000f7


	//   ....[184]....
        /*5ae8*/ 	.word	0x050000f7


	//   ....[185]....
        /*5aec*/ 	.word	0x050000f7


	//   ....[186]....
        /*5af0*/ 	.word	0x050000f7


	//   ....[187]....
        /*5af4*/ 	.word	0x050000f7


	//   ....[188]....
        /*5af8*/ 	.word	0x050000f7


	//   ....[189]....
        /*5afc*/ 	.word	0x050000f7


	//   ....[190]....
        /*5b00*/ 	.word	0x050000f7


	//   ....[191]....
        /*5b04*/ 	.word	0x050000f7


	//   ....[192]....
        /*5b08*/ 	.word	0x050000f7


	//   ....[193]....
        /*5b0c*/ 	.word	0x050000f7


	//   ....[194]....
        /*5b10*/ 	.word	0x050000f7


	//   ....[195]....
        /*5b14*/ 	.word	0x050000f7


	//   ....[196]....
        /*5b18*/ 	.word	0x050000f7


	//   ....[197]....
        /*5b1c*/ 	.word	0x050000f7


	//   ....[198]....
        /*5b20*/ 	.word	0x050000f7


	//   ....[199]....
        /*5b24*/ 	.word	0x050000f7


	//   ....[200]....
        /*5b28*/ 	.word	0x050000f7


	//   ....[201]....
        /*5b2c*/ 	.word	0x050000f7


	//   ....[202]....
        /*5b30*/ 	.word	0x050000f7


	//   ....[203]....
        /*5b34*/ 	.word	0x050000f7


	//   ....[204]....
        /*5b38*/ 	.word	0x050000f7


	//   ....[205]....
        /*5b3c*/ 	.word	0x050000f7


	//   ....[206]....
        /*5b40*/ 	.word	0x050000f7


	//   ....[207]....
        /*5b44*/ 	.word	0x050000f7


	//   ....[208]....
        /*5b48*/ 	.word	0x050000f7


	//   ....[209]....
        /*5b4c*/ 	.word	0x050000f7


	//   ....[210]....
        /*5b50*/ 	.word	0x050000f7


	//   ....[211]....
        /*5b54*/ 	.word	0x050000f7


	//   ....[212]....
        /*5b58*/ 	.word	0x050000f7


	//   ....[213]....
        /*5b5c*/ 	.word	0x050000f7


	//   ....[214]....
        /*5b60*/ 	.word	0x050000f7


	//   ....[215]....
        /*5b64*/ 	.word	0x050000f7


	//   ....[216]....
        /*5b68*/ 	.word	0x050000f7


	//   ....[217]....
        /*5b6c*/ 	.word	0x050000f7


	//   ....[218]....
        /*5b70*/ 	.word	0x050000f7


	//   ....[219]....
        /*5b74*/ 	.word	0x050000f7


	//   ....[220]....
        /*5b78*/ 	.word	0x050000f7


	//   ....[221]....
        /*5b7c*/ 	.word	0x050000f7


	//   ....[222]....
        /*5b80*/ 	.word	0x050000f7


	//   ....[223]....
        /*5b84*/ 	.word	0x050000f7


	//   ....[224]....
        /*5b88*/ 	.word	0x050000f7


	//   ....[225]....
        /*5b8c*/ 	.word	0x050000f7


	//   ....[226]....
        /*5b90*/ 	.word	0x050000f7


	//   ....[227]....
        /*5b94*/ 	.word	0x050000f7


	//   ....[228]....
        /*5b98*/ 	.word	0x050000f7


	//   ....[229]....
        /*5b9c*/ 	.word	0x050000f7


	//   ....[230]....
        /*5ba0*/ 	.word	0x050000f7


	//   ....[231]....
        /*5ba4*/ 	.word	0x050000f7


	//   ....[232]....
        /*5ba8*/ 	.word	0x050000f7


	//   ....[233]....
        /*5bac*/ 	.word	0x050000f7


	//   ....[234]....
        /*5bb0*/ 	.word	0x050000f7


	//   ....[235]....
        /*5bb4*/ 	.word	0x050000f7


	//   ....[236]....
        /*5bb8*/ 	.word	0x050000f7


	//   ....[237]....
        /*5bbc*/ 	.word	0x050000f7


	//   ....[238]....
        /*5bc0*/ 	.word	0x050000f7


	//   ....[239]....
        /*5bc4*/ 	.word	0x050000f7


	//   ....[240]....
        /*5bc8*/ 	.word	0x050000f7


	//   ....[241]....
        /*5bcc*/ 	.word	0x050000f7


	//   ....[242]....
        /*5bd0*/ 	.word	0x050000f7


	//   ....[243]....
        /*5bd4*/ 	.word	0x050000f7


	//   ....[244]....
        /*5bd8*/ 	.word	0x050000f7


	//   ....[245]....
        /*5bdc*/ 	.word	0x050000f7


	//   ....[246]....
        /*5be0*/ 	.word	0x050000f7


	//   ....[247]....
        /*5be4*/ 	.word	0x050000f7


	//   ....[248]....
        /*5be8*/ 	.word	0x050000f7


	//   ....[249]....
        /*5bec*/ 	.word	0x050000f7


	//   ....[250]....
        /*5bf0*/ 	.word	0x050000f7


	//   ....[251]....
        /*5bf4*/ 	.word	0x050000f7


	//   ....[252]....
        /*5bf8*/ 	.word	0x050000f7


	//   ....[253]....
        /*5bfc*/ 	.word	0x050000f7


	//   ....[254]....
        /*5c00*/ 	.word	0x050000f7


	//   ....[255]....
        /*5c04*/ 	.word	0x050000f7


	//   ....[0]....
        /*5c08*/ 	.word	0x050000f7


	//   ....[1]....
        /*5c0c*/ 	.word	0x050000f7


	//   ....[2]....
        /*5c10*/ 	.word	0x050000f7


	//   ....[3]....
        /*5c14*/ 	.word	0x050000f7


	//   ....[4]....
        /*5c18*/ 	.word	0x050000f7


	//   ....[5]....
        /*5c1c*/ 	.word	0x050000f7


	//   ....[6]....
        /*5c20*/ 	.word	0x050000f7


	//   ....[7]....
        /*5c24*/ 	.word	0x050000f7


	//   ....[8]....
        /*5c28*/ 	.word	0x050000f7


	//   ....[9]....
        /*5c2c*/ 	.word	0x050000f7


	//   ....[10]....
        /*5c30*/ 	.word	0x050000f7


	//   ....[11]....
        /*5c34*/ 	.word	0x050000f7


	//   ....[12]....
        /*5c38*/ 	.word	0x050000f7


	//   ....[13]....
        /*5c3c*/ 	.word	0x050000f7


	//   ....[14]....
        /*5c40*/ 	.word	0x050000f7


	//   ....[15]....
        /*5c44*/ 	.word	0x050000f7


	//   ....[16]....
        /*5c48*/ 	.word	0x050000f7


	//   ....[17]....
        /*5c4c*/ 	.word	0x050000f7


	//   ....[18]....
        /*5c50*/ 	.word	0x050000f7


	//   ....[19]....
        /*5c54*/ 	.word	0x050000f7


	//   ....[20]....
        /*5c58*/ 	.word	0x050000f7


	//   ....[21]....
        /*5c5c*/ 	.word	0x050000f7


	//   ....[22]....
        /*5c60*/ 	.word	0x050000f7


	//   ....[23]....
        /*5c64*/ 	.word	0x050000f7


	//   ....[24]....
        /*5c68*/ 	.word	0x050000f7


	//   ....[25]....
        /*5c6c*/ 	.word	0x050000f7


	//   ....[26]....
        /*5c70*/ 	.word	0x050000f7


	//   ....[27]....
        /*5c74*/ 	.word	0x050000f7


	//   ....[28]....
        /*5c78*/ 	.word	0x050000f7


	//   ....[29]....
        /*5c7c*/ 	.word	0x050000f7


	//   ....[30]....
        /*5c80*/ 	.word	0x050000f7


	//   ....[31]....
        /*5c84*/ 	.word	0x050000f7


	//   ....[32]....
        /*5c88*/ 	.word	0x050000f7


	//   ....[33]....
        /*5c8c*/ 	.word	0x050000f7


	//   ....[34]....
        /*5c90*/ 	.word	0x050000f7


	//   ....[35]....
        /*5c94*/ 	.word	0x050000f7


	//   ....[36]....
        /*5c98*/ 	.word	0x050000f7


	//   ....[37]....
        /*5c9c*/ 	.word	0x050000f7


	//   ....[38]....
        /*5ca0*/ 	.word	0x050000f7


	//   ....[39]....
        /*5ca4*/ 	.word	0x050000f7


	//   ....[40]....
        /*5ca8*/ 	.word	0x050000f7


	//   ....[41]....
        /*5cac*/ 	.word	0x050000f7


	//   ....[42]....
        /*5cb0*/ 	.word	0x050000f7


	//   ....[43]....
        /*5cb4*/ 	.word	0x050000f7


	//   ....[44]....
        /*5cb8*/ 	.word	0x050000f7


	//   ....[45]....
        /*5cbc*/ 	.word	0x050000f7


	//   ....[46]....
        /*5cc0*/ 	.word	0x050000f7


	//   ....[47]....
        /*5cc4*/ 	.word	0x050000f7


	//   ....[48]....
        /*5cc8*/ 	.word	0x050000f7


	//   ....[49]....
        /*5ccc*/ 	.word	0x050000f7


	//   ....[50]....
        /*5cd0*/ 	.word	0x050000f7


	//   ....[51]....
        /*5cd4*/ 	.word	0x050000f7


	//   ....[52]....
        /*5cd8*/ 	.word	0x050000f7


	//   ....[53]....
        /*5cdc*/ 	.word	0x050000f7


	//   ....[54]....
        /*5ce0*/ 	.word	0x050000f7


	//   ....[55]....
        /*5ce4*/ 	.word	0x050000f7


	//   ....[56]....
        /*5ce8*/ 	.word	0x050000f7


	//   ....[57]....
        /*5cec*/ 	.word	0x050000f7


	//   ....[58]....
        /*5cf0*/ 	.word	0x050000f7


	//   ....[59]....
        /*5cf4*/ 	.word	0x050000f7


	//   ....[60]....
        /*5cf8*/ 	.word	0x050000f7


	//   ....[61]....
        /*5cfc*/ 	.word	0x050000f7


	//   ....[62]....
        /*5d00*/ 	.word	0x050000f7


	//   ....[63]....
        /*5d04*/ 	.word	0x050000f7


	//   ....[64]....
        /*5d08*/ 	.word	0x050000f7


	//   ....[65]....
        /*5d0c*/ 	.word	0x050000f7


	//   ....[66]....
        /*5d10*/ 	.word	0x050000f7


	//   ....[67]....
        /*5d14*/ 	.word	0x050000f7


	//   ....[68]....
        /*5d18*/ 	.word	0x050000f7


	//   ....[69]....
        /*5d1c*/ 	.word	0x050000f7


	//   ....[70]....
        /*5d20*/ 	.word	0x050000f7


	//   ....[71]....
        /*5d24*/ 	.word	0x050000f7


	//   ....[72]....
        /*5d28*/ 	.word	0x050000f7


	//   ....[73]....
        /*5d2c*/ 	.word	0x050000f7


	//   ....[74]....
        /*5d30*/ 	.word	0x050000f7


	//   ....[75]....
        /*5d34*/ 	.word	0x050000f7


	//   ....[76]....
        /*5d38*/ 	.word	0x050000f7


	//   ....[77]....
        /*5d3c*/ 	.word	0x050000f7


	//   ....[78]....
        /*5d40*/ 	.word	0x050000f7


	//   ....[79]....
        /*5d44*/ 	.word	0x050000f7


	//   ....[80]....
        /*5d48*/ 	.word	0x050000f7


	//   ....[81]....
        /*5d4c*/ 	.word	0x050000f7


	//   ....[82]....
        /*5d50*/ 	.word	0x050000f7


	//   ....[83]....
        /*5d54*/ 	.word	0x050000f7


	//   ....[84]....
        /*5d58*/ 	.word	0x050000f7


	//   ....[85]....
        /*5d5c*/ 	.word	0x050000f7


	//   ....[86]....
        /*5d60*/ 	.word	0x050000f7


	//   ....[87]....
        /*5d64*/ 	.word	0x050000f7


	//   ....[88]....
        /*5d68*/ 	.word	0x050000f7


	//   ....[89]....
        /*5d6c*/ 	.word	0x050000f7


	//   ....[90]....
        /*5d70*/ 	.word	0x050000f7


	//   ....[91]....
        /*5d74*/ 	.word	0x050000f7


	//   ....[92]....
        /*5d78*/ 	.word	0x050000f7


	//   ....[93]....
        /*5d7c*/ 	.word	0x050000f7


	//   ....[94]....
        /*5d80*/ 	.word	0x050000f7


	//   ....[95]....
        /*5d84*/ 	.word	0x050000f7


	//   ....[96]....
        /*5d88*/ 	.word	0x050000f7


	//   ....[97]....
        /*5d8c*/ 	.word	0x050000f7


	//   ....[98]....
        /*5d90*/ 	.word	0x050000f7


	//   ....[99]....
        /*5d94*/ 	.word	0x050000f7


	//   ....[100]....
        /*5d98*/ 	.word	0x050000f7


	//   ....[101]....
        /*5d9c*/ 	.word	0x050000f7


	//   ....[102]....
        /*5da0*/ 	.word	0x050000f7


	//   ....[103]....
        /*5da4*/ 	.word	0x050000f7


	//   ....[104]....
        /*5da8*/ 	.word	0x050000f7


	//   ....[105]....
        /*5dac*/ 	.word	0x050000f7


	//   ....[106]....
        /*5db0*/ 	.word	0x050000f7


	//   ....[107]....
        /*5db4*/ 	.word	0x050000f7


	//   ....[108]....
        /*5db8*/ 	.word	0x050000f7


	//   ....[109]....
        /*5dbc*/ 	.word	0x050000f7


	//   ....[110]....
        /*5dc0*/ 	.word	0x050000f7


	//   ....[111]....
        /*5dc4*/ 	.word	0x050000f7


	//   ....[112]....
        /*5dc8*/ 	.word	0x050000f7


	//   ....[113]....
        /*5dcc*/ 	.word	0x050000f7


	//   ....[114]....
        /*5dd0*/ 	.word	0x050000f7


	//   ....[115]....
        /*5dd4*/ 	.word	0x050000f7


	//   ....[116]....
        /*5dd8*/ 	.word	0x050000f7


	//   ....[117]....
        /*5ddc*/ 	.word	0x050000f7


	//   ....[118]....
        /*5de0*/ 	.word	0x050000f7


	//   ....[119]....
        /*5de4*/ 	.word	0x050000f7


	//   ....[120]....
        /*5de8*/ 	.word	0x050000f7


	//   ....[121]....
        /*5dec*/ 	.word	0x050000f7


	//   ....[122]....
        /*5df0*/ 	.word	0x050000f7


	//   ....[123]....
        /*5df4*/ 	.word	0x050000f7


	//   ....[124]....
        /*5df8*/ 	.word	0x050000f7


	//   ....[125]....
        /*5dfc*/ 	.word	0x050000f7


	//   ....[126]....
        /*5e00*/ 	.word	0x050000f7


	//   ....[127]....
        /*5e04*/ 	.word	0x050000f7


	//   ....[128]....
        /*5e08*/ 	.word	0x050000f7


	//   ....[129]....
        /*5e0c*/ 	.word	0x050000f7


	//   ....[130]....
        /*5e10*/ 	.word	0x050000f7


	//   ....[131]....
        /*5e14*/ 	.word	0x050000f7


	//   ....[132]....
        /*5e18*/ 	.word	0x050000f7


	//   ....[133]....
        /*5e1c*/ 	.word	0x050000f7


	//   ....[134]....
        /*5e20*/ 	.word	0x050000f7


	//   ....[135]....
        /*5e24*/ 	.word	0x050000f7


	//   ....[136]....
        /*5e28*/ 	.word	0x050000f7


	//   ....[137]....
        /*5e2c*/ 	.word	0x050000f7


	//   ....[138]....
        /*5e30*/ 	.word	0x050000f7


	//   ....[139]....
        /*5e34*/ 	.word	0x050000f7


	//   ....[140]....
        /*5e38*/ 	.word	0x050000f7


	//   ....[141]....
        /*5e3c*/ 	.word	0x050000f7


	//   ....[142]....
        /*5e40*/ 	.word	0x050000f7


	//   ....[143]....
        /*5e44*/ 	.word	0x050000f7


	//   ....[144]....
        /*5e48*/ 	.word	0x050000f7


	//   ....[145]....
        /*5e4c*/ 	.word	0x050000f7


	//   ....[146]....
        /*5e50*/ 	.word	0x050000f7


	//   ....[147]....
        /*5e54*/ 	.word	0x050000f7


	//   ....[148]....
        /*5e58*/ 	.word	0x050000f7


	//   ....[149]....
        /*5e5c*/ 	.word	0x050000f7


	//   ....[150]....
        /*5e60*/ 	.word	0x050000f7


	//   ....[151]....
        /*5e64*/ 	.word	0x050000f7


	//   ....[152]....
        /*5e68*/ 	.word	0x050000f7


	//   ....[153]....
        /*5e6c*/ 	.word	0x050000f7


	//   ....[154]....
        /*5e70*/ 	.word	0x050000f7


	//   ....[155]....
        /*5e74*/ 	.word	0x050000f7


	//   ....[156]....
        /*5e78*/ 	.word	0x050000f7


	//   ....[157]....
        /*5e7c*/ 	.word	0x050000f7


	//   ....[158]....
        /*5e80*/ 	.word	0x050000f7


	//   ....[159]....
        /*5e84*/ 	.word	0x050000f7


	//   ....[160]....
        /*5e88*/ 	.word	0x050000f7


	//   ....[161]....
        /*5e8c*/ 	.word	0x050000f7


	//   ....[162]....
        /*5e90*/ 	.word	0x050000f7


	//   ....[163]....
        /*5e94*/ 	.word	0x050000f7


	//   ....[164]....
        /*5e98*/ 	.word	0x050000f7


	//   ....[165]....
        /*5e9c*/ 	.word	0x050000f7


	//   ....[166]....
        /*5ea0*/ 	.word	0x050000f7


	//   ....[167]....
        /*5ea4*/ 	.word	0x050000f7


	//   ....[168]....
        /*5ea8*/ 	.word	0x050000f7


	//   ....[169]....
        /*5eac*/ 	.word	0x050000f7


	//   ....[170]....
        /*5eb0*/ 	.word	0x050000f7


	//   ....[171]....
        /*5eb4*/ 	.word	0x050000f7


	//   ....[172]....
        /*5eb8*/ 	.word	0x050000f7


	//   ....[173]....
        /*5ebc*/ 	.word	0x050000f7


	//   ....[174]....
        /*5ec0*/ 	.word	0x050000f7


	//   ....[175]....
        /*5ec4*/ 	.word	0x050000f7


	//   ....[176]....
        /*5ec8*/ 	.word	0x050000f7


	//   ....[177]....
        /*5ecc*/ 	.word	0x050000f7


	//   ....[178]....
        /*5ed0*/ 	.word	0x050000f7


	//   ....[179]....
        /*5ed4*/ 	.word	0x050000f7


	//   ....[180]....
        /*5ed8*/ 	.word	0x050000f7


	//   ....[181]....
        /*5edc*/ 	.word	0x050000f7


	//   ....[182]....
        /*5ee0*/ 	.word	0x050000f7


	//   ....[183]....
        /*5ee4*/ 	.word	0x050000f7


	//   ....[184]....
        /*5ee8*/ 	.word	0x050000f7


	//   ....[185]....
        /*5eec*/ 	.word	0x050000f7


	//   ....[186]....
        /*5ef0*/ 	.word	0x050000f7


	//   ....[187]....
        /*5ef4*/ 	.word	0x050000f7


	//   ....[188]....
        /*5ef8*/ 	.word	0x050000f7


	//   ....[189]....
        /*5efc*/ 	.word	0x050000f7


	//   ....[190]....
        /*5f00*/ 	.word	0x050000f7


	//   ....[191]....
        /*5f04*/ 	.word	0x050000f7


	//   ....[192]....
        /*5f08*/ 	.word	0x050000f7


	//   ....[193]....
        /*5f0c*/ 	.word	0x050000f7


	//   ....[194]....
        /*5f10*/ 	.word	0x050000f7


	//   ....[195]....
        /*5f14*/ 	.word	0x050000f7


	//   ....[196]....
        /*5f18*/ 	.word	0x050000f7


	//   ....[197]....
        /*5f1c*/ 	.word	0x050000f7


	//   ....[198]....
        /*5f20*/ 	.word	0x050000f7


	//   ....[199]....
        /*5f24*/ 	.word	0x050000f7


	//   ....[200]....
        /*5f28*/ 	.word	0x050000f7


	//   ....[201]....
        /*5f2c*/ 	.word	0x050000f7


	//   ....[202]....
        /*5f30*/ 	.word	0x050000f7


	//   ....[203]....
        /*5f34*/ 	.word	0x050000f7


	//   ....[204]....
        /*5f38*/ 	.word	0x050000f7


	//   ....[205]....
        /*5f3c*/ 	.word	0x050000f7


	//   ....[206]....
        /*5f40*/ 	.word	0x050000f7


	//   ....[207]....
        /*5f44*/ 	.word	0x050000f7


	//   ....[208]....
        /*5f48*/ 	.word	0x050000f7


	//   ....[209]....
        /*5f4c*/ 	.word	0x050000f7


	//   ....[210]....
        /*5f50*/ 	.word	0x050000f7


	//   ....[211]....
        /*5f54*/ 	.word	0x050000f7


	//   ....[212]....
        /*5f58*/ 	.word	0x050000f7


	//   ....[213]....
        /*5f5c*/ 	.word	0x050000f7


	//   ....[214]....
        /*5f60*/ 	.word	0x050000f7


	//   ....[215]....
        /*5f64*/ 	.word	0x050000f7


	//   ....[216]....
        /*5f68*/ 	.word	0x050000f7


	//   ....[217]....
        /*5f6c*/ 	.word	0x050000f7


	//   ....[218]....
        /*5f70*/ 	.word	0x050000f7


	//   ....[219]....
        /*5f74*/ 	.word	0x050000f7


	//   ....[220]....
        /*5f78*/ 	.word	0x050000f7


	//   ....[221]....
        /*5f7c*/ 	.word	0x050000f7


	//   ....[222]....
        /*5f80*/ 	.word	0x050000f7


	//   ....[223]....
        /*5f84*/ 	.word	0x050000f7


	//   ....[224]....
        /*5f88*/ 	.word	0x050000f7


	//   ....[225]....
        /*5f8c*/ 	.word	0x050000f7


	//   ....[226]....
        /*5f90*/ 	.word	0x050000f7


	//   ....[227]....
        /*5f94*/ 	.word	0x050000f7


	//   ....[228]....
        /*5f98*/ 	.word	0x050000f7


	//   ....[229]....
        /*5f9c*/ 	.word	0x050000f7


	//   ....[230]....
        /*5fa0*/ 	.word	0x050000f7


	//   ....[231]....
        /*5fa4*/ 	.word	0x050000f7


	//   ....[232]....
        /*5fa8*/ 	.word	0x050000f7


	//   ....[233]....
        /*5fac*/ 	.word	0x050000f7


	//   ....[234]....
        /*5fb0*/ 	.word	0x050000f7


	//   ....[235]....
        /*5fb4*/ 	.word	0x050000f7


	//   ....[236]....
        /*5fb8*/ 	.word	0x050000f7


	//   ....[237]....
        /*5fbc*/ 	.word	0x050000f7


	//   ....[238]....
        /*5fc0*/ 	.word	0x050000f7


	//   ....[239]....
        /*5fc4*/ 	.word	0x050000f7


	//   ....[240]....
        /*5fc8*/ 	.word	0x050000f7


	//   ....[241]....
        /*5fcc*/ 	.word	0x050000f7


	//   ....[242]....
        /*5fd0*/ 	.word	0x050000f7


	//   ....[243]....
        /*5fd4*/ 	.word	0x050000f7


	//   ....[244]....
        /*5fd8*/ 	.word	0x050000f7


	//   ....[245]....
        /*5fdc*/ 	.word	0x050000f7


	//   ....[246]....
        /*5fe0*/ 	.word	0x050000f7


	//   ....[247]....
        /*5fe4*/ 	.word	0x050000f7


	//   ....[248]....
        /*5fe8*/ 	.word	0x050000f7


	//   ....[249]....
        /*5fec*/ 	.word	0x050000f7


	//   ....[250]....
        /*5ff0*/ 	.word	0x050000f7


	//   ....[251]....
        /*5ff4*/ 	.word	0x050000f7


	//   ....[252]....
        /*5ff8*/ 	.word	0x050000f7


	//   ....[253]....
        /*5ffc*/ 	.word	0x050000f7


	//   ....[254]....
        /*6000*/ 	.word	0x050000f7


	//   ....[255]....
        /*6004*/ 	.word	0x050000f7


	//   ....[0]....
        /*6008*/ 	.word	0x050000f7


	//   ....[1]....
        /*600c*/ 	.word	0x050000f7


	//   ....[2]....
        /*6010*/ 	.word	0x050000f7


	//   ....[3]....
        /*6014*/ 	.word	0x050000f7


	//   ....[4]....
        /*6018*/ 	.word	0x050000f7


	//   ....[5]....
        /*601c*/ 	.word	0x050000f7


	//   ....[6]....
        /*6020*/ 	.word	0x050000f7


	//   ....[7]....
        /*6024*/ 	.word	0x050000f7


	//   ....[8]....
        /*6028*/ 	.word	0x050000f7


	//   ....[9]....
        /*602c*/ 	.word	0x050000f7


	//   ....[10]....
        /*6030*/ 	.word	0x050000f7


	//   ....[11]....
        /*6034*/ 	.word	0x050000f7


	//   ....[12]....
        /*6038*/ 	.word	0x050000f7


	//   ....[13]....
        /*603c*/ 	.word	0x050000f7


	//   ....[14]....
        /*6040*/ 	.word	0x050000f7


	//   ....[15]....
        /*6044*/ 	.word	0x050000f7


	//   ....[16]....
        /*6048*/ 	.word	0x050000f7


	//   ....[17]....
        /*604c*/ 	.word	0x050000f7


	//   ....[18]....
        /*6050*/ 	.word	0x050000f7


	//   ....[19]....
        /*6054*/ 	.word	0x050000f7


	//   ....[20]....
        /*6058*/ 	.word	0x050000f7


	//   ....[21]....
        /*605c*/ 	.word	0x050000f7


	//   ....[22]....
        /*6060*/ 	.word	0x050000f7


	//   ....[23]....
        /*6064*/ 	.word	0x050000f7


	//   ....[24]....
        /*6068*/ 	.word	0x050000f7


	//   ....[25]....
        /*606c*/ 	.word	0x050000f7


	//   ....[26]....
        /*6070*/ 	.word	0x050000f7


	//   ....[27]....
        /*6074*/ 	.word	0x050000f7


	//   ....[28]....
        /*6078*/ 	.word	0x050000f7


	//   ....[29]....
        /*607c*/ 	.word	0x050000f7


	//   ....[30]....
        /*6080*/ 	.word	0x050000f7


	//   ....[31]....
        /*6084*/ 	.word	0x050000f7


	//   ....[32]....
        /*6088*/ 	.word	0x050000f7


	//   ....[33]....
        /*608c*/ 	.word	0x050000f7


	//   ....[34]....
        /*6090*/ 	.word	0x050000f7


	//   ....[35]....
        /*6094*/ 	.word	0x050000f7


	//   ....[36]....
        /*6098*/ 	.word	0x050000f7


	//   ....[37]....
        /*609c*/ 	.word	0x050000f7


	//   ....[38]....
        /*60a0*/ 	.word	0x050000f7


	//   ....[39]....
        /*60a4*/ 	.word	0x050000f7


	//   ....[40]....
        /*60a8*/ 	.word	0x050000f7


	//   ....[41]....
        /*60ac*/ 	.word	0x050000f7


	//   ....[42]....
        /*60b0*/ 	.word	0x050000f7


	//   ....[43]....
        /*60b4*/ 	.word	0x050000f7


	//   ....[44]....
        /*60b8*/ 	.word	0x050000f7


	//   ....[45]....
        /*60bc*/ 	.word	0x050000f7


	//   ....[46]....
        /*60c0*/ 	.word	0x050000f7


	//   ....[47]....
        /*60c4*/ 	.word	0x050000f7


	//   ....[48]....
        /*60c8*/ 	.word	0x050000f7


	//   ....[49]....
        /*60cc*/ 	.word	0x050000f7


	//   ....[50]....
        /*60d0*/ 	.word	0x050000f7


	//   ....[51]....
        /*60d4*/ 	.word	0x050000f7


	//   ....[52]....
        /*60d8*/ 	.word	0x050000f7


	//   ....[53]....
        /*60dc*/ 	.word	0x050000f7


	//   ....[54]....
        /*60e0*/ 	.word	0x050000f7


	//   ....[55]....
        /*60e4*/ 	.word	0x050000f7


	//   ....[56]....
        /*60e8*/ 	.word	0x050000f7


	//   ....[57]....
        /*60ec*/ 	.word	0x050000f7


	//   ....[58]....
        /*60f0*/ 	.word	0x050000f7


	//   ....[59]....
        /*60f4*/ 	.word	0x050000f7


	//   ....[60]....
        /*60f8*/ 	.word	0x050000f7


	//   ....[61]....
        /*60fc*/ 	.word	0x050000f7


	//   ....[62]....
        /*6100*/ 	.word	0x050000f7


	//   ....[63]....
        /*6104*/ 	.word	0x050000f7


	//   ....[64]....
        /*6108*/ 	.word	0x050000f7


	//   ....[65]....
        /*610c*/ 	.word	0x050000f7


	//   ....[66]....
        /*6110*/ 	.word	0x050000f7


	//   ....[67]....
        /*6114*/ 	.word	0x050000f7


	//   ....[68]....
        /*6118*/ 	.word	0x050000f7


	//   ....[69]....
        /*611c*/ 	.word	0x050000f7


	//   ....[70]....
        /*6120*/ 	.word	0x050000f7


	//   ....[71]....
        /*6124*/ 	.word	0x050000f7


	//   ....[72]....
        /*6128*/ 	.word	0x050000f7


	//   ....[73]....
        /*612c*/ 	.word	0x050000f7


	//   ....[74]....
        /*6130*/ 	.word	0x050000f7


	//   ....[75]....
        /*6134*/ 	.word	0x050000f7


	//   ....[76]....
        /*6138*/ 	.word	0x050000f7


	//   ....[77]....
        /*613c*/ 	.word	0x050000f7


	//   ....[78]....
        /*6140*/ 	.word	0x050000f7


	//   ....[79]....
        /*6144*/ 	.word	0x050000f7


	//   ....[80]....
        /*6148*/ 	.word	0x050000f7


	//   ....[81]....
        /*614c*/ 	.word	0x050000f7


	//   ....[82]....
        /*6150*/ 	.word	0x050000f7


	//   ....[83]....
        /*6154*/ 	.word	0x050000f7


	//   ....[84]....
        /*6158*/ 	.word	0x050000f7


	//   ....[85]....
        /*615c*/ 	.word	0x050000f7


	//   ....[86]....
        /*6160*/ 	.word	0x050000f7


	//   ....[87]....
        /*6164*/ 	.word	0x050000f7


	//   ....[88]....
        /*6168*/ 	.word	0x050000f7


	//   ....[89]....
        /*616c*/ 	.word	0x050000f7


	//   ....[90]....
        /*6170*/ 	.word	0x050000f7


	//   ....[91]....
        /*6174*/ 	.word	0x050000f7


	//   ....[92]....
        /*6178*/ 	.word	0x050000f7


	//   ....[93]....
        /*617c*/ 	.word	0x050000f7


	//   ....[94]....
        /*6180*/ 	.word	0x050000f7


	//   ....[95]....
        /*6184*/ 	.word	0x050000f7


	//   ....[96]....
        /*6188*/ 	.word	0x050000f7


	//   ....[97]....
        /*618c*/ 	.word	0x050000f7


	//   ....[98]....
        /*6190*/ 	.word	0x050000f7


	//   ....[99]....
        /*6194*/ 	.word	0x050000f7


	//   ....[100]....
        /*6198*/ 	.word	0x050000f7


	//   ....[101]....
        /*619c*/ 	.word	0x050000f7


	//   ....[102]....
        /*61a0*/ 	.word	0x050000f7


	//   ....[103]....
        /*61a4*/ 	.word	0x050000f7


	//   ....[104]....
        /*61a8*/ 	.word	0x050000f7


	//   ....[105]....
        /*61ac*/ 	.word	0x050000f7


	//   ....[106]....
        /*61b0*/ 	.word	0x050000f7


	//   ....[107]....
        /*61b4*/ 	.word	0x050000f7


	//   ....[108]....
        /*61b8*/ 	.word	0x050000f7


	//   ....[109]....
        /*61bc*/ 	.word	0x050000f7


	//   ....[110]....
        /*61c0*/ 	.word	0x050000f7


	//   ....[111]....
        /*61c4*/ 	.word	0x050000f7


	//   ....[112]....
        /*61c8*/ 	.word	0x050000f7


	//   ....[113]....
        /*61cc*/ 	.word	0x050000f7


	//   ....[114]....
        /*61d0*/ 	.word	0x050000f7


	//   ....[115]....
        /*61d4*/ 	.word	0x050000f7


	//   ....[116]....
        /*61d8*/ 	.word	0x050000f7


	//   ....[117]....
        /*61dc*/ 	.word	0x050000f7


	//   ....[118]....
        /*61e0*/ 	.word	0x050000f7


	//   ....[119]....
        /*61e4*/ 	.word	0x050000f7


	//   ....[120]....
        /*61e8*/ 	.word	0x050000f7


	//   ....[121]....
        /*61ec*/ 	.word	0x050000f7


	//   ....[122]....
        /*61f0*/ 	.word	0x050000f7


	//   ....[123]....
        /*61f4*/ 	.word	0x050000f7


	//   ....[124]....
        /*61f8*/ 	.word	0x050000f7


	//   ....[125]....
        /*61fc*/ 	.word	0x050000f7


	//   ....[126]....
        /*6200*/ 	.word	0x050000f7


	//   ....[127]....
        /*6204*/ 	.word	0x050000f7


	//   ....[128]....
        /*6208*/ 	.word	0x050000f7


	//   ....[129]....
        /*620c*/ 	.word	0x050000f7


	//   ....[130]....
        /*6210*/ 	.word	0x050000f7


	//   ....[131]....
        /*6214*/ 	.word	0x050000f7


	//   ....[132]....
        /*6218*/ 	.word	0x050000f7


	//   ....[133]....
        /*621c*/ 	.word	0x050000f7


	//   ....[134]....
        /*6220*/ 	.word	0x050000f7


	//   ....[135]....
        /*6224*/ 	.word	0x050000f7


	//   ....[136]....
        /*6228*/ 	.word	0x050000f7


	//   ....[137]....
        /*622c*/ 	.word	0x050000f7


	//   ....[138]....
        /*6230*/ 	.word	0x050000f7


	//   ....[139]....
        /*6234*/ 	.word	0x050000f7


	//   ....[140]....
        /*6238*/ 	.word	0x050000f7


	//   ....[141]....
        /*623c*/ 	.word	0x050000f7


	//   ....[142]....
        /*6240*/ 	.word	0x050000f7


	//   ....[143]....
        /*6244*/ 	.word	0x050000f7


	//   ....[144]....
        /*6248*/ 	.word	0x050000f7


	//   ....[145]....
        /*624c*/ 	.word	0x050000f7


	//   ....[146]....
        /*6250*/ 	.word	0x050000f7


	//   ....[147]....
        /*6254*/ 	.word	0x050000f7


	//   ....[148]....
        /*6258*/ 	.word	0x050000f7


	//   ....[149]....
        /*625c*/ 	.word	0x050000f7


	//   ....[150]....
        /*6260*/ 	.word	0x050000f7


	//   ....[151]....
        /*6264*/ 	.word	0x050000f7


	//   ....[152]....
        /*6268*/ 	.word	0x050000f7


	//   ....[153]....
        /*626c*/ 	.word	0x050000f7


	//   ....[154]....
        /*6270*/ 	.word	0x050000f7


	//   ....[155]....
        /*6274*/ 	.word	0x050000f7


	//   ....[156]....
        /*6278*/ 	.word	0x050000f7


	//   ....[157]....
        /*627c*/ 	.word	0x050000f7


	//   ....[158]....
        /*6280*/ 	.word	0x050000f7


	//   ....[159]....
        /*6284*/ 	.word	0x050000f7


	//   ....[160]....
        /*6288*/ 	.word	0x050000f7


	//   ....[161]....
        /*628c*/ 	.word	0x050000f7


	//   ....[162]....
        /*6290*/ 	.word	0x050000f7


	//   ....[163]....
        /*6294*/ 	.word	0x050000f7


	//   ....[164]....
        /*6298*/ 	.word	0x050000f7


	//   ....[165]....
        /*629c*/ 	.word	0x050000f7


	//   ....[166]....
        /*62a0*/ 	.word	0x050000f7


	//   ....[167]....
        /*62a4*/ 	.word	0x050000f7


	//   ....[168]....
        /*62a8*/ 	.word	0x050000f7


	//   ....[169]....
        /*62ac*/ 	.word	0x050000f7


	//   ....[170]....
        /*62b0*/ 	.word	0x050000f7


	//   ....[171]....
        /*62b4*/ 	.word	0x050000f7


	//   ....[172]....
        /*62b8*/ 	.word	0x050000f7


	//   ....[173]....
        /*62bc*/ 	.word	0x050000f7


	//   ....[174]....
        /*62c0*/ 	.word	0x050000f7


	//   ....[175]....
        /*62c4*/ 	.word	0x050000f7


	//   ....[176]....
        /*62c8*/ 	.word	0x050000f7


	//   ....[177]....
        /*62cc*/ 	.word	0x050000f7


	//   ....[178]....
        /*62d0*/ 	.word	0x050000f7


	//   ....[179]....
        /*62d4*/ 	.word	0x050000f7


	//   ....[180]....
        /*62d8*/ 	.word	0x050000f7


	//   ....[181]....
        /*62dc*/ 	.word	0x050000f7


	//   ....[182]....
        /*62e0*/ 	.word	0x050000f7


	//   ....[183]....
        /*62e4*/ 	.word	0x050000f7


	//   ....[184]....
        /*62e8*/ 	.word	0x050000f7


	//   ....[185]....
        /*62ec*/ 	.word	0x050000f7


	//   ....[186]....
        /*62f0*/ 	.word	0x050000f7


	//   ....[187]....
        /*62f4*/ 	.word	0x050000f7


	//   ....[188]....
        /*62f8*/ 	.word	0x050000f7


	//   ....[189]....
        /*62fc*/ 	.word	0x050000f7


	//   ....[190]....
        /*6300*/ 	.word	0x050000f7


	//   ....[191]....
        /*6304*/ 	.word	0x050000f7


	//   ....[192]....
        /*6308*/ 	.word	0x050000f7


	//   ....[193]....
        /*630c*/ 	.word	0x050000f7


	//   ....[194]....
        /*6310*/ 	.word	0x050000f7


	//   ....[195]....
        /*6314*/ 	.word	0x050000f7


	//   ....[196]....
        /*6318*/ 	.word	0x050000f7


	//   ....[197]....
        /*631c*/ 	.word	0x050000f7


	//   ....[198]....
        /*6320*/ 	.word	0x050000f7


	//   ....[199]....
        /*6324*/ 	.word	0x050000f7


	//   ....[200]....
        /*6328*/ 	.word	0x050000f7


	//   ....[201]....
        /*632c*/ 	.word	0x050000f7


	//   ....[202]....
        /*6330*/ 	.word	0x050000f7


	//   ....[203]....
        /*6334*/ 	.word	0x050000f7


	//   ....[204]....
        /*6338*/ 	.word	0x050000f7


	//   ....[205]....
        /*633c*/ 	.word	0x050000f7


	//   ....[206]....
        /*6340*/ 	.word	0x050000f7


	//   ....[207]....
        /*6344*/ 	.word	0x050000f7


	//   ....[208]....
        /*6348*/ 	.word	0x050000f7


	//   ....[209]....
        /*634c*/ 	.word	0x050000f7


	//   ....[210]....
        /*6350*/ 	.word	0x050000f7


	//   ....[211]....
        /*6354*/ 	.word	0x050000f7


	//   ....[212]....
        /*6358*/ 	.word	0x050000f7


	//   ....[213]....
        /*635c*/ 	.word	0x050000f7


	//   ....[214]....
        /*6360*/ 	.word	0x050000f7


	//   ....[215]....
        /*6364*/ 	.word	0x050000f7


	//   ....[216]....
        /*6368*/ 	.word	0x050000f7


	//   ....[217]....
        /*636c*/ 	.word	0x050000f7


	//   ....[218]....
        /*6370*/ 	.word	0x050000f7


	//   ....[219]....
        /*6374*/ 	.word	0x050000f7


	//   ....[220]....
        /*6378*/ 	.word	0x050000f7


	//   ....[221]....
        /*637c*/ 	.word	0x050000f7


	//   ....[222]....
        /*6380*/ 	.word	0x050000f7


	//   ....[223]....
        /*6384*/ 	.word	0x050000f7


	//   ....[224]....
        /*6388*/ 	.word	0x050000f7


	//   ....[225]....
        /*638c*/ 	.word	0x050000f7


	//   ....[226]....
        /*6390*/ 	.word	0x050000f7


	//   ....[227]....
        /*6394*/ 	.word	0x050000f7


	//   ....[228]....
        /*6398*/ 	.word	0x050000f7


	//   ....[229]....
        /*639c*/ 	.word	0x050000f7


	//   ....[230]....
        /*63a0*/ 	.word	0x050000f7


	//   ....[231]....
        /*63a4*/ 	.word	0x050000f7


	//   ....[232]....
        /*63a8*/ 	.word	0x050000f7


	//   ....[233]....
        /*63ac*/ 	.word	0x050000f7


	//   ....[234]....
        /*63b0*/ 	.word	0x050000f7


	//   ....[235]....
        /*63b4*/ 	.word	0x050000f7


	//   ....[236]....
        /*63b8*/ 	.word	0x050000f7


	//   ....[237]....
        /*63bc*/ 	.word	0x050000f7


	//   ....[238]....
        /*63c0*/ 	.word	0x050000f7


	//   ....[239]....
        /*63c4*/ 	.word	0x050000f7


	//   ....[240]....
        /*63c8*/ 	.word	0x050000f7


	//   ....[241]....
        /*63cc*/ 	.word	0x050000f7


	//   ....[242]....
        /*63d0*/ 	.word	0x050000f7


	//   ....[243]....
        /*63d4*/ 	.word	0x050000f7


	//   ....[244]....
        /*63d8*/ 	.word	0x050000f7


	//   ....[245]....
        /*63dc*/ 	.word	0x050000f7


	//   ....[246]....
        /*63e0*/ 	.word	0x050000f7


	//   ....[247]....
        /*63e4*/ 	.word	0x050000f7


	//   ....[248]....
        /*63e8*/ 	.word	0x050000f7


	//   ....[249]....
        /*63ec*/ 	.word	0x050000f7


	//   ....[250]....
        /*63f0*/ 	.word	0x050000f7


	//   ....[251]....
        /*63f4*/ 	.word	0x050000f7


	//   ....[252]....
        /*63f8*/ 	.word	0x050000f7


	//   ....[253]....
        /*63fc*/ 	.word	0x050000f7


	//   ....[254]....
        /*6400*/ 	.word	0x050000f7


	//   ....[255]....
        /*6404*/ 	.word	0x050000f7


	//   ....[0]....
        /*6408*/ 	.word	0x050000f7


	//   ....[1]....
        /*640c*/ 	.word	0x050000f7


	//   ....[2]....
        /*6410*/ 	.word	0x050000f7


	//   ....[3]....
        /*6414*/ 	.word	0x050000f7


	//   ....[4]....
        /*6418*/ 	.word	0x050000f7


	//   ....[5]....
        /*641c*/ 	.word	0x050000f7


	//   ....[6]....
        /*6420*/ 	.word	0x050000f7


	//   ....[7]....
        /*6424*/ 	.word	0x050000f7


	//   ....[8]....
        /*6428*/ 	.word	0x050000f7


	//   ....[9]....
        /*642c*/ 	.word	0x050000f7


	//   ....[10]....
        /*6430*/ 	.word	0x050000f7


	//   ....[11]....
        /*6434*/ 	.word	0x050000f7


	//   ....[12]....
        /*6438*/ 	.word	0x050000f7


	//   ....[13]....
        /*643c*/ 	.word	0x050000f7


	//   ....[14]....
        /*6440*/ 	.word	0x050000f7


	//   ....[15]....
        /*6444*/ 	.word	0x050000f7


	//   ....[16]....
        /*6448*/ 	.word	0x050000f7


	//   ....[17]....
        /*644c*/ 	.word	0x050000f7


	//   ....[18]....
        /*6450*/ 	.word	0x050000f7


	//   ....[19]....
        /*6454*/ 	.word	0x050000f7


	//   ....[20]....
        /*6458*/ 	.word	0x050000f7


	//   ....[21]....
        /*645c*/ 	.word	0x050000f7


	//   ....[22]....
        /*6460*/ 	.word	0x050000f7


	//   ....[23]....
        /*6464*/ 	.word	0x050000f7


	//   ....[24]....
        /*6468*/ 	.word	0x050000f7


	//   ....[25]....
        /*646c*/ 	.word	0x050000f7


	//   ....[26]....
        /*6470*/ 	.word	0x050000f7


	//   ....[27]....
        /*6474*/ 	.word	0x050000f7


	//   ....[28]....
        /*6478*/ 	.word	0x050000f7


	//   ....[29]....
        /*647c*/ 	.word	0x050000f7


	//   ....[30]....
        /*6480*/ 	.word	0x050000f7


	//   ....[31]....
        /*6484*/ 	.word	0x050000f7


	//   ....[32]....
        /*6488*/ 	.word	0x050000f7


	//   ....[33]....
        /*648c*/ 	.word	0x050000f7


	//   ....[34]....
        /*6490*/ 	.word	0x050000f7


	//   ....[35]....
        /*6494*/ 	.word	0x050000f7


	//   ....[36]....
        /*6498*/ 	.word	0x050000f7


	//   ....[37]....
        /*649c*/ 	.word	0x050000f7


	//   ....[38]....
        /*64a0*/ 	.word	0x050000f7


	//   ....[39]....
        /*64a4*/ 	.word	0x050000f7


	//   ....[40]....
        /*64a8*/ 	.word	0x050000f7


	//   ....[41]....
        /*64ac*/ 	.word	0x050000f7


	//   ....[42]....
        /*64b0*/ 	.word	0x050000f7


	//   ....[43]....
        /*64b4*/ 	.word	0x050000f7


	//   ....[44]....
        /*64b8*/ 	.word	0x050000f7


	//   ....[45]....
        /*64bc*/ 	.word	0x050000f7


	//   ....[46]....
        /*64c0*/ 	.word	0x050000f7


	//   ....[47]....
        /*64c4*/ 	.word	0x050000f7


	//   ....[48]....
        /*64c8*/ 	.word	0x050000f7


	//   ....[49]....
        /*64cc*/ 	.word	0x050000f7


	//   ....[50]....
        /*64d0*/ 	.word	0x050000f7


	//   ....[51]....
        /*64d4*/ 	.word	0x050000f7


	//   ....[52]....
        /*64d8*/ 	.word	0x050000f7


	//   ....[53]....
        /*64dc*/ 	.word	0x050000f7


	//   ....[54]....
        /*64e0*/ 	.word	0x050000f7


	//   ....[55]....
        /*64e4*/ 	.word	0x050000f7


	//   ....[56]....
        /*64e8*/ 	.word	0x050000f7


	//   ....[57]....
        /*64ec*/ 	.word	0x050000f7


	//   ....[58]....
        /*64f0*/ 	.word	0x050000f7


	//   ....[59]....
        /*64f4*/ 	.word	0x050000f7


	//   ....[60]....
        /*64f8*/ 	.word	0x050000f7


	//   ....[61]....
        /*64fc*/ 	.word	0x050000f7


	//   ....[62]....
        /*6500*/ 	.word	0x050000f7


	//   ....[63]....
        /*6504*/ 	.word	0x050000f7


	//   ....[64]....
        /*6508*/ 	.word	0x050000f7


	//   ....[65]....
        /*650c*/ 	.word	0x050000f7


	//   ....[66]....
        /*6510*/ 	.word	0x050000f7


	//   ....[67]....
        /*6514*/ 	.word	0x050000f7


	//   ....[68]....
        /*6518*/ 	.word	0x050000f7


	//   ....[69]....
        /*651c*/ 	.word	0x050000f7


	//   ....[70]....
        /*6520*/ 	.word	0x050000f7


	//   ....[71]....
        /*6524*/ 	.word	0x050000f7


	//   ....[72]....
        /*6528*/ 	.word	0x050000f7


	//   ....[73]....
        /*652c*/ 	.word	0x050000f7


	//   ....[74]....
        /*6530*/ 	.word	0x050000f7


	//   ....[75]....
        /*6534*/ 	.word	0x050000f7


	//   ....[76]....
        /*6538*/ 	.word	0x050000f7


	//   ....[77]....
        /*653c*/ 	.word	0x050000f7


	//   ....[78]....
        /*6540*/ 	.word	0x050000f7


	//   ....[79]....
        /*6544*/ 	.word	0x050000f7


	//   ....[80]....
        /*6548*/ 	.word	0x050000f7


	//   ....[81]....
        /*654c*/ 	.word	0x050000f7


	//   ....[82]....
        /*6550*/ 	.word	0x050000f7


	//   ....[83]....
        /*6554*/ 	.word	0x050000f7


	//   ....[84]....
        /*6558*/ 	.word	0x050000f7


	//   ....[85]....
        /*655c*/ 	.word	0x050000f7


	//   ....[86]....
        /*6560*/ 	.word	0x050000f7


	//   ....[87]....
        /*6564*/ 	.word	0x050000f7


	//   ....[88]....
        /*6568*/ 	.word	0x050000f7


	//   ....[89]....
        /*656c*/ 	.word	0x050000f7


	//   ....[90]....
        /*6570*/ 	.word	0x050000f7


	//   ....[91]....
        /*6574*/ 	.word	0x050000f7


	//   ....[92]....
        /*6578*/ 	.word	0x050000f7


	//   ....[93]....
        /*657c*/ 	.word	0x050000f7


	//   ....[94]....
        /*6580*/ 	.word	0x050000f7


	//   ....[95]....
        /*6584*/ 	.word	0x050000f7


	//   ....[96]....
        /*6588*/ 	.word	0x050000f7


	//   ....[97]....
        /*658c*/ 	.word	0x050000f7


	//   ....[98]....
        /*6590*/ 	.word	0x050000f7


	//   ....[99]....
        /*6594*/ 	.word	0x050000f7


	//   ....[100]....
        /*6598*/ 	.word	0x050000f7


	//   ....[101]....
        /*659c*/ 	.word	0x050000f7


	//   ....[102]....
        /*65a0*/ 	.word	0x050000f7


	//   ....[103]....
        /*65a4*/ 	.word	0x050000f7


	//   ....[104]....
        /*65a8*/ 	.word	0x050000f7


	//   ....[105]....
        /*65ac*/ 	.word	0x050000f7


	//   ....[106]....
        /*65b0*/ 	.word	0x050000f7


	//   ....[107]....
        /*65b4*/ 	.word	0x050000f7


	//   ....[108]....
        /*65b8*/ 	.word	0x050000f7


	//   ....[109]....
        /*65bc*/ 	.word	0x050000f7


	//   ....[110]....
        /*65c0*/ 	.word	0x050000f7


	//   ....[111]....
        /*65c4*/ 	.word	0x050000f7


	//   ....[112]....
        /*65c8*/ 	.word	0x050000f7


	//   ....[113]....
        /*65cc*/ 	.word	0x050000f7


	//   ....[114]....
        /*65d0*/ 	.word	0x050000f7


	//   ....[115]....
        /*65d4*/ 	.word	0x050000f7


	//   ....[116]....
        /*65d8*/ 	.word	0x050000f7


	//   ....[117]....
        /*65dc*/ 	.word	0x050000f7


	//   ....[118]....
        /*65e0*/ 	.word	0x050000f7


	//   ....[119]....
        /*65e4*/ 	.word	0x050000f7


	//   ....[120]....
        /*65e8*/ 	.word	0x050000f7


	//   ....[121]....
        /*65ec*/ 	.word	0x050000f7


	//   ....[122]....
        /*65f0*/ 	.word	0x050000f7


	//   ....[123]....
        /*65f4*/ 	.word	0x050000f7


	//   ....[124]....
        /*65f8*/ 	.word	0x050000f7


	//   ....[125]....
        /*65fc*/ 	.word	0x050000f7


	//   ....[126]....
        /*6600*/ 	.word	0x050000f7


	//   ....[127]....
        /*6604*/ 	.word	0x050000f7


	//   ....[128]....
        /*6608*/ 	.word	0x050000f7


	//   ....[129]....
        /*660c*/ 	.word	0x050000f7


	//   ....[130]....
        /*6610*/ 	.word	0x050000f7


	//   ....[131]....
        /*6614*/ 	.word	0x050000f7


	//   ....[132]....
        /*6618*/ 	.word	0x050000f7


	//   ....[133]....
        /*661c*/ 	.word	0x050000f7


	//   ....[134]....
        /*6620*/ 	.word	0x050000f7


	//   ....[135]....
        /*6624*/ 	.word	0x050000f7


	//   ....[136]....
        /*6628*/ 	.word	0x050000f7


	//   ....[137]....
        /*662c*/ 	.word	0x050000f7


	//   ....[138]....
        /*6630*/ 	.word	0x050000f7


	//   ....[139]....
        /*6634*/ 	.word	0x050000f7


	//   ....[140]....
        /*6638*/ 	.word	0x050000f7


	//   ....[141]....
        /*663c*/ 	.word	0x050000f7


	//   ....[142]....
        /*6640*/ 	.word	0x050000f7


	//   ....[143]....
        /*6644*/ 	.word	0x050000f7


	//   ....[144]....
        /*6648*/ 	.word	0x050000f7


	//   ....[145]....
        /*664c*/ 	.word	0x050000f7


	//   ....[146]....
        /*6650*/ 	.word	0x050000f7


	//   ....[147]....
        /*6654*/ 	.word	0x050000f7


	//   ....[148]....
        /*6658*/ 	.word	0x050000f7


	//   ....[149]....
        /*665c*/ 	.word	0x050000f7


	//   ....[150]....
        /*6660*/ 	.word	0x050000f7


	//   ....[151]....
        /*6664*/ 	.word	0x050000f7


	//   ....[152]....
        /*6668*/ 	.word	0x050000f7


	//   ....[153]....
        /*666c*/ 	.word	0x050000f7


	//   ....[154]....
        /*6670*/ 	.word	0x050000f7


	//   ....[155]....
        /*6674*/ 	.word	0x050000f7


	//   ....[156]....
        /*6678*/ 	.word	0x050000f7


	//   ....[157]....
        /*667c*/ 	.word	0x050000f7


	//   ....[158]....
        /*6680*/ 	.word	0x050000f7


	//   ....[159]....
        /*6684*/ 	.word	0x050000f7


	//   ....[160]....
        /*6688*/ 	.word	0x050000f7


	//   ....[161]....
        /*668c*/ 	.word	0x050000f7


	//   ....[162]....
        /*6690*/ 	.word	0x050000f7


	//   ....[163]....
        /*6694*/ 	.word	0x050000f7


	//   ....[164]....
        /*6698*/ 	.word	0x050000f7


	//   ....[165]....
        /*669c*/ 	.word	0x050000f7


	//   ....[166]....
        /*66a0*/ 	.word	0x050000f7


	//   ....[167]....
        /*66a4*/ 	.word	0x050000f7


	//   ....[168]....
        /*66a8*/ 	.word	0x050000f7


	//   ....[169]....
        /*66ac*/ 	.word	0x050000f7


	//   ....[170]....
        /*66b0*/ 	.word	0x050000f7


	//   ....[171]....
        /*66b4*/ 	.word	0x050000f7


	//   ....[172]....
        /*66b8*/ 	.word	0x050000f7


	//   ....[173]....
        /*66bc*/ 	.word	0x050000f7


	//   ....[174]....
        /*66c0*/ 	.word	0x050000f7


	//   ....[175]....
        /*66c4*/ 	.word	0x050000f7


	//   ....[176]....
        /*66c8*/ 	.word	0x050000f7


	//   ....[177]....
        /*66cc*/ 	.word	0x050000f7


	//   ....[178]....
        /*66d0*/ 	.word	0x050000f7


	//   ....[179]....
        /*66d4*/ 	.word	0x050000f7


	//   ....[180]....
        /*66d8*/ 	.word	0x050000f7


	//   ....[181]....
        /*66dc*/ 	.word	0x050000f7


	//   ....[182]....
        /*66e0*/ 	.word	0x050000f7


	//   ....[183]....
        /*66e4*/ 	.word	0x050000f7


	//   ....[184]....
        /*66e8*/ 	.word	0x050000f7


	//   ....[185]....
        /*66ec*/ 	.word	0x050000f7


	//   ....[186]....
        /*66f0*/ 	.word	0x050000f7


	//   ....[187]....
        /*66f4*/ 	.word	0x050000f7


	//   ....[188]....
        /*66f8*/ 	.word	0x050000f7


	//   ....[189]....
        /*66fc*/ 	.word	0x050000f7


	//   ....[190]....
        /*6700*/ 	.word	0x050000f7


	//   ....[191]....
        /*6704*/ 	.word	0x050000f7


	//   ....[192]....
        /*6708*/ 	.word	0x050000f7


	//   ....[193]....
        /*670c*/ 	.word	0x050000f7


	//   ....[194]....
        /*6710*/ 	.word	0x050000f7


	//   ....[195]....
        /*6714*/ 	.word	0x050000f7


	//   ....[196]....
        /*6718*/ 	.word	0x050000f7


	//   ....[197]....
        /*671c*/ 	.word	0x050000f7


	//   ....[198]....
        /*6720*/ 	.word	0x050000f7


	//   ....[199]....
        /*6724*/ 	.word	0x050000f7


	//   ....[200]....
        /*6728*/ 	.word	0x050000f7


	//   ....[201]....
        /*672c*/ 	.word	0x050000f7


	//   ....[202]....
        /*6730*/ 	.word	0x050000f7


	//   ....[203]....
        /*6734*/ 	.word	0x050000f7


	//   ....[204]....
        /*6738*/ 	.word	0x050000f7


	//   ....[205]....
        /*673c*/ 	.word	0x050000f7


	//   ....[206]....
        /*6740*/ 	.word	0x050000f7


	//   ....[207]....
        /*6744*/ 	.word	0x050000f7


	//   ....[208]....
        /*6748*/ 	.word	0x050000f7


	//   ....[209]....
        /*674c*/ 	.word	0x050000f7


	//   ....[210]....
        /*6750*/ 	.word	0x050000f7


	//   ....[211]....
        /*6754*/ 	.word	0x050000f7


	//   ....[212]....
        /*6758*/ 	.word	0x050000f7


	//   ....[213]....
        /*675c*/ 	.word	0x050000f7


	//   ....[214]....
        /*6760*/ 	.word	0x050000f7


	//   ....[215]....
        /*6764*/ 	.word	0x050000f7


	//   ....[216]....
        /*6768*/ 	.word	0x050000f7


	//   ....[217]....
        /*676c*/ 	.word	0x050000f7


	//   ....[218]....
        /*6770*/ 	.word	0x050000f7


	//   ....[219]....
        /*6774*/ 	.word	0x050000f7


	//   ....[220]....
        /*6778*/ 	.word	0x050000f7


	//   ....[221]....
        /*677c*/ 	.word	0x050000f7


	//   ....[222]....
        /*6780*/ 	.word	0x050000f7


	//   ....[223]....
        /*6784*/ 	.word	0x050000f7


	//   ....[224]....
        /*6788*/ 	.word	0x050000f7


	//   ....[225]....
        /*678c*/ 	.word	0x050000f7


	//   ....[226]....
        /*6790*/ 	.word	0x050000f7


	//   ....[227]....
        /*6794*/ 	.word	0x050000f7


	//   ....[228]....
        /*6798*/ 	.word	0x050000f7


	//   ....[229]....
        /*679c*/ 	.word	0x050000f7


	//   ....[230]....
        /*67a0*/ 	.word	0x050000f7


	//   ....[231]....
        /*67a4*/ 	.word	0x050000f7


	//   ....[232]....
        /*67a8*/ 	.word	0x050000f7


	//   ....[233]....
        /*67ac*/ 	.word	0x050000f7


	//   ....[234]....
        /*67b0*/ 	.word	0x050000f7


	//   ....[235]....
        /*67b4*/ 	.word	0x050000f7


	//   ....[236]....
        /*67b8*/ 	.word	0x050000f7


	//   ....[237]....
        /*67bc*/ 	.word	0x050000f7


	//   ....[238]....
        /*67c0*/ 	.word	0x050000f7


	//   ....[239]....
        /*67c4*/ 	.word	0x050000f7


	//   ....[240]....
        /*67c8*/ 	.word	0x050000f7


	//   ....[241]....
        /*67cc*/ 	.word	0x050000f7


	//   ....[242]....
        /*67d0*/ 	.word	0x050000f7


	//   ....[243]....
        /*67d4*/ 	.word	0x050000f7


	//   ....[244]....
        /*67d8*/ 	.word	0x050000f7


	//   ....[245]....
        /*67dc*/ 	.word	0x050000f7


	//   ....[246]....
        /*67e0*/ 	.word	0x050000f7


	//   ....[247]....
        /*67e4*/ 	.word	0x050000f7


	//   ....[248]....
        /*67e8*/ 	.word	0x050000f7


	//   ....[249]....
        /*67ec*/ 	.word	0x050000f7


	//   ....[250]....
        /*67f0*/ 	.word	0x050000f7


	//   ....[251]....
        /*67f4*/ 	.word	0x050000f7


	//   ....[252]....
        /*67f8*/ 	.word	0x050000f7


	//   ....[253]....
        /*67fc*/ 	.word	0x050000f7


	//   ....[254]....
        /*6800*/ 	.word	0x050000f7


	//   ....[255]....
        /*6804*/ 	.word	0x050000f7


	//   ....[0]....
        /*6808*/ 	.word	0x050000f7


	//   ....[1]....
        /*680c*/ 	.word	0x050000f7


	//   ....[2]....
        /*6810*/ 	.word	0x050000f7


	//   ....[3]....
        /*6814*/ 	.word	0x050000f7


	//   ....[4]....
        /*6818*/ 	.word	0x050000f7


	//   ....[5]....
        /*681c*/ 	.word	0x050000f7


	//   ....[6]....
        /*6820*/ 	.word	0x050000f7


	//   ....[7]....
        /*6824*/ 	.word	0x050000f7


	//   ....[8]....
        /*6828*/ 	.word	0x050000f7


	//   ....[9]....
        /*682c*/ 	.word	0x050000f7


	//   ....[10]....
        /*6830*/ 	.word	0x050000f7


	//   ....[11]....
        /*6834*/ 	.word	0x050000f7


	//   ....[12]....
        /*6838*/ 	.word	0x050000f7


	//   ....[13]....
        /*683c*/ 	.word	0x050000f7


	//   ....[14]....
        /*6840*/ 	.word	0x050000f7


	//   ....[15]....
        /*6844*/ 	.word	0x050000f7


	//   ....[16]....
        /*6848*/ 	.word	0x050000f7


	//   ....[17]....
        /*684c*/ 	.word	0x050000f7


	//   ....[18]....
        /*6850*/ 	.word	0x050000f7


	//   ....[19]....
        /*6854*/ 	.word	0x050000f7


	//   ....[20]....
        /*6858*/ 	.word	0x050000f7


	//   ....[21]....
        /*685c*/ 	.word	0x050000f7


	//   ....[22]....
        /*6860*/ 	.word	0x050000f7


	//   ....[23]....
        /*6864*/ 	.word	0x050000f7


	//   ....[24]....
        /*6868*/ 	.word	0x050000f7


	//   ....[25]....
        /*686c*/ 	.word	0x050000f7


	//   ....[26]....
        /*6870*/ 	.word	0x050000f7


	//   ....[27]....
        /*6874*/ 	.word	0x050000f7


	//   ....[28]....
        /*6878*/ 	.word	0x050000f7


	//   ....[29]....
        /*687c*/ 	.word	0x050000f7


	//   ....[30]....
        /*6880*/ 	.word	0x050000f7


	//   ....[31]....
        /*6884*/ 	.word	0x050000f7


	//   ....[32]....
        /*6888*/ 	.word	0x050000f7


	//   ....[33]....
        /*688c*/ 	.word	0x050000f7


	//   ....[34]....
        /*6890*/ 	.word	0x050000f7


	//   ....[35]....
        /*6894*/ 	.word	0x050000f7


	//   ....[36]....
        /*6898*/ 	.word	0x050000f7


	//   ....[37]....
        /*689c*/ 	.word	0x050000f7


	//   ....[38]....
        /*68a0*/ 	.word	0x050000f7


	//   ....[39]....
        /*68a4*/ 	.word	0x050000f7


	//   ....[40]....
        /*68a8*/ 	.word	0x050000f7


	//   ....[41]....
        /*68ac*/ 	.word	0x050000f7


	//   ....[42]....
        /*68b0*/ 	.word	0x050000f7


	//   ....[43]....
        /*68b4*/ 	.word	0x050000f7


	//   ....[44]....
        /*68b8*/ 	.word	0x050000f7


	//   ....[45]....
        /*68bc*/ 	.word	0x050000f7


	//   ....[46]....
        /*68c0*/ 	.word	0x050000f7


	//   ....[47]....
        /*68c4*/ 	.word	0x050000f7


	//   ....[48]....
        /*68c8*/ 	.word	0x050000f7


	//   ....[49]....
        /*68cc*/ 	.word	0x050000f7


	//   ....[50]....
        /*68d0*/ 	.word	0x050000f7


	//   ....[51]....
        /*68d4*/ 	.word	0x050000f7


	//   ....[52]....
        /*68d8*/ 	.word	0x050000f7


	//   ....[53]....
        /*68dc*/ 	.word	0x050000f7


	//   ....[54]....
        /*68e0*/ 	.word	0x050000f7


	//   ....[55]....
        /*68e4*/ 	.word	0x050000f7


	//   ....[56]....
        /*68e8*/ 	.word	0x050000f7


	//   ....[57]....
        /*68ec*/ 	.word	0x050000f7


	//   ....[58]....
        /*68f0*/ 	.word	0x050000f7


	//   ....[59]....
        /*68f4*/ 	.word	0x050000f7


	//   ....[60]....
        /*68f8*/ 	.word	0x050000f7


	//   ....[61]....
        /*68fc*/ 	.word	0x050000f7


	//   ....[62]....
        /*6900*/ 	.word	0x050000f7


	//   ....[63]....
        /*6904*/ 	.word	0x050000f7


	//   ....[64]....
        /*6908*/ 	.word	0x050000f7


	//   ....[65]....
        /*690c*/ 	.word	0x050000f7


	//   ....[66]....
        /*6910*/ 	.word	0x050000f7


	//   ....[67]....
        /*6914*/ 	.word	0x050000f7


	//   ....[68]....
        /*6918*/ 	.word	0x050000f7


	//   ....[69]....
        /*691c*/ 	.word	0x050000f7


	//   ....[70]....
        /*6920*/ 	.word	0x050000f7


	//   ....[71]....
        /*6924*/ 	.word	0x050000f7


	//   ....[72]....
        /*6928*/ 	.word	0x050000f7


	//   ....[73]....
        /*692c*/ 	.word	0x050000f7


	//   ....[74]....
        /*6930*/ 	.word	0x050000f7


	//   ....[75]....
        /*6934*/ 	.word	0x050000f7


	//   ....[76]....
        /*6938*/ 	.word	0x050000f7


	//   ....[77]....
        /*693c*/ 	.word	0x050000f7


	//   ....[78]....
        /*6940*/ 	.word	0x050000f7


	//   ....[79]....
        /*6944*/ 	.word	0x050000f7


	//   ....[80]....
        /*6948*/ 	.word	0x050000f7


	//   ....[81]....
        /*694c*/ 	.word	0x050000f7


	//   ....[82]....
        /*6950*/ 	.word	0x050000f7


	//   ....[83]....
        /*6954*/ 	.word	0x050000f7


	//   ....[84]....
        /*6958*/ 	.word	0x050000f7


	//   ....[85]....
        /*695c*/ 	.word	0x050000f7


	//   ....[86]....
        /*6960*/ 	.word	0x050000f7


	//   ....[87]....
        /*6964*/ 	.word	0x050000f7


	//   ....[88]....
        /*6968*/ 	.word	0x050000f7


	//   ....[89]....
        /*696c*/ 	.word	0x050000f7


	//   ....[90]....
        /*6970*/ 	.word	0x050000f7


	//   ....[91]....
        /*6974*/ 	.word	0x050000f7


	//   ....[92]....
        /*6978*/ 	.word	0x050000f7


	//   ....[93]....
        /*697c*/ 	.word	0x050000f7


	//   ....[94]....
        /*6980*/ 	.word	0x050000f7


	//   ....[95]....
        /*6984*/ 	.word	0x050000f7


	//   ....[96]....
        /*6988*/ 	.word	0x050000f7


	//   ....[97]....
        /*698c*/ 	.word	0x050000f7


	//   ....[98]....
        /*6990*/ 	.word	0x050000f7


	//   ....[99]....
        /*6994*/ 	.word	0x050000f7


	//   ....[100]....
        /*6998*/ 	.word	0x050000f7


	//   ....[101]....
        /*699c*/ 	.word	0x050000f7


	//   ....[102]....
        /*69a0*/ 	.word	0x050000f7


	//   ....[103]....
        /*69a4*/ 	.word	0x050000f7


	//   ....[104]....
        /*69a8*/ 	.word	0x050000f7


	//   ....[105]....
        /*69ac*/ 	.word	0x050000f7


	//   ....[106]....
        /*69b0*/ 	.word	0x050000f7


	//   ....[107]....
        /*69b4*/ 	.word	0x050000f7


	//   ....[108]....
        /*69b8*/ 	.word	0x050000f7


	//   ....[109]....
        /*69bc*/ 	.word	0x050000f7


	//   ....[110]....
        /*69c0*/ 	.word	0x050000f7


	//   ....[111]....
        /*69c4*/ 	.word	0x050000f7


	//   ....[112]....
        /*69c8*/ 	.word	0x050000f7


	//   ....[113]....
        /*69cc*/ 	.word	0x050000f7


	//   ....[114]....
        /*69d0*/ 	.word	0x050000f7


	//   ....[115]....
        /*69d4*/ 	.word	0x050000f7


	//   ....[116]....
        /*69d8*/ 	.word	0x050000f7


	//   ....[117]....
        /*69dc*/ 	.word	0x050000f7


	//   ....[118]....
        /*69e0*/ 	.word	0x050000f7


	//   ....[119]....
        /*69e4*/ 	.word	0x050000f7


	//   ....[120]....
        /*69e8*/ 	.word	0x050000f7


	//   ....[121]....
        /*69ec*/ 	.word	0x050000f7


	//   ....[122]....
        /*69f0*/ 	.word	0x050000f7


	//   ....[123]....
        /*69f4*/ 	.word	0x050000f7


	//   ....[124]....
        /*69f8*/ 	.word	0x050000f7


	//   ....[125]....
        /*69fc*/ 	.word	0x050000f7


	//   ....[126]....
        /*6a00*/ 	.word	0x050000f7


	//   ....[127]....
        /*6a04*/ 	.word	0x050000f7


	//   ....[128]....
        /*6a08*/ 	.word	0x050000f7


	//   ....[129]....
        /*6a0c*/ 	.word	0x050000f7


	//   ....[130]....
        /*6a10*/ 	.word	0x050000f7


	//   ....[131]....
        /*6a14*/ 	.word	0x050000f7


	//   ....[132]....
        /*6a18*/ 	.word	0x050000f7


	//   ....[133]....
        /*6a1c*/ 	.word	0x050000f7


	//   ....[134]....
        /*6a20*/ 	.word	0x050000f7


	//   ....[135]....
        /*6a24*/ 	.word	0x050000f7


	//   ....[136]....
        /*6a28*/ 	.word	0x050000f7


	//   ....[137]....
        /*6a2c*/ 	.word	0x050000f7


	//   ....[138]....
        /*6a30*/ 	.word	0x050000f7


	//   ....[139]....
        /*6a34*/ 	.word	0x050000f7


	//   ....[140]....
        /*6a38*/ 	.word	0x050000f7


	//   ....[141]....
        /*6a3c*/ 	.word	0x050000f7


	//   ....[142]....
        /*6a40*/ 	.word	0x050000f7


	//   ....[143]....
        /*6a44*/ 	.word	0x050000f7


	//   ....[144]....
        /*6a48*/ 	.word	0x050000f7


	//   ....[145]....
        /*6a4c*/ 	.word	0x050000f7


	//   ....[146]....
        /*6a50*/ 	.word	0x050000f7


	//   ....[147]....
        /*6a54*/ 	.word	0x050000f7


	//   ....[148]....
        /*6a58*/ 	.word	0x050000f7


	//   ....[149]....
        /*6a5c*/ 	.word	0x050000f7


	//   ....[150]....
        /*6a60*/ 	.word	0x050000f7


	//   ....[151]....
        /*6a64*/ 	.word	0x050000f7


	//   ....[152]....
        /*6a68*/ 	.word	0x050000f7


	//   ....[153]....
        /*6a6c*/ 	.word	0x050000f7


	//   ....[154]....
        /*6a70*/ 	.word	0x050000f7


	//   ....[155]....
        /*6a74*/ 	.word	0x050000f7


	//   ....[156]....
        /*6a78*/ 	.word	0x050000f7


	//   ....[157]....
        /*6a7c*/ 	.word	0x050000f7


	//   ....[158]....
        /*6a80*/ 	.word	0x050000f7


	//   ....[159]....
        /*6a84*/ 	.word	0x050000f7


	//   ....[160]....
        /*6a88*/ 	.word	0x050000f7


	//   ....[161]....
        /*6a8c*/ 	.word	0x050000f7


	//   ....[162]....
        /*6a90*/ 	.word	0x050000f7


	//   ....[163]....
        /*6a94*/ 	.word	0x050000f7


	//   ....[164]....
        /*6a98*/ 	.word	0x050000f7


	//   ....[165]....
        /*6a9c*/ 	.word	0x050000f7


	//   ....[166]....
        /*6aa0*/ 	.word	0x050000f7


	//   ....[167]....
        /*6aa4*/ 	.word	0x050000f7


	//   ....[168]....
        /*6aa8*/ 	.word	0x050000f7


	//   ....[169]....
        /*6aac*/ 	.word	0x050000f7


	//   ....[170]....
        /*6ab0*/ 	.word	0x050000f7


	//   ....[171]....
        /*6ab4*/ 	.word	0x050000f7


	//   ....[172]....
        /*6ab8*/ 	.word	0x050000f7


	//   ....[173]....
        /*6abc*/ 	.word	0x050000f7


	//   ....[174]....
        /*6ac0*/ 	.word	0x050000f7


	//   ....[175]....
        /*6ac4*/ 	.word	0x050000f7


	//   ....[176]....
        /*6ac8*/ 	.word	0x050000f7


	//   ....[177]....
        /*6acc*/ 	.word	0x050000f7


	//   ....[178]....
        /*6ad0*/ 	.word	0x050000f7


	//   ....[179]....
        /*6ad4*/ 	.word	0x050000f7


	//   ....[180]....
        /*6ad8*/ 	.word	0x050000f7


	//   ....[181]....
        /*6adc*/ 	.word	0x050000f7


	//   ....[182]....
        /*6ae0*/ 	.word	0x050000f7


	//   ....[183]....
        /*6ae4*/ 	.word	0x050000f7


	//   ....[184]....
        /*6ae8*/ 	.word	0x050000f7


	//   ....[185]....
        /*6aec*/ 	.word	0x050000f7


	//   ....[186]....
        /*6af0*/ 	.word	0x050000f7


	//   ....[187]....
        /*6af4*/ 	.word	0x050000f7


	//   ....[188]....
        /*6af8*/ 	.word	0x050000f7


	//   ....[189]....
        /*6afc*/ 	.word	0x050000f7


	//   ....[190]....
        /*6b00*/ 	.word	0x050000f7


	//   ....[191]....
        /*6b04*/ 	.word	0x050000f7


	//   ....[192]....
        /*6b08*/ 	.word	0x050000f7


	//   ....[193]....
        /*6b0c*/ 	.word	0x050000f7


	//   ....[194]....
        /*6b10*/ 	.word	0x050000f7


	//   ....[195]....
        /*6b14*/ 	.word	0x050000f7


	//   ....[196]....
        /*6b18*/ 	.word	0x050000f7


	//   ....[197]....
        /*6b1c*/ 	.word	0x050000f7


	//   ....[198]....
        /*6b20*/ 	.word	0x050000f7


	//   ....[199]....
        /*6b24*/ 	.word	0x050000f7


	//   ....[200]....
        /*6b28*/ 	.word	0x050000f7


	//   ....[201]....
        /*6b2c*/ 	.word	0x050000f7


	//   ....[202]....
        /*6b30*/ 	.word	0x050000f7


	//   ....[203]....
        /*6b34*/ 	.word	0x050000f7


	//   ....[204]....
        /*6b38*/ 	.word	0x050000f7


	//   ....[205]....
        /*6b3c*/ 	.word	0x050000f7


	//   ....[206]....
        /*6b40*/ 	.word	0x050000f7


	//   ....[207]....
        /*6b44*/ 	.word	0x050000f7


	//   ....[208]....
        /*6b48*/ 	.word	0x050000f7


	//   ....[209]....
        /*6b4c*/ 	.word	0x050000f7


	//   ....[210]....
        /*6b50*/ 	.word	0x050000f7


	//   ....[211]....
        /*6b54*/ 	.word	0x050000f7


	//   ....[212]....
        /*6b58*/ 	.word	0x050000f7


	//   ....[213]....
        /*6b5c*/ 	.word	0x050000f7


	//   ....[214]....
        /*6b60*/ 	.word	0x050000f7


	//   ....[215]....
        /*6b64*/ 	.word	0x050000f7


	//   ....[216]....
        /*6b68*/ 	.word	0x050000f7


	//   ....[217]....
        /*6b6c*/ 	.word	0x050000f7


	//   ....[218]....
        /*6b70*/ 	.word	0x050000f7


	//   ....[219]....
        /*6b74*/ 	.word	0x050000f7


	//   ....[220]....
        /*6b78*/ 	.word	0x050000f7


	//   ....[221]....
        /*6b7c*/ 	.word	0x050000f7


	//   ....[222]....
        /*6b80*/ 	.word	0x050000f7


	//   ....[223]....
        /*6b84*/ 	.word	0x050000f7


	//   ....[224]....
        /*6b88*/ 	.word	0x050000f7


	//   ....[225]....
        /*6b8c*/ 	.word	0x050000f7


	//   ....[226]....
        /*6b90*/ 	.word	0x050000f7


	//   ....[227]....
        /*6b94*/ 	.word	0x050000f7


	//   ....[228]....
        /*6b98*/ 	.word	0x050000f7


	//   ....[229]....
        /*6b9c*/ 	.word	0x050000f7


	//   ....[230]....
        /*6ba0*/ 	.word	0x050000f7


	//   ....[231]....
        /*6ba4*/ 	.word	0x050000f7


	//   ....[232]....
        /*6ba8*/ 	.word	0x050000f7


	//   ....[233]....
        /*6bac*/ 	.word	0x050000f7


	//   ....[234]....
        /*6bb0*/ 	.word	0x050000f7


	//   ....[235]....
        /*6bb4*/ 	.word	0x050000f7


	//   ....[236]....
        /*6bb8*/ 	.word	0x050000f7


	//   ....[237]....
        /*6bbc*/ 	.word	0x050000f7


	//   ....[238]....
        /*6bc0*/ 	.word	0x050000f7


	//   ....[239]....
        /*6bc4*/ 	.word	0x050000f7


	//   ....[240]....
        /*6bc8*/ 	.word	0x050000f7


	//   ....[241]....
        /*6bcc*/ 	.word	0x050000f7


	//   ....[242]....
        /*6bd0*/ 	.word	0x050000f7


	//   ....[243]....
        /*6bd4*/ 	.word	0x050000f7


	//   ....[244]....
        /*6bd8*/ 	.word	0x050000f7


	//   ....[245]....
        /*6bdc*/ 	.word	0x050000f7


	//   ....[246]....
        /*6be0*/ 	.word	0x050000f7


	//   ....[247]....
        /*6be4*/ 	.word	0x050000f7


	//   ....[248]....
        /*6be8*/ 	.word	0x050000f7


	//   ....[249]....
        /*6bec*/ 	.word	0x050000f7


	//   ....[250]....
        /*6bf0*/ 	.word	0x050000f7


	//   ....[251]....
        /*6bf4*/ 	.word	0x050000f7


	//   ....[252]....
        /*6bf8*/ 	.word	0x050000f7


	//   ....[253]....
        /*6bfc*/ 	.word	0x050000f7


	//   ....[254]....
        /*6c00*/ 	.word	0x050000f7


	//   ....[255]....
        /*6c04*/ 	.word	0x050000f7


	//   ....[0]....
        /*6c08*/ 	.word	0x050000f7


	//   ....[1]....
        /*6c0c*/ 	.word	0x050000f7


	//   ....[2]....
        /*6c10*/ 	.word	0x050000f7


	//   ....[3]....
        /*6c14*/ 	.word	0x050000f7


	//   ....[4]....
        /*6c18*/ 	.word	0x050000f7


	//   ....[5]....
        /*6c1c*/ 	.word	0x050000f7


	//   ....[6]....
        /*6c20*/ 	.word	0x050000f7


	//   ....[7]....
        /*6c24*/ 	.word	0x050000f7


	//   ....[8]....
        /*6c28*/ 	.word	0x050000f7


	//   ....[9]....
        /*6c2c*/ 	.word	0x050000f7


	//   ....[10]....
        /*6c30*/ 	.word	0x050000f7


	//   ....[11]....
        /*6c34*/ 	.word	0x050000f7


	//   ....[12]....
        /*6c38*/ 	.word	0x050000f7


	//   ....[13]....
        /*6c3c*/ 	.word	0x050000f7


	//   ....[14]....
        /*6c40*/ 	.word	0x050000f7


	//----- nvinfo : EIATTR_COOP_GROUP_INSTR_OFFSETS
	.align		4
.L_71:
        /*6c44*/ 	.byte	0x04, 0x28
        /*6c46*/ 	.short	(.L_73 - .L_72)


	//   ....[0]....
.L_72:
        /*6c48*/ 	.word	0x0000fa00


	//   ....[1]....
        /*6c4c*/ 	.word	0x0000fa20


	//   ....[2]....
        /*6c50*/ 	.word	0x0000fa50


	//   ....[3]....
        /*6c54*/ 	.word	0x0000fa70


	//   ....[4]....
        /*6c58*/ 	.word	0x0000faa0


	//   ....[5]....
        /*6c5c*/ 	.word	0x00016940


	//   ....[6]....
        /*6c60*/ 	.word	0x00016960


	//   ....[7]....
        /*6c64*/ 	.word	0x00016980


	//   ....[8]....
        /*6c68*/ 	.word	0x000169a0


	//   ....[9]....
        /*6c6c*/ 	.word	0x000169c0


	//   ....[10]....
        /*6c70*/ 	.word	0x00018af0


	//   ....[11]....
        /*6c74*/ 	.word	0x00018b70


	//   ....[12]....
        /*6c78*/ 	.word	0x00018ba0


	//   ....[13]....
        /*6c7c*/ 	.word	0x00018bf0


	//   ....[14]....
        /*6c80*/ 	.word	0x00018c40


	//   ....[15]....
        /*6c84*/ 	.word	0x00018c50


	//   ....[16]....
        /*6c88*/ 	.word	0x00018c80


	//   ....[17]....
        /*6c8c*/ 	.word	0x00018cb0


	//   ....[18]....
        /*6c90*/ 	.word	0x00018d30


	//   ....[19]....
        /*6c94*/ 	.word	0x00018da0


	//   ....[20]....
        /*6c98*/ 	.word	0x00018db0


	//   ....[21]....
        /*6c9c*/ 	.word	0x00018dc0


	//   ....[22]....
        /*6ca0*/ 	.word	0x00018de0


	//   ....[23]....
        /*6ca4*/ 	.word	0x00018e00


	//   ....[24]....
        /*6ca8*/ 	.word	0x00018e30


	//   ....[25]....
        /*6cac*/ 	.word	0x00018e40


	//   ....[26]....
        /*6cb0*/ 	.word	0x00018ef0


	//   ....[27]....
        /*6cb4*/ 	.word	0x00018f10


	//   ....[28]....
        /*6cb8*/ 	.word	0x00018f20


	//   ....[29]....
        /*6cbc*/ 	.word	0x00018f80


	//   ....[30]....
        /*6cc0*/ 	.word	0x00018fa0


	//   ....[31]....
        /*6cc4*/ 	.word	0x00019030


	//   ....[32]....
        /*6cc8*/ 	.word	0x00019050


	//   ....[33]....
        /*6ccc*/ 	.word	0x000190a0


	//   ....[34]....
        /*6cd0*/ 	.word	0x000190f0


	//   ....[35]....
        /*6cd4*/ 	.word	0x00019100


	//   ....[36]....
        /*6cd8*/ 	.word	0x00019170


	//   ....[37]....
        /*6cdc*/ 	.word	0x00019190


	//   ....[38]....
        /*6ce0*/ 	.word	0x000191a0


	//   ....[39]....
        /*6ce4*/ 	.word	0x00019230


	//   ....[40]....
        /*6ce8*/ 	.word	0x00019240


	//   ....[41]....
        /*6cec*/ 	.word	0x00019280


	//   ....[42]....
        /*6cf0*/ 	.word	0x000192d0


	//   ....[43]....
        /*6cf4*/ 	.word	0x000192e0


	//   ....[44]....
        /*6cf8*/ 	.word	0x00019340


	//   ....[45]....
        /*6cfc*/ 	.word	0x00019360


	//   ....[46]....
        /*6d00*/ 	.word	0x00019390


	//   ....[47]....
        /*6d04*/ 	.word	0x000193a0


	//   ....[48]....
        /*6d08*/ 	.word	0x000193f0


	//   ....[49]....
        /*6d0c*/ 	.word	0x00019480


	//   ....[50]....
        /*6d10*/ 	.word	0x000194a0


	//   ....[51]....
        /*6d14*/ 	.word	0x000194c0


	//   ....[52]....
        /*6d18*/ 	.word	0x00019540


	//   ....[53]....
        /*6d1c*/ 	.word	0x00019560


	//   ....[54]....
        /*6d20*/ 	.word	0x000195a0


	//   ....[55]....
        /*6d24*/ 	.word	0x000195c0


	//   ....[56]....
        /*6d28*/ 	.word	0x000195f0


	//   ....[57]....
        /*6d2c*/ 	.word	0x00019680


	//   ....[58]....
        /*6d30*/ 	.word	0x000196a0


	//   ....[59]....
        /*6d34*/ 	.word	0x000196e0


	//   ....[60]....
        /*6d38*/ 	.word	0x00019740


	//   ....[61]....
        /*6d3c*/ 	.word	0x00019790


	//   ....[62]....
        /*6d40*/ 	.word	0x000197c0


	//   ....[63]....
        /*6d44*/ 	.word	0x000197d0


	//   ....[64]....
        /*6d48*/ 	.word	0x00019840


	//   ....[65]....
        /*6d4c*/ 	.word	0x00019880


	//   ....[66]....
        /*6d50*/ 	.word	0x000198d0


	//   ....[67]....
        /*6d54*/ 	.word	0x000198f0


	//   ....[68]....
        /*6d58*/ 	.word	0x00019900


	//   ....[69]....
        /*6d5c*/ 	.word	0x000199a0


	//   ....[70]....
        /*6d60*/ 	.word	0x000199d0


	//   ....[71]....
        /*6d64*/ 	.word	0x000199f0


	//   ....[72]....
        /*6d68*/ 	.word	0x00019a10


	//   ....[73]....
        /*6d6c*/ 	.word	0x00019a30


	//   ....[74]....
        /*6d70*/ 	.word	0x00019aa0


	//   ....[75]....
        /*6d74*/ 	.word	0x00019ac0


	//   ....[76]....
        /*6d78*/ 	.word	0x00019af0


	//   ....[77]....
        /*6d7c*/ 	.word	0x00019b50


	//   ....[78]....
        /*6d80*/ 	.word	0x00019b60


	//   ....[79]....
        /*6d84*/ 	.word	0x00019bb0


	//   ....[80]....
        /*6d88*/ 	.word	0x00019bc0


	//   ....[81]....
        /*6d8c*/ 	.word	0x00019c50


	//   ....[82]....
        /*6d90*/ 	.word	0x00019c80


	//   ....[83]....
        /*6d94*/ 	.word	0x00019c90


	//   ....[84]....
        /*6d98*/ 	.word	0x00019cc0


	//   ....[85]....
        /*6d9c*/ 	.word	0x00019ce0


	//   ....[86]....
        /*6da0*/ 	.word	0x00019d90


	//   ....[87]....
        /*6da4*/ 	.word	0x00019db0


	//   ....[88]....
        /*6da8*/ 	.word	0x00019dc0


	//   ....[89]....
        /*6dac*/ 	.word	0x00019e20


	//   ....[90]....
        /*6db0*/ 	.word	0x00019e50


	//   ....[91]....
        /*6db4*/ 	.word	0x00019ec0


	//   ....[92]....
        /*6db8*/ 	.word	0x00019ee0


	//   ....[93]....
        /*6dbc*/ 	.word	0x00019ef0


	//   ....[94]....
        /*6dc0*/ 	.word	0x00019f70


	//   ....[95]....
        /*6dc4*/ 	.word	0x00019fc0


	//   ....[96]....
        /*6dc8*/ 	.word	0x00019ff0


	//   ....[97]....
        /*6dcc*/ 	.word	0x0001a000


	//   ....[98]....
        /*6dd0*/ 	.word	0x0001a020


	//   ....[99]....
        /*6dd4*/ 	.word	0x0001a0a0


	//   ....[100]....
        /*6dd8*/ 	.word	0x0001a0b0


	//   ....[101]....
        /*6ddc*/ 	.word	0x0001a150


	//   ....[102]....
        /*6de0*/ 	.word	0x0001a160


	//   ....[103]....
        /*6de4*/ 	.word	0x0001a170


	//   ....[104]....
        /*6de8*/ 	.word	0x0001a1c0


	//   ....[105]....
        /*6dec*/ 	.word	0x0001a1d0


	//   ....[106]....
        /*6df0*/ 	.word	0x0001a240


	//   ....[107]....
        /*6df4*/ 	.word	0x0001a270


	//   ....[108]....
        /*6df8*/ 	.word	0x0001a280


	//   ....[109]....
        /*6dfc*/ 	.word	0x0001a300


	//   ....[110]....
        /*6e00*/ 	.word	0x0001a320


	//   ....[111]....
        /*6e04*/ 	.word	0x0001a360


	//   ....[112]....
        /*6e08*/ 	.word	0x0001a3c0


	//   ....[113]....
        /*6e0c*/ 	.word	0x0001a3d0


	//   ....[114]....
        /*6e10*/ 	.word	0x0001a400


	//   ....[115]....
        /*6e14*/ 	.word	0x0001a440


	//   ....[116]....
        /*6e18*/ 	.word	0x0001a4b0


	//   ....[117]....
        /*6e1c*/ 	.word	0x0001a4d0


	//   ....[118]....
        /*6e20*/ 	.word	0x0001a500


	//   ....[119]....
        /*6e24*/ 	.word	0x0001a540


	//   ....[120]....
        /*6e28*/ 	.word	0x0001a560


	//   ....[121]....
        /*6e2c*/ 	.word	0x0001a5f0


	//   ....[122]....
        /*6e30*/ 	.word	0x0001a620


	//   ....[123]....
        /*6e34*/ 	.word	0x0001a630


	//   ....[124]....
        /*6e38*/ 	.word	0x0001a660


	//   ....[125]....
        /*6e3c*/ 	.word	0x0001a6b0


	//   ....[126]....
        /*6e40*/ 	.word	0x0001a710


	//   ....[127]....
        /*6e44*/ 	.word	0x0001a730


	//   ....[128]....
        /*6e48*/ 	.word	0x0001a760


	//   ....[129]....
        /*6e4c*/ 	.word	0x0001a780


	//   ....[130]....
        /*6e50*/ 	.word	0x0001a7b0


	//   ....[131]....
        /*6e54*/ 	.word	0x0001a820


	//   ....[132]....
        /*6e58*/ 	.word	0x0001a860


	//   ....[133]....
        /*6e5c*/ 	.word	0x0001a890


	//   ....[134]....
        /*6e60*/ 	.word	0x0001a8b0


	//   ....[135]....
        /*6e64*/ 	.word	0x0001a8d0


	//   ....[136]....
        /*6e68*/ 	.word	0x0001a950


	//   ....[137]....
        /*6e6c*/ 	.word	0x0001a990


	//   ....[138]....
        /*6e70*/ 	.word	0x0001a9c0


	//   ....[139]....
        /*6e74*/ 	.word	0x0001a9e0


	//   ....[140]....
        /*6e78*/ 	.word	0x0001aa00


	//   ....[141]....
        /*6e7c*/ 	.word	0x0001aa90


	//   ....[142]....
        /*6e80*/ 	.word	0x0001aad0


	//   ....[143]....
        /*6e84*/ 	.word	0x0001aaf0


	//   ....[144]....
        /*6e88*/ 	.word	0x0001ab10


	//   ....[145]....
        /*6e8c*/ 	.word	0x0001ab30


	//   ....[146]....
        /*6e90*/ 	.word	0x0001abb0


	//   ....[147]....
        /*6e94*/ 	.word	0x0001abf0


	//   ....[148]....
        /*6e98*/ 	.word	0x0001ac20


	//   ....[149]....
        /*6e9c*/ 	.word	0x0001ac40


	//   ....[150]....
        /*6ea0*/ 	.word	0x0001ac60


	//   ....[151]....
        /*6ea4*/ 	.word	0x0001acd0


	//   ....[152]....
        /*6ea8*/ 	.word	0x0001ad40


	//   ....[153]....
        /*6eac*/ 	.word	0x0001ad50


	//   ....[154]....
        /*6eb0*/ 	.word	0x0001ad70


	//   ....[155]....
        /*6eb4*/ 	.word	0x0001ad90


	//   ....[156]....
        /*6eb8*/ 	.word	0x0001ae20


	//   ....[157]....
        /*6ebc*/ 	.word	0x0001ae60


	//   ....[158]....
        /*6ec0*/ 	.word	0x0001ae80


	//   ....[159]....
        /*6ec4*/ 	.word	0x0001aea0


	//   ....[160]....
        /*6ec8*/ 	.word	0x0001aec0


	//   ....[161]....
        /*6ecc*/ 	.word	0x0001af30


	//   ....[162]....
        /*6ed0*/ 	.word	0x0001af90


	//   ....[163]....
        /*6ed4*/ 	.word	0x0001afb0


	//   ....[164]....
        /*6ed8*/ 	.word	0x0001afd0


	//   ....[165]....
        /*6edc*/ 	.word	0x0001aff0


	//   ....[166]....
        /*6ee0*/ 	.word	0x0001b070


	//   ....[167]....
        /*6ee4*/ 	.word	0x0001b0b0


	//   ....[168]....
        /*6ee8*/ 	.word	0x0001b0e0


	//   ....[169]....
        /*6eec*/ 	.word	0x0001b100


	//   ....[170]....
        /*6ef0*/ 	.word	0x0001b120


	//   ....[171]....
        /*6ef4*/ 	.word	0x0001b1b0


	//   ....[172]....
        /*6ef8*/ 	.word	0x0001b1f0


	//   ....[173]....
        /*6efc*/ 	.word	0x0001b210


	//   ....[174]....
        /*6f00*/ 	.word	0x0001b230


	//   ....[175]....
        /*6f04*/ 	.word	0x0001b260


	//   ....[176]....
        /*6f08*/ 	.word	0x0001b2d0


	//   ....[177]....
        /*6f0c*/ 	.word	0x0001b310


	//   ....[178]....
        /*6f10*/ 	.word	0x0001b340


	//   ....[179]....
        /*6f14*/ 	.word	0x0001b360


	//   ....[180]....
        /*6f18*/ 	.word	0x0001b380


	//   ....[181]....
        /*6f1c*/ 	.word	0x0001b3f0


	//   ....[182]....
        /*6f20*/ 	.word	0x0001b420


	//   ....[183]....
        /*6f24*/ 	.word	0x0001b470


	//   ....[184]....
        /*6f28*/ 	.word	0x0001b490


	//   ....[185]....
        /*6f2c*/ 	.word	0x0001b4b0


	//   ....[186]....
        /*6f30*/ 	.word	0x0001b520


	//   ....[187]....
        /*6f34*/ 	.word	0x0001b590


	//   ....[188]....
        /*6f38*/ 	.word	0x0001b5b0


	//   ....[189]....
        /*6f3c*/ 	.word	0x0001b5d0


	//   ....[190]....
        /*6f40*/ 	.word	0x0001b5f0


	//   ....[191]....
        /*6f44*/ 	.word	0x0001b670


	//   ....[192]....
        /*6f48*/ 	.word	0x0001b6b0


	//   ....[193]....
        /*6f4c*/ 	.word	0x0001b6e0


	//   ....[194]....
        /*6f50*/ 	.word	0x0001b700


	//   ....[195]....
        /*6f54*/ 	.word	0x0001b720


	//   ....[196]....
        /*6f58*/ 	.word	0x0001b7a0


	//   ....[197]....
        /*6f5c*/ 	.word	0x0001b7e0


	//   ....[198]....
        /*6f60*/ 	.word	0x0001b810


	//   ....[199]....
        /*6f64*/ 	.word	0x0001b830


	//   ....[200]....
        /*6f68*/ 	.word	0x0001b860


	//   ....[201]....
        /*6f6c*/ 	.word	0x0001b8e0


	//   ....[202]....
        /*6f70*/ 	.word	0x0001b920


	//   ....[203]....
        /*6f74*/ 	.word	0x0001b940


	//   ....[204]....
        /*6f78*/ 	.word	0x0001b960


	//   ....[205]....
        /*6f7c*/ 	.word	0x0001b980


	//   ....[206]....
        /*6f80*/ 	.word	0x0001ba10


	//   ....[207]....
        /*6f84*/ 	.word	0x0001ba60


	//   ....[208]....
        /*6f88*/ 	.word	0x0001ba70


	//   ....[209]....
        /*6f8c*/ 	.word	0x0001ba90


	//   ....[210]....
        /*6f90*/ 	.word	0x0001bac0


	//   ....[211]....
        /*6f94*/ 	.word	0x0001bb10


	//   ....[212]....
        /*6f98*/ 	.word	0x0001bb80


	//   ....[213]....
        /*6f9c*/ 	.word	0x0001bba0


	//   ....[214]....
        /*6fa0*/ 	.word	0x0001bbc0


	//   ....[215]....
        /*6fa4*/ 	.word	0x0001bc00


	//   ....[216]....
        /*6fa8*/ 	.word	0x0001bc50


	//   ....[217]....
        /*6fac*/ 	.word	0x0001bca0


	//   ....[218]....
        /*6fb0*/ 	.word	0x0001bcd0


	//   ....[219]....
        /*6fb4*/ 	.word	0x0001bcf0


	//   ....[220]....
        /*6fb8*/ 	.word	0x0001bd30


	//   ....[221]....
        /*6fbc*/ 	.word	0x0001bd70


	//   ....[222]....
        /*6fc0*/ 	.word	0x0001bde0


	//   ....[223]....
        /*6fc4*/ 	.word	0x0001be00


	//   ....[224]....
        /*6fc8*/ 	.word	0x0001be20


	//   ....[225]....
        /*6fcc*/ 	.word	0x0001be60


	//   ....[226]....
        /*6fd0*/ 	.word	0x0001beb0


	//   ....[227]....
        /*6fd4*/ 	.word	0x0001bf00


	//   ....[228]....
        /*6fd8*/ 	.word	0x0001bf30


	//   ....[229]....
        /*6fdc*/ 	.word	0x0001bf50


	//   ....[230]....
        /*6fe0*/ 	.word	0x0001bf80


	//   ....[231]....
        /*6fe4*/ 	.word	0x0001c000


	//   ....[232]....
        /*6fe8*/ 	.word	0x0001c030


	//   ....[233]....
        /*6fec*/ 	.word	0x0001c060


	//   ....[234]....
        /*6ff0*/ 	.word	0x0001c080


	//   ....[235]....
        /*6ff4*/ 	.word	0x0001c0a0


	//   ....[236]....
        /*6ff8*/ 	.word	0x0001c120


	//   ....[237]....
        /*6ffc*/ 	.word	0x0001c160


	//   ....[238]....
        /*7000*/ 	.word	0x0001c190


	//   ....[239]....
        /*7004*/ 	.word	0x0001c1b0


	//   ....[240]....
        /*7008*/ 	.word	0x0001c1d0


	//   ....[241]....
        /*700c*/ 	.word	0x0001c250


	//   ....[242]....
        /*7010*/ 	.word	0x0001c290


	//   ....[243]....
        /*7014*/ 	.word	0x0001c2c0


	//   ....[244]....
        /*7018*/ 	.word	0x0001c2e0


	//   ....[245]....
        /*701c*/ 	.word	0x0001c300


	//   ....[246]....
        /*7020*/ 	.word	0x0001c370


	//   ....[247]....
        /*7024*/ 	.word	0x0001c3c0


	//   ....[248]....
        /*7028*/ 	.word	0x0001c3e0


	//   ....[249]....
        /*702c*/ 	.word	0x0001c400


	//   ....[250]....
        /*7030*/ 	.word	0x0001c430


	//   ....[251]....
        /*7034*/ 	.word	0x0001c4a0


	//   ....[252]....
        /*7038*/ 	.word	0x0001c4e0


	//   ....[253]....
        /*703c*/ 	.word	0x0001c510


	//   ....[254]....
        /*7040*/ 	.word	0x0001c530


	//   ....[255]....
        /*7044*/ 	.word	0x0001c560


	//   ....[0]....
        /*7048*/ 	.word	0x0001c5d0


	//   ....[1]....
        /*704c*/ 	.word	0x0001c620


	//   ....[2]....
        /*7050*/ 	.word	0x0001c640


	//   ....[3]....
        /*7054*/ 	.word	0x0001c660


	//   ....[4]....
        /*7058*/ 	.word	0x0001c680


	//   ....[5]....
        /*705c*/ 	.word	0x0001c700


	//   ....[6]....
        /*7060*/ 	.word	0x0001c740


	//   ....[7]....
        /*7064*/ 	.word	0x0001c770


	//   ....[8]....
        /*7068*/ 	.word	0x0001c790


	//   ....[9]....
        /*706c*/ 	.word	0x0001c7b0


	//   ....[10]....
        /*7070*/ 	.word	0x0001c840


	//   ....[11]....
        /*7074*/ 	.word	0x0001c880


	//   ....[12]....
        /*7078*/ 	.word	0x0001c8a0


	//   ....[13]....
        /*707c*/ 	.word	0x0001c8c0


	//   ....[14]....
        /*7080*/ 	.word	0x0001c8e0


	//   ....[15]....
        /*7084*/ 	.word	0x0001c960


	//   ....[16]....
        /*7088*/ 	.word	0x0001c9a0


	//   ....[17]....
        /*708c*/ 	.word	0x0001c9c0


	//   ....[18]....
        /*7090*/ 	.word	0x0001c9e0


	//   ....[19]....
        /*7094*/ 	.word	0x0001ca10


	//   ....[20]....
        /*7098*/ 	.word	0x0001ca80


	//   ....[21]....
        /*709c*/ 	.word	0x0001cac0


	//   ....[22]....
        /*70a0*/ 	.word	0x0001caf0


	//   ....[23]....
        /*70a4*/ 	.word	0x0001cb10


	//   ....[24]....
        /*70a8*/ 	.word	0x0001cb30


	//   ....[25]....
        /*70ac*/ 	.word	0x0001cbc0


	//   ....[26]....
        /*70b0*/ 	.word	0x0001cc10


	//   ....[27]....
        /*70b4*/ 	.word	0x0001cc20


	//   ....[28]....
        /*70b8*/ 	.word	0x0001cc40


	//   ....[29]....
        /*70bc*/ 	.word	0x0001cc70


	//   ....[30]....
        /*70c0*/ 	.word	0x0001ccf0


	//   ....[31]....
        /*70c4*/ 	.word	0x0001cd30


	//   ....[32]....
        /*70c8*/ 	.word	0x0001cd50


	//   ....[33]....
        /*70cc*/ 	.word	0x0001cd70


	//   ....[34]....
        /*70d0*/ 	.word	0x0001cda0


	//   ....[35]....
        /*70d4*/ 	.word	0x0001cdf0


	//   ....[36]....
        /*70d8*/ 	.word	0x0001ce60


	//   ....[37]....
        /*70dc*/ 	.word	0x0001ce80


	//   ....[38]....
        /*70e0*/ 	.word	0x0001cea0


	//   ....[39]....
        /*70e4*/ 	.word	0x0001cee0


	//   ....[40]....
        /*70e8*/ 	.word	0x0001cf20


	//   ....[41]....
        /*70ec*/ 	.word	0x0001cf90


	//   ....[42]....
        /*70f0*/ 	.word	0x0001cfb0


	//   ....[43]....
        /*70f4*/ 	.word	0x0001cfd0


	//   ....[44]....
        /*70f8*/ 	.word	0x0001d010


	//   ....[45]....
        /*70fc*/ 	.word	0x0001d060


	//   ....[46]....
        /*7100*/ 	.word	0x0001d0c0


	//   ....[47]....
        /*7104*/ 	.word	0x0001d0e0


	//   ....[48]....
        /*7108*/ 	.word	0x0001d100


	//   ....[49]....
        /*710c*/ 	.word	0x0001d140


	//   ....[50]....
        /*7110*/ 	.word	0x0001d190


	//   ....[51]....
        /*7114*/ 	.word	0x0001d1f0


	//   ....[52]....
        /*7118*/ 	.word	0x0001d210


	//   ....[53]....
        /*711c*/ 	.word	0x0001d230


	//   ....[54]....
        /*7120*/ 	.word	0x0001d270


	//   ....[55]....
        /*7124*/ 	.word	0x0001d2c0


	//   ....[56]....
        /*7128*/ 	.word	0x0001d320


	//   ....[57]....
        /*712c*/ 	.word	0x0001d340


	//   ....[58]....
        /*7130*/ 	.word	0x0001d360


	//   ....[59]....
        /*7134*/ 	.word	0x0001d3a0


	//   ....[60]....
        /*7138*/ 	.word	0x0001d3f0


	//   ....[61]....
        /*713c*/ 	.word	0x0001d450


	//   ....[62]....
        /*7140*/ 	.word	0x0001d470


	//   ....[63]....
        /*7144*/ 	.word	0x0001d490


	//   ....[64]....
        /*7148*/ 	.word	0x0001d4c0


	//   ....[65]....
        /*714c*/ 	.word	0x0001d550


	//   ....[66]....
        /*7150*/ 	.word	0x0001d580


	//   ....[67]....
        /*7154*/ 	.word	0x0001d5b0


	//   ....[68]....
        /*7158*/ 	.word	0x0001d5d0


	//   ....[69]....
        /*715c*/ 	.word	0x0001d5f0


	//   ....[70]....
        /*7160*/ 	.word	0x0001d670


	//   ....[71]....
        /*7164*/ 	.word	0x0001d6b0


	//   ....[72]....
        /*7168*/ 	.word	0x0001d6d0


	//   ....[73]....
        /*716c*/ 	.word	0x0001d6f0


	//   ....[74]....
        /*7170*/ 	.word	0x0001d710


	//   ....[75]....
        /*7174*/ 	.word	0x0001d790


	//   ....[76]....
        /*7178*/ 	.word	0x0001d7d0


	//   ....[77]....
        /*717c*/ 	.word	0x0001d800


	//   ....[78]....
        /*7180*/ 	.word	0x0001d820


	//   ....[79]....
        /*7184*/ 	.word	0x0001d840


	//   ....[80]....
        /*7188*/ 	.word	0x0001d8c0


	//   ....[81]....
        /*718c*/ 	.word	0x0001d900


	//   ....[82]....
        /*7190*/ 	.word	0x0001d930


	//   ....[83]....
        /*7194*/ 	.word	0x0001d950


	//   ....[84]....
        /*7198*/ 	.word	0x0001d970


	//   ....[85]....
        /*719c*/ 	.word	0x0001d9f0


	//   ....[86]....
        /*71a0*/ 	.word	0x0001da30


	//   ....[87]....
        /*71a4*/ 	.word	0x0001da60


	//   ....[88]....
        /*71a8*/ 	.word	0x0001da80


	//   ....[89]....
        /*71ac*/ 	.word	0x0001daa0


	//   ....[90]....
        /*71b0*/ 	.word	0x0001db20


	//   ....[91]....
        /*71b4*/ 	.word	0x0001db60


	//   ....[92]....
        /*71b8*/ 	.word	0x0001db90


	//   ....[93]....
        /*71bc*/ 	.word	0x0001dbb0


	//   ....[94]....
        /*71c0*/ 	.word	0x0001dbd0


	//   ....[95]....
        /*71c4*/ 	.word	0x0001dc40


	//   ....[96]....
        /*71c8*/ 	.word	0x0001dca0


	//   ....[97]....
        /*71cc*/ 	.word	0x0001dcc0


	//   ....[98]....
        /*71d0*/ 	.word	0x0001dce0


	//   ....[99]....
        /*71d4*/ 	.word	0x0001dd00


	//   ....[100]....
        /*71d8*/ 	.word	0x0001dd80


	//   ....[101]....
        /*71dc*/ 	.word	0x0001ddc0


	//   ....[102]....
        /*71e0*/ 	.word	0x0001ddf0


	//   ....[103]....
        /*71e4*/ 	.word	0x0001de10


	//   ....[104]....
        /*71e8*/ 	.word	0x0001de30


	//   ....[105]....
        /*71ec*/ 	.word	0x0001deb0


	//   ....[106]....
        /*71f0*/ 	.word	0x0001def0


	//   ....[107]....
        /*71f4*/ 	.word	0x0001df20


	//   ....[108]....
        /*71f8*/ 	.word	0x0001df40


	//   ....[109]....
        /*71fc*/ 	.word	0x0001df60


	//   ....[110]....
        /*7200*/ 	.word	0x0001dff0


	//   ....[111]....
        /*7204*/ 	.word	0x0001e030


	//   ....[112]....
        /*7208*/ 	.word	0x0001e050


	//   ....[113]....
        /*720c*/ 	.word	0x0001e070


	//   ....[114]....
        /*7210*/ 	.word	0x0001e090


	//   ....[115]....
        /*7214*/ 	.word	0x0001e120


	//   ....[116]....
        /*7218*/ 	.word	0x0001e160


	//   ....[117]....
        /*721c*/ 	.word	0x0001e180


	//   ....[118]....
        /*7220*/ 	.word	0x0001e1a0


	//   ....[119]....
        /*7224*/ 	.word	0x0001e1c0


	//   ....[120]....
        /*7228*/ 	.word	0x0001e250


	//   ....[121]....
        /*722c*/ 	.word	0x0001e290


	//   ....[122]....
        /*7230*/ 	.word	0x0001e2b0


	//   ....[123]....
        /*7234*/ 	.word	0x0001e2d0


	//   ....[124]....
        /*7238*/ 	.word	0x0001e2f0


	//   ....[125]....
        /*723c*/ 	.word	0x0001e380


	//   ....[126]....
        /*7240*/ 	.word	0x0001e3c0


	//   ....[127]....
        /*7244*/ 	.word	0x0001e3e0


	//   ....[128]....
        /*7248*/ 	.word	0x0001e400


	//   ....[129]....
        /*724c*/ 	.word	0x0001e430


	//   ....[130]....
        /*7250*/ 	.word	0x0001e4b0


	//   ....[131]....
        /*7254*/ 	.word	0x0001e4f0


	//   ....[132]....
        /*7258*/ 	.word	0x0001e510


	//   ....[133]....
        /*725c*/ 	.word	0x0001e530


	//   ....[134]....
        /*7260*/ 	.word	0x0001e560


	//   ....[135]....
        /*7264*/ 	.word	0x0001e5d0


	//   ....[136]....
        /*7268*/ 	.word	0x0001e610


	//   ....[137]....
        /*726c*/ 	.word	0x0001e640


	//   ....[138]....
        /*7270*/ 	.word	0x0001e660


	//   ....[139]....
        /*7274*/ 	.word	0x0001e690


	//   ....[140]....
        /*7278*/ 	.word	0x0001e710


	//   ....[141]....
        /*727c*/ 	.word	0x0001e750


	//   ....[142]....
        /*7280*/ 	.word	0x0001e770


	//   ....[143]....
        /*7284*/ 	.word	0x0001e790


	//   ....[144]....
        /*7288*/ 	.word	0x0001e7c0


	//   ....[145]....
        /*728c*/ 	.word	0x0001e830


	//   ....[146]....
        /*7290*/ 	.word	0x0001e870


	//   ....[147]....
        /*7294*/ 	.word	0x0001e8a0


	//   ....[148]....
        /*7298*/ 	.word	0x0001e8c0


	//   ....[149]....
        /*729c*/ 	.word	0x0001e8f0


	//   ....[150]....
        /*72a0*/ 	.word	0x0001e960


	//   ....[151]....
        /*72a4*/ 	.word	0x0001e9a0


	//   ....[152]....
        /*72a8*/ 	.word	0x0001e9d0


	//   ....[153]....
        /*72ac*/ 	.word	0x0001e9f0


	//   ....[154]....
        /*72b0*/ 	.word	0x0001ea20


	//   ....[155]....
        /*72b4*/ 	.word	0x0001ea90


	//   ....[156]....
        /*72b8*/ 	.word	0x0001ead0


	//   ....[157]....
        /*72bc*/ 	.word	0x0001eb00


	//   ....[158]....
        /*72c0*/ 	.word	0x0001eb20


	//   ....[159]....
        /*72c4*/ 	.word	0x0001eb40


	//   ....[160]....
        /*72c8*/ 	.word	0x0001ebc0


	//   ....[161]....
        /*72cc*/ 	.word	0x0001ec00


	//   ....[162]....
        /*72d0*/ 	.word	0x0001ec30


	//   ....[163]....
        /*72d4*/ 	.word	0x0001ec50


	//   ....[164]....
        /*72d8*/ 	.word	0x0001ec70


	//   ....[165]....
        /*72dc*/ 	.word	0x0001ecf0


	//   ....[166]....
        /*72e0*/ 	.word	0x0001ed30


	//   ....[167]....
        /*72e4*/ 	.word	0x0001ed60


	//   ....[168]....
        /*72e8*/ 	.word	0x0001ed80


	//   ....[169]....
        /*72ec*/ 	.word	0x0001eda0


	//   ....[170]....
        /*72f0*/ 	.word	0x0001ee20


	//   ....[171]....
        /*72f4*/ 	.word	0x0001ee60


	//   ....[172]....
        /*72f8*/ 	.word	0x0001ee90


	//   ....[173]....
        /*72fc*/ 	.word	0x0001eeb0


	//   ....[174]....
        /*7300*/ 	.word	0x0001eed0


	//   ....[175]....
        /*7304*/ 	.word	0x0001ef50


	//   ....[176]....
        /*7308*/ 	.word	0x0001ef90


	//   ....[177]....
        /*730c*/ 	.word	0x0001efc0


	//   ....[178]....
        /*7310*/ 	.word	0x0001efe0


	//   ....[179]....
        /*7314*/ 	.word	0x0001f000


	//   ....[180]....
        /*7318*/ 	.word	0x0001f080


	//   ....[181]....
        /*731c*/ 	.word	0x0001f0c0


	//   ....[182]....
        /*7320*/ 	.word	0x0001f0f0


	//   ....[183]....
        /*7324*/ 	.word	0x0001f110


	//   ....[184]....
        /*7328*/ 	.word	0x0001f130


	//   ....[185]....
        /*732c*/ 	.word	0x0001f1a0


	//   ....[186]....
        /*7330*/ 	.word	0x0001f200


	//   ....[187]....
        /*7334*/ 	.word	0x0001f220


	//   ....[188]....
        /*7338*/ 	.word	0x0001f240


	//   ....[189]....
        /*733c*/ 	.word	0x0001f260


	//   ....[190]....
        /*7340*/ 	.word	0x0001f2e0


	//   ....[191]....
        /*7344*/ 	.word	0x0001f320


	//   ....[192]....
        /*7348*/ 	.word	0x0001f350


	//   ....[193]....
        /*734c*/ 	.word	0x0001f370


	//   ....[194]....
        /*7350*/ 	.word	0x0001f390


	//   ....[195]....
        /*7354*/ 	.word	0x0001f420


	//   ....[196]....
        /*7358*/ 	.word	0x0001f460


	//   ....[197]....
        /*735c*/ 	.word	0x0001f480


	//   ....[198]....
        /*7360*/ 	.word	0x0001f4a0


	//   ....[199]....
        /*7364*/ 	.word	0x0001f4c0


	//   ....[200]....
        /*7368*/ 	.word	0x0001f540


	//   ....[201]....
        /*736c*/ 	.word	0x0001f580


	//   ....[202]....
        /*7370*/ 	.word	0x0001f5b0


	//   ....[203]....
        /*7374*/ 	.word	0x0001f5d0


	//   ....[204]....
        /*7378*/ 	.word	0x0001f5f0


	//   ....[205]....
        /*737c*/ 	.word	0x0001f670


	//   ....[206]....
        /*7380*/ 	.word	0x0001f6b0


	//   ....[207]....
        /*7384*/ 	.word	0x0001f6e0


	//   ....[208]....
        /*7388*/ 	.word	0x0001f700


	//   ....[209]....
        /*738c*/ 	.word	0x0001f720


	//   ....[210]....
        /*7390*/ 	.word	0x0001f7a0


	//   ....[211]....
        /*7394*/ 	.word	0x0001f7e0


	//   ....[212]....
        /*7398*/ 	.word	0x0001f810


	//   ....[213]....
        /*739c*/ 	.word	0x0001f830


	//   ....[214]....
        /*73a0*/ 	.word	0x0001f850


	//   ....[215]....
        /*73a4*/ 	.word	0x0001f8e0


	//   ....[216]....
        /*73a8*/ 	.word	0x0001f920


	//   ....[217]....
        /*73ac*/ 	.word	0x0001f940


	//   ....[218]....
        /*73b0*/ 	.word	0x0001f960


	//   ....[219]....
        /*73b4*/ 	.word	0x0001f980


	//   ....[220]....
        /*73b8*/ 	.word	0x0001fa10


	//   ....[221]....
        /*73bc*/ 	.word	0x0001fa50


	//   ....[222]....
        /*73c0*/ 	.word	0x0001fa70


	//   ....[223]....
        /*73c4*/ 	.word	0x0001fa90


	//   ....[224]....
        /*73c8*/ 	.word	0x0001fab0


	//   ....[225]....
        /*73cc*/ 	.word	0x0001fb40


	//   ....[226]....
        /*73d0*/ 	.word	0x0001fb80


	//   ....[227]....
        /*73d4*/ 	.word	0x0001fba0


	//   ....[228]....
        /*73d8*/ 	.word	0x0001fbc0


	//   ....[229]....
        /*73dc*/ 	.word	0x0001fbe0


	//   ....[230]....
        /*73e0*/ 	.word	0x0001fc60


	//   ....[231]....
        /*73e4*/ 	.word	0x0001fca0


	//   ....[232]....
        /*73e8*/ 	.word	0x0001fcd0


	//   ....[233]....
        /*73ec*/ 	.word	0x0001fcf0


	//   ....[234]....
        /*73f0*/ 	.word	0x0001fd10


	//   ....[235]....
        /*73f4*/ 	.word	0x0001fda0


	//   ....[236]....
        /*73f8*/ 	.word	0x0001fde0


	//   ....[237]....
        /*73fc*/ 	.word	0x0001fe00


	//   ....[238]....
        /*7400*/ 	.word	0x0001fe20


	//   ....[239]....
        /*7404*/ 	.word	0x0001fe40


	//   ....[240]....
        /*7408*/ 	.word	0x0001fed0


	//   ....[241]....
        /*740c*/ 	.word	0x0001ff10


	//   ....[242]....
        /*7410*/ 	.word	0x0001ff30


	//   ....[243]....
        /*7414*/ 	.word	0x0001ff50


	//   ....[244]....
        /*7418*/ 	.word	0x0001ff70


	//   ....[245]....
        /*741c*/ 	.word	0x0001ffe0


	//   ....[246]....
        /*7420*/ 	.word	0x00020040


	//   ....[247]....
        /*7424*/ 	.word	0x00020060


	//   ....[248]....
        /*7428*/ 	.word	0x00020080


	//   ....[249]....
        /*742c*/ 	.word	0x000200a0


	//   ....[250]....
        /*7430*/ 	.word	0x00020110


	//   ....[251]....
        /*7434*/ 	.word	0x00020170


	//   ....[252]....
        /*7438*/ 	.word	0x00020190


	//   ....[253]....
        /*743c*/ 	.word	0x000201b0


	//   ....[254]....
        /*7440*/ 	.word	0x000201d0


	//   ....[255]....
        /*7444*/ 	.word	0x00020240


	//   ....[0]....
        /*7448*/ 	.word	0x000202a0


	//   ....[1]....
        /*744c*/ 	.word	0x000202c0


	//   ....[2]....
        /*7450*/ 	.word	0x000202e0


	//   ....[3]....
        /*7454*/ 	.word	0x00020300


	//   ....[4]....
        /*7458*/ 	.word	0x00020380


	//   ....[5]....
        /*745c*/ 	.word	0x000203c0


	//   ....[6]....
        /*7460*/ 	.word	0x000203f0


	//   ....[7]....
        /*7464*/ 	.word	0x00020410


	//   ....[8]....
        /*7468*/ 	.word	0x00020430


	//   ....[9]....
        /*746c*/ 	.word	0x000204b0


	//   ....[10]....
        /*7470*/ 	.word	0x000204f0


	//   ....[11]....
        /*7474*/ 	.word	0x00020520


	//   ....[12]....
        /*7478*/ 	.word	0x00020540


	//   ....[13]....
        /*747c*/ 	.word	0x00020560


	//   ....[14]....
        /*7480*/ 	.word	0x000205f0


	//   ....[15]....
        /*7484*/ 	.word	0x00020630


	//   ....[16]....
        /*7488*/ 	.word	0x00020650


	//   ....[17]....
        /*748c*/ 	.word	0x00020670


	//   ....[18]....
        /*7490*/ 	.word	0x00020690


	//   ....[19]....
        /*7494*/ 	.word	0x00020710


	//   ....[20]....
        /*7498*/ 	.word	0x00020750


	//   ....[21]....
        /*749c*/ 	.word	0x00020780


	//   ....[22]....
        /*74a0*/ 	.word	0x000207a0


	//   ....[23]....
        /*74a4*/ 	.word	0x000207c0


	//   ....[24]....
        /*74a8*/ 	.word	0x00020850


	//   ....[25]....
        /*74ac*/ 	.word	0x00020890


	//   ....[26]....
        /*74b0*/ 	.word	0x000208b0


	//   ....[27]....
        /*74b4*/ 	.word	0x000208d0


	//   ....[28]....
        /*74b8*/ 	.word	0x000208f0


	//   ....[29]....
        /*74bc*/ 	.word	0x00020980


	//   ....[30]....
        /*74c0*/ 	.word	0x000209c0


	//   ....[31]....
        /*74c4*/ 	.word	0x000209e0


	//   ....[32]....
        /*74c8*/ 	.word	0x00020a00


	//   ....[33]....
        /*74cc*/ 	.word	0x00020a20


	//   ....[34]....
        /*74d0*/ 	.word	0x00020aa0


	//   ....[35]....
        /*74d4*/ 	.word	0x00020ae0


	//   ....[36]....
        /*74d8*/ 	.word	0x00020b10


	//   ....[37]....
        /*74dc*/ 	.word	0x00020b30


	//   ....[38]....
        /*74e0*/ 	.word	0x00020b50


	//   ....[39]....
        /*74e4*/ 	.word	0x00020be0


	//   ....[40]....
        /*74e8*/ 	.word	0x00020c20


	//   ....[41]....
        /*74ec*/ 	.word	0x00020c40


	//   ....[42]....
        /*74f0*/ 	.word	0x00020c60


	//   ....[43]....
        /*74f4*/ 	.word	0x00020c80


	//   ....[44]....
        /*74f8*/ 	.word	0x00020d10


	//   ....[45]....
        /*74fc*/ 	.word	0x00020d50


	//   ....[46]....
        /*7500*/ 	.word	0x00020d70


	//   ....[47]....
        /*7504*/ 	.word	0x00020d90


	//   ....[48]....
        /*7508*/ 	.word	0x00020db0


	//   ....[49]....
        /*750c*/ 	.word	0x00020e40


	//   ....[50]....
        /*7510*/ 	.word	0x00020e80


	//   ....[51]....
        /*7514*/ 	.word	0x00020ea0


	//   ....[52]....
        /*7518*/ 	.word	0x00020ec0


	//   ....[53]....
        /*751c*/ 	.word	0x00020ee0


	//   ....[54]....
        /*7520*/ 	.word	0x00020f60


	//   ....[55]....
        /*7524*/ 	.word	0x00020fa0


	//   ....[56]....
        /*7528*/ 	.word	0x00020fd0


	//   ....[57]....
        /*752c*/ 	.word	0x00020ff0


	//   ....[58]....
        /*7530*/ 	.word	0x00021010


	//   ....[59]....
        /*7534*/ 	.word	0x000210a0


	//   ....[60]....
        /*7538*/ 	.word	0x000210e0


	//   ....[61]....
        /*753c*/ 	.word	0x00021100


	//   ....[62]....
        /*7540*/ 	.word	0x00021120


	//   ....[63]....
        /*7544*/ 	.word	0x00021140


	//   ....[64]....
        /*7548*/ 	.word	0x000211d0


	//   ....[65]....
        /*754c*/ 	.word	0x00021210


	//   ....[66]....
        /*7550*/ 	.word	0x00021230


	//   ....[67]....
        /*7554*/ 	.word	0x00021250


	//   ....[68]....
        /*7558*/ 	.word	0x00021270


	//   ....[69]....
        /*755c*/ 	.word	0x000212f0


	//   ....[70]....
        /*7560*/ 	.word	0x00021330


	//   ....[71]....
        /*7564*/ 	.word	0x00021360


	//   ....[72]....
        /*7568*/ 	.word	0x00021380


	//   ....[73]....
        /*756c*/ 	.word	0x000213a0


	//   ....[74]....
        /*7570*/ 	.word	0x00021430


	//   ....[75]....
        /*7574*/ 	.word	0x00021470


	//   ....[76]....
        /*7578*/ 	.word	0x000214a0


	//   ....[77]....
        /*757c*/ 	.word	0x000214c0


	//   ....[78]....
        /*7580*/ 	.word	0x000214e0


	//   ....[79]....
        /*7584*/ 	.word	0x00021560


	//   ....[80]....
        /*7588*/ 	.word	0x000215a0


	//   ....[81]....
        /*758c*/ 	.word	0x000215c0


	//   ....[82]....
        /*7590*/ 	.word	0x000215e0


	//   ....[83]....
        /*7594*/ 	.word	0x00021600


	//   ....[84]....
        /*7598*/ 	.word	0x00021650


	//   ....[85]....
        /*759c*/ 	.word	0x000216c0


	//   ....[86]....
        /*75a0*/ 	.word	0x000216e0


	//   ....[87]....
        /*75a4*/ 	.word	0x00021700


	//   ....[88]....
        /*75a8*/ 	.word	0x00021730


	//   ....[89]....
        /*75ac*/ 	.word	0x00021780


	//   ....[90]....
        /*75b0*/ 	.word	0x000217e0


	//   ....[91]....
        /*75b4*/ 	.word	0x00021800


	//   ....[92]....
        /*75b8*/ 	.word	0x00021820


	//   ....[93]....
        /*75bc*/ 	.word	0x00021840


	//   ....[94]....
        /*75c0*/ 	.word	0x000218d0


	//   ....[95]....
        /*75c4*/ 	.word	0x00021910


	//   ....[96]....
        /*75c8*/ 	.word	0x00021950


	//   ....[97]....
        /*75cc*/ 	.word	0x00021970


	//   ....[98]....
        /*75d0*/ 	.word	0x00021990


	//   ....[99]....
        /*75d4*/ 	.word	0x00021a00


	//   ....[100]....
        /*75d8*/ 	.word	0x00021a50


	//   ....[101]....
        /*75dc*/ 	.word	0x00021a60


	//   ....[102]....
        /*75e0*/ 	.word	0x00021a80


	//   ....[103]....
        /*75e4*/ 	.word	0x00021ac0


	//   ....[104]....
        /*75e8*/ 	.word	0x00021b30


	//   ....[105]....
        /*75ec*/ 	.word	0x00021b70


	//   ....[106]....
        /*75f0*/ 	.word	0x00021b90


	//   ....[107]....
        /*75f4*/ 	.word	0x00021bb0


	//   ....[108]....
        /*75f8*/ 	.word	0x00021be0


	//   ....[109]....
        /*75fc*/ 	.word	0x00021c40


	//   ....[110]....
        /*7600*/ 	.word	0x00021ca0


	//   ....[111]....
        /*7604*/ 	.word	0x00021cd0


	//   ....[112]....
        /*7608*/ 	.word	0x00021cf0


	//   ....[113]....
        /*760c*/ 	.word	0x00021d10


	//   ....[114]....
        /*7610*/ 	.word	0x00021d60


	//   ....[115]....
        /*7614*/ 	.word	0x00021d90


	//   ....[116]....
        /*7618*/ 	.word	0x00021dd0


	//   ....[117]....
        /*761c*/ 	.word	0x00021df0


	//   ....[118]....
        /*7620*/ 	.word	0x00021e10


	//   ....[119]....
        /*7624*/ 	.word	0x00021e30


	//   ....[120]....
        /*7628*/ 	.word	0x00021ec0


	//   ....[121]....
        /*762c*/ 	.word	0x00021f00


	//   ....[122]....
        /*7630*/ 	.word	0x00021f10


	//   ....[123]....
        /*7634*/ 	.word	0x00021f30


	//   ....[124]....
        /*7638*/ 	.word	0x00021f70


	//   ....[125]....
        /*763c*/ 	.word	0x00021fd0


	//   ....[126]....
        /*7640*/ 	.word	0x00021ff0


	//   ....[127]....
        /*7644*/ 	.word	0x00022010


	//   ....[128]....
        /*7648*/ 	.word	0x00022020


	//   ....[129]....
        /*764c*/ 	.word	0x00022040


	//   ....[130]....
        /*7650*/ 	.word	0x000220f0


	//   ....[131]....
        /*7654*/ 	.word	0x00022110


	//   ....[132]....
        /*7658*/ 	.word	0x00022120


	//   ....[133]....
        /*765c*/ 	.word	0x00022140


	//   ....[134]....
        /*7660*/ 	.word	0x00022190


	//   ....[135]....
        /*7664*/ 	.word	0x00022200


	//   ....[136]....
        /*7668*/ 	.word	0x00022220


	//   ....[137]....
        /*766c*/ 	.word	0x00022290


	//   ....[138]....
        /*7670*/ 	.word	0x00022420


	//   ....[139]....
        /*7674*/ 	.word	0x00022440


	//   ....[140]....
        /*7678*/ 	.word	0x00022460


	//   ....[141]....
        /*767c*/ 	.word	0x00022480


	//   ....[142]....
        /*7680*/ 	.word	0x000224a0


	//   ....[143]....
        /*7684*/ 	.word	0x00022520


	//   ....[144]....
        /*7688*/ 	.word	0x00022540


	//   ....[145]....
        /*768c*/ 	.word	0x00022560


	//   ....[146]....
        /*7690*/ 	.word	0x00022580


	//   ....[147]....
        /*7694*/ 	.word	0x000225a0


	//   ....[148]....
        /*7698*/ 	.word	0x00022710


	//   ....[149]....
        /*769c*/ 	.word	0x00022740


	//   ....[150]....
        /*76a0*/ 	.word	0x00022760


	//   ....[151]....
        /*76a4*/ 	.word	0x00022780


	//   ....[152]....
        /*76a8*/ 	.word	0x000227a0


	//   ....[153]....
        /*76ac*/ 	.word	0x00022940


	//   ....[154]....
        /*76b0*/ 	.word	0x00022960


	//   ....[155]....
        /*76b4*/ 	.word	0x00022980


	//   ....[156]....
        /*76b8*/ 	.word	0x000229a0


	//   ....[157]....
        /*76bc*/ 	.word	0x000229c0


	//   ....[158]....
        /*76c0*/ 	.word	0x00022a40


	//   ....[159]....
        /*76c4*/ 	.word	0x00022a60


	//   ....[160]....
        /*76c8*/ 	.word	0x00022a80


	//   ....[161]....
        /*76cc*/ 	.word	0x00022aa0


	//   ....[162]....
        /*76d0*/ 	.word	0x00022ac0


	//   ....[163]....
        /*76d4*/ 	.word	0x00022bc0


	//   ....[164]....
        /*76d8*/ 	.word	0x00022be0


	//   ....[165]....
        /*76dc*/ 	.word	0x00022c00


	//   ....[166]....
        /*76e0*/ 	.word	0x00022c40


	//   ....[167]....
        /*76e4*/ 	.word	0x00022c60


	//   ....[168]....
        /*76e8*/ 	.word	0x00022df0


	//   ....[169]....
        /*76ec*/ 	.word	0x00022e10


	//   ....[170]....
        /*76f0*/ 	.word	0x00022e30


	//   ....[171]....
        /*76f4*/ 	.word	0x00022e50


	//   ....[172]....
        /*76f8*/ 	.word	0x00022e70


	//   ....[173]....
        /*76fc*/ 	.word	0x00022ef0


	//   ....[174]....
        /*7700*/ 	.word	0x00022f10


	//   ....[175]....
        /*7704*/ 	.word	0x00022f30


	//   ....[176]....
        /*7708*/ 	.word	0x00022f50


	//   ....[177]....
        /*770c*/ 	.word	0x00022f70


	//   ....[178]....
        /*7710*/ 	.word	0x00023070


	//   ....[179]....
        /*7714*/ 	.word	0x00023090


	//   ....[180]....
        /*7718*/ 	.word	0x000230b0


	//   ....[181]....
        /*771c*/ 	.word	0x000230f0


	//   ....[182]....
        /*7720*/ 	.word	0x00023110


	//   ....[183]....
        /*7724*/ 	.word	0x000232a0


	//   ....[184]....
        /*7728*/ 	.word	0x000232c0


	//   ....[185]....
        /*772c*/ 	.word	0x000232e0


	//   ....[186]....
        /*7730*/ 	.word	0x00023300


	//   ....[187]....
        /*7734*/ 	.word	0x00023320


	//   ....[188]....
        /*7738*/ 	.word	0x000233a0


	//   ....[189]....
        /*773c*/ 	.word	0x000233c0


	//   ....[190]....
        /*7740*/ 	.word	0x000233e0


	//   ....[191]....
        /*7744*/ 	.word	0x00023400


	//   ....[192]....
        /*7748*/ 	.word	0x00023420


	//   ....[193]....
        /*774c*/ 	.word	0x00023520


	//   ....[194]....
        /*7750*/ 	.word	0x00023540


	//   ....[195]....
        /*7754*/ 	.word	0x00023560


	//   ....[196]....
        /*7758*/ 	.word	0x000235a0


	//   ....[197]....
        /*775c*/ 	.word	0x000235c0


	//   ....[198]....
        /*7760*/ 	.word	0x00023750


	//   ....[199]....
        /*7764*/ 	.word	0x00023770


	//   ....[200]....
        /*7768*/ 	.word	0x00023790


	//   ....[201]....
        /*776c*/ 	.word	0x000237b0


	//   ....[202]....
        /*7770*/ 	.word	0x000237d0


	//   ....[203]....
        /*7774*/ 	.word	0x00023850


	//   ....[204]....
        /*7778*/ 	.word	0x00023870


	//   ....[205]....
        /*777c*/ 	.word	0x00023890


	//   ....[206]....
        /*7780*/ 	.word	0x000238b0


	//   ....[207]....
        /*7784*/ 	.word	0x000238d0


	//   ....[208]....
        /*7788*/ 	.word	0x000239d0


	//   ....[209]....
        /*778c*/ 	.word	0x000239f0


	//   ....[210]....
        /*7790*/ 	.word	0x00023a10


	//   ....[211]....
        /*7794*/ 	.word	0x00023a50


	//   ....[212]....
        /*7798*/ 	.word	0x00023a70


	//   ....[213]....
        /*779c*/ 	.word	0x00023c00


	//   ....[214]....
        /*77a0*/ 	.word	0x00023c20


	//   ....[215]....
        /*77a4*/ 	.word	0x00023c40


	//   ....[216]....
        /*77a8*/ 	.word	0x00023c60


	//   ....[217]....
        /*77ac*/ 	.word	0x00023c80


	//   ....[218]....
        /*77b0*/ 	.word	0x00023d00


	//   ....[219]....
        /*77b4*/ 	.word	0x00023d20


	//   ....[220]....
        /*77b8*/ 	.word	0x00023d40


	//   ....[221]....
        /*77bc*/ 	.word	0x00023d60


	//   ....[222]....
        /*77c0*/ 	.word	0x00023d80


	//   ....[223]....
        /*77c4*/ 	.word	0x00023e80


	//   ....[224]....
        /*77c8*/ 	.word	0x00023ea0


	//   ....[225]....
        /*77cc*/ 	.word	0x00023ec0


	//   ....[226]....
        /*77d0*/ 	.word	0x00023f00


	//   ....[227]....
        /*77d4*/ 	.word	0x00023f20


	//   ....[228]....
        /*77d8*/ 	.word	0x000240b0


	//   ....[229]....
        /*77dc*/ 	.word	0x000240d0


	//   ....[230]....
        /*77e0*/ 	.word	0x000240f0


	//   ....[231]....
        /*77e4*/ 	.word	0x00024110


	//   ....[232]....
        /*77e8*/ 	.word	0x00024130


	//   ....[233]....
        /*77ec*/ 	.word	0x000241b0


	//   ....[234]....
        /*77f0*/ 	.word	0x000241d0


	//   ....[235]....
        /*77f4*/ 	.word	0x000241f0


	//   ....[236]....
        /*77f8*/ 	.word	0x00024210


	//   ....[237]....
        /*77fc*/ 	.word	0x00024230


	//   ....[238]....
        /*7800*/ 	.word	0x00024330


	//   ....[239]....
        /*7804*/ 	.word	0x00024350


	//   ....[240]....
        /*7808*/ 	.word	0x00024370


	//   ....[241]....
        /*780c*/ 	.word	0x000243b0


	//   ....[242]....
        /*7810*/ 	.word	0x000243d0


	//   ....[243]....
        /*7814*/ 	.word	0x00024560


	//   ....[244]....
        /*7818*/ 	.word	0x00024580


	//   ....[245]....
        /*781c*/ 	.word	0x000245a0


	//   ....[246]....
        /*7820*/ 	.word	0x000245c0


	//   ....[247]....
        /*7824*/ 	.word	0x000245e0


	//   ....[248]....
        /*7828*/ 	.word	0x00024660


	//   ....[249]....
        /*782c*/ 	.word	0x00024680


	//   ....[250]....
        /*7830*/ 	.word	0x000246a0


	//   ....[251]....
        /*7834*/ 	.word	0x000246c0


	//   ....[252]....
        /*7838*/ 	.word	0x000246e0


	//   ....[253]....
        /*783c*/ 	.word	0x000247e0


	//   ....[254]....
        /*7840*/ 	.word	0x00024800


	//   ....[255]....
        /*7844*/ 	.word	0x00024820


	//   ....[0]....
        /*7848*/ 	.word	0x00024860


	//   ....[1]....
        /*784c*/ 	.word	0x00024880


	//   ....[2]....
        /*7850*/ 	.word	0x00024a10


	//   ....[3]....
        /*7854*/ 	.word	0x00024a30


	//   ....[4]....
        /*7858*/ 	.word	0x00024a50


	//   ....[5]....
        /*785c*/ 	.word	0x00024a70


	//   ....[6]....
        /*7860*/ 	.word	0x00024a90


	//   ....[7]....
        /*7864*/ 	.word	0x00024b10


	//   ....[8]....
        /*7868*/ 	.word	0x00024b30


	//   ....[9]....
        /*786c*/ 	.word	0x00024b50


	//   ....[10]....
        /*7870*/ 	.word	0x00024b70


	//   ....[11]....
        /*7874*/ 	.word	0x00024b90


	//   ....[12]....
        /*7878*/ 	.word	0x00024c90


	//   ....[13]....
        /*787c*/ 	.word	0x00024cb0


	//   ....[14]....
        /*7880*/ 	.word	0x00024cd0


	//   ....[15]....
        /*7884*/ 	.word	0x00024d10


	//   ....[16]....
        /*7888*/ 	.word	0x00024d30


	//   ....[17]....
        /*788c*/ 	.word	0x00024ec0


	//   ....[18]....
        /*7890*/ 	.word	0x00024ee0


	//   ....[19]....
        /*7894*/ 	.word	0x00024f00


	//   ....[20]....
        /*7898*/ 	.word	0x00024f20


	//   ....[21]....
        /*789c*/ 	.word	0x00024f40


	//   ....[22]....
        /*78a0*/ 	.word	0x00024fc0


	//   ....[23]....
        /*78a4*/ 	.word	0x00024fe0


	//   ....[24]....
        /*78a8*/ 	.word	0x00025000


	//   ....[25]....
        /*78ac*/ 	.word	0x00025020


	//   ....[26]....
        /*78b0*/ 	.word	0x00025040


	//   ....[27]....
        /*78b4*/ 	.word	0x00025140


	//   ....[28]....
        /*78b8*/ 	.word	0x00025160


	//   ....[29]....
        /*78bc*/ 	.word	0x00025180


	//   ....[30]....
        /*78c0*/ 	.word	0x000251c0


	//   ....[31]....
        /*78c4*/ 	.word	0x000251e0


	//   ....[32]....
        /*78c8*/ 	.word	0x00025370


	//   ....[33]....
        /*78cc*/ 	.word	0x00025390


	//   ....[34]....
        /*78d0*/ 	.word	0x000253b0


	//   ....[35]....
        /*78d4*/ 	.word	0x000253d0


	//   ....[36]....
        /*78d8*/ 	.word	0x000253f0


	//   ....[37]....
        /*78dc*/ 	.word	0x00025470


	//   ....[38]....
        /*78e0*/ 	.word	0x00025490


	//   ....[39]....
        /*78e4*/ 	.word	0x000254b0


	//   ....[40]....
        /*78e8*/ 	.word	0x000254d0


	//   ....[41]....
        /*78ec*/ 	.word	0x000254f0


	//   ....[42]....
        /*78f0*/ 	.word	0x000255f0


	//   ....[43]....
        /*78f4*/ 	.word	0x00025610


	//   ....[44]....
        /*78f8*/ 	.word	0x00025630


	//   ....[45]....
        /*78fc*/ 	.word	0x00025670


	//   ....[46]....
        /*7900*/ 	.word	0x00025690


	//   ....[47]....
        /*7904*/ 	.word	0x00025820


	//   ....[48]....
        /*7908*/ 	.word	0x00025840


	//   ....[49]....
        /*790c*/ 	.word	0x00025860


	//   ....[50]....
        /*7910*/ 	.word	0x00025880


	//   ....[51]....
        /*7914*/ 	.word	0x000258a0


	//   ....[52]....
        /*7918*/ 	.word	0x00025920


	//   ....[53]....
        /*791c*/ 	.word	0x00025940


	//   ....[54]....
        /*7920*/ 	.word	0x00025960


	//   ....[55]....
        /*7924*/ 	.word	0x00025980


	//   ....[56]....
        /*7928*/ 	.word	0x000259a0


	//   ....[57]....
        /*792c*/ 	.word	0x00025aa0


	//   ....[58]....
        /*7930*/ 	.word	0x00025ac0


	//   ....[59]....
        /*7934*/ 	.word	0x00025ae0


	//   ....[60]....
        /*7938*/ 	.word	0x00025b20


	//   ....[61]....
        /*793c*/ 	.word	0x00025b40


	//   ....[62]....
        /*7940*/ 	.word	0x00025cd0


	//   ....[63]....
        /*7944*/ 	.word	0x00025cf0


	//   ....[64]....
        /*7948*/ 	.word	0x00025d10


	//   ....[65]....
        /*794c*/ 	.word	0x00025d30


	//   ....[66]....
        /*7950*/ 	.word	0x00025d50


	//   ....[67]....
        /*7954*/ 	.word	0x00025dd0


	//   ....[68]....
        /*7958*/ 	.word	0x00025df0


	//   ....[69]....
        /*795c*/ 	.word	0x00025e10


	//   ....[70]....
        /*7960*/ 	.word	0x00025e30


	//   ....[71]....
        /*7964*/ 	.word	0x00025e50


	//   ....[72]....
        /*7968*/ 	.word	0x00025f50


	//   ....[73]....
        /*796c*/ 	.word	0x00025f70


	//   ....[74]....
        /*7970*/ 	.word	0x00025f90


	//   ....[75]....
        /*7974*/ 	.word	0x00025fd0


	//   ....[76]....
        /*7978*/ 	.word	0x00025ff0


	//   ....[77]....
        /*797c*/ 	.word	0x00026180


	//   ....[78]....
        /*7980*/ 	.word	0x000261a0


	//   ....[79]....
        /*7984*/ 	.word	0x000261c0


	//   ....[80]....
        /*7988*/ 	.word	0x000261e0


	//   ....[81]....
        /*798c*/ 	.word	0x00026200


	//   ....[82]....
        /*7990*/ 	.word	0x00026280


	//   ....[83]....
        /*7994*/ 	.word	0x000262a0


	//   ....[84]....
        /*7998*/ 	.word	0x000262c0


	//   ....[85]....
        /*799c*/ 	.word	0x000262e0


	//   ....[86]....
        /*79a0*/ 	.word	0x00026300


	//   ....[87]....
        /*79a4*/ 	.word	0x00026400


	//   ....[88]....
        /*79a8*/ 	.word	0x00026420


	//   ....[89]....
        /*79ac*/ 	.word	0x00026440


	//   ....[90]....
        /*79b0*/ 	.word	0x00026480


	//   ....[91]....
        /*79b4*/ 	.word	0x000264a0


	//   ....[92]....
        /*79b8*/ 	.word	0x00026630


	//   ....[93]....
        /*79bc*/ 	.word	0x00026650


	//   ....[94]....
        /*79c0*/ 	.word	0x00026670


	//   ....[95]....
        /*79c4*/ 	.word	0x00026690


	//   ....[96]....
        /*79c8*/ 	.word	0x000266b0


	//   ....[97]....
        /*79cc*/ 	.word	0x00026730


	//   ....[98]....
        /*79d0*/ 	.word	0x00026750


	//   ....[99]....
        /*79d4*/ 	.word	0x00026770


	//   ....[100]....
        /*79d8*/ 	.word	0x00026790


	//   ....[101]....
        /*79dc*/ 	.word	0x000267b0


	//   ....[102]....
        /*79e0*/ 	.word	0x000268b0


	//   ....[103]....
        /*79e4*/ 	.word	0x000268d0


	//   ....[104]....
        /*79e8*/ 	.word	0x000268f0


	//   ....[105]....
        /*79ec*/ 	.word	0x00026930


	//   ....[106]....
        /*79f0*/ 	.word	0x00026950


	//   ....[107]....
        /*79f4*/ 	.word	0x00026ae0


	//   ....[108]....
        /*79f8*/ 	.word	0x00026b00


	//   ....[109]....
        /*79fc*/ 	.word	0x00026b20


	//   ....[110]....
        /*7a00*/ 	.word	0x00026b40


	//   ....[111]....
        /*7a04*/ 	.word	0x00026b60


	//   ....[112]....
        /*7a08*/ 	.word	0x00026be0


	//   ....[113]....
        /*7a0c*/ 	.word	0x00026c00


	//   ....[114]....
        /*7a10*/ 	.word	0x00026c20


	//   ....[115]....
        /*7a14*/ 	.word	0x00026c40


	//   ....[116]....
        /*7a18*/ 	.word	0x00026c60


	//   ....[117]....
        /*7a1c*/ 	.word	0x00026d60


	//   ....[118]....
        /*7a20*/ 	.word	0x00026d80


	//   ....[119]....
        /*7a24*/ 	.word	0x00026da0


	//   ....[120]....
        /*7a28*/ 	.word	0x00026de0


	//   ....[121]....
        /*7a2c*/ 	.word	0x00026e00


	//   ....[122]....
        /*7a30*/ 	.word	0x00026f90


	//   ....[123]....
        /*7a34*/ 	.word	0x00026fb0


	//   ....[124]....
        /*7a38*/ 	.word	0x00026fd0


	//   ....[125]....
        /*7a3c*/ 	.word	0x00026ff0


	//   ....[126]....
        /*7a40*/ 	.word	0x00027010


	//   ....[127]....
        /*7a44*/ 	.word	0x00027090


	//   ....[128]....
        /*7a48*/ 	.word	0x000270b0


	//   ....[129]....
        /*7a4c*/ 	.word	0x000270d0


	//   ....[130]....
        /*7a50*/ 	.word	0x000270f0


	//   ....[131]....
        /*7a54*/ 	.word	0x00027110


	//   ....[132]....
        /*7a58*/ 	.word	0x00027210


	//   ....[133]....
        /*7a5c*/ 	.word	0x00027230


	//   ....[134]....
        /*7a60*/ 	.word	0x00027250


	//   ....[135]....
        /*7a64*/ 	.word	0x00027290


	//   ....[136]....
        /*7a68*/ 	.word	0x000272b0


	//   ....[137]....
        /*7a6c*/ 	.word	0x00027440


	//   ....[138]....
        /*7a70*/ 	.word	0x00027460


	//   ....[139]....
        /*7a74*/ 	.word	0x00027480


	//   ....[140]....
        /*7a78*/ 	.word	0x000274a0


	//   ....[141]....
        /*7a7c*/ 	.word	0x000274c0


	//   ....[142]....
        /*7a80*/ 	.word	0x00027540


	//   ....[143]....
        /*7a84*/ 	.word	0x00027560


	//   ....[144]....
        /*7a88*/ 	.word	0x00027580


	//   ....[145]....
        /*7a8c*/ 	.word	0x000275a0


	//   ....[146]....
        /*7a90*/ 	.word	0x000275c0


	//   ....[147]....
        /*7a94*/ 	.word	0x000276c0


	//   ....[148]....
        /*7a98*/ 	.word	0x000276e0


	//   ....[149]....
        /*7a9c*/ 	.word	0x00027700


	//   ....[150]....
        /*7aa0*/ 	.word	0x00027740


	//   ....[151]....
        /*7aa4*/ 	.word	0x00027760


	//   ....[152]....
        /*7aa8*/ 	.word	0x000278f0


	//   ....[153]....
        /*7aac*/ 	.word	0x00027910


	//   ....[154]....
        /*7ab0*/ 	.word	0x00027930


	//   ....[155]....
        /*7ab4*/ 	.word	0x00027950


	//   ....[156]....
        /*7ab8*/ 	.word	0x00027970


	//   ....[157]....
        /*7abc*/ 	.word	0x000279f0


	//   ....[158]....
        /*7ac0*/ 	.word	0x00027a10


	//   ....[159]....
        /*7ac4*/ 	.word	0x00027a30


	//   ....[160]....
        /*7ac8*/ 	.word	0x00027a50


	//   ....[161]....
        /*7acc*/ 	.word	0x00027a70


	//   ....[162]....
        /*7ad0*/ 	.word	0x00027b70


	//   ....[163]....
        /*7ad4*/ 	.word	0x00027b90


	//   ....[164]....
        /*7ad8*/ 	.word	0x00027bb0


	//   ....[165]....
        /*7adc*/ 	.word	0x00027bf0


	//   ....[166]....
        /*7ae0*/ 	.word	0x00027c10


	//   ....[167]....
        /*7ae4*/ 	.word	0x00027da0


	//   ....[168]....
        /*7ae8*/ 	.word	0x00027dc0


	//   ....[169]....
        /*7aec*/ 	.word	0x00027de0


	//   ....[170]....
        /*7af0*/ 	.word	0x00027e00


	//   ....[171]....
        /*7af4*/ 	.word	0x00027e20


	//   ....[172]....
        /*7af8*/ 	.word	0x00027ea0


	//   ....[173]....
        /*7afc*/ 	.word	0x00027ec0


	//   ....[174]....
        /*7b00*/ 	.word	0x00027ee0


	//   ....[175]....
        /*7b04*/ 	.word	0x00027f00


	//   ....[176]....
        /*7b08*/ 	.word	0x00027f20


	//   ....[177]....
        /*7b0c*/ 	.word	0x00028020


	//   ....[178]....
        /*7b10*/ 	.word	0x00028040


	//   ....[179]....
        /*7b14*/ 	.word	0x00028060


	//   ....[180]....
        /*7b18*/ 	.word	0x000280a0


	//   ....[181]....
        /*7b1c*/ 	.word	0x000280c0


	//   ....[182]....
        /*7b20*/ 	.word	0x00028250


	//   ....[183]....
        /*7b24*/ 	.word	0x00028270


	//   ....[184]....
        /*7b28*/ 	.word	0x00028290


	//   ....[185]....
        /*7b2c*/ 	.word	0x000282b0


	//   ....[186]....
        /*7b30*/ 	.word	0x000282d0


	//   ....[187]....
        /*7b34*/ 	.word	0x00028350


	//   ....[188]....
        /*7b38*/ 	.word	0x00028370


	//   ....[189]....
        /*7b3c*/ 	.word	0x00028390


	//   ....[190]....
        /*7b40*/ 	.word	0x000283b0


	//   ....[191]....
        /*7b44*/ 	.word	0x000283d0


	//   ....[192]....
        /*7b48*/ 	.word	0x000284d0


	//   ....[193]....
        /*7b4c*/ 	.word	0x000284f0


	//   ....[194]....
        /*7b50*/ 	.word	0x00028510


	//   ....[195]....
        /*7b54*/ 	.word	0x00028550


	//   ....[196]....
        /*7b58*/ 	.word	0x00028570


	//   ....[197]....
        /*7b5c*/ 	.word	0x00028700


	//   ....[198]....
        /*7b60*/ 	.word	0x00028720


	//   ....[199]....
        /*7b64*/ 	.word	0x00028740


	//   ....[200]....
        /*7b68*/ 	.word	0x00028760


	//   ....[201]....
        /*7b6c*/ 	.word	0x00028780


	//   ....[202]....
        /*7b70*/ 	.word	0x00028800


	//   ....[203]....
        /*7b74*/ 	.word	0x00028820


	//   ....[204]....
        /*7b78*/ 	.word	0x00028840


	//   ....[205]....
        /*7b7c*/ 	.word	0x00028860


	//   ....[206]....
        /*7b80*/ 	.word	0x00028880


	//   ....[207]....
        /*7b84*/ 	.word	0x00028980


	//   ....[208]....
        /*7b88*/ 	.word	0x000289a0


	//   ....[209]....
        /*7b8c*/ 	.word	0x000289c0


	//   ....[210]....
        /*7b90*/ 	.word	0x00028a00


	//   ....[211]....
        /*7b94*/ 	.word	0x00028a20


	//   ....[212]....
        /*7b98*/ 	.word	0x00028bb0


	//   ....[213]....
        /*7b9c*/ 	.word	0x00028bd0


	//   ....[214]....
        /*7ba0*/ 	.word	0x00028bf0


	//   ....[215]....
        /*7ba4*/ 	.word	0x00028c10


	//   ....[216]....
        /*7ba8*/ 	.word	0x00028c30


	//   ....[217]....
        /*7bac*/ 	.word	0x00028cb0


	//   ....[218]....
        /*7bb0*/ 	.word	0x00028cd0


	//   ....[219]....
        /*7bb4*/ 	.word	0x00028cf0


	//   ....[220]....
        /*7bb8*/ 	.word	0x00028d10


	//   ....[221]....
        /*7bbc*/ 	.word	0x00028d30


	//   ....[222]....
        /*7bc0*/ 	.word	0x00028e30


	//   ....[223]....
        /*7bc4*/ 	.word	0x00028e50


	//   ....[224]....
        /*7bc8*/ 	.word	0x00028e70


	//   ....[225]....
        /*7bcc*/ 	.word	0x00028eb0


	//   ....[226]....
        /*7bd0*/ 	.word	0x00028ed0


	//   ....[227]....
        /*7bd4*/ 	.word	0x00029060


	//   ....[228]....
        /*7bd8*/ 	.word	0x00029080


	//   ....[229]....
        /*7bdc*/ 	.word	0x000290a0


	//   ....[230]....
        /*7be0*/ 	.word	0x000290c0


	//   ....[231]....
        /*7be4*/ 	.word	0x000290e0


	//   ....[232]....
        /*7be8*/ 	.word	0x00029160


	//   ....[233]....
        /*7bec*/ 	.word	0x00029180


	//   ....[234]....
        /*7bf0*/ 	.word	0x000291a0


	//   ....[235]....
        /*7bf4*/ 	.word	0x000291c0


	//   ....[236]....
        /*7bf8*/ 	.word	0x000291e0


	//   ....[237]....
        /*7bfc*/ 	.word	0x000292e0


	//   ....[238]....
        /*7c00*/ 	.word	0x00029300


	//   ....[239]....
        /*7c04*/ 	.word	0x00029320


	//   ....[240]....
        /*7c08*/ 	.word	0x00029360


	//   ....[241]....
        /*7c0c*/ 	.word	0x00029380


	//   ....[242]....
        /*7c10*/ 	.word	0x00029510


	//   ....[243]....
        /*7c14*/ 	.word	0x00029530


	//   ....[244]....
        /*7c18*/ 	.word	0x00029550


	//   ....[245]....
        /*7c1c*/ 	.word	0x00029570


	//   ....[246]....
        /*7c20*/ 	.word	0x00029590


	//   ....[247]....
        /*7c24*/ 	.word	0x00029610


	//   ....[248]....
        /*7c28*/ 	.word	0x00029630


	//   ....[249]....
        /*7c2c*/ 	.word	0x00029650


	//   ....[250]....
        /*7c30*/ 	.word	0x00029670


	//   ....[251]....
        /*7c34*/ 	.word	0x00029690


	//   ....[252]....
        /*7c38*/ 	.word	0x00029790


	//   ....[253]....
        /*7c3c*/ 	.word	0x000297b0


	//   ....[254]....
        /*7c40*/ 	.word	0x000297d0


	//   ....[255]....
        /*7c44*/ 	.word	0x00029810


	//   ....[0]....
        /*7c48*/ 	.word	0x00029830


	//   ....[1]....
        /*7c4c*/ 	.word	0x000299c0


	//   ....[2]....
        /*7c50*/ 	.word	0x000299e0


	//   ....[3]....
        /*7c54*/ 	.word	0x00029a00


	//   ....[4]....
        /*7c58*/ 	.word	0x00029a20


	//   ....[5]....
        /*7c5c*/ 	.word	0x00029a40


	//   ....[6]....
        /*7c60*/ 	.word	0x00029ac0


	//   ....[7]....
        /*7c64*/ 	.word	0x00029ae0


	//   ....[8]....
        /*7c68*/ 	.word	0x00029b00


	//   ....[9]....
        /*7c6c*/ 	.word	0x00029b20


	//   ....[10]....
        /*7c70*/ 	.word	0x00029b40


	//   ....[11]....
        /*7c74*/ 	.word	0x00029c40


	//   ....[12]....
        /*7c78*/ 	.word	0x00029c60


	//   ....[13]....
        /*7c7c*/ 	.word	0x00029c80


	//   ....[14]....
        /*7c80*/ 	.word	0x00029cc0


	//   ....[15]....
        /*7c84*/ 	.word	0x00029ce0


	//   ....[16]....
        /*7c88*/ 	.word	0x00029e70


	//   ....[17]....
        /*7c8c*/ 	.word	0x00029e90


	//   ....[18]....
        /*7c90*/ 	.word	0x00029eb0


	//   ....[19]....
        /*7c94*/ 	.word	0x00029ed0


	//   ....[20]....
        /*7c98*/ 	.word	0x00029ef0


	//   ....[21]....
        /*7c9c*/ 	.word	0x00029f70


	//   ....[22]....
        /*7ca0*/ 	.word	0x00029f90


	//   ....[23]....
        /*7ca4*/ 	.word	0x00029fb0


	//   ....[24]....
        /*7ca8*/ 	.word	0x00029fd0


	//   ....[25]....
        /*7cac*/ 	.word	0x00029ff0


	//   ....[26]....
        /*7cb0*/ 	.word	0x0002a0f0


	//   ....[27]....
        /*7cb4*/ 	.word	0x0002a110


	//   ....[28]....
        /*7cb8*/ 	.word	0x0002a130


	//   ....[29]....
        /*7cbc*/ 	.word	0x0002a170


	//   ....[30]....
        /*7cc0*/ 	.word	0x0002a190


	//   ....[31]....
        /*7cc4*/ 	.word	0x0002a320


	//   ....[32]....
        /*7cc8*/ 	.word	0x0002a340


	//   ....[33]....
        /*7ccc*/ 	.word	0x0002a360


	//   ....[34]....
        /*7cd0*/ 	.word	0x0002a380


	//   ....[35]....
        /*7cd4*/ 	.word	0x0002a3a0


	//   ....[36]....
        /*7cd8*/ 	.word	0x0002a420


	//   ....[37]....
        /*7cdc*/ 	.word	0x0002a440


	//   ....[38]....
        /*7ce0*/ 	.word	0x0002a460


	//   ....[39]....
        /*7ce4*/ 	.word	0x0002a480


	//   ....[40]....
        /*7ce8*/ 	.word	0x0002a4a0


	//   ....[41]....
        /*7cec*/ 	.word	0x0002a5a0


	//   ....[42]....
        /*7cf0*/ 	.word	0x0002a5c0


	//   ....[43]....
        /*7cf4*/ 	.word	0x0002a5e0


	//   ....[44]....
        /*7cf8*/ 	.word	0x0002a620


	//   ....[45]....
        /*7cfc*/ 	.word	0x0002a640


	//   ....[46]....
        /*7d00*/ 	.word	0x0002a7d0


	//   ....[47]....
        /*7d04*/ 	.word	0x0002a7f0


	//   ....[48]....
        /*7d08*/ 	.word	0x0002a810


	//   ....[49]....
        /*7d0c*/ 	.word	0x0002a830


	//   ....[50]....
        /*7d10*/ 	.word	0x0002a850


	//   ....[51]....
        /*7d14*/ 	.word	0x0002a8d0


	//   ....[52]....
        /*7d18*/ 	.word	0x0002a8f0


	//   ....[53]....
        /*7d1c*/ 	.word	0x0002a910


	//   ....[54]....
        /*7d20*/ 	.word	0x0002a930


	//   ....[55]....
        /*7d24*/ 	.word	0x0002a950


	//   ....[56]....
        /*7d28*/ 	.word	0x0002aa50


	//   ....[57]....
        /*7d2c*/ 	.word	0x0002aa70


	//   ....[58]....
        /*7d30*/ 	.word	0x0002aa90


	//   ....[59]....
        /*7d34*/ 	.word	0x0002aad0


	//   ....[60]....
        /*7d38*/ 	.word	0x0002aaf0


	//   ....[61]....
        /*7d3c*/ 	.word	0x0002ac80


	//   ....[62]....
        /*7d40*/ 	.word	0x0002aca0


	//   ....[63]....
        /*7d44*/ 	.word	0x0002acc0


	//   ....[64]....
        /*7d48*/ 	.word	0x0002ace0


	//   ....[65]....
        /*7d4c*/ 	.word	0x0002ad00


	//   ....[66]....
        /*7d50*/ 	.word	0x0002ad80


	//   ....[67]....
        /*7d54*/ 	.word	0x0002ada0


	//   ....[68]....
        /*7d58*/ 	.word	0x0002adc0


	//   ....[69]....
        /*7d5c*/ 	.word	0x0002ade0


	//   ....[70]....
        /*7d60*/ 	.word	0x0002ae00


	//   ....[71]....
        /*7d64*/ 	.word	0x0002af00


	//   ....[72]....
        /*7d68*/ 	.word	0x0002af20


	//   ....[73]....
        /*7d6c*/ 	.word	0x0002af40


	//   ....[74]....
        /*7d70*/ 	.word	0x0002af80


	//   ....[75]....
        /*7d74*/ 	.word	0x0002afa0


	//   ....[76]....
        /*7d78*/ 	.word	0x0002b130


	//   ....[77]....
        /*7d7c*/ 	.word	0x0002b150


	//   ....[78]....
        /*7d80*/ 	.word	0x0002b170


	//   ....[79]....
        /*7d84*/ 	.word	0x0002b190


	//   ....[80]....
        /*7d88*/ 	.word	0x0002b1b0


	//   ....[81]....
        /*7d8c*/ 	.word	0x0002b230


	//   ....[82]....
        /*7d90*/ 	.word	0x0002b250


	//   ....[83]....
        /*7d94*/ 	.word	0x0002b270


	//   ....[84]....
        /*7d98*/ 	.word	0x0002b290


	//   ....[85]....
        /*7d9c*/ 	.word	0x0002b2b0


	//   ....[86]....
        /*7da0*/ 	.word	0x0002b3b0


	//   ....[87]....
        /*7da4*/ 	.word	0x0002b3d0


	//   ....[88]....
        /*7da8*/ 	.word	0x0002b3f0


	//   ....[89]....
        /*7dac*/ 	.word	0x0002b430


	//   ....[90]....
        /*7db0*/ 	.word	0x0002b450


	//   ....[91]....
        /*7db4*/ 	.word	0x0002b5e0


	//   ....[92]....
        /*7db8*/ 	.word	0x0002b600


	//   ....[93]....
        /*7dbc*/ 	.word	0x0002b620


	//   ....[94]....
        /*7dc0*/ 	.word	0x0002b640


	//   ....[95]....
        /*7dc4*/ 	.word	0x0002b660


	//   ....[96]....
        /*7dc8*/ 	.word	0x0002b6e0


	//   ....[97]....
        /*7dcc*/ 	.word	0x0002b700


	//   ....[98]....
        /*7dd0*/ 	.word	0x0002b720


	//   ....[99]....
        /*7dd4*/ 	.word	0x0002b740


	//   ....[100]....
        /*7dd8*/ 	.word	0x0002b760


	//   ....[101]....
        /*7ddc*/ 	.word	0x0002b860


	//   ....[102]....
        /*7de0*/ 	.word	0x0002b880


	//   ....[103]....
        /*7de4*/ 	.word	0x0002b8a0


	//   ....[104]....
        /*7de8*/ 	.word	0x0002b8e0


	//   ....[105]....
        /*7dec*/ 	.word	0x0002b900


	//   ....[106]....
        /*7df0*/ 	.word	0x0002ba90


	//   ....[107]....
        /*7df4*/ 	.word	0x0002bab0


	//   ....[108]....
        /*7df8*/ 	.word	0x0002bad0


	//   ....[109]....
        /*7dfc*/ 	.word	0x0002baf0


	//   ....[110]....
        /*7e00*/ 	.word	0x0002bb10


	//   ....[111]....
        /*7e04*/ 	.word	0x0002bb90


	//   ....[112]....
        /*7e08*/ 	.word	0x0002bbb0


	//   ....[113]....
        /*7e0c*/ 	.word	0x0002bbd0


	//   ....[114]....
        /*7e10*/ 	.word	0x0002bbf0


	//   ....[115]....
        /*7e14*/ 	.word	0x0002bc10


	//   ....[116]....
        /*7e18*/ 	.word	0x0002bd10


	//   ....[117]....
        /*7e1c*/ 	.word	0x0002bd30


	//   ....[118]....
        /*7e20*/ 	.word	0x0002bd50


	//   ....[119]....
        /*7e24*/ 	.word	0x0002bd90


	//   ....[120]....
        /*7e28*/ 	.word	0x0002bdb0


	//   ....[121]....
        /*7e2c*/ 	.word	0x0002bf40


	//   ....[122]....
        /*7e30*/ 	.word	0x0002bf60


	//   ....[123]....
        /*7e34*/ 	.word	0x0002bf80


	//   ....[124]....
        /*7e38*/ 	.word	0x0002bfa0


	//   ....[125]....
        /*7e3c*/ 	.word	0x0002bfc0


	//   ....[126]....
        /*7e40*/ 	.word	0x0002c040


	//   ....[127]....
        /*7e44*/ 	.word	0x0002c060


	//   ....[128]....
        /*7e48*/ 	.word	0x0002c080


	//   ....[129]....
        /*7e4c*/ 	.word	0x0002c0a0


	//   ....[130]....
        /*7e50*/ 	.word	0x0002c0c0


	//   ....[131]....
        /*7e54*/ 	.word	0x0002c1c0


	//   ....[132]....
        /*7e58*/ 	.word	0x0002c1e0


	//   ....[133]....
        /*7e5c*/ 	.word	0x0002c200


	//   ....[134]....
        /*7e60*/ 	.word	0x0002c240


	//   ....[135]....
        /*7e64*/ 	.word	0x0002c260


	//   ....[136]....
        /*7e68*/ 	.word	0x0002c3f0


	//   ....[137]....
        /*7e6c*/ 	.word	0x0002c410


	//   ....[138]....
        /*7e70*/ 	.word	0x0002c430


	//   ....[139]....
        /*7e74*/ 	.word	0x0002c450


	//   ....[140]....
        /*7e78*/ 	.word	0x0002c470


	//   ....[141]....
        /*7e7c*/ 	.word	0x0002c4f0


	//   ....[142]....
        /*7e80*/ 	.word	0x0002c510


	//   ....[143]....
        /*7e84*/ 	.word	0x0002c530


	//   ....[144]....
        /*7e88*/ 	.word	0x0002c550


	//   ....[145]....
        /*7e8c*/ 	.word	0x0002c570


	//   ....[146]....
        /*7e90*/ 	.word	0x0002c670


	//   ....[147]....
        /*7e94*/ 	.word	0x0002c690


	//   ....[148]....
        /*7e98*/ 	.word	0x0002c6b0


	//   ....[149]....
        /*7e9c*/ 	.word	0x0002c6f0


	//   ....[150]....
        /*7ea0*/ 	.word	0x0002c710


	//   ....[151]....
        /*7ea4*/ 	.word	0x0002c8a0


	//   ....[152]....
        /*7ea8*/ 	.word	0x0002c8c0


	//   ....[153]....
        /*7eac*/ 	.word	0x0002c8e0


	//   ....[154]....
        /*7eb0*/ 	.word	0x0002c900


	//   ....[155]....
        /*7eb4*/ 	.word	0x0002c920


	//   ....[156]....
        /*7eb8*/ 	.word	0x0002c9a0


	//   ....[157]....
        /*7ebc*/ 	.word	0x0002c9c0


	//   ....[158]....
        /*7ec0*/ 	.word	0x0002c9e0


	//   ....[159]....
        /*7ec4*/ 	.word	0x0002ca00


	//   ....[160]....
        /*7ec8*/ 	.word	0x0002ca20


	//   ....[161]....
        /*7ecc*/ 	.word	0x0002cb20


	//   ....[162]....
        /*7ed0*/ 	.word	0x0002cb40


	//   ....[163]....
        /*7ed4*/ 	.word	0x0002cb60


	//   ....[164]....
        /*7ed8*/ 	.word	0x0002cba0


	//   ....[165]....
        /*7edc*/ 	.word	0x0002cbc0


	//   ....[166]....
        /*7ee0*/ 	.word	0x0002cd50


	//   ....[167]....
        /*7ee4*/ 	.word	0x0002cd70


	//   ....[168]....
        /*7ee8*/ 	.word	0x0002cd90


	//   ....[169]....
        /*7eec*/ 	.word	0x0002cdb0


	//   ....[170]....
        /*7ef0*/ 	.word	0x0002cdd0


	//   ....[171]....
        /*7ef4*/ 	.word	0x0002ce50


	//   ....[172]....
        /*7ef8*/ 	.word	0x0002ce70


	//   ....[173]....
        /*7efc*/ 	.word	0x0002ce90


	//   ....[174]....
        /*7f00*/ 	.word	0x0002ceb0


	//   ....[175]....
        /*7f04*/ 	.word	0x0002ced0


	//   ....[176]....
        /*7f08*/ 	.word	0x0002cfd0


	//   ....[177]....
        /*7f0c*/ 	.word	0x0002cff0


	//   ....[178]....
        /*7f10*/ 	.word	0x0002d010


	//   ....[179]....
        /*7f14*/ 	.word	0x0002d050


	//   ....[180]....
        /*7f18*/ 	.word	0x0002d070


	//   ....[181]....
        /*7f1c*/ 	.word	0x0002d200


	//   ....[182]....
        /*7f20*/ 	.word	0x0002d220


	//   ....[183]....
        /*7f24*/ 	.word	0x0002d240


	//   ....[184]....
        /*7f28*/ 	.word	0x0002d260


	//   ....[185]....
        /*7f2c*/ 	.word	0x0002d280


	//   ....[186]....
        /*7f30*/ 	.word	0x0002d300


	//   ....[187]....
        /*7f34*/ 	.word	0x0002d320


	//   ....[188]....
        /*7f38*/ 	.word	0x0002d340


	//   ....[189]....
        /*7f3c*/ 	.word	0x0002d360


	//   ....[190]....
        /*7f40*/ 	.word	0x0002d380


	//   ....[191]....
        /*7f44*/ 	.word	0x0002d480


	//   ....[192]....
        /*7f48*/ 	.word	0x0002d4a0


	//   ....[193]....
        /*7f4c*/ 	.word	0x0002d4c0


	//   ....[194]....
        /*7f50*/ 	.word	0x0002d500


	//   ....[195]....
        /*7f54*/ 	.word	0x0002d520


	//   ....[196]....
        /*7f58*/ 	.word	0x0002d6b0


	//   ....[197]....
        /*7f5c*/ 	.word	0x0002d6d0


	//   ....[198]....
        /*7f60*/ 	.word	0x0002d6f0


	//   ....[199]....
        /*7f64*/ 	.word	0x0002d710


	//   ....[200]....
        /*7f68*/ 	.word	0x0002d730


	//   ....[201]....
        /*7f6c*/ 	.word	0x0002d7b0


	//   ....[202]....
        /*7f70*/ 	.word	0x0002d7d0


	//   ....[203]....
        /*7f74*/ 	.word	0x0002d7f0


	//   ....[204]....
        /*7f78*/ 	.word	0x0002d810


	//   ....[205]....
        /*7f7c*/ 	.word	0x0002d830


	//   ....[206]....
        /*7f80*/ 	.word	0x0002d930


	//   ....[207]....
        /*7f84*/ 	.word	0x0002d950


	//   ....[208]....
        /*7f88*/ 	.word	0x0002d970


	//   ....[209]....
        /*7f8c*/ 	.word	0x0002d9b0


	//   ....[210]....
        /*7f90*/ 	.word	0x0002d9d0


	//   ....[211]....
        /*7f94*/ 	.word	0x0002db60


	//   ....[212]....
        /*7f98*/ 	.word	0x0002db80


	//   ....[213]....
        /*7f9c*/ 	.word	0x0002dba0


	//   ....[214]....
        /*7fa0*/ 	.word	0x0002dbc0


	//   ....[215]....
        /*7fa4*/ 	.word	0x0002dbe0


	//   ....[216]....
        /*7fa8*/ 	.word	0x0002dc60


	//   ....[217]....
        /*7fac*/ 	.word	0x0002dc80


	//   ....[218]....
        /*7fb0*/ 	.word	0x0002dca0


	//   ....[219]....
        /*7fb4*/ 	.word	0x0002dcc0


	//   ....[220]....
        /*7fb8*/ 	.word	0x0002dce0


	//   ....[221]....
        /*7fbc*/ 	.word	0x0002ddf0


	//   ....[222]....
        /*7fc0*/ 	.word	0x0002de10


	//   ....[223]....
        /*7fc4*/ 	.word	0x0002de30


	//   ....[224]....
        /*7fc8*/ 	.word	0x0002de50


	//   ....[225]....
        /*7fcc*/ 	.word	0x0002de80


	//   ....[226]....
        /*7fd0*/ 	.word	0x0002e000


	//   ....[227]....
        /*7fd4*/ 	.word	0x0002e020


	//   ....[228]....
        /*7fd8*/ 	.word	0x0002e040


	//   ....[229]....
        /*7fdc*/ 	.word	0x0002e060


	//   ....[230]....
        /*7fe0*/ 	.word	0x0002e080


	//   ....[231]....
        /*7fe4*/ 	.word	0x0002e100


	//   ....[232]....
        /*7fe8*/ 	.word	0x0002e120


	//   ....[233]....
        /*7fec*/ 	.word	0x0002e140


	//   ....[234]....
        /*7ff0*/ 	.word	0x0002e160


	//   ....[235]....
        /*7ff4*/ 	.word	0x0002e180


	//   ....[236]....
        /*7ff8*/ 	.word	0x0002e290


	//   ....[237]....
        /*7ffc*/ 	.word	0x0002e2b0


	//   ....[238]....
        /*8000*/ 	.word	0x0002e2d0


	//   ....[239]....
        /*8004*/ 	.word	0x0002e2f0


	//   ....[240]....
        /*8008*/ 	.word	0x0002e320


	//   ....[241]....
        /*800c*/ 	.word	0x0002e4a0


	//   ....[242]....
        /*8010*/ 	.word	0x0002e4c0


	//   ....[243]....
        /*8014*/ 	.word	0x0002e4e0


	//   ....[244]....
        /*8018*/ 	.word	0x0002e500


	//   ....[245]....
        /*801c*/ 	.word	0x0002e520


	//   ....[246]....
        /*8020*/ 	.word	0x0002e5a0


	//   ....[247]....
        /*8024*/ 	.word	0x0002e5c0


	//   ....[248]....
        /*8028*/ 	.word	0x0002e5e0


	//   ....[249]....
        /*802c*/ 	.word	0x0002e600


	//   ....[250]....
        /*8030*/ 	.word	0x0002e620


	//   ....[251]....
        /*8034*/ 	.word	0x0002e730


	//   ....[252]....
        /*8038*/ 	.word	0x0002e750


	//   ....[253]....
        /*803c*/ 	.word	0x0002e770


	//   ....[254]....
        /*8040*/ 	.word	0x0002e790


	//   ....[255]....
        /*8044*/ 	.word	0x0002e7c0


	//   ....[0]....
        /*8048*/ 	.word	0x0002e940


	//   ....[1]....
        /*804c*/ 	.word	0x0002e960


	//   ....[2]....
        /*8050*/ 	.word	0x0002e980


	//   ....[3]....
        /*8054*/ 	.word	0x0002e9a0


	//   ....[4]....
        /*8058*/ 	.word	0x0002e9c0


	//   ....[5]....
        /*805c*/ 	.word	0x0002ea40


	//   ....[6]....
        /*8060*/ 	.word	0x0002ea60


	//   ....[7]....
        /*8064*/ 	.word	0x0002ea80


	//   ....[8]....
        /*8068*/ 	.word	0x0002eaa0


	//   ....[9]....
        /*806c*/ 	.word	0x0002eac0


	//   ....[10]....
        /*8070*/ 	.word	0x0002ebd0


	//   ....[11]....
        /*8074*/ 	.word	0x0002ebf0


	//   ....[12]....
        /*8078*/ 	.word	0x0002ec10


	//   ....[13]....
        /*807c*/ 	.word	0x0002ec30


	//   ....[14]....
        /*8080*/ 	.word	0x0002ec60


	//   ....[15]....
        /*8084*/ 	.word	0x0002ede0


	//   ....[16]....
        /*8088*/ 	.word	0x0002ee00


	//   ....[17]....
        /*808c*/ 	.word	0x0002ee20


	//   ....[18]....
        /*8090*/ 	.word	0x0002ee40


	//   ....[19]....
        /*8094*/ 	.word	0x0002ee60


	//   ....[20]....
        /*8098*/ 	.word	0x0002eee0


	//   ....[21]....
        /*809c*/ 	.word	0x0002ef00


	//   ....[22]....
        /*80a0*/ 	.word	0x0002ef20


	//   ....[23]....
        /*80a4*/ 	.word	0x0002ef40


	//   ....[24]....
        /*80a8*/ 	.word	0x0002ef60


	//   ....[25]....
        /*80ac*/ 	.word	0x0002f070


	//   ....[26]....
        /*80b0*/ 	.word	0x0002f090


	//   ....[27]....
        /*80b4*/ 	.word	0x0002f0b0


	//   ....[28]....
        /*80b8*/ 	.word	0x0002f0d0


	//   ....[29]....
        /*80bc*/ 	.word	0x0002f100


	//   ....[30]....
        /*80c0*/ 	.word	0x0002f280


	//   ....[31]....
        /*80c4*/ 	.word	0x0002f2a0


	//   ....[32]....
        /*80c8*/ 	.word	0x0002f2c0


	//   ....[33]....
        /*80cc*/ 	.word	0x0002f2e0


	//   ....[34]....
        /*80d0*/ 	.word	0x0002f300


	//   ....[35]....
        /*80d4*/ 	.word	0x0002f380


	//   ....[36]....
        /*80d8*/ 	.word	0x0002f3a0


	//   ....[37]....
        /*80dc*/ 	.word	0x0002f3c0


	//   ....[38]....
        /*80e0*/ 	.word	0x0002f3e0


	//   ....[39]....
        /*80e4*/ 	.word	0x0002f400


	//   ....[40]....
        /*80e8*/ 	.word	0x0002f510


	//   ....[41]....
        /*80ec*/ 	.word	0x0002f530


	//   ....[42]....
        /*80f0*/ 	.word	0x0002f550


	//   ....[43]....
        /*80f4*/ 	.word	0x0002f570


	//   ....[44]....
        /*80f8*/ 	.word	0x0002f5a0


	//   ....[45]....
        /*80fc*/ 	.word	0x0002f720


	//   ....[46]....
        /*8100*/ 	.word	0x0002f740


	//   ....[47]....
        /*8104*/ 	.word	0x0002f760


	//   ....[48]....
        /*8108*/ 	.word	0x0002f780


	//   ....[49]....
        /*810c*/ 	.word	0x0002f7a0


	//   ....[50]....
        /*8110*/ 	.word	0x0002f820


	//   ....[51]....
        /*8114*/ 	.word	0x0002f840


	//   ....[52]....
        /*8118*/ 	.word	0x0002f860


	//   ....[53]....
        /*811c*/ 	.word	0x0002f880


	//   ....[54]....
        /*8120*/ 	.word	0x0002f8a0


	//   ....[55]....
        /*8124*/ 	.word	0x0002f9b0


	//   ....[56]....
        /*8128*/ 	.word	0x0002f9d0


	//   ....[57]....
        /*812c*/ 	.word	0x0002f9f0


	//   ....[58]....
        /*8130*/ 	.word	0x0002fa10


	//   ....[59]....
        /*8134*/ 	.word	0x0002fa40


	//   ....[60]....
        /*8138*/ 	.word	0x0002fbc0


	//   ....[61]....
        /*813c*/ 	.word	0x0002fbe0


	//   ....[62]....
        /*8140*/ 	.word	0x0002fc00


	//   ....[63]....
        /*8144*/ 	.word	0x0002fc20


	//   ....[64]....
        /*8148*/ 	.word	0x0002fc40


	//   ....[65]....
        /*814c*/ 	.word	0x0002fcc0


	//   ....[66]....
        /*8150*/ 	.word	0x0002fce0


	//   ....[67]....
        /*8154*/ 	.word	0x0002fd00


	//   ....[68]....
        /*8158*/ 	.word	0x0002fd20


	//   ....[69]....
        /*815c*/ 	.word	0x0002fd40


	//   ....[70]....
        /*8160*/ 	.word	0x0002fe50


	//   ....[71]....
        /*8164*/ 	.word	0x0002fe70


	//   ....[72]....
        /*8168*/ 	.word	0x0002fe90


	//   ....[73]....
        /*816c*/ 	.word	0x0002feb0


	//   ....[74]....
        /*8170*/ 	.word	0x0002fee0


	//   ....[75]....
        /*8174*/ 	.word	0x00030060


	//   ....[76]....
        /*8178*/ 	.word	0x00030080


	//   ....[77]....
        /*817c*/ 	.word	0x000300a0


	//   ....[78]....
        /*8180*/ 	.word	0x000300c0


	//   ....[79]....
        /*8184*/ 	.word	0x000300e0


	//   ....[80]....
        /*8188*/ 	.word	0x00030160


	//   ....[81]....
        /*818c*/ 	.word	0x00030180


	//   ....[82]....
        /*8190*/ 	.word	0x000301a0


	//   ....[83]....
        /*8194*/ 	.word	0x000301c0


	//   ....[84]....
        /*8198*/ 	.word	0x000301e0


	//   ....[85]....
        /*819c*/ 	.word	0x000302f0


	//   ....[86]....
        /*81a0*/ 	.word	0x00030310


	//   ....[87]....
        /*81a4*/ 	.word	0x00030330


	//   ....[88]....
        /*81a8*/ 	.word	0x00030350


	//   ....[89]....
        /*81ac*/ 	.word	0x00030380


	//   ....[90]....
        /*81b0*/ 	.word	0x00030500


	//   ....[91]....
        /*81b4*/ 	.word	0x00030520


	//   ....[92]....
        /*81b8*/ 	.word	0x00030540


	//   ....[93]....
        /*81bc*/ 	.word	0x00030560


	//   ....[94]....
        /*81c0*/ 	.word	0x00030580


	//   ....[95]....
        /*81c4*/ 	.word	0x00030600


	//   ....[96]....
        /*81c8*/ 	.word	0x00030620


	//   ....[97]....
        /*81cc*/ 	.word	0x00030640


	//   ....[98]....
        /*81d0*/ 	.word	0x00030660


	//   ....[99]....
        /*81d4*/ 	.word	0x00030680


	//   ....[100]....
        /*81d8*/ 	.word	0x00030790


	//   ....[101]....
        /*81dc*/ 	.word	0x000307b0


	//   ....[102]....
        /*81e0*/ 	.word	0x000307d0


	//   ....[103]....
        /*81e4*/ 	.word	0x000307f0


	//   ....[104]....
        /*81e8*/ 	.word	0x00030820


	//   ....[105]....
        /*81ec*/ 	.word	0x000309a0


	//   ....[106]....
        /*81f0*/ 	.word	0x000309c0


	//   ....[107]....
        /*81f4*/ 	.word	0x000309e0


	//   ....[108]....
        /*81f8*/ 	.word	0x00030a00


	//   ....[109]....
        /*81fc*/ 	.word	0x00030a20


	//   ....[110]....
        /*8200*/ 	.word	0x00030aa0


	//   ....[111]....
        /*8204*/ 	.word	0x00030ac0


	//   ....[112]....
        /*8208*/ 	.word	0x00030ae0


	//   ....[113]....
        /*820c*/ 	.word	0x00030b00


	//   ....[114]....
        /*8210*/ 	.word	0x00030b20


	//   ....[115]....
        /*8214*/ 	.word	0x00030c30


	//   ....[116]....
        /*8218*/ 	.word	0x00030c50


	//   ....[117]....
        /*821c*/ 	.word	0x00030c70


	//   ....[118]....
        /*8220*/ 	.word	0x00030c90


	//   ....[119]....
        /*8224*/ 	.word	0x00030cc0


	//   ....[120]....
        /*8228*/ 	.word	0x00030e40


	//   ....[121]....
        /*822c*/ 	.word	0x00030e60


	//   ....[122]....
        /*8230*/ 	.word	0x00030e80


	//   ....[123]....
        /*8234*/ 	.word	0x00030ea0


	//   ....[124]....
        /*8238*/ 	.word	0x00030ec0


	//   ....[125]....
        /*823c*/ 	.word	0x00030f40


	//   ....[126]....
        /*8240*/ 	.word	0x00030f60


	//   ....[127]....
        /*8244*/ 	.word	0x00030f80


	//   ....[128]....
        /*8248*/ 	.word	0x00030fa0


	//   ....[129]....
        /*824c*/ 	.word	0x00030fc0


	//   ....[130]....
        /*8250*/ 	.word	0x000310d0


	//   ....[131]....
        /*8254*/ 	.word	0x000310f0


	//   ....[132]....
        /*8258*/ 	.word	0x00031110


	//   ....[133]....
        /*825c*/ 	.word	0x00031130


	//   ....[134]....
        /*8260*/ 	.word	0x00031160


	//   ....[135]....
        /*8264*/ 	.word	0x000312e0


	//   ....[136]....
        /*8268*/ 	.word	0x00031300


	//   ....[137]....
        /*826c*/ 	.word	0x00031320


	//   ....[138]....
        /*8270*/ 	.word	0x00031340


	//   ....[139]....
        /*8274*/ 	.word	0x00031360


	//   ....[140]....
        /*8278*/ 	.word	0x000313e0


	//   ....[141]....
        /*827c*/ 	.word	0x00031400


	//   ....[142]....
        /*8280*/ 	.word	0x00031420


	//   ....[143]....
        /*8284*/ 	.word	0x00031440


	//   ....[144]....
        /*8288*/ 	.word	0x00031460


	//   ....[145]....
        /*828c*/ 	.word	0x00031570


	//   ....[146]....
        /*8290*/ 	.word	0x00031590


	//   ....[147]....
        /*8294*/ 	.word	0x000315b0


	//   ....[148]....
        /*8298*/ 	.word	0x000315d0


	//   ....[149]....
        /*829c*/ 	.word	0x00031600


	//   ....[150]....
        /*82a0*/ 	.word	0x00031780


	//   ....[151]....
        /*82a4*/ 	.word	0x000317a0


	//   ....[152]....
        /*82a8*/ 	.word	0x000317c0


	//   ....[153]....
        /*82ac*/ 	.word	0x000317e0


	//   ....[154]....
        /*82b0*/ 	.word	0x00031800


	//   ....[155]....
        /*82b4*/ 	.word	0x00031880


	//   ....[156]....
        /*82b8*/ 	.word	0x000318a0


	//   ....[157]....
        /*82bc*/ 	.word	0x000318c0


	//   ....[158]....
        /*82c0*/ 	.word	0x000318e0


	//   ....[159]....
        /*82c4*/ 	.word	0x00031900


	//   ....[160]....
        /*82c8*/ 	.word	0x00031a10


	//   ....[161]....
        /*82cc*/ 	.word	0x00031a30


	//   ....[162]....
        /*82d0*/ 	.word	0x00031a50


	//   ....[163]....
        /*82d4*/ 	.word	0x00031a70


	//   ....[164]....
        /*82d8*/ 	.word	0x00031aa0


	//   ....[165]....
        /*82dc*/ 	.word	0x00031c20


	//   ....[166]....
        /*82e0*/ 	.word	0x00031c40


	//   ....[167]....
        /*82e4*/ 	.word	0x00031c60


	//   ....[168]....
        /*82e8*/ 	.word	0x00031c80


	//   ....[169]....
        /*82ec*/ 	.word	0x00031ca0


	//   ....[170]....
        /*82f0*/ 	.word	0x00031d20


	//   ....[171]....
        /*82f4*/ 	.word	0x00031d40


	//   ....[172]....
        /*82f8*/ 	.word	0x00031d60


	//   ....[173]....
        /*82fc*/ 	.word	0x00031d80


	//   ....[174]....
        /*8300*/ 	.word	0x00031da0


	//   ....[175]....
        /*8304*/ 	.word	0x00031eb0


	//   ....[176]....
        /*8308*/ 	.word	0x00031ed0


	//   ....[177]....
        /*830c*/ 	.word	0x00031ef0


	//   ....[178]....
        /*8310*/ 	.word	0x00031f10


	//   ....[179]....
        /*8314*/ 	.word	0x00031f40


	//   ....[180]....
        /*8318*/ 	.word	0x000320c0


	//   ....[181]....
        /*831c*/ 	.word	0x000320e0


	//   ....[182]....
        /*8320*/ 	.word	0x00032100


	//   ....[183]....
        /*8324*/ 	.word	0x00032120


	//   ....[184]....
        /*8328*/ 	.word	0x00032140


	//   ....[185]....
        /*832c*/ 	.word	0x000321c0


	//   ....[186]....
        /*8330*/ 	.word	0x000321e0


	//   ....[187]....
        /*8334*/ 	.word	0x00032200


	//   ....[188]....
        /*8338*/ 	.word	0x00032220


	//   ....[189]....
        /*833c*/ 	.word	0x00032240


	//   ....[190]....
        /*8340*/ 	.word	0x00032350


	//   ....[191]....
        /*8344*/ 	.word	0x00032370


	//   ....[192]....
        /*8348*/ 	.word	0x00032390


	//   ....[193]....
        /*834c*/ 	.word	0x000323b0


	//   ....[194]....
        /*8350*/ 	.word	0x000323e0


	//   ....[195]....
        /*8354*/ 	.word	0x00032560


	//   ....[196]....
        /*8358*/ 	.word	0x00032580


	//   ....[197]....
        /*835c*/ 	.word	0x000325a0


	//   ....[198]....
        /*8360*/ 	.word	0x000325c0


	//   ....[199]....
        /*8364*/ 	.word	0x000325e0


	//   ....[200]....
        /*8368*/ 	.word	0x00032660


	//   ....[201]....
        /*836c*/ 	.word	0x00032680


	//   ....[202]....
        /*8370*/ 	.word	0x000326a0


	//   ....[203]....
        /*8374*/ 	.word	0x000326c0


	//   ....[204]....
        /*8378*/ 	.word	0x000326e0


	//   ....[205]....
        /*837c*/ 	.word	0x000327f0


	//   ....[206]....
        /*8380*/ 	.word	0x00032810


	//   ....[207]....
        /*8384*/ 	.word	0x00032830


	//   ....[208]....
        /*8388*/ 	.word	0x00032850


	//   ....[209]....
        /*838c*/ 	.word	0x00032880


	//   ....[210]....
        /*8390*/ 	.word	0x00032a00


	//   ....[211]....
        /*8394*/ 	.word	0x00032a20


	//   ....[212]....
        /*8398*/ 	.word	0x00032a40


	//   ....[213]....
        /*839c*/ 	.word	0x00032a60


	//   ....[214]....
        /*83a0*/ 	.word	0x00032a80


	//   ....[215]....
        /*83a4*/ 	.word	0x00032b00


	//   ....[216]....
        /*83a8*/ 	.word	0x00032b20


	//   ....[217]....
        /*83ac*/ 	.word	0x00032b40


	//   ....[218]....
        /*83b0*/ 	.word	0x00032b60


	//   ....[219]....
        /*83b4*/ 	.word	0x00032b80


	//   ....[220]....
        /*83b8*/ 	.word	0x00032c90


	//   ....[221]....
        /*83bc*/ 	.word	0x00032cb0


	//   ....[222]....
        /*83c0*/ 	.word	0x00032cd0


	//   ....[223]....
        /*83c4*/ 	.word	0x00032cf0


	//   ....[224]....
        /*83c8*/ 	.word	0x00032d20


	//   ....[225]....
        /*83cc*/ 	.word	0x00032ea0


	//   ....[226]....
        /*83d0*/ 	.word	0x00032ec0


	//   ....[227]....
        /*83d4*/ 	.word	0x00032ee0


	//   ....[228]....
        /*83d8*/ 	.word	0x00032f00


	//   ....[229]....
        /*83dc*/ 	.word	0x00032f20


	//   ....[230]....
        /*83e0*/ 	.word	0x00032fa0


	//   ....[231]....
        /*83e4*/ 	.word	0x00032fc0


	//   ....[232]....
        /*83e8*/ 	.word	0x00032fe0


	//   ....[233]....
        /*83ec*/ 	.word	0x00033000


	//   ....[234]....
        /*83f0*/ 	.word	0x00033020


	//   ....[235]....
        /*83f4*/ 	.word	0x00033130


	//   ....[236]....
        /*83f8*/ 	.word	0x00033150


	//   ....[237]....
        /*83fc*/ 	.word	0x00033170


	//   ....[238]....
        /*8400*/ 	.word	0x00033190


	//   ....[239]....
        /*8404*/ 	.word	0x000331c0


	//   ....[240]....
        /*8408*/ 	.word	0x00033340


	//   ....[241]....
        /*840c*/ 	.word	0x00033360


	//   ....[242]....
        /*8410*/ 	.word	0x00033380


	//   ....[243]....
        /*8414*/ 	.word	0x000333a0


	//   ....[244]....
        /*8418*/ 	.word	0x000333c0


	//   ....[245]....
        /*841c*/ 	.word	0x00033440


	//   ....[246]....
        /*8420*/ 	.word	0x00033460


	//   ....[247]....
        /*8424*/ 	.word	0x00033480


	//   ....[248]....
        /*8428*/ 	.word	0x000334a0


	//   ....[249]....
        /*842c*/ 	.word	0x000334c0


	//   ....[250]....
        /*8430*/ 	.word	0x000335d0


	//   ....[251]....
        /*8434*/ 	.word	0x000335f0


	//   ....[252]....
        /*8438*/ 	.word	0x00033610


	//   ....[253]....
        /*843c*/ 	.word	0x00033630


	//   ....[254]....
        /*8440*/ 	.word	0x00033660


	//   ....[255]....
        /*8444*/ 	.word	0x000337e0


	//   ....[0]....
        /*8448*/ 	.word	0x00033800


	//   ....[1]....
        /*844c*/ 	.word	0x00033820


	//   ....[2]....
        /*8450*/ 	.word	0x00033840


	//   ....[3]....
        /*8454*/ 	.word	0x00033860


	//   ....[4]....
        /*8458*/ 	.word	0x000338e0


	//   ....[5]....
        /*845c*/ 	.word	0x00033900


	//   ....[6]....
        /*8460*/ 	.word	0x00033920


	//   ....[7]....
        /*8464*/ 	.word	0x00033940


	//   ....[8]....
        /*8468*/ 	.word	0x00033960


	//   ....[9]....
        /*846c*/ 	.word	0x00033a70


	//   ....[10]....
        /*8470*/ 	.word	0x00033a90


	//   ....[11]....
        /*8474*/ 	.word	0x00033ab0


	//   ....[12]....
        /*8478*/ 	.word	0x00033ad0


	//   ....[13]....
        /*847c*/ 	.word	0x00033b00


	//   ....[14]....
        /*8480*/ 	.word	0x00033c80


	//   ....[15]....
        /*8484*/ 	.word	0x00033ca0


	//   ....[16]....
        /*8488*/ 	.word	0x00033cc0


	//   ....[17]....
        /*848c*/ 	.word	0x00033ce0


	//   ....[18]....
        /*8490*/ 	.word	0x00033d00


	//   ....[19]....
        /*8494*/ 	.word	0x00033d80


	//   ....[20]....
        /*8498*/ 	.word	0x00033da0


	//   ....[21]....
        /*849c*/ 	.word	0x00033dc0


	//   ....[22]....
        /*84a0*/ 	.word	0x00033de0


	//   ....[23]....
        /*84a4*/ 	.word	0x00033e00


	//   ....[24]....
        /*84a8*/ 	.word	0x00033f10


	//   ....[25]....
        /*84ac*/ 	.word	0x00033f30


	//   ....[26]....
        /*84b0*/ 	.word	0x00033f50


	//   ....[27]....
        /*84b4*/ 	.word	0x00033f70


	//   ....[28]....
        /*84b8*/ 	.word	0x00033fa0


	//   ....[29]....
        /*84bc*/ 	.word	0x00034120


	//   ....[30]....
        /*84c0*/ 	.word	0x00034140


	//   ....[31]....
        /*84c4*/ 	.word	0x00034160


	//   ....[32]....
        /*84c8*/ 	.word	0x00034180


	//   ....[33]....
        /*84cc*/ 	.word	0x000341a0


	//   ....[34]....
        /*84d0*/ 	.word	0x00034220


	//   ....[35]....
        /*84d4*/ 	.word	0x00034240


	//   ....[36]....
        /*84d8*/ 	.word	0x00034260


	//   ....[37]....
        /*84dc*/ 	.word	0x00034280


	//   ....[38]....
        /*84e0*/ 	.word	0x000342a0


	//   ....[39]....
        /*84e4*/ 	.word	0x000343b0


	//   ....[40]....
        /*84e8*/ 	.word	0x000343d0


	//   ....[41]....
        /*84ec*/ 	.word	0x000343f0


	//   ....[42]....
        /*84f0*/ 	.word	0x00034410


	//   ....[43]....
        /*84f4*/ 	.word	0x00034440


	//   ....[44]....
        /*84f8*/ 	.word	0x000345c0


	//   ....[45]....
        /*84fc*/ 	.word	0x000345e0


	//   ....[46]....
        /*8500*/ 	.word	0x00034600


	//   ....[47]....
        /*8504*/ 	.word	0x00034620


	//   ....[48]....
        /*8508*/ 	.word	0x00034640


	//   ....[49]....
        /*850c*/ 	.word	0x000346c0


	//   ....[50]....
        /*8510*/ 	.word	0x000346e0


	//   ....[51]....
        /*8514*/ 	.word	0x00034700


	//   ....[52]....
        /*8518*/ 	.word	0x00034720


	//   ....[53]....
        /*851c*/ 	.word	0x00034740


	//   ....[54]....
        /*8520*/ 	.word	0x00034850


	//   ....[55]....
        /*8524*/ 	.word	0x00034870


	//   ....[56]....
        /*8528*/ 	.word	0x00034890


	//   ....[57]....
        /*852c*/ 	.word	0x000348b0


	//   ....[58]....
        /*8530*/ 	.word	0x000348e0


	//   ....[59]....
        /*8534*/ 	.word	0x00034a60


	//   ....[60]....
        /*8538*/ 	.word	0x00034a80


	//   ....[61]....
        /*853c*/ 	.word	0x00034aa0


	//   ....[62]....
        /*8540*/ 	.word	0x00034ac0


	//   ....[63]....
        /*8544*/ 	.word	0x00034ae0


	//   ....[64]....
        /*8548*/ 	.word	0x00034b60


	//   ....[65]....
        /*854c*/ 	.word	0x00034b80


	//   ....[66]....
        /*8550*/ 	.word	0x00034ba0


	//   ....[67]....
        /*8554*/ 	.word	0x00034bc0


	//   ....[68]....
        /*8558*/ 	.word	0x00034be0


	//   ....[69]....
        /*855c*/ 	.word	0x00034cf0


	//   ....[70]....
        /*8560*/ 	.word	0x00034d10


	//   ....[71]....
        /*8564*/ 	.word	0x00034d30


	//   ....[72]....
        /*8568*/ 	.word	0x00034d50


	//   ....[73]....
        /*856c*/ 	.word	0x00034d80


	//   ....[74]....
        /*8570*/ 	.word	0x00034f00


	//   ....[75]....
        /*8574*/ 	.word	0x00034f20


	//   ....[76]....
        /*8578*/ 	.word	0x00034f40


	//   ....[77]....
        /*857c*/ 	.word	0x00034f60


	//   ....[78]....
        /*8580*/ 	.word	0x00034f80


	//   ....[79]....
        /*8584*/ 	.word	0x00035000


	//   ....[80]....
        /*8588*/ 	.word	0x00035020


	//   ....[81]....
        /*858c*/ 	.word	0x00035040


	//   ....[82]....
        /*8590*/ 	.word	0x00035060


	//   ....[83]....
        /*8594*/ 	.word	0x00035080


	//   ....[84]....
        /*8598*/ 	.word	0x00035190


	//   ....[85]....
        /*859c*/ 	.word	0x000351b0


	//   ....[86]....
        /*85a0*/ 	.word	0x000351d0


	//   ....[87]....
        /*85a4*/ 	.word	0x000351f0


	//   ....[88]....
        /*85a8*/ 	.word	0x00035220


	//   ....[89]....
        /*85ac*/ 	.word	0x000353a0


	//   ....[90]....
        /*85b0*/ 	.word	0x000353c0


	//   ....[91]....
        /*85b4*/ 	.word	0x000353e0


	//   ....[92]....
        /*85b8*/ 	.word	0x00035400


	//   ....[93]....
        /*85bc*/ 	.word	0x00035420


	//   ....[94]....
        /*85c0*/ 	.word	0x000354a0


	//   ....[95]....
        /*85c4*/ 	.word	0x000354c0


	//   ....[96]....
        /*85c8*/ 	.word	0x000354e0


	//   ....[97]....
        /*85cc*/ 	.word	0x00035500


	//   ....[98]....
        /*85d0*/ 	.word	0x00035520


	//   ....[99]....
        /*85d4*/ 	.word	0x00035630


	//   ....[100]....
        /*85d8*/ 	.word	0x00035650


	//   ....[101]....
        /*85dc*/ 	.word	0x00035670


	//   ....[102]....
        /*85e0*/ 	.word	0x00035690


	//   ....[103]....
        /*85e4*/ 	.word	0x000356c0


	//   ....[104]....
        /*85e8*/ 	.word	0x00035840


	//   ....[105]....
        /*85ec*/ 	.word	0x00035860


	//   ....[106]....
        /*85f0*/ 	.word	0x00035880


	//   ....[107]....
        /*85f4*/ 	.word	0x000358a0


	//   ....[108]....
        /*85f8*/ 	.word	0x000358c0


	//   ....[109]....
        /*85fc*/ 	.word	0x00035940


	//   ....[110]....
        /*8600*/ 	.word	0x00035960


	//   ....[111]....
        /*8604*/ 	.word	0x00035980


	//   ....[112]....
        /*8608*/ 	.word	0x000359a0


	//   ....[113]....
        /*860c*/ 	.word	0x000359c0


	//   ....[114]....
        /*8610*/ 	.word	0x00035ad0


	//   ....[115]....
        /*8614*/ 	.word	0x00035af0


	//   ....[116]....
        /*8618*/ 	.word	0x00035b10


	//   ....[117]....
        /*861c*/ 	.word	0x00035b30


	//   ....[118]....
        /*8620*/ 	.word	0x00035b60


	//   ....[119]....
        /*8624*/ 	.word	0x00035ce0


	//   ....[120]....
        /*8628*/ 	.word	0x00035d00


	//   ....[121]....
        /*862c*/ 	.word	0x00035d20


	//   ....[122]....
        /*8630*/ 	.word	0x00035d40


	//   ....[123]....
        /*8634*/ 	.word	0x00035d60


	//   ....[124]....
        /*8638*/ 	.word	0x00035de0


	//   ....[125]....
        /*863c*/ 	.word	0x00035e00


	//   ....[126]....
        /*8640*/ 	.word	0x00035e20


	//   ....[127]....
        /*8644*/ 	.word	0x00035e40


	//   ....[128]....
        /*8648*/ 	.word	0x00035e60


	//   ....[129]....
        /*864c*/ 	.word	0x00035f70


	//   ....[130]....
        /*8650*/ 	.word	0x00035f90


	//   ....[131]....
        /*8654*/ 	.word	0x00035fb0


	//   ....[132]....
        /*8658*/ 	.word	0x00035fd0


	//   ....[133]....
        /*865c*/ 	.word	0x00036000


	//   ....[134]....
        /*8660*/ 	.word	0x00036180


	//   ....[135]....
        /*8664*/ 	.word	0x000361a0


	//   ....[136]....
        /*8668*/ 	.word	0x000361c0


	//   ....[137]....
        /*866c*/ 	.word	0x000361e0


	//   ....[138]....
        /*8670*/ 	.word	0x00036200


	//   ....[139]....
        /*8674*/ 	.word	0x00036280


	//   ....[140]....
        /*8678*/ 	.word	0x000362a0


	//   ....[141]....
        /*867c*/ 	.word	0x000362c0


	//   ....[142]....
        /*8680*/ 	.word	0x000362e0


	//   ....[143]....
        /*8684*/ 	.word	0x00036300


	//   ....[144]....
        /*8688*/ 	.word	0x00036410


	//   ....[145]....
        /*868c*/ 	.word	0x00036430


	//   ....[146]....
        /*8690*/ 	.word	0x00036450


	//   ....[147]....
        /*8694*/ 	.word	0x00036470


	//   ....[148]....
        /*8698*/ 	.word	0x000364a0


	//   ....[149]....
        /*869c*/ 	.word	0x00036620


	//   ....[150]....
        /*86a0*/ 	.word	0x00036640


	//   ....[151]....
        /*86a4*/ 	.word	0x00036660


	//   ....[152]....
        /*86a8*/ 	.word	0x00036680


	//   ....[153]....
        /*86ac*/ 	.word	0x000366a0


	//   ....[154]....
        /*86b0*/ 	.word	0x00036720


	//   ....[155]....
        /*86b4*/ 	.word	0x00036740


	//   ....[156]....
        /*86b8*/ 	.word	0x00036760


	//   ....[157]....
        /*86bc*/ 	.word	0x00036780


	//   ....[158]....
        /*86c0*/ 	.word	0x000367a0


	//   ....[159]....
        /*86c4*/ 	.word	0x000368b0


	//   ....[160]....
        /*86c8*/ 	.word	0x000368d0


	//   ....[161]....
        /*86cc*/ 	.word	0x000368f0


	//   ....[162]....
        /*86d0*/ 	.word	0x00036910


	//   ....[163]....
        /*86d4*/ 	.word	0x00036940


	//   ....[164]....
        /*86d8*/ 	.word	0x00036ac0


	//   ....[165]....
        /*86dc*/ 	.word	0x00036ae0


	//   ....[166]....
        /*86e0*/ 	.word	0x00036b00


	//   ....[167]....
        /*86e4*/ 	.word	0x00036b20


	//   ....[168]....
        /*86e8*/ 	.word	0x00036b40


	//   ....[169]....
        /*86ec*/ 	.word	0x00036bc0


	//   ....[170]....
        /*86f0*/ 	.word	0x00036be0


	//   ....[171]....
        /*86f4*/ 	.word	0x00036c00


	//   ....[172]....
        /*86f8*/ 	.word	0x00036c20


	//   ....[173]....
        /*86fc*/ 	.word	0x00036c40


	//   ....[174]....
        /*8700*/ 	.word	0x00036d50


	//   ....[175]....
        /*8704*/ 	.word	0x00036d70


	//   ....[176]....
        /*8708*/ 	.word	0x00036d90


	//   ....[177]....
        /*870c*/ 	.word	0x00036db0


	//   ....[178]....
        /*8710*/ 	.word	0x00036de0


	//   ....[179]....
        /*8714*/ 	.word	0x00036f60


	//   ....[180]....
        /*8718*/ 	.word	0x00036f80


	//   ....[181]....
        /*871c*/ 	.word	0x00036fa0


	//   ....[182]....
        /*8720*/ 	.word	0x00036fc0


	//   ....[183]....
        /*8724*/ 	.word	0x00036fe0


	//   ....[184]....
        /*8728*/ 	.word	0x00037060


	//   ....[185]....
        /*872c*/ 	.word	0x00037080


	//   ....[186]....
        /*8730*/ 	.word	0x000370a0


	//   ....[187]....
        /*8734*/ 	.word	0x000370c0


	//   ....[188]....
        /*8738*/ 	.word	0x000370e0


	//   ....[189]....
        /*873c*/ 	.word	0x000371f0


	//   ....[190]....
        /*8740*/ 	.word	0x00037210


	//   ....[191]....
        /*8744*/ 	.word	0x00037230


	//   ....[192]....
        /*8748*/ 	.word	0x00037250


	//   ....[193]....
        /*874c*/ 	.word	0x00037280


	//   ....[194]....
        /*8750*/ 	.word	0x00037400


	//   ....[195]....
        /*8754*/ 	.word	0x00037420


	//   ....[196]....
        /*8758*/ 	.word	0x00037440


	//   ....[197]....
        /*875c*/ 	.word	0x00037460


	//   ....[198]....
        /*8760*/ 	.word	0x00037480


	//   ....[199]....
        /*8764*/ 	.word	0x00037500


	//   ....[200]....
        /*8768*/ 	.word	0x00037520


	//   ....[201]....
        /*876c*/ 	.word	0x00037540


	//   ....[202]....
        /*8770*/ 	.word	0x00037560


	//   ....[203]....
        /*8774*/ 	.word	0x00037580


	//   ....[204]....
        /*8778*/ 	.word	0x00037690


	//   ....[205]....
        /*877c*/ 	.word	0x000376b0


	//   ....[206]....
        /*8780*/ 	.word	0x000376d0


	//   ....[207]....
        /*8784*/ 	.word	0x000376f0


	//   ....[208]....
        /*8788*/ 	.word	0x00037720


	//   ....[209]....
        /*878c*/ 	.word	0x000378a0


	//   ....[210]....
        /*8790*/ 	.word	0x000378c0


	//   ....[211]....
        /*8794*/ 	.word	0x000378e0


	//   ....[212]....
        /*8798*/ 	.word	0x00037900


	//   ....[213]....
        /*879c*/ 	.word	0x00037920


	//   ....[214]....
        /*87a0*/ 	.word	0x000379a0


	//   ....[215]....
        /*87a4*/ 	.word	0x000379c0


	//   ....[216]....
        /*87a8*/ 	.word	0x000379e0


	//   ....[217]....
        /*87ac*/ 	.word	0x00037a00


	//   ....[218]....
        /*87b0*/ 	.word	0x00037a20


	//   ....[219]....
        /*87b4*/ 	.word	0x00037b30


	//   ....[220]....
        /*87b8*/ 	.word	0x00037b50


	//   ....[221]....
        /*87bc*/ 	.word	0x00037b70


	//   ....[222]....
        /*87c0*/ 	.word	0x00037b90


	//   ....[223]....
        /*87c4*/ 	.word	0x00037bc0


	//   ....[224]....
        /*87c8*/ 	.word	0x00037d40


	//   ....[225]....
        /*87cc*/ 	.word	0x00037d60


	//   ....[226]....
        /*87d0*/ 	.word	0x00037d80


	//   ....[227]....
        /*87d4*/ 	.word	0x00037da0


	//   ....[228]....
        /*87d8*/ 	.word	0x00037dc0


	//   ....[229]....
        /*87dc*/ 	.word	0x00037e40


	//   ....[230]....
        /*87e0*/ 	.word	0x00037e60


	//   ....[231]....
        /*87e4*/ 	.word	0x00037e80


	//   ....[232]....
        /*87e8*/ 	.word	0x00037ea0


	//   ....[233]....
        /*87ec*/ 	.word	0x00037ec0


	//   ....[234]....
        /*87f0*/ 	.word	0x00037fd0


	//   ....[235]....
        /*87f4*/ 	.word	0x00037ff0


	//   ....[236]....
        /*87f8*/ 	.word	0x00038010


	//   ....[237]....
        /*87fc*/ 	.word	0x00038030


	//   ....[238]....
        /*8800*/ 	.word	0x00038060


	//   ....[239]....
        /*8804*/ 	.word	0x000381e0


	//   ....[240]....
        /*8808*/ 	.word	0x00038200


	//   ....[241]....
        /*880c*/ 	.word	0x00038220


	//   ....[242]....
        /*8810*/ 	.word	0x00038240


	//   ....[243]....
        /*8814*/ 	.word	0x00038260


	//   ....[244]....
        /*8818*/ 	.word	0x000382e0


	//   ....[245]....
        /*881c*/ 	.word	0x00038300


	//   ....[246]....
        /*8820*/ 	.word	0x00038320


	//   ....[247]....
        /*8824*/ 	.word	0x00038340


	//   ....[248]....
        /*8828*/ 	.word	0x00038360


	//   ....[249]....
        /*882c*/ 	.word	0x00038470


	//   ....[250]....
        /*8830*/ 	.word	0x00038490


	//   ....[251]....
        /*8834*/ 	.word	0x000384b0


	//   ....[252]....
        /*8838*/ 	.word	0x000384d0


	//   ....[253]....
        /*883c*/ 	.word	0x00038500


	//   ....[254]....
        /*8840*/ 	.word	0x00038680


	//   ....[255]....
        /*8844*/ 	.word	0x000386a0


	//   ....[0]....
        /*8848*/ 	.word	0x000386c0


	//   ....[1]....
        /*884c*/ 	.word	0x000386e0


	//   ....[2]....
        /*8850*/ 	.word	0x00038700


	//   ....[3]....
        /*8854*/ 	.word	0x00038780


	//   ....[4]....
        /*8858*/ 	.word	0x000387a0


	//   ....[5]....
        /*885c*/ 	.word	0x000387c0


	//   ....[6]....
        /*8860*/ 	.word	0x000387e0


	//   ....[7]....
        /*8864*/ 	.word	0x00038800


	//   ....[8]....
        /*8868*/ 	.word	0x00038910


	//   ....[9]....
        /*886c*/ 	.word	0x00038930


	//   ....[10]....
        /*8870*/ 	.word	0x00038950


	//   ....[11]....
        /*8874*/ 	.word	0x00038970


	//   ....[12]....
        /*8878*/ 	.word	0x000389a0


	//   ....[13]....
        /*887c*/ 	.word	0x00038b20


	//   ....[14]....
        /*8880*/ 	.word	0x00038b40


	//   ....[15]....
        /*8884*/ 	.word	0x00038b60


	//   ....[16]....
        /*8888*/ 	.word	0x00038b80


	//   ....[17]....
        /*888c*/ 	.word	0x00038ba0


	//   ....[18]....
        /*8890*/ 	.word	0x00038c20


	//   ....[19]....
        /*8894*/ 	.word	0x00038c40


	//   ....[20]....
        /*8898*/ 	.word	0x00038c60


	//   ....[21]....
        /*889c*/ 	.word	0x00038c80


	//   ....[22]....
        /*88a0*/ 	.word	0x00038ca0


	//   ....[23]....
        /*88a4*/ 	.word	0x00038db0


	//   ....[24]....
        /*88a8*/ 	.word	0x00038dd0


	//   ....[25]....
        /*88ac*/ 	.word	0x00038df0


	//   ....[26]....
        /*88b0*/ 	.word	0x00038e10


	//   ....[27]....
        /*88b4*/ 	.word	0x00038e40


	//   ....[28]....
        /*88b8*/ 	.word	0x00038fc0


	//   ....[29]....
        /*88bc*/ 	.word	0x00038fe0


	//   ....[30]....
        /*88c0*/ 	.word	0x00039000


	//   ....[31]....
        /*88c4*/ 	.word	0x00039020


	//   ....[32]....
        /*88c8*/ 	.word	0x00039040


	//   ....[33]....
        /*88cc*/ 	.word	0x000390c0


	//   ....[34]....
        /*88d0*/ 	.word	0x000390e0


	//   ....[35]....
        /*88d4*/ 	.word	0x00039100


	//   ....[36]....
        /*88d8*/ 	.word	0x00039120


	//   ....[37]....
        /*88dc*/ 	.word	0x00039140


	//   ....[38]....
        /*88e0*/ 	.word	0x00039250


	//   ....[39]....
        /*88e4*/ 	.word	0x00039270


	//   ....[40]....
        /*88e8*/ 	.word	0x00039290


	//   ....[41]....
        /*88ec*/ 	.word	0x000392b0


	//   ....[42]....
        /*88f0*/ 	.word	0x000392e0


	//   ....[43]....
        /*88f4*/ 	.word	0x00039460


	//   ....[44]....
        /*88f8*/ 	.word	0x00039480


	//   ....[45]....
        /*88fc*/ 	.word	0x000394a0


	//   ....[46]....
        /*8900*/ 	.word	0x000394c0


	//   ....[47]....
        /*8904*/ 	.word	0x000394e0


	//   ....[48]....
        /*8908*/ 	.word	0x00039560


	//   ....[49]....
        /*890c*/ 	.word	0x00039580


	//   ....[50]....
        /*8910*/ 	.word	0x000395a0


	//   ....[51]....
        /*8914*/ 	.word	0x000395c0


	//   ....[52]....
        /*8918*/ 	.word	0x000395e0


	//   ....[53]....
        /*891c*/ 	.word	0x000396f0


	//   ....[54]....
        /*8920*/ 	.word	0x00039710


	//   ....[55]....
        /*8924*/ 	.word	0x00039730


	//   ....[56]....
        /*8928*/ 	.word	0x00039750


	//   ....[57]....
        /*892c*/ 	.word	0x00039780


	//   ....[58]....
        /*8930*/ 	.word	0x00039900


	//   ....[59]....
        /*8934*/ 	.word	0x00039920


	//   ....[60]....
        /*8938*/ 	.word	0x00039940


	//   ....[61]....
        /*893c*/ 	.word	0x00039960


	//   ....[62]....
        /*8940*/ 	.word	0x00039980


	//   ....[63]....
        /*8944*/ 	.word	0x00039a00


	//   ....[64]....
        /*8948*/ 	.word	0x00039a20


	//   ....[65]....
        /*894c*/ 	.word	0x00039a40


	//   ....[66]....
        /*8950*/ 	.word	0x00039a60


	//   ....[67]....
        /*8954*/ 	.word	0x00039a80


	//   ....[68]....
        /*8958*/ 	.word	0x00039b90


	//   ....[69]....
        /*895c*/ 	.word	0x00039bb0


	//   ....[70]....
        /*8960*/ 	.word	0x00039bd0


	//   ....[71]....
        /*8964*/ 	.word	0x00039bf0


	//   ....[72]....
        /*8968*/ 	.word	0x00039c20


	//   ....[73]....
        /*896c*/ 	.word	0x00039da0


	//   ....[74]....
        /*8970*/ 	.word	0x00039dc0


	//   ....[75]....
        /*8974*/ 	.word	0x00039de0


	//   ....[76]....
        /*8978*/ 	.word	0x00039e00


	//   ....[77]....
        /*897c*/ 	.word	0x00039e20


	//   ....[78]....
        /*8980*/ 	.word	0x00039ea0


	//   ....[79]....
        /*8984*/ 	.word	0x00039ec0


	//   ....[80]....
        /*8988*/ 	.word	0x00039ee0


	//   ....[81]....
        /*898c*/ 	.word	0x00039f00


	//   ....[82]....
        /*8990*/ 	.word	0x00039f20


	//   ....[83]....
        /*8994*/ 	.word	0x0003a030


	//   ....[84]....
        /*8998*/ 	.word	0x0003a050


	//   ....[85]....
        /*899c*/ 	.word	0x0003a070


	//   ....[86]....
        /*89a0*/ 	.word	0x0003a090


	//   ....[87]....
        /*89a4*/ 	.word	0x0003a0c0


	//   ....[88]....
        /*89a8*/ 	.word	0x0003a240


	//   ....[89]....
        /*89ac*/ 	.word	0x0003a260


	//   ....[90]....
        /*89b0*/ 	.word	0x0003a280


	//   ....[91]....
        /*89b4*/ 	.word	0x0003a2a0


	//   ....[92]....
        /*89b8*/ 	.word	0x0003a2c0


	//   ....[93]....
        /*89bc*/ 	.word	0x0003a340


	//   ....[94]....
        /*89c0*/ 	.word	0x0003a360


	//   ....[95]....
        /*89c4*/ 	.word	0x0003a380


	//   ....[96]....
        /*89c8*/ 	.word	0x0003a3a0


	//   ....[97]....
        /*89cc*/ 	.word	0x0003a3c0


	//   ....[98]....
        /*89d0*/ 	.word	0x0003a4d0


	//   ....[99]....
        /*89d4*/ 	.word	0x0003a4f0


	//   ....[100]....
        /*89d8*/ 	.word	0x0003a510


	//   ....[101]....
        /*89dc*/ 	.word	0x0003a530


	//   ....[102]....
        /*89e0*/ 	.word	0x0003a560


	//   ....[103]....
        /*89e4*/ 	.word	0x0003a6e0


	//   ....[104]....
        /*89e8*/ 	.word	0x0003a700


	//   ....[105]....
        /*89ec*/ 	.word	0x0003a720


	//   ....[106]....
        /*89f0*/ 	.word	0x0003a740


	//   ....[107]....
        /*89f4*/ 	.word	0x0003a760


	//   ....[108]....
        /*89f8*/ 	.word	0x0003a7e0


	//   ....[109]....
        /*89fc*/ 	.word	0x0003a800


	//   ....[110]....
        /*8a00*/ 	.word	0x0003a820


	//   ....[111]....
        /*8a04*/ 	.word	0x0003a840


	//   ....[112]....
        /*8a08*/ 	.word	0x0003a860


	//   ....[113]....
        /*8a0c*/ 	.word	0x0003a970


	//   ....[114]....
        /*8a10*/ 	.word	0x0003a990


	//   ....[115]....
        /*8a14*/ 	.word	0x0003a9b0


	//   ....[116]....
        /*8a18*/ 	.word	0x0003a9d0


	//   ....[117]....
        /*8a1c*/ 	.word	0x0003aa00


	//   ....[118]....
        /*8a20*/ 	.word	0x0003ab80


	//   ....[119]....
        /*8a24*/ 	.word	0x0003aba0


	//   ....[120]....
        /*8a28*/ 	.word	0x0003abc0


	//   ....[121]....
        /*8a2c*/ 	.word	0x0003abe0


	//   ....[122]....
        /*8a30*/ 	.word	0x0003ac00


	//   ....[123]....
        /*8a34*/ 	.word	0x0003ac80


	//   ....[124]....
        /*8a38*/ 	.word	0x0003aca0


	//   ....[125]....
        /*8a3c*/ 	.word	0x0003acc0


	//   ....[126]....
        /*8a40*/ 	.word	0x0003ace0


	//   ....[127]....
        /*8a44*/ 	.word	0x0003ad00


	//   ....[128]....
        /*8a48*/ 	.word	0x0003ae10


	//   ....[129]....
        /*8a4c*/ 	.word	0x0003ae30


	//   ....[130]....
        /*8a50*/ 	.word	0x0003ae50


	//   ....[131]....
        /*8a54*/ 	.word	0x0003ae70


	//   ....[132]....
        /*8a58*/ 	.word	0x0003aea0


	//   ....[133]....
        /*8a5c*/ 	.word	0x0003b020


	//   ....[134]....
        /*8a60*/ 	.word	0x0003b040


	//   ....[135]....
        /*8a64*/ 	.word	0x0003b060


	//   ....[136]....
        /*8a68*/ 	.word	0x0003b080


	//   ....[137]....
        /*8a6c*/ 	.word	0x0003b0a0


	//   ....[138]....
        /*8a70*/ 	.word	0x0003b120


	//   ....[139]....
        /*8a74*/ 	.word	0x0003b140


	//   ....[140]....
        /*8a78*/ 	.word	0x0003b160


	//   ....[141]....
        /*8a7c*/ 	.word	0x0003b180


	//   ....[142]....
        /*8a80*/ 	.word	0x0003b1a0


	//   ....[143]....
        /*8a84*/ 	.word	0x0003b2b0


	//   ....[144]....
        /*8a88*/ 	.word	0x0003b2d0


	//   ....[145]....
        /*8a8c*/ 	.word	0x0003b2f0


	//   ....[146]....
        /*8a90*/ 	.word	0x0003b310


	//   ....[147]....
        /*8a94*/ 	.word	0x0003b340


	//   ....[148]....
        /*8a98*/ 	.word	0x0003b4c0


	//   ....[149]....
        /*8a9c*/ 	.word	0x0003b4e0


	//   ....[150]....
        /*8aa0*/ 	.word	0x0003b500


	//   ....[151]....
        /*8aa4*/ 	.word	0x0003b520


	//   ....[152]....
        /*8aa8*/ 	.word	0x0003b540


	//   ....[153]....
        /*8aac*/ 	.word	0x0003b5c0


	//   ....[154]....
        /*8ab0*/ 	.word	0x0003b5e0


	//   ....[155]....
        /*8ab4*/ 	.word	0x0003b600


	//   ....[156]....
        /*8ab8*/ 	.word	0x0003b620


	//   ....[157]....
        /*8abc*/ 	.word	0x0003b640


	//   ....[158]....
        /*8ac0*/ 	.word	0x0003b750


	//   ....[159]....
        /*8ac4*/ 	.word	0x0003b770


	//   ....[160]....
        /*8ac8*/ 	.word	0x0003b790


	//   ....[161]....
        /*8acc*/ 	.word	0x0003b7b0


	//   ....[162]....
        /*8ad0*/ 	.word	0x0003b7e0


	//   ....[163]....
        /*8ad4*/ 	.word	0x0003b960


	//   ....[164]....
        /*8ad8*/ 	.word	0x0003b980


	//   ....[165]....
        /*8adc*/ 	.word	0x0003b9a0


	//   ....[166]....
        /*8ae0*/ 	.word	0x0003b9c0


	//   ....[167]....
        /*8ae4*/ 	.word	0x0003b9e0


	//   ....[168]....
        /*8ae8*/ 	.word	0x0003ba60


	//   ....[169]....
        /*8aec*/ 	.word	0x0003ba80


	//   ....[170]....
        /*8af0*/ 	.word	0x0003baa0


	//   ....[171]....
        /*8af4*/ 	.word	0x0003bac0


	//   ....[172]....
        /*8af8*/ 	.word	0x0003bae0


	//   ....[173]....
        /*8afc*/ 	.word	0x0003bbf0


	//   ....[174]....
        /*8b00*/ 	.word	0x0003bc10


	//   ....[175]....
        /*8b04*/ 	.word	0x0003bc30


	//   ....[176]....
        /*8b08*/ 	.word	0x0003bc50


	//   ....[177]....
        /*8b0c*/ 	.word	0x0003bc80


	//   ....[178]....
        /*8b10*/ 	.word	0x0003be00


	//   ....[179]....
        /*8b14*/ 	.word	0x0003be20


	//   ....[180]....
        /*8b18*/ 	.word	0x0003be40


	//   ....[181]....
        /*8b1c*/ 	.word	0x0003be60


	//   ....[182]....
        /*8b20*/ 	.word	0x0003be80


	//   ....[183]....
        /*8b24*/ 	.word	0x0003bf00


	//   ....[184]....
        /*8b28*/ 	.word	0x0003bf20


	//   ....[185]....
        /*8b2c*/ 	.word	0x0003bf40


	//   ....[186]....
        /*8b30*/ 	.word	0x0003bf60


	//   ....[187]....
        /*8b34*/ 	.word	0x0003bf80


	//   ....[188]....
        /*8b38*/ 	.word	0x0003c090


	//   ....[189]....
        /*8b3c*/ 	.word	0x0003c0b0


	//   ....[190]....
        /*8b40*/ 	.word	0x0003c0d0


	//   ....[191]....
        /*8b44*/ 	.word	0x0003c0f0


	//   ....[192]....
        /*8b48*/ 	.word	0x0003c120


	//   ....[193]....
        /*8b4c*/ 	.word	0x0003c2a0


	//   ....[194]....
        /*8b50*/ 	.word	0x0003c2c0


	//   ....[195]....
        /*8b54*/ 	.word	0x0003c2e0


	//   ....[196]....
        /*8b58*/ 	.word	0x0003c300


	//   ....[197]....
        /*8b5c*/ 	.word	0x0003c320


	//   ....[198]....
        /*8b60*/ 	.word	0x0003c3a0


	//   ....[199]....
        /*8b64*/ 	.word	0x0003c3c0


	//   ....[200]....
        /*8b68*/ 	.word	0x0003c3e0


	//   ....[201]....
        /*8b6c*/ 	.word	0x0003c400


	//   ....[202]....
        /*8b70*/ 	.word	0x0003c420


	//   ....[203]....
        /*8b74*/ 	.word	0x0003c530


	//   ....[204]....
        /*8b78*/ 	.word	0x0003c550


	//   ....[205]....
        /*8b7c*/ 	.word	0x0003c570


	//   ....[206]....
        /*8b80*/ 	.word	0x0003c590


	//   ....[207]....
        /*8b84*/ 	.word	0x0003c5c0


	//   ....[208]....
        /*8b88*/ 	.word	0x0003c740


	//   ....[209]....
        /*8b8c*/ 	.word	0x0003c760


	//   ....[210]....
        /*8b90*/ 	.word	0x0003c780


	//   ....[211]....
        /*8b94*/ 	.word	0x0003c7a0


	//   ....[212]....
        /*8b98*/ 	.word	0x0003c7c0


	//   ....[213]....
        /*8b9c*/ 	.word	0x0003c840


	//   ....[214]....
        /*8ba0*/ 	.word	0x0003c860


	//   ....[215]....
        /*8ba4*/ 	.word	0x0003c880


	//   ....[216]....
        /*8ba8*/ 	.word	0x0003c8a0


	//   ....[217]....
        /*8bac*/ 	.word	0x0003c8c0


	//   ....[218]....
        /*8bb0*/ 	.word	0x0003c9d0


	//   ....[219]....
        /*8bb4*/ 	.word	0x0003c9f0


	//   ....[220]....
        /*8bb8*/ 	.word	0x0003ca10


	//   ....[221]....
        /*8bbc*/ 	.word	0x0003ca30


	//   ....[222]....
        /*8bc0*/ 	.word	0x0003ca60


	//   ....[223]....
        /*8bc4*/ 	.word	0x0003cbe0


	//   ....[224]....
        /*8bc8*/ 	.word	0x0003cc00


	//   ....[225]....
        /*8bcc*/ 	.word	0x0003cc20


	//   ....[226]....
        /*8bd0*/ 	.word	0x0003cc40


	//   ....[227]....
        /*8bd4*/ 	.word	0x0003cc60


	//   ....[228]....
        /*8bd8*/ 	.word	0x0003cce0


	//   ....[229]....
        /*8bdc*/ 	.word	0x0003cd00


	//   ....[230]....
        /*8be0*/ 	.word	0x0003cd20


	//   ....[231]....
        /*8be4*/ 	.word	0x0003cd40


	//   ....[232]....
        /*8be8*/ 	.word	0x0003cd60


	//   ....[233]....
        /*8bec*/ 	.word	0x0003ce70


	//   ....[234]....
        /*8bf0*/ 	.word	0x0003ce90


	//   ....[235]....
        /*8bf4*/ 	.word	0x0003ceb0


	//   ....[236]....
        /*8bf8*/ 	.word	0x0003ced0


	//   ....[237]....
        /*8bfc*/ 	.word	0x0003cf00


	//   ....[238]....
        /*8c00*/ 	.word	0x0003d080


	//   ....[239]....
        /*8c04*/ 	.word	0x0003d0a0


	//   ....[240]....
        /*8c08*/ 	.word	0x0003d0c0


	//   ....[241]....
        /*8c0c*/ 	.word	0x0003d0e0


	//   ....[242]....
        /*8c10*/ 	.word	0x0003d100


	//   ....[243]....
        /*8c14*/ 	.word	0x0003d180


	//   ....[244]....
        /*8c18*/ 	.word	0x0003d1a0


	//   ....[245]....
        /*8c1c*/ 	.word	0x0003d1c0


	//   ....[246]....
        /*8c20*/ 	.word	0x0003d1e0


	//   ....[247]....
        /*8c24*/ 	.word	0x0003d200


	//   ....[248]....
        /*8c28*/ 	.word	0x0003d310


	//   ....[249]....
        /*8c2c*/ 	.word	0x0003d330


	//   ....[250]....
        /*8c30*/ 	.word	0x0003d350


	//   ....[251]....
        /*8c34*/ 	.word	0x0003d370


	//   ....[252]....
        /*8c38*/ 	.word	0x0003d3a0


	//   ....[253]....
        /*8c3c*/ 	.word	0x0003d520


	//   ....[254]....
        /*8c40*/ 	.word	0x0003d540


	//   ....[255]....
        /*8c44*/ 	.word	0x0003d560


	//   ....[0]....
        /*8c48*/ 	.word	0x0003d580


	//   ....[1]....
        /*8c4c*/ 	.word	0x0003d5a0


	//   ....[2]....
        /*8c50*/ 	.word	0x0003d620


	//   ....[3]....
        /*8c54*/ 	.word	0x0003d640


	//   ....[4]....
        /*8c58*/ 	.word	0x0003d660


	//   ....[5]....
        /*8c5c*/ 	.word	0x0003d680


	//   ....[6]....
        /*8c60*/ 	.word	0x0003d6a0


	//   ....[7]....
        /*8c64*/ 	.word	0x0003d7b0


	//   ....[8]....
        /*8c68*/ 	.word	0x0003d7d0


	//   ....[9]....
        /*8c6c*/ 	.word	0x0003d7f0


	//   ....[10]....
        /*8c70*/ 	.word	0x0003d810


	//   ....[11]....
        /*8c74*/ 	.word	0x0003d840


	//   ....[12]....
        /*8c78*/ 	.word	0x0003d9c0


	//   ....[13]....
        /*8c7c*/ 	.word	0x0003d9e0


	//   ....[14]....
        /*8c80*/ 	.word	0x0003da00


	//   ....[15]....
        /*8c84*/ 	.word	0x0003da20


	//   ....[16]....
        /*8c88*/ 	.word	0x0003da40


	//   ....[17]....
        /*8c8c*/ 	.word	0x0003dac0


	//   ....[18]....
        /*8c90*/ 	.word	0x0003dae0


	//   ....[19]....
        /*8c94*/ 	.word	0x0003db00


	//   ....[20]....
        /*8c98*/ 	.word	0x0003db20


	//   ....[21]....
        /*8c9c*/ 	.word	0x0003db40


	//   ....[22]....
        /*8ca0*/ 	.word	0x0003dc50


	//   ....[23]....
        /*8ca4*/ 	.word	0x0003dc70


	//   ....[24]....
        /*8ca8*/ 	.word	0x0003dc90


	//   ....[25]....
        /*8cac*/ 	.word	0x0003dcb0


	//   ....[26]....
        /*8cb0*/ 	.word	0x0003dce0


	//   ....[27]....
        /*8cb4*/ 	.word	0x0003de60


	//   ....[28]....
        /*8cb8*/ 	.word	0x0003de80


	//   ....[29]....
        /*8cbc*/ 	.word	0x0003dea0


	//   ....[30]....
        /*8cc0*/ 	.word	0x0003dec0


	//   ....[31]....
        /*8cc4*/ 	.word	0x0003dee0


	//   ....[32]....
        /*8cc8*/ 	.word	0x0003df60


	//   ....[33]....
        /*8ccc*/ 	.word	0x0003df80


	//   ....[34]....
        /*8cd0*/ 	.word	0x0003dfa0


	//   ....[35]....
        /*8cd4*/ 	.word	0x0003dfc0


	//   ....[36]....
        /*8cd8*/ 	.word	0x0003dfe0


	//   ....[37]....
        /*8cdc*/ 	.word	0x0003e0f0


	//   ....[38]....
        /*8ce0*/ 	.word	0x0003e110


	//   ....[39]....
        /*8ce4*/ 	.word	0x0003e130


	//   ....[40]....
        /*8ce8*/ 	.word	0x0003e150


	//   ....[41]....
        /*8cec*/ 	.word	0x0003e180


	//   ....[42]....
        /*8cf0*/ 	.word	0x0003e300


	//   ....[43]....
        /*8cf4*/ 	.word	0x0003e320


	//   ....[44]....
        /*8cf8*/ 	.word	0x0003e340


	//   ....[45]....
        /*8cfc*/ 	.word	0x0003e360


	//   ....[46]....
        /*8d00*/ 	.word	0x0003e380


	//   ....[47]....
        /*8d04*/ 	.word	0x0003e400


	//   ....[48]....
        /*8d08*/ 	.word	0x0003e420


	//   ....[49]....
        /*8d0c*/ 	.word	0x0003e440


	//   ....[50]....
        /*8d10*/ 	.word	0x0003e460


	//   ....[51]....
        /*8d14*/ 	.word	0x0003e480


	//   ....[52]....
        /*8d18*/ 	.word	0x0003e590


	//   ....[53]....
        /*8d1c*/ 	.word	0x0003e5b0


	//   ....[54]....
        /*8d20*/ 	.word	0x0003e5d0


	//   ....[55]....
        /*8d24*/ 	.word	0x0003e5f0


	//   ....[56]....
        /*8d28*/ 	.word	0x0003e620


	//   ....[57]....
        /*8d2c*/ 	.word	0x0003e7a0


	//   ....[58]....
        /*8d30*/ 	.word	0x0003e7c0


	//   ....[59]....
        /*8d34*/ 	.word	0x0003e7e0


	//   ....[60]....
        /*8d38*/ 	.word	0x0003e800


	//   ....[61]....
        /*8d3c*/ 	.word	0x0003e820


	//   ....[62]....
        /*8d40*/ 	.word	0x0003e8a0


	//   ....[63]....
        /*8d44*/ 	.word	0x0003e8c0


	//   ....[64]....
        /*8d48*/ 	.word	0x0003e8e0


	//   ....[65]....
        /*8d4c*/ 	.word	0x0003e900


	//   ....[66]....
        /*8d50*/ 	.word	0x0003e920


	//   ....[67]....
        /*8d54*/ 	.word	0x0003ea30


	//   ....[68]....
        /*8d58*/ 	.word	0x0003ea50


	//   ....[69]....
        /*8d5c*/ 	.word	0x0003ea70


	//   ....[70]....
        /*8d60*/ 	.word	0x0003ea90


	//   ....[71]....
        /*8d64*/ 	.word	0x0003eac0


	//   ....[72]....
        /*8d68*/ 	.word	0x0003ec40


	//   ....[73]....
        /*8d6c*/ 	.word	0x0003ec60


	//   ....[74]....
        /*8d70*/ 	.word	0x0003ec80


	//   ....[75]....
        /*8d74*/ 	.word	0x0003eca0


	//   ....[76]....
        /*8d78*/ 	.word	0x0003ecc0


	//   ....[77]....
        /*8d7c*/ 	.word	0x0003ed40


	//   ....[78]....
        /*8d80*/ 	.word	0x0003ed60


	//   ....[79]....
        /*8d84*/ 	.word	0x0003ed80


	//   ....[80]....
        /*8d88*/ 	.word	0x0003eda0


	//   ....[81]....
        /*8d8c*/ 	.word	0x0003edc0


	//   ....[82]....
        /*8d90*/ 	.word	0x0003eed0


	//   ....[83]....
        /*8d94*/ 	.word	0x0003eef0


	//   ....[84]....
        /*8d98*/ 	.word	0x0003ef10


	//   ....[85]....
        /*8d9c*/ 	.word	0x0003ef30


	//   ....[86]....
        /*8da0*/ 	.word	0x0003ef60


	//   ....[87]....
        /*8da4*/ 	.word	0x0003f0e0


	//   ....[88]....
        /*8da8*/ 	.word	0x0003f100


	//   ....[89]....
        /*8dac*/ 	.word	0x0003f120


	//   ....[90]....
        /*8db0*/ 	.word	0x0003f140


	//   ....[91]....
        /*8db4*/ 	.word	0x0003f160


	//   ....[92]....
        /*8db8*/ 	.word	0x0003f1e0


	//   ....[93]....
        /*8dbc*/ 	.word	0x0003f200


	//   ....[94]....
        /*8dc0*/ 	.word	0x0003f220


	//   ....[95]....
        /*8dc4*/ 	.word	0x0003f240


	//   ....[96]....
        /*8dc8*/ 	.word	0x0003f260


	//   ....[97]....
        /*8dcc*/ 	.word	0x0003f390


	//   ....[98]....
        /*8dd0*/ 	.word	0x0003f3b0


	//   ....[99]....
        /*8dd4*/ 	.word	0x0003f3d0


	//   ....[100]....
        /*8dd8*/ 	.word	0x0003f3f0


	//   ....[101]....
        /*8ddc*/ 	.word	0x0003f410


	//   ....[102]....
        /*8de0*/ 	.word	0x0003f5a0


	//   ....[103]....
        /*8de4*/ 	.word	0x0003f5c0


	//   ....[104]....
        /*8de8*/ 	.word	0x0003f5e0


	//   ....[105]....
        /*8dec*/ 	.word	0x0003f600


	//   ....[106]....
        /*8df0*/ 	.word	0x0003f620


	//   ....[107]....
        /*8df4*/ 	.word	0x0003f6a0


	//   ....[108]....
        /*8df8*/ 	.word	0x0003f6c0


	//   ....[109]....
        /*8dfc*/ 	.word	0x0003f6e0


	//   ....[110]....
        /*8e00*/ 	.word	0x0003f700


	//   ....[111]....
        /*8e04*/ 	.word	0x0003f720


	//   ....[112]....
        /*8e08*/ 	.word	0x0003f850


	//   ....[113]....
        /*8e0c*/ 	.word	0x0003f870


	//   ....[114]....
        /*8e10*/ 	.word	0x0003f890


	//   ....[115]....
        /*8e14*/ 	.word	0x0003f8b0


	//   ....[116]....
        /*8e18*/ 	.word	0x0003f8d0


	//   ....[117]....
        /*8e1c*/ 	.word	0x0003fa60


	//   ....[118]....
        /*8e20*/ 	.word	0x0003fa80


	//   ....[119]....
        /*8e24*/ 	.word	0x0003faa0


	//   ....[120]....
        /*8e28*/ 	.word	0x0003fac0


	//   ....[121]....
        /*8e2c*/ 	.word	0x0003fae0


	//   ....[122]....
        /*8e30*/ 	.word	0x0003fb60


	//   ....[123]....
        /*8e34*/ 	.word	0x0003fb80


	//   ....[124]....
        /*8e38*/ 	.word	0x0003fba0


	//   ....[125]....
        /*8e3c*/ 	.word	0x0003fbc0


	//   ....[126]....
        /*8e40*/ 	.word	0x0003fbe0


	//   ....[127]....
        /*8e44*/ 	.word	0x0003fd10


	//   ....[128]....
        /*8e48*/ 	.word	0x0003fd30


	//   ....[129]....
        /*8e4c*/ 	.word	0x0003fd50


	//   ....[130]....
        /*8e50*/ 	.word	0x0003fd70


	//   ....[131]....
        /*8e54*/ 	.word	0x0003fd90


	//   ....[132]....
        /*8e58*/ 	.word	0x0003ff20


	//   ....[133]....
        /*8e5c*/ 	.word	0x0003ff40


	//   ....[134]....
        /*8e60*/ 	.word	0x0003ff60


	//   ....[135]....
        /*8e64*/ 	.word	0x0003ff80


	//   ....[136]....
        /*8e68*/ 	.word	0x0003ffa0


	//   ....[137]....
        /*8e6c*/ 	.word	0x00040020


	//   ....[138]....
        /*8e70*/ 	.word	0x00040040


	//   ....[139]....
        /*8e74*/ 	.word	0x00040060


	//   ....[140]....
        /*8e78*/ 	.word	0x00040080


	//   ....[141]....
        /*8e7c*/ 	.word	0x000400a0


	//   ....[142]....
        /*8e80*/ 	.word	0x000401d0


	//   ....[143]....
        /*8e84*/ 	.word	0x000401f0


	//   ....[144]....
        /*8e88*/ 	.word	0x00040210


	//   ....[145]....
        /*8e8c*/ 	.word	0x00040230


	//   ....[146]....
        /*8e90*/ 	.word	0x00040250


	//   ....[147]....
        /*8e94*/ 	.word	0x000403e0


	//   ....[148]....
        /*8e98*/ 	.word	0x00040400


	//   ....[149]....
        /*8e9c*/ 	.word	0x00040420


	//   ....[150]....
        /*8ea0*/ 	.word	0x00040440


	//   ....[151]....
        /*8ea4*/ 	.word	0x00040460


	//   ....[152]....
        /*8ea8*/ 	.word	0x000404e0


	//   ....[153]....
        /*8eac*/ 	.word	0x00040500


	//   ....[154]....
        /*8eb0*/ 	.word	0x00040520


	//   ....[155]....
        /*8eb4*/ 	.word	0x00040540


	//   ....[156]....
        /*8eb8*/ 	.word	0x00040560


	//   ....[157]....
        /*8ebc*/ 	.word	0x00040690


	//   ....[158]....
        /*8ec0*/ 	.word	0x000406b0


	//   ....[159]....
        /*8ec4*/ 	.word	0x000406d0


	//   ....[160]....
        /*8ec8*/ 	.word	0x000406f0


	//   ....[161]....
        /*8ecc*/ 	.word	0x00040710


	//   ....[162]....
        /*8ed0*/ 	.word	0x000408a0


	//   ....[163]....
        /*8ed4*/ 	.word	0x000408c0


	//   ....[164]....
        /*8ed8*/ 	.word	0x000408e0


	//   ....[165]....
        /*8edc*/ 	.word	0x00040900


	//   ....[166]....
        /*8ee0*/ 	.word	0x00040920


	//   ....[167]....
        /*8ee4*/ 	.word	0x000409a0


	//   ....[168]....
        /*8ee8*/ 	.word	0x000409c0


	//   ....[169]....
        /*8eec*/ 	.word	0x000409e0


	//   ....[170]....
        /*8ef0*/ 	.word	0x00040a00


	//   ....[171]....
        /*8ef4*/ 	.word	0x00040a20


	//   ....[172]....
        /*8ef8*/ 	.word	0x00040b50


	//   ....[173]....
        /*8efc*/ 	.word	0x00040b70


	//   ....[174]....
        /*8f00*/ 	.word	0x00040b90


	//   ....[175]....
        /*8f04*/ 	.word	0x00040bb0


	//   ....[176]....
        /*8f08*/ 	.word	0x00040bd0


	//   ....[177]....
        /*8f0c*/ 	.word	0x00040d60


	//   ....[178]....
        /*8f10*/ 	.word	0x00040d80


	//   ....[179]....
        /*8f14*/ 	.word	0x00040da0


	//   ....[180]....
        /*8f18*/ 	.word	0x00040dc0


	//   ....[181]....
        /*8f1c*/ 	.word	0x00040de0


	//   ....[182]....
        /*8f20*/ 	.word	0x00040e60


	//   ....[183]....
        /*8f24*/ 	.word	0x00040e80


	//   ....[184]....
        /*8f28*/ 	.word	0x00040ea0


	//   ....[185]....
        /*8f2c*/ 	.word	0x00040ec0


	//   ....[186]....
        /*8f30*/ 	.word	0x00040ee0


	//   ....[187]....
        /*8f34*/ 	.word	0x00041010


	//   ....[188]....
        /*8f38*/ 	.word	0x00041030


	//   ....[189]....
        /*8f3c*/ 	.word	0x00041050


	//   ....[190]....
        /*8f40*/ 	.word	0x00041070


	//   ....[191]....
        /*8f44*/ 	.word	0x00041090


	//   ....[192]....
        /*8f48*/ 	.word	0x00041220


	//   ....[193]....
        /*8f4c*/ 	.word	0x00041240


	//   ....[194]....
        /*8f50*/ 	.word	0x00041260


	//   ....[195]....
        /*8f54*/ 	.word	0x00041280


	//   ....[196]....
        /*8f58*/ 	.word	0x000412a0


	//   ....[197]....
        /*8f5c*/ 	.word	0x00041320


	//   ....[198]....
        /*8f60*/ 	.word	0x00041340


	//   ....[199]....
        /*8f64*/ 	.word	0x00041360


	//   ....[200]....
        /*8f68*/ 	.word	0x00041380


	//   ....[201]....
        /*8f6c*/ 	.word	0x000413a0


	//   ....[202]....
        /*8f70*/ 	.word	0x000414d0


	//   ....[203]....
        /*8f74*/ 	.word	0x000414f0


	//   ....[204]....
        /*8f78*/ 	.word	0x00041510


	//   ....[205]....
        /*8f7c*/ 	.word	0x00041530


	//   ....[206]....
        /*8f80*/ 	.word	0x00041550


	//   ....[207]....
        /*8f84*/ 	.word	0x000416e0


	//   ....[208]....
        /*8f88*/ 	.word	0x00041700


	//   ....[209]....
        /*8f8c*/ 	.word	0x00041720


	//   ....[210]....
        /*8f90*/ 	.word	0x00041740


	//   ....[211]....
        /*8f94*/ 	.word	0x00041760


	//   ....[212]....
        /*8f98*/ 	.word	0x000417e0


	//   ....[213]....
        /*8f9c*/ 	.word	0x00041800


	//   ....[214]....
        /*8fa0*/ 	.word	0x00041820


	//   ....[215]....
        /*8fa4*/ 	.word	0x00041840


	//   ....[216]....
        /*8fa8*/ 	.word	0x00041860


	//   ....[217]....
        /*8fac*/ 	.word	0x00041990


	//   ....[218]....
        /*8fb0*/ 	.word	0x000419b0


	//   ....[219]....
        /*8fb4*/ 	.word	0x000419d0


	//   ....[220]....
        /*8fb8*/ 	.word	0x000419f0


	//   ....[221]....
        /*8fbc*/ 	.word	0x00041a10


	//   ....[222]....
        /*8fc0*/ 	.word	0x00041ba0


	//   ....[223]....
        /*8fc4*/ 	.word	0x00041bc0


	//   ....[224]....
        /*8fc8*/ 	.word	0x00041be0


	//   ....[225]....
        /*8fcc*/ 	.word	0x00041c00


	//   ....[226]....
        /*8fd0*/ 	.word	0x00041c20


	//   ....[227]....
        /*8fd4*/ 	.word	0x00041ca0


	//   ....[228]....
        /*8fd8*/ 	.word	0x00041cc0


	//   ....[229]....
        /*8fdc*/ 	.word	0x00041ce0


	//   ....[230]....
        /*8fe0*/ 	.word	0x00041d00


	//   ....[231]....
        /*8fe4*/ 	.word	0x00041d20


	//   ....[232]....
        /*8fe8*/ 	.word	0x00041e50


	//   ....[233]....
        /*8fec*/ 	.word	0x00041e70


	//   ....[234]....
        /*8ff0*/ 	.word	0x00041e90


	//   ....[235]....
        /*8ff4*/ 	.word	0x00041eb0


	//   ....[236]....
        /*8ff8*/ 	.word	0x00041ed0


	//   ....[237]....
        /*8ffc*/ 	.word	0x00042060


	//   ....[238]....
        /*9000*/ 	.word	0x00042080


	//   ....[239]....
        /*9004*/ 	.word	0x000420a0


	//   ....[240]....
        /*9008*/ 	.word	0x000420c0


	//   ....[241]....
        /*900c*/ 	.word	0x000420e0


	//   ....[242]....
        /*9010*/ 	.word	0x00042160


	//   ....[243]....
        /*9014*/ 	.word	0x00042180


	//   ....[244]....
        /*9018*/ 	.word	0x000421a0


	//   ....[245]....
        /*901c*/ 	.word	0x000421c0


	//   ....[246]....
        /*9020*/ 	.word	0x000421e0


	//   ....[247]....
        /*9024*/ 	.word	0x00042310


	//   ....[248]....
        /*9028*/ 	.word	0x00042330


	//   ....[249]....
        /*902c*/ 	.word	0x00042350


	//   ....[250]....
        /*9030*/ 	.word	0x00042370


	//   ....[251]....
        /*9034*/ 	.word	0x00042390


	//   ....[252]....
        /*9038*/ 	.word	0x00042520


	//   ....[253]....
        /*903c*/ 	.word	0x00042540


	//   ....[254]....
        /*9040*/ 	.word	0x00042560


	//   ....[255]....
        /*9044*/ 	.word	0x00042580


	//   ....[0]....
        /*9048*/ 	.word	0x000425a0


	//   ....[1]....
        /*904c*/ 	.word	0x00042620


	//   ....[2]....
        /*9050*/ 	.word	0x00042640


	//   ....[3]....
        /*9054*/ 	.word	0x00042660


	//   ....[4]....
        /*9058*/ 	.word	0x00042680


	//   ....[5]....
        /*905c*/ 	.word	0x000426a0


	//   ....[6]....
        /*9060*/ 	.word	0x000427d0


	//   ....[7]....
        /*9064*/ 	.word	0x000427f0


	//   ....[8]....
        /*9068*/ 	.word	0x00042810


	//   ....[9]....
        /*906c*/ 	.word	0x00042830


	//   ....[10]....
        /*9070*/ 	.word	0x00042850


	//   ....[11]....
        /*9074*/ 	.word	0x000429e0


	//   ....[12]....
        /*9078*/ 	.word	0x00042a00


	//   ....[13]....
        /*907c*/ 	.word	0x00042a20


	//   ....[14]....
        /*9080*/ 	.word	0x00042a40


	//   ....[15]....
        /*9084*/ 	.word	0x00042a60


	//   ....[16]....
        /*9088*/ 	.word	0x00042ae0


	//   ....[17]....
        /*908c*/ 	.word	0x00042b00


	//   ....[18]....
        /*9090*/ 	.word	0x00042b20


	//   ....[19]....
        /*9094*/ 	.word	0x00042b40


	//   ....[20]....
        /*9098*/ 	.word	0x00042b60


	//   ....[21]....
        /*909c*/ 	.word	0x00042c90


	//   ....[22]....
        /*90a0*/ 	.word	0x00042cb0


	//   ....[23]....
        /*90a4*/ 	.word	0x00042cd0


	//   ....[24]....
        /*90a8*/ 	.word	0x00042cf0


	//   ....[25]....
        /*90ac*/ 	.word	0x00042d10


	//   ....[26]....
        /*90b0*/ 	.word	0x00042ea0


	//   ....[27]....
        /*90b4*/ 	.word	0x00042ec0


	//   ....[28]....
        /*90b8*/ 	.word	0x00042ee0


	//   ....[29]....
        /*90bc*/ 	.word	0x00042f00


	//   ....[30]....
        /*90c0*/ 	.word	0x00042f20


	//   ....[31]....
        /*90c4*/ 	.word	0x00042fa0


	//   ....[32]....
        /*90c8*/ 	.word	0x00042fc0


	//   ....[33]....
        /*90cc*/ 	.word	0x00042fe0


	//   ....[34]....
        /*90d0*/ 	.word	0x00043000


	//   ....[35]....
        /*90d4*/ 	.word	0x00043020


	//   ....[36]....
        /*90d8*/ 	.word	0x00043150


	//   ....[37]....
        /*90dc*/ 	.word	0x00043170


	//   ....[38]....
        /*90e0*/ 	.word	0x00043190


	//   ....[39]....
        /*90e4*/ 	.word	0x000431b0


	//   ....[40]....
        /*90e8*/ 	.word	0x000431d0


	//   ....[41]....
        /*90ec*/ 	.word	0x00043360


	//   ....[42]....
        /*90f0*/ 	.word	0x00043380


	//   ....[43]....
        /*90f4*/ 	.word	0x000433a0


	//   ....[44]....
        /*90f8*/ 	.word	0x000433c0


	//   ....[45]....
        /*90fc*/ 	.word	0x000433e0


	//   ....[46]....
        /*9100*/ 	.word	0x00043460


	//   ....[47]....
        /*9104*/ 	.word	0x00043480


	//   ....[48]....
        /*9108*/ 	.word	0x000434a0


	//   ....[49]....
        /*910c*/ 	.word	0x000434c0


	//   ....[50]....
        /*9110*/ 	.word	0x000434e0


	//   ....[51]....
        /*9114*/ 	.word	0x00043610


	//   ....[52]....
        /*9118*/ 	.word	0x00043630


	//   ....[53]....
        /*911c*/ 	.word	0x00043650


	//   ....[54]....
        /*9120*/ 	.word	0x00043670


	//   ....[55]....
        /*9124*/ 	.word	0x00043690


	//   ....[56]....
        /*9128*/ 	.word	0x00043820


	//   ....[57]....
        /*912c*/ 	.word	0x00043840


	//   ....[58]....
        /*9130*/ 	.word	0x00043860


	//   ....[59]....
        /*9134*/ 	.word	0x00043880


	//   ....[60]....
        /*9138*/ 	.word	0x000438a0


	//   ....[61]....
        /*913c*/ 	.word	0x00043920


	//   ....[62]....
        /*9140*/ 	.word	0x00043940


	//   ....[63]....
        /*9144*/ 	.word	0x00043960


	//   ....[64]....
        /*9148*/ 	.word	0x00043980


	//   ....[65]....
        /*914c*/ 	.word	0x000439a0


	//   ....[66]....
        /*9150*/ 	.word	0x00043ad0


	//   ....[67]....
        /*9154*/ 	.word	0x00043af0


	//   ....[68]....
        /*9158*/ 	.word	0x00043b10


	//   ....[69]....
        /*915c*/ 	.word	0x00043b30


	//   ....[70]....
        /*9160*/ 	.word	0x00043b50


	//   ....[71]....
        /*9164*/ 	.word	0x00043ce0


	//   ....[72]....
        /*9168*/ 	.word	0x00043d00


	//   ....[73]....
        /*916c*/ 	.word	0x00043d20


	//   ....[74]....
        /*9170*/ 	.word	0x00043d40


	//   ....[75]....
        /*9174*/ 	.word	0x00043d60


	//   ....[76]....
        /*9178*/ 	.word	0x00043de0


	//   ....[77]....
        /*917c*/ 	.word	0x00043e00


	//   ....[78]....
        /*9180*/ 	.word	0x00043e20


	//   ....[79]....
        /*9184*/ 	.word	0x00043e40


	//   ....[80]....
        /*9188*/ 	.word	0x00043e60


	//   ....[81]....
        /*918c*/ 	.word	0x00043f90


	//   ....[82]....
        /*9190*/ 	.word	0x00043fb0


	//   ....[83]....
        /*9194*/ 	.word	0x00043fd0


	//   ....[84]....
        /*9198*/ 	.word	0x00043ff0


	//   ....[85]....
        /*919c*/ 	.word	0x00044010


	//   ....[86]....
        /*91a0*/ 	.word	0x000441a0


	//   ....[87]....
        /*91a4*/ 	.word	0x000441c0


	//   ....[88]....
        /*91a8*/ 	.word	0x000441e0


	//   ....[89]....
        /*91ac*/ 	.word	0x00044200


	//   ....[90]....
        /*91b0*/ 	.word	0x00044220


	//   ....[91]....
        /*91b4*/ 	.word	0x000442a0


	//   ....[92]....
        /*91b8*/ 	.word	0x000442c0


	//   ....[93]....
        /*91bc*/ 	.word	0x000442e0


	//   ....[94]....
        /*91c0*/ 	.word	0x00044300


	//   ....[95]....
        /*91c4*/ 	.word	0x00044320


	//   ....[96]....
        /*91c8*/ 	.word	0x00044450


	//   ....[97]....
        /*91cc*/ 	.word	0x00044470


	//   ....[98]....
        /*91d0*/ 	.word	0x00044490


	//   ....[99]....
        /*91d4*/ 	.word	0x000444b0


	//   ....[100]....
        /*91d8*/ 	.word	0x000444d0


	//   ....[101]....
        /*91dc*/ 	.word	0x00044660


	//   ....[102]....
        /*91e0*/ 	.word	0x00044680


	//   ....[103]....
        /*91e4*/ 	.word	0x000446a0


	//   ....[104]....
        /*91e8*/ 	.word	0x000446c0


	//   ....[105]....
        /*91ec*/ 	.word	0x000446e0


	//   ....[106]....
        /*91f0*/ 	.word	0x00044760


	//   ....[107]....
        /*91f4*/ 	.word	0x00044780


	//   ....[108]....
        /*91f8*/ 	.word	0x000447a0


	//   ....[109]....
        /*91fc*/ 	.word	0x000447c0


	//   ....[110]....
        /*9200*/ 	.word	0x000447e0


	//   ....[111]....
        /*9204*/ 	.word	0x00044910


	//   ....[112]....
        /*9208*/ 	.word	0x00044930


	//   ....[113]....
        /*920c*/ 	.word	0x00044950


	//   ....[114]....
        /*9210*/ 	.word	0x00044970


	//   ....[115]....
        /*9214*/ 	.word	0x00044990


	//   ....[116]....
        /*9218*/ 	.word	0x00044b20


	//   ....[117]....
        /*921c*/ 	.word	0x00044b40


	//   ....[118]....
        /*9220*/ 	.word	0x00044b60


	//   ....[119]....
        /*9224*/ 	.word	0x00044b80


	//   ....[120]....
        /*9228*/ 	.word	0x00044ba0


	//   ....[121]....
        /*922c*/ 	.word	0x00044c20


	//   ....[122]....
        /*9230*/ 	.word	0x00044c40


	//   ....[123]....
        /*9234*/ 	.word	0x00044c60


	//   ....[124]....
        /*9238*/ 	.word	0x00044c80


	//   ....[125]....
        /*923c*/ 	.word	0x00044ca0


	//   ....[126]....
        /*9240*/ 	.word	0x00044dd0


	//   ....[127]....
        /*9244*/ 	.word	0x00044df0


	//   ....[128]....
        /*9248*/ 	.word	0x00044e10


	//   ....[129]....
        /*924c*/ 	.word	0x00044e30


	//   ....[130]....
        /*9250*/ 	.word	0x00044e50


	//   ....[131]....
        /*9254*/ 	.word	0x00044fe0


	//   ....[132]....
        /*9258*/ 	.word	0x00045000


	//   ....[133]....
        /*925c*/ 	.word	0x00045020


	//   ....[134]....
        /*9260*/ 	.word	0x00045040


	//   ....[135]....
        /*9264*/ 	.word	0x00045060


	//   ....[136]....
        /*9268*/ 	.word	0x000450e0


	//   ....[137]....
        /*926c*/ 	.word	0x00045100


	//   ....[138]....
        /*9270*/ 	.word	0x00045120


	//   ....[139]....
        /*9274*/ 	.word	0x00045140


	//   ....[140]....
        /*9278*/ 	.word	0x00045160


	//   ....[141]....
        /*927c*/ 	.word	0x00045290


	//   ....[142]....
        /*9280*/ 	.word	0x000452b0


	//   ....[143]....
        /*9284*/ 	.word	0x000452d0


	//   ....[144]....
        /*9288*/ 	.word	0x000452f0


	//   ....[145]....
        /*928c*/ 	.word	0x00045310


	//   ....[146]....
        /*9290*/ 	.word	0x000454a0


	//   ....[147]....
        /*9294*/ 	.word	0x000454c0


	//   ....[148]....
        /*9298*/ 	.word	0x000454e0


	//   ....[149]....
        /*929c*/ 	.word	0x00045500


	//   ....[150]....
        /*92a0*/ 	.word	0x00045520


	//   ....[151]....
        /*92a4*/ 	.word	0x000455a0


	//   ....[152]....
        /*92a8*/ 	.word	0x000455c0


	//   ....[153]....
        /*92ac*/ 	.word	0x000455e0


	//   ....[154]....
        /*92b0*/ 	.word	0x00045600


	//   ....[155]....
        /*92b4*/ 	.word	0x00045620


	//   ....[156]....
        /*92b8*/ 	.word	0x00045750


	//   ....[157]....
        /*92bc*/ 	.word	0x00045770


	//   ....[158]....
        /*92c0*/ 	.word	0x00045790


	//   ....[159]....
        /*92c4*/ 	.word	0x000457b0


	//   ....[160]....
        /*92c8*/ 	.word	0x000457d0


	//   ....[161]....
        /*92cc*/ 	.word	0x00045960


	//   ....[162]....
        /*92d0*/ 	.word	0x00045980


	//   ....[163]....
        /*92d4*/ 	.word	0x000459a0


	//   ....[164]....
        /*92d8*/ 	.word	0x000459c0


	//   ....[165]....
        /*92dc*/ 	.word	0x000459e0


	//   ....[166]....
        /*92e0*/ 	.word	0x00045a60


	//   ....[167]....
        /*92e4*/ 	.word	0x00045a80


	//   ....[168]....
        /*92e8*/ 	.word	0x00045aa0


	//   ....[169]....
        /*92ec*/ 	.word	0x00045ac0


	//   ....[170]....
        /*92f0*/ 	.word	0x00045ae0


	//   ....[171]....
        /*92f4*/ 	.word	0x00045c10


	//   ....[172]....
        /*92f8*/ 	.word	0x00045c30


	//   ....[173]....
        /*92fc*/ 	.word	0x00045c50


	//   ....[174]....
        /*9300*/ 	.word	0x00045c70


	//   ....[175]....
        /*9304*/ 	.word	0x00045c90


	//   ....[176]....
        /*9308*/ 	.word	0x00045e20


	//   ....[177]....
        /*930c*/ 	.word	0x00045e40


	//   ....[178]....
        /*9310*/ 	.word	0x00045e60


	//   ....[179]....
        /*9314*/ 	.word	0x00045e80


	//   ....[180]....
        /*9318*/ 	.word	0x00045ea0


	//   ....[181]....
        /*931c*/ 	.word	0x00045f20


	//   ....[182]....
        /*9320*/ 	.word	0x00045f40


	//   ....[183]....
        /*9324*/ 	.word	0x00045f60


	//   ....[184]....
        /*9328*/ 	.word	0x00045f80


	//   ....[185]....
        /*932c*/ 	.word	0x00045fa0


	//   ....[186]....
        /*9330*/ 	.word	0x000460d0


	//   ....[187]....
        /*9334*/ 	.word	0x000460f0


	//   ....[188]....
        /*9338*/ 	.word	0x00046110


	//   ....[189]....
        /*933c*/ 	.word	0x00046130


	//   ....[190]....
        /*9340*/ 	.word	0x00046150


	//   ....[191]....
        /*9344*/ 	.word	0x000462e0


	//   ....[192]....
        /*9348*/ 	.word	0x00046300


	//   ....[193]....
        /*934c*/ 	.word	0x00046320


	//   ....[194]....
        /*9350*/ 	.word	0x00046340


	//   ....[195]....
        /*9354*/ 	.word	0x00046360


	//   ....[196]....
        /*9358*/ 	.word	0x000463e0


	//   ....[197]....
        /*935c*/ 	.word	0x00046400


	//   ....[198]....
        /*9360*/ 	.word	0x00046420


	//   ....[199]....
        /*9364*/ 	.word	0x00046440


	//   ....[200]....
        /*9368*/ 	.word	0x00046460


	//   ....[201]....
        /*936c*/ 	.word	0x00046590


	//   ....[202]....
        /*9370*/ 	.word	0x000465b0


	//   ....[203]....
        /*9374*/ 	.word	0x000465d0


	//   ....[204]....
        /*9378*/ 	.word	0x000465f0


	//   ....[205]....
        /*937c*/ 	.word	0x00046610


	//   ....[206]....
        /*9380*/ 	.word	0x000467a0


	//   ....[207]....
        /*9384*/ 	.word	0x000467c0


	//   ....[208]....
        /*9388*/ 	.word	0x000467e0


	//   ....[209]....
        /*938c*/ 	.word	0x00046800


	//   ....[210]....
        /*9390*/ 	.word	0x00046820


	//   ....[211]....
        /*9394*/ 	.word	0x000468a0


	//   ....[212]....
        /*9398*/ 	.word	0x000468c0


	//   ....[213]....
        /*939c*/ 	.word	0x000468e0


	//   ....[214]....
        /*93a0*/ 	.word	0x00046900


	//   ....[215]....
        /*93a4*/ 	.word	0x00046920


	//   ....[216]....
        /*93a8*/ 	.word	0x00046a50


	//   ....[217]....
        /*93ac*/ 	.word	0x00046a70


	//   ....[218]....
        /*93b0*/ 	.word	0x00046a90


	//   ....[219]....
        /*93b4*/ 	.word	0x00046ab0


	//   ....[220]....
        /*93b8*/ 	.word	0x00046ad0


	//   ....[221]....
        /*93bc*/ 	.word	0x00046c60


	//   ....[222]....
        /*93c0*/ 	.word	0x00046c80


	//   ....[223]....
        /*93c4*/ 	.word	0x00046ca0


	//   ....[224]....
        /*93c8*/ 	.word	0x00046cc0


	//   ....[225]....
        /*93cc*/ 	.word	0x00046ce0


	//   ....[226]....
        /*93d0*/ 	.word	0x00046d60


	//   ....[227]....
        /*93d4*/ 	.word	0x00046d80


	//   ....[228]....
        /*93d8*/ 	.word	0x00046da0


	//   ....[229]....
        /*93dc*/ 	.word	0x00046dc0


	//   ....[230]....
        /*93e0*/ 	.word	0x00046de0


	//   ....[231]....
        /*93e4*/ 	.word	0x00046f10


	//   ....[232]....
        /*93e8*/ 	.word	0x00046f30


	//   ....[233]....
        /*93ec*/ 	.word	0x00046f50


	//   ....[234]....
        /*93f0*/ 	.word	0x00046f70


	//   ....[235]....
        /*93f4*/ 	.word	0x00046f90


	//   ....[236]....
        /*93f8*/ 	.word	0x00047120


	//   ....[237]....
        /*93fc*/ 	.word	0x00047140


	//   ....[238]....
        /*9400*/ 	.word	0x00047160


	//   ....[239]....
        /*9404*/ 	.word	0x00047180


	//   ....[240]....
        /*9408*/ 	.word	0x000471a0


	//   ....[241]....
        /*940c*/ 	.word	0x00047220


	//   ....[242]....
        /*9410*/ 	.word	0x00047240


	//   ....[243]....
        /*9414*/ 	.word	0x00047260


	//   ....[244]....
        /*9418*/ 	.word	0x00047280


	//   ....[245]....
        /*941c*/ 	.word	0x000472a0


	//   ....[246]....
        /*9420*/ 	.word	0x000473d0


	//   ....[247]....
        /*9424*/ 	.word	0x000473f0


	//   ....[248]....
        /*9428*/ 	.word	0x00047410


	//   ....[249]....
        /*942c*/ 	.word	0x00047430


	//   ....[250]....
        /*9430*/ 	.word	0x00047450


	//   ....[251]....
        /*9434*/ 	.word	0x000475e0


	//   ....[252]....
        /*9438*/ 	.word	0x00047600


	//   ....[253]....
        /*943c*/ 	.word	0x00047620


	//   ....[254]....
        /*9440*/ 	.word	0x00047640


	//   ....[255]....
        /*9444*/ 	.word	0x00047660


	//   ....[0]....
        /*9448*/ 	.word	0x000476e0


	//   ....[1]....
        /*944c*/ 	.word	0x00047700


	//   ....[2]....
        /*9450*/ 	.word	0x00047720


	//   ....[3]....
        /*9454*/ 	.word	0x00047740


	//   ....[4]....
        /*9458*/ 	.word	0x00047760


	//   ....[5]....
        /*945c*/ 	.word	0x000478a0


	//   ....[6]....
        /*9460*/ 	.word	0x000478d0


	//   ....[7]....
        /*9464*/ 	.word	0x000478f0


	//   ....[8]....
        /*9468*/ 	.word	0x00047910


	//   ....[9]....
        /*946c*/ 	.word	0x00047940


	//   ....[10]....
        /*9470*/ 	.word	0x00049350


	//   ....[11]....
        /*9474*/ 	.word	0x000493d0


	//   ....[12]....
        /*9478*/ 	.word	0x00049400


	//   ....[13]....
        /*947c*/ 	.word	0x00049450


	//   ....[14]....
        /*9480*/ 	.word	0x000494a0


	//   ....[15]....
        /*9484*/ 	.word	0x000494b0


	//   ....[16]....
        /*9488*/ 	.word	0x000494e0


	//   ....[17]....
        /*948c*/ 	.word	0x00049510


	//   ....[18]....
        /*9490*/ 	.word	0x00049590


	//   ....[19]....
        /*9494*/ 	.word	0x00049600


	//   ....[20]....
        /*9498*/ 	.word	0x00049610


	//   ....[21]....
        /*949c*/ 	.word	0x00049620


	//   ....[22]....
        /*94a0*/ 	.word	0x00049640


	//   ....[23]....
        /*94a4*/ 	.word	0x00049660


	//   ....[24]....
        /*94a8*/ 	.word	0x000496c0


	//   ....[25]....
        /*94ac*/ 	.word	0x000496d0


	//   ....[26]....
        /*94b0*/ 	.word	0x00049750


	//   ....[27]....
        /*94b4*/ 	.word	0x00049770


	//   ....[28]....
        /*94b8*/ 	.word	0x00049780


	//   ....[29]....
        /*94bc*/ 	.word	0x000497d0


	//   ....[30]....
        /*94c0*/ 	.word	0x000497e0


	//   ....[31]....
        /*94c4*/ 	.word	0x00049890


	//   ....[32]....
        /*94c8*/ 	.word	0x000498b0


	//   ....[33]....
        /*94cc*/ 	.word	0x00049900


	//   ....[34]....
        /*94d0*/ 	.word	0x000499a0


	//   ....[35]....
        /*94d4*/ 	.word	0x000499b0


	//   ....[36]....
        /*94d8*/ 	.word	0x000499d0


	//   ....[37]....
        /*94dc*/ 	.word	0x00049a00


	//   ....[38]....
        /*94e0*/ 	.word	0x00049a10


	//   ....[39]....
        /*94e4*/ 	.word	0x00049a70


	//   ....[40]....
        /*94e8*/ 	.word	0x00049a80


	//   ....[41]....
        /*94ec*/ 	.word	0x00049b00


	//   ....[42]....
        /*94f0*/ 	.word	0x00049b30


	//   ....[43]....
        /*94f4*/ 	.word	0x00049b40


	//   ....[44]....
        /*94f8*/ 	.word	0x00049bb0


	//   ....[45]....
        /*94fc*/ 	.word	0x00049bd0


	//   ....[46]....
        /*9500*/ 	.word	0x00049c50


	//   ....[47]....
        /*9504*/ 	.word	0x00049c70


	//   ....[48]....
        /*9508*/ 	.word	0x00049c80


	//   ....[49]....
        /*950c*/ 	.word	0x00049d10


	//   ....[50]....
        /*9510*/ 	.word	0x00049d20


	//   ....[51]....
        /*9514*/ 	.word	0x00049da0


	//   ....[52]....
        /*9518*/ 	.word	0x00049db0


	//   ....[53]....
        /*951c*/ 	.word	0x00049dc0


	//   ....[54]....
        /*9520*/ 	.word	0x00049e30


	//   ....[55]....
        /*9524*/ 	.word	0x00049e40


	//   ....[56]....
        /*9528*/ 	.word	0x00049ee0


	//   ....[57]....
        /*952c*/ 	.word	0x00049ef0


	//   ....[58]....
        /*9530*/ 	.word	0x00049f00


	//   ....[59]....
        /*9534*/ 	.word	0x00049f70


	//   ....[60]....
        /*9538*/ 	.word	0x00049fa0


	//   ....[61]....
        /*953c*/ 	.word	0x0004a010


	//   ....[62]....
        /*9540*/ 	.word	0x0004a020


	//   ....[63]....
        /*9544*/ 	.word	0x0004a030


	//   ....[64]....
        /*9548*/ 	.word	0x0004a0c0


	//   ....[65]....
        /*954c*/ 	.word	0x0004a0e0


	//   ....[66]....
        /*9550*/ 	.word	0x0004a140


	//   ....[67]....
        /*9554*/ 	.word	0x0004a150


	//   ....[68]....
        /*9558*/ 	.word	0x0004a160


	//   ....[69]....
        /*955c*/ 	.word	0x0004a1d0


	//   ....[70]....
        /*9560*/ 	.word	0x0004a230


	//   ....[71]....
        /*9564*/ 	.word	0x0004a260


	//   ....[72]....
        /*9568*/ 	.word	0x0004a270


	//   ....[73]....
        /*956c*/ 	.word	0x0004a290


	//   ....[74]....
        /*9570*/ 	.word	0x0004a310


	//   ....[75]....
        /*9574*/ 	.word	0x0004a320


	//   ....[76]....
        /*9578*/ 	.word	0x0004a370


	//   ....[77]....
        /*957c*/ 	.word	0x0004a3b0


	//   ....[78]....
        /*9580*/ 	.word	0x0004a3c0


	//   ....[79]....
        /*9584*/ 	.word	0x0004a420


	//   ....[80]....
        /*9588*/ 	.word	0x0004a430


	//   ....[81]....
        /*958c*/ 	.word	0x0004a4c0


	//   ....[82]....
        /*9590*/ 	.word	0x0004a4e0


	//   ....[83]....
        /*9594*/ 	.word	0x0004a4f0


	//   ....[84]....
        /*9598*/ 	.word	0x0004a520


	//   ....[85]....
        /*959c*/ 	.word	0x0004a570


	//   ....[86]....
        /*95a0*/ 	.word	0x0004a5f0


	//   ....[87]....
        /*95a4*/ 	.word	0x0004a610


	//   ....[88]....
        /*95a8*/ 	.word	0x0004a620


	//   ....[89]....
        /*95ac*/ 	.word	0x0004a6a0


	//   ....[90]....
        /*95b0*/ 	.word	0x0004a6f0


	//   ....[91]....
        /*95b4*/ 	.word	0x0004a720


	//   ....[92]....
        /*95b8*/ 	.word	0x0004a740


	//   ....[93]....
        /*95bc*/ 	.word	0x0004a750


	//   ....[94]....
        /*95c0*/ 	.word	0x0004a810


	//   ....[95]....
        /*95c4*/ 	.word	0x0004a830


	//   ....[96]....
        /*95c8*/ 	.word	0x0004a840


	//   ....[97]....
        /*95cc*/ 	.word	0x0004a870


	//   ....[98]....
        /*95d0*/ 	.word	0x0004a880


	//   ....[99]....
        /*95d4*/ 	.word	0x0004a900


	//   ....[100]....
        /*95d8*/ 	.word	0x0004a910


	//   ....[101]....
        /*95dc*/ 	.word	0x0004a9b0


	//   ....[102]....
        /*95e0*/ 	.word	0x0004a9c0


	//   ....[103]....
        /*95e4*/ 	.word	0x0004a9d0


	//   ....[104]....
        /*95e8*/ 	.word	0x0004aa20


	//   ....[105]....
        /*95ec*/ 	.word	0x0004aa30


	//   ....[106]....
        /*95f0*/ 	.word	0x0004aaa0


	//   ....[107]....
        /*95f4*/ 	.word	0x0004aad0


	//   ....[108]....
        /*95f8*/ 	.word	0x0004aaf0


	//   ....[109]....
        /*95fc*/ 	.word	0x0004ab60


	//   ....[110]....
        /*9600*/ 	.word	0x0004ab80


	//   ....[111]....
        /*9604*/ 	.word	0x0004abc0


	//   ....[112]....
        /*9608*/ 	.word	0x0004ac20


	//   ....[113]....
        /*960c*/ 	.word	0x0004ac30


	//   ....[114]....
        /*9610*/ 	.word	0x0004ac70


	//   ....[115]....
        /*9614*/ 	.word	0x0004aca0


	//   ....[116]....
        /*9618*/ 	.word	0x0004ad20


	//   ....[117]....
        /*961c*/ 	.word	0x0004ad40


	//   ....[118]....
        /*9620*/ 	.word	0x0004ad70


	//   ....[119]....
        /*9624*/ 	.word	0x0004ada0


	//   ....[120]....
        /*9628*/ 	.word	0x0004add0


	//   ....[121]....
        /*962c*/ 	.word	0x0004ae00


	//   ....[122]....
        /*9630*/ 	.word	0x0004ae90


	//   ....[123]....
        /*9634*/ 	.word	0x0004aea0


	//   ....[124]....
        /*9638*/ 	.word	0x0004aed0


	//   ....[125]....
        /*963c*/ 	.word	0x0004af20


	//   ....[126]....
        /*9640*/ 	.word	0x0004af80


	//   ....[127]....
        /*9644*/ 	.word	0x0004afa0


	//   ....[128]....
        /*9648*/ 	.word	0x0004afd0


	//   ....[129]....
        /*964c*/ 	.word	0x0004aff0


	//   ....[130]....
        /*9650*/ 	.word	0x0004b020


	//   ....[131]....
        /*9654*/ 	.word	0x0004b090


	//   ....[132]....
        /*9658*/ 	.word	0x0004b0d0


	//   ....[133]....
        /*965c*/ 	.word	0x0004b0f0


	//   ....[134]....
        /*9660*/ 	.word	0x0004b110


	//   ....[135]....
        /*9664*/ 	.word	0x0004b130


	//   ....[136]....
        /*9668*/ 	.word	0x0004b1b0


	//   ....[137]....
        /*966c*/ 	.word	0x0004b1f0


	//   ....[138]....
        /*9670*/ 	.word	0x0004b220


	//   ....[139]....
        /*9674*/ 	.word	0x0004b240


	//   ....[140]....
        /*9678*/ 	.word	0x0004b260


	//   ....[141]....
        /*967c*/ 	.word	0x0004b2e0


	//   ....[142]....
        /*9680*/ 	.word	0x0004b330


	//   ....[143]....
        /*9684*/ 	.word	0x0004b350


	//   ....[144]....
        /*9688*/ 	.word	0x0004b390


	//   ....[145]....
        /*968c*/ 	.word	0x0004b3b0


	//   ....[146]....
        /*9690*/ 	.word	0x0004b3e0


	//   ....[147]....
        /*9694*/ 	.word	0x0004b410


	//   ....[148]....
        /*9698*/ 	.word	0x0004b480


	//   ....[149]....
        /*969c*/ 	.word	0x0004b4c0


	//   ....[150]....
        /*96a0*/ 	.word	0x0004b4f0


	//   ....[151]....
        /*96a4*/ 	.word	0x0004b510


	//   ....[152]....
        /*96a8*/ 	.word	0x0004b530


	//   ....[153]....
        /*96ac*/ 	.word	0x0004b5c0


	//   ....[154]....
        /*96b0*/ 	.word	0x0004b610


	//   ....[155]....
        /*96b4*/ 	.word	0x0004b620


	//   ....[156]....
        /*96b8*/ 	.word	0x0004b640


	//   ....[157]....
        /*96bc*/ 	.word	0x0004b660


	//   ....[158]....
        /*96c0*/ 	.word	0x0004b6d0


	//   ....[159]....
        /*96c4*/ 	.word	0x0004b730


	//   ....[160]....
        /*96c8*/ 	.word	0x0004b750


	//   ....[161]....
        /*96cc*/ 	.word	0x0004b770


	//   ....[162]....
        /*96d0*/ 	.word	0x0004b790


	//   ....[163]....
        /*96d4*/ 	.word	0x0004b800


	//   ....[164]....
        /*96d8*/ 	.word	0x0004b850


	//   ....[165]....
        /*96dc*/ 	.word	0x0004b870


	//   ....[166]....
        /*96e0*/ 	.word	0x0004b890


	//   ....[167]....
        /*96e4*/ 	.word	0x0004b8b0


	//   ....[168]....
        /*96e8*/ 	.word	0x0004b950


	//   ....[169]....
        /*96ec*/ 	.word	0x0004b990


	//   ....[170]....
        /*96f0*/ 	.word	0x0004b9a0


	//   ....[171]....
        /*96f4*/ 	.word	0x0004b9c0


	//   ....[172]....
        /*96f8*/ 	.word	0x0004b9e0


	//   ....[173]....
        /*96fc*/ 	.word	0x0004ba60


	//   ....[174]....
        /*9700*/ 	.word	0x0004bab0


	//   ....[175]....
        /*9704*/ 	.word	0x0004bad0


	//   ....[176]....
        /*9708*/ 	.word	0x0004baf0


	//   ....[177]....
        /*970c*/ 	.word	0x0004bb10


	//   ....[178]....
        /*9710*/ 	.word	0x0004bb50


	//   ....[179]....
        /*9714*/ 	.word	0x0004bc20


	//   ....[180]....
        /*9718*/ 	.word	0x0004bc40


	//   ....[181]....
        /*971c*/ 	.word	0x0004bc70


	//   ....[182]....
        /*9720*/ 	.word	0x0004bc90


	//   ....[183]....
        /*9724*/ 	.word	0x0004bd20


	//   ....[184]....
        /*9728*/ 	.word	0x0004bd70


	//   ....[185]....
        /*972c*/ 	.word	0x0004bd80


	//   ....[186]....
        /*9730*/ 	.word	0x0004bdb0


	//   ....[187]....
        /*9734*/ 	.word	0x0004bdd0


	//   ....[188]....
        /*9738*/ 	.word	0x0004be40


	//   ....[189]....
        /*973c*/ 	.word	0x0004bea0


	//   ....[190]....
        /*9740*/ 	.word	0x0004bec0


	//   ....[191]....
        /*9744*/ 	.word	0x0004bee0


	//   ....[192]....
        /*9748*/ 	.word	0x0004bf00


	//   ....[193]....
        /*974c*/ 	.word	0x0004bf70


	//   ....[194]....
        /*9750*/ 	.word	0x0004bfc0


	//   ....[195]....
        /*9754*/ 	.word	0x0004bfe0


	//   ....[196]....
        /*9758*/ 	.word	0x0004c000


	//   ....[197]....
        /*975c*/ 	.word	0x0004c020


	//   ....[198]....
        /*9760*/ 	.word	0x0004c0c0


	//   ....[199]....
        /*9764*/ 	.word	0x0004c100


	//   ....[200]....
        /*9768*/ 	.word	0x0004c110


	//   ....[201]....
        /*976c*/ 	.word	0x0004c130


	//   ....[202]....
        /*9770*/ 	.word	0x0004c150


	//   ....[203]....
        /*9774*/ 	.word	0x0004c1e0


	//   ....[204]....
        /*9778*/ 	.word	0x0004c220


	//   ....[205]....
        /*977c*/ 	.word	0x0004c240


	//   ....[206]....
        /*9780*/ 	.word	0x0004c280


	//   ....[207]....
        /*9784*/ 	.word	0x0004c2a0


	//   ....[208]....
        /*9788*/ 	.word	0x0004c310


	//   ....[209]....
        /*978c*/ 	.word	0x0004c350


	//   ....[210]....
        /*9790*/ 	.word	0x0004c380


	//   ....[211]....
        /*9794*/ 	.word	0x0004c3a0


	//   ....[212]....
        /*9798*/ 	.word	0x0004c3c0


	//   ....[213]....
        /*979c*/ 	.word	0x0004c430


	//   ....[214]....
        /*97a0*/ 	.word	0x0004c490


	//   ....[215]....
        /*97a4*/ 	.word	0x0004c4b0


	//   ....[216]....
        /*97a8*/ 	.word	0x0004c4d0


	//   ....[217]....
        /*97ac*/ 	.word	0x0004c4f0


	//   ....[218]....
        /*97b0*/ 	.word	0x0004c570


	//   ....[219]....
        /*97b4*/ 	.word	0x0004c5b0


	//   ....[220]....
        /*97b8*/ 	.word	0x0004c5e0


	//   ....[221]....
        /*97bc*/ 	.word	0x0004c600


	//   ....[222]....
        /*97c0*/ 	.word	0x0004c630


	//   ....[223]....
        /*97c4*/ 	.word	0x0004c6a0


	//   ....[224]....
        /*97c8*/ 	.word	0x0004c6e0


	//   ....[225]....
        /*97cc*/ 	.word	0x0004c710


	//   ....[226]....
        /*97d0*/ 	.word	0x0004c730


	//   ....[227]....
        /*97d4*/ 	.word	0x0004c770


	//   ....[228]....
        /*97d8*/ 	.word	0x0004c7b0


	//   ....[229]....
        /*97dc*/ 	.word	0x0004c830


	//   ....[230]....
        /*97e0*/ 	.word	0x0004c860


	//   ....[231]....
        /*97e4*/ 	.word	0x0004c880


	//   ....[232]....
        /*97e8*/ 	.word	0x0004c8a0


	//   ....[233]....
        /*97ec*/ 	.word	0x0004c8f0


	//   ....[234]....
        /*97f0*/ 	.word	0x0004c940


	//   ....[235]....
        /*97f4*/ 	.word	0x0004c970


	//   ....[236]....
        /*97f8*/ 	.word	0x0004c990


	//   ....[237]....
        /*97fc*/ 	.word	0x0004c9c0


	//   ....[238]....
        /*9800*/ 	.word	0x0004ca10


	//   ....[239]....
        /*9804*/ 	.word	0x0004ca70


	//   ....[240]....
        /*9808*/ 	.word	0x0004caa0


	//   ....[241]....
        /*980c*/ 	.word	0x0004cac0


	//   ....[242]....
        /*9810*/ 	.word	0x0004cae0


	//   ....[243]....
        /*9814*/ 	.word	0x0004cb90


	//   ....[244]....
        /*9818*/ 	.word	0x0004cbc0


	//   ....[245]....
        /*981c*/ 	.word	0x0004cbd0


	//   ....[246]....
        /*9820*/ 	.word	0x0004cbf0


	//   ....[247]....
        /*9824*/ 	.word	0x0004cc90


	//   ....[248]....
        /*9828*/ 	.word	0x0004ccc0


	//   ....[249]....
        /*982c*/ 	.word	0x0004ccd0


	//   ....[250]....
        /*9830*/ 	.word	0x0004ccf0


	//   ....[251]....
        /*9834*/ 	.word	0x0004cd60


	//   ....[252]....
        /*9838*/ 	.word	0x0004cda0


	//   ....[253]....
        /*983c*/ 	.word	0x0004cdd0


	//   ....[254]....
        /*9840*/ 	.word	0x0004cdf0


	//   ....[255]....
        /*9844*/ 	.word	0x0004ce10


	//   ....[0]....
        /*9848*/ 	.word	0x0004ce80


	//   ....[1]....
        /*984c*/ 	.word	0x0004cec0


	//   ....[2]....
        /*9850*/ 	.word	0x0004cef0


	//   ....[3]....
        /*9854*/ 	.word	0x0004cf10


	//   ....[4]....
        /*9858*/ 	.word	0x0004cf40


	//   ....[5]....
        /*985c*/ 	.word	0x0004cf60


	//   ....[6]....
        /*9860*/ 	.word	0x0004d020


	//   ....[7]....
        /*9864*/ 	.word	0x0004d040


	//   ....[8]....
        /*9868*/ 	.word	0x0004d060


	//   ....[9]....
        /*986c*/ 	.word	0x0004d080


	//   ....[10]....
        /*9870*/ 	.word	0x0004d100


	//   ....[11]....
        /*9874*/ 	.word	0x0004d140


	//   ....[12]....
        /*9878*/ 	.word	0x0004d170


	//   ....[13]....
        /*987c*/ 	.word	0x0004d180


	//   ....[14]....
        /*9880*/ 	.word	0x0004d1b0


	//   ....[15]....
        /*9884*/ 	.word	0x0004d1d0


	//   ....[16]....
        /*9888*/ 	.word	0x0004d280


	//   ....[17]....
        /*988c*/ 	.word	0x0004d2b0


	//   ....[18]....
        /*9890*/ 	.word	0x0004d2d0


	//   ....[19]....
        /*9894*/ 	.word	0x0004d2f0


	//   ....[20]....
        /*9898*/ 	.word	0x0004d360


	//   ....[21]....
        /*989c*/ 	.word	0x0004d3c0


	//   ....[22]....
        /*98a0*/ 	.word	0x0004d3d0


	//   ....[23]....
        /*98a4*/ 	.word	0x0004d410


	//   ....[24]....
        /*98a8*/ 	.word	0x0004d420


	//   ....[25]....
        /*98ac*/ 	.word	0x0004d440


	//   ....[26]....
        /*98b0*/ 	.word	0x0004d4f0


	//   ....[27]....
        /*98b4*/ 	.word	0x0004d500


	//   ....[28]....
        /*98b8*/ 	.word	0x0004d520


	//   ....[29]....
        /*98bc*/ 	.word	0x0004d540


	//   ....[30]....
        /*98c0*/ 	.word	0x0004d5b0


	//   ....[31]....
        /*98c4*/ 	.word	0x0004d5f0


	//   ....[32]....
        /*98c8*/ 	.word	0x0004d610


	//   ....[33]....
        /*98cc*/ 	.word	0x0004d630


	//   ....[34]....
        /*98d0*/ 	.word	0x0004d650


	//   ....[35]....
        /*98d4*/ 	.word	0x0004d6c0


	//   ....[36]....
        /*98d8*/ 	.word	0x0004d700


	//   ....[37]....
        /*98dc*/ 	.word	0x0004d720


	//   ....[38]....
        /*98e0*/ 	.word	0x0004d740


	//   ....[39]....
        /*98e4*/ 	.word	0x0004d760


	//   ....[40]....
        /*98e8*/ 	.word	0x0004d7d0


	//   ....[41]....
        /*98ec*/ 	.word	0x0004d810


	//   ....[42]....
        /*98f0*/ 	.word	0x0004d830


	//   ....[43]....
        /*98f4*/ 	.word	0x0004d850


	//   ....[44]....
        /*98f8*/ 	.word	0x0004d880


	//   ....[45]....
        /*98fc*/ 	.word	0x0004d8f0


	//   ....[46]....
        /*9900*/ 	.word	0x0004d930


	//   ....[47]....
        /*9904*/ 	.word	0x0004d950


	//   ....[48]....
        /*9908*/ 	.word	0x0004d970


	//   ....[49]....
        /*990c*/ 	.word	0x0004d9a0


	//   ....[50]....
        /*9910*/ 	.word	0x0004da10


	//   ....[51]....
        /*9914*/ 	.word	0x0004da50


	//   ....[52]....
        /*9918*/ 	.word	0x0004da70


	//   ....[53]....
        /*991c*/ 	.word	0x0004da90


	//   ....[54]....
        /*9920*/ 	.word	0x0004dab0


	//   ....[55]....
        /*9924*/ 	.word	0x0004db20


	//   ....[56]....
        /*9928*/ 	.word	0x0004db60


	//   ....[57]....
        /*992c*/ 	.word	0x0004db80


	//   ....[58]....
        /*9930*/ 	.word	0x0004dba0


	//   ....[59]....
        /*9934*/ 	.word	0x0004dbc0


	//   ....[60]....
        /*9938*/ 	.word	0x0004dc30


	//   ....[61]....
        /*993c*/ 	.word	0x0004dc70


	//   ....[62]....
        /*9940*/ 	.word	0x0004dc90


	//   ....[63]....
        /*9944*/ 	.word	0x0004dcb0


	//   ....[64]....
        /*9948*/ 	.word	0x0004dcd0


	//   ....[65]....
        /*994c*/ 	.word	0x0004dd40


	//   ....[66]....
        /*9950*/ 	.word	0x0004dd80


	//   ....[67]....
        /*9954*/ 	.word	0x0004dda0


	//   ....[68]....
        /*9958*/ 	.word	0x0004ddc0


	//   ....[69]....
        /*995c*/ 	.word	0x0004dde0


	//   ....[70]....
        /*9960*/ 	.word	0x0004de50


	//   ....[71]....
        /*9964*/ 	.word	0x0004deb0


	//   ....[72]....
        /*9968*/ 	.word	0x0004ded0


	//   ....[73]....
        /*996c*/ 	.word	0x0004def0


	//   ....[74]....
        /*9970*/ 	.word	0x0004df20


	//   ....[75]....
        /*9974*/ 	.word	0x0004df90


	//   ....[76]....
        /*9978*/ 	.word	0x0004dfd0


	//   ....[77]....
        /*997c*/ 	.word	0x0004e000


	//   ....[78]....
        /*9980*/ 	.word	0x0004e020


	//   ....[79]....
        /*9984*/ 	.word	0x0004e040


	//   ....[80]....
        /*9988*/ 	.word	0x0004e0c0


	//   ....[81]....
        /*998c*/ 	.word	0x0004e100


	//   ....[82]....
        /*9990*/ 	.word	0x0004e130


	//   ....[83]....
        /*9994*/ 	.word	0x0004e150


	//   ....[84]....
        /*9998*/ 	.word	0x0004e170


	//   ....[85]....
        /*999c*/ 	.word	0x0004e1e0


	//   ....[86]....
        /*99a0*/ 	.word	0x0004e230


	//   ....[87]....
        /*99a4*/ 	.word	0x0004e250


	//   ....[88]....
        /*99a8*/ 	.word	0x0004e270


	//   ....[89]....
        /*99ac*/ 	.word	0x0004e2a0


	//   ....[90]....
        /*99b0*/ 	.word	0x0004e300


	//   ....[91]....
        /*99b4*/ 	.word	0x0004e340


	//   ....[92]....
        /*99b8*/ 	.word	0x0004e370


	//   ....[93]....
        /*99bc*/ 	.word	0x0004e390


	//   ....[94]....
        /*99c0*/ 	.word	0x0004e3b0


	//   ....[95]....
        /*99c4*/ 	.word	0x0004e420


	//   ....[96]....
        /*99c8*/ 	.word	0x0004e460


	//   ....[97]....
        /*99cc*/ 	.word	0x0004e490


	//   ....[98]....
        /*99d0*/ 	.word	0x0004e4b0


	//   ....[99]....
        /*99d4*/ 	.word	0x0004e4d0


	//   ....[100]....
        /*99d8*/ 	.word	0x0004e540


	//   ....[101]....
        /*99dc*/ 	.word	0x0004e580


	//   ....[102]....
        /*99e0*/ 	.word	0x0004e5b0


	//   ....[103]....
        /*99e4*/ 	.word	0x0004e5d0


	//   ....[104]....
        /*99e8*/ 	.word	0x0004e5f0


	//   ....[105]....
        /*99ec*/ 	.word	0x0004e660


	//   ....[106]....
        /*99f0*/ 	.word	0x0004e6a0


	//   ....[107]....
        /*99f4*/ 	.word	0x0004e6d0


	//   ....[108]....
        /*99f8*/ 	.word	0x0004e6f0


	//   ....[109]....
        /*99fc*/ 	.word	0x0004e710


	//   ....[110]....
        /*9a00*/ 	.word	0x0004e780


	//   ....[111]....
        /*9a04*/ 	.word	0x0004e7c0


	//   ....[112]....
        /*9a08*/ 	.word	0x0004e7f0


	//   ....[113]....
        /*9a0c*/ 	.word	0x0004e810


	//   ....[114]....
        /*9a10*/ 	.word	0x0004e830


	//   ....[115]....
        /*9a14*/ 	.word	0x0004e8a0


	//   ....[116]....
        /*9a18*/ 	.word	0x0004e8e0


	//   ....[117]....
        /*9a1c*/ 	.word	0x0004e910


	//   ....[118]....
        /*9a20*/ 	.word	0x0004e930


	//   ....[119]....
        /*9a24*/ 	.word	0x0004e950


	//   ....[120]....
        /*9a28*/ 	.word	0x0004e9c0


	//   ....[121]....
        /*9a2c*/ 	.word	0x0004ea00


	//   ....[122]....
        /*9a30*/ 	.word	0x0004ea30


	//   ....[123]....
        /*9a34*/ 	.word	0x0004ea50


	//   ....[124]....
        /*9a38*/ 	.word	0x0004ea70


	//   ....[125]....
        /*9a3c*/ 	.word	0x0004eae0


	//   ....[126]....
        /*9a40*/ 	.word	0x0004eb20


	//   ....[127]....
        /*9a44*/ 	.word	0x0004eb50


	//   ....[128]....
        /*9a48*/ 	.word	0x0004eb70


	//   ....[129]....
        /*9a4c*/ 	.word	0x0004eb90


	//   ....[130]....
        /*9a50*/ 	.word	0x0004ec00


	//   ....[131]....
        /*9a54*/ 	.word	0x0004ec40


	//   ....[132]....
        /*9a58*/ 	.word	0x0004ec70


	//   ....[133]....
        /*9a5c*/ 	.word	0x0004ec90


	//   ....[134]....
        /*9a60*/ 	.word	0x0004ecb0


	//   ....[135]....
        /*9a64*/ 	.word	0x0004ed20


	//   ....[136]....
        /*9a68*/ 	.word	0x0004ed60


	//   ....[137]....
        /*9a6c*/ 	.word	0x0004ed90


	//   ....[138]....
        /*9a70*/ 	.word	0x0004edb0


	//   ....[139]....
        /*9a74*/ 	.word	0x0004edd0


	//   ....[140]....
        /*9a78*/ 	.word	0x0004ee50


	//   ....[141]....
        /*9a7c*/ 	.word	0x0004ee90


	//   ....[142]....
        /*9a80*/ 	.word	0x0004eeb0


	//   ....[143]....
        /*9a84*/ 	.word	0x0004eed0


	//   ....[144]....
        /*9a88*/ 	.word	0x0004eef0


	//   ....[145]....
        /*9a8c*/ 	.word	0x0004ef60


	//   ....[146]....
        /*9a90*/ 	.word	0x0004efb0


	//   ....[147]....
        /*9a94*/ 	.word	0x0004efd0


	//   ....[148]....
        /*9a98*/ 	.word	0x0004eff0


	//   ....[149]....
        /*9a9c*/ 	.word	0x0004f020


	//   ....[150]....
        /*9aa0*/ 	.word	0x0004f080


	//   ....[151]....
        /*9aa4*/ 	.word	0x0004f0c0


	//   ....[152]....
        /*9aa8*/ 	.word	0x0004f0f0


	//   ....[153]....
        /*9aac*/ 	.word	0x0004f110


	//   ....[154]....
        /*9ab0*/ 	.word	0x0004f130


	//   ....[155]....
        /*9ab4*/ 	.word	0x0004f1a0


	//   ....[156]....
        /*9ab8*/ 	.word	0x0004f1e0


	//   ....[157]....
        /*9abc*/ 	.word	0x0004f210


	//   ....[158]....
        /*9ac0*/ 	.word	0x0004f230


	//   ....[159]....
        /*9ac4*/ 	.word	0x0004f250


	//   ....[160]....
        /*9ac8*/ 	.word	0x0004f2c0


	//   ....[161]....
        /*9acc*/ 	.word	0x0004f300


	//   ....[162]....
        /*9ad0*/ 	.word	0x0004f330


	//   ....[163]....
        /*9ad4*/ 	.word	0x0004f350


	//   ....[164]....
        /*9ad8*/ 	.word	0x0004f370


	//   ....[165]....
        /*9adc*/ 	.word	0x0004f3e0


	//   ....[166]....
        /*9ae0*/ 	.word	0x0004f420


	//   ....[167]....
        /*9ae4*/ 	.word	0x0004f450


	//   ....[168]....
        /*9ae8*/ 	.word	0x0004f470


	//   ....[169]....
        /*9aec*/ 	.word	0x0004f490


	//   ....[170]....
        /*9af0*/ 	.word	0x0004f500


	//   ....[171]....
        /*9af4*/ 	.word	0x0004f540


	//   ....[172]....
        /*9af8*/ 	.word	0x0004f570


	//   ....[173]....
        /*9afc*/ 	.word	0x0004f590


	//   ....[174]....
        /*9b00*/ 	.word	0x0004f5b0


	//   ....[175]....
        /*9b04*/ 	.word	0x0004f620


	//   ....[176]....
        /*9b08*/ 	.word	0x0004f670


	//   ....[177]....
        /*9b0c*/ 	.word	0x0004f690


	//   ....[178]....
        /*9b10*/ 	.word	0x0004f6b0


	//   ....[179]....
        /*9b14*/ 	.word	0x0004f6e0


	//   ....[180]....
        /*9b18*/ 	.word	0x0004f750


	//   ....[181]....
        /*9b1c*/ 	.word	0x0004f790


	//   ....[182]....
        /*9b20*/ 	.word	0x0004f7c0


	//   ....[183]....
        /*9b24*/ 	.word	0x0004f7e0


	//   ....[184]....
        /*9b28*/ 	.word	0x0004f800


	//   ....[185]....
        /*9b2c*/ 	.word	0x0004f870


	//   ....[186]....
        /*9b30*/ 	.word	0x0004f8b0


	//   ....[187]....
        /*9b34*/ 	.word	0x0004f8f0


	//   ....[188]....
        /*9b38*/ 	.word	0x0004f910


	//   ....[189]....
        /*9b3c*/ 	.word	0x0004f930


	//   ....[190]....
        /*9b40*/ 	.word	0x0004f980


	//   ....[191]....
        /*9b44*/ 	.word	0x0004f9d0


	//   ....[192]....
        /*9b48*/ 	.word	0x0004fa00


	//   ....[193]....
        /*9b4c*/ 	.word	0x0004fa20


	//   ....[194]....
        /*9b50*/ 	.word	0x0004fa50


	//   ....[195]....
        /*9b54*/ 	.word	0x0004fab0


	//   ....[196]....
        /*9b58*/ 	.word	0x0004fb10


	//   ....[197]....
        /*9b5c*/ 	.word	0x0004fb30


	//   ....[198]....
        /*9b60*/ 	.word	0x0004fb50


	//   ....[199]....
        /*9b64*/ 	.word	0x0004fb80


	//   ....[200]....
        /*9b68*/ 	.word	0x0004fbe0


	//   ....[201]....
        /*9b6c*/ 	.word	0x0004fc40


	//   ....[202]....
        /*9b70*/ 	.word	0x0004fc60


	//   ....[203]....
        /*9b74*/ 	.word	0x0004fc80


	//   ....[204]....
        /*9b78*/ 	.word	0x0004fcb0


	//   ....[205]....
        /*9b7c*/ 	.word	0x0004fd20


	//   ....[206]....
        /*9b80*/ 	.word	0x0004fd60


	//   ....[207]....
        /*9b84*/ 	.word	0x0004fd90


	//   ....[208]....
        /*9b88*/ 	.word	0x0004fdb0


	//   ....[209]....
        /*9b8c*/ 	.word	0x0004fdd0


	//   ....[210]....
        /*9b90*/ 	.word	0x0004fe30


	//   ....[211]....
        /*9b94*/ 	.word	0x0004fea0


	//   ....[212]....
        /*9b98*/ 	.word	0x0004feb0


	//   ....[213]....
        /*9b9c*/ 	.word	0x0004fee0


	//   ....[214]....
        /*9ba0*/ 	.word	0x0004ff10


	//   ....[215]....
        /*9ba4*/ 	.word	0x0004ff90


	//   ....[216]....
        /*9ba8*/ 	.word	0x0004ffd0


	//   ....[217]....
        /*9bac*/ 	.word	0x0004ffe0


	//   ....[218]....
        /*9bb0*/ 	.word	0x00050000


	//   ....[219]....
        /*9bb4*/ 	.word	0x00050030


	//   ....[220]....
        /*9bb8*/ 	.word	0x000500a0


	//   ....[221]....
        /*9bbc*/ 	.word	0x00050100


	//   ....[222]....
        /*9bc0*/ 	.word	0x00050110


	//   ....[223]....
        /*9bc4*/ 	.word	0x00050130


	//   ....[224]....
        /*9bc8*/ 	.word	0x00050160


	//   ....[225]....
        /*9bcc*/ 	.word	0x000501d0


	//   ....[226]....
        /*9bd0*/ 	.word	0x00050210


	//   ....[227]....
        /*9bd4*/ 	.word	0x00050240


	//   ....[228]....
        /*9bd8*/ 	.word	0x00050260


	//   ....[229]....
        /*9bdc*/ 	.word	0x00050290


	//   ....[230]....
        /*9be0*/ 	.word	0x00050310


	//   ....[231]....
        /*9be4*/ 	.word	0x00050350


	//   ....[232]....
        /*9be8*/ 	.word	0x00050370


	//   ....[233]....
        /*9bec*/ 	.word	0x00050390


	//   ....[234]....
        /*9bf0*/ 	.word	0x000503c0


	//   ....[235]....
        /*9bf4*/ 	.word	0x00050430


	//   ....[236]....
        /*9bf8*/ 	.word	0x00050470


	//   ....[237]....
        /*9bfc*/ 	.word	0x000504a0


	//   ....[238]....
        /*9c00*/ 	.word	0x000504c0


	//   ....[239]....
        /*9c04*/ 	.word	0x000504f0


	//   ....[240]....
        /*9c08*/ 	.word	0x00050550


	//   ....[241]....
        /*9c0c*/ 	.word	0x000505b0


	//   ....[242]....
        /*9c10*/ 	.word	0x000505d0


	//   ....[243]....
        /*9c14*/ 	.word	0x000505f0


	//   ....[244]....
        /*9c18*/ 	.word	0x00050620


	//   ....[245]....
        /*9c1c*/ 	.word	0x00050690


	//   ....[246]....
        /*9c20*/ 	.word	0x000506d0


	//   ....[247]....
        /*9c24*/ 	.word	0x00050700


	//   ....[248]....
        /*9c28*/ 	.word	0x00050720


	//   ....[249]....
        /*9c2c*/ 	.word	0x00050750


	//   ....[250]....
        /*9c30*/ 	.word	0x000507d0


	//   ....[251]....
        /*9c34*/ 	.word	0x00050810


	//   ....[252]....
        /*9c38*/ 	.word	0x00050830


	//   ....[253]....
        /*9c3c*/ 	.word	0x00050850


	//   ....[254]....
        /*9c40*/ 	.word	0x00050880


	//   ....[255]....
        /*9c44*/ 	.word	0x000508f0


	//   ....[0]....
        /*9c48*/ 	.word	0x00050930


	//   ....[1]....
        /*9c4c*/ 	.word	0x00050960


	//   ....[2]....
        /*9c50*/ 	.word	0x00050980


	//   ....[3]....
        /*9c54*/ 	.word	0x000509a0


	//   ....[4]....
        /*9c58*/ 	.word	0x00050a10


	//   ....[5]....
        /*9c5c*/ 	.word	0x00050a60


	//   ....[6]....
        /*9c60*/ 	.word	0x00050a80


	//   ....[7]....
        /*9c64*/ 	.word	0x00050aa0


	//   ....[8]....
        /*9c68*/ 	.word	0x00050ad0


	//   ....[9]....
        /*9c6c*/ 	.word	0x00050b20


	//   ....[10]....
        /*9c70*/ 	.word	0x00050b90


	//   ....[11]....
        /*9c74*/ 	.word	0x00050bb0


	//   ....[12]....
        /*9c78*/ 	.word	0x00050bd0


	//   ....[13]....
        /*9c7c*/ 	.word	0x00050c00


	//   ....[14]....
        /*9c80*/ 	.word	0x00050c70


	//   ....[15]....
        /*9c84*/ 	.word	0x00050cc0


	//   ....[16]....
        /*9c88*/ 	.word	0x00050ce0


	//   ....[17]....
        /*9c8c*/ 	.word	0x00050d00


	//   ....[18]....
        /*9c90*/ 	.word	0x00050d30


	//   ....[19]....
        /*9c94*/ 	.word	0x00050da0


	//   ....[20]....
        /*9c98*/ 	.word	0x00050de0


	//   ....[21]....
        /*9c9c*/ 	.word	0x00050e10


	//   ....[22]....
        /*9ca0*/ 	.word	0x00050e30


	//   ....[23]....
        /*9ca4*/ 	.word	0x00050e60


	//   ....[24]....
        /*9ca8*/ 	.word	0x00050ed0


	//   ....[25]....
        /*9cac*/ 	.word	0x00050f10


	//   ....[26]....
        /*9cb0*/ 	.word	0x00050f40


	//   ....[27]....
        /*9cb4*/ 	.word	0x00050f60


	//   ....[28]....
        /*9cb8*/ 	.word	0x00050f80


	//   ....[29]....
        /*9cbc*/ 	.word	0x00050ff0


	//   ....[30]....
        /*9cc0*/ 	.word	0x00051040


	//   ....[31]....
        /*9cc4*/ 	.word	0x00051060


	//   ....[32]....
        /*9cc8*/ 	.word	0x00051080


	//   ....[33]....
        /*9ccc*/ 	.word	0x000510b0


	//   ....[34]....
        /*9cd0*/ 	.word	0x00051120


	//   ....[35]....
        /*9cd4*/ 	.word	0x00051160


	//   ....[36]....
        /*9cd8*/ 	.word	0x00051190


	//   ....[37]....
        /*9cdc*/ 	.word	0x000511b0


	//   ....[38]....
        /*9ce0*/ 	.word	0x000511d0


	//   ....[39]....
        /*9ce4*/ 	.word	0x00051240


	//   ....[40]....
        /*9ce8*/ 	.word	0x00051290


	//   ....[41]....
        /*9cec*/ 	.word	0x000512b0


	//   ....[42]....
        /*9cf0*/ 	.word	0x000512d0


	//   ....[43]....
        /*9cf4*/ 	.word	0x000512f0


	//   ....[44]....
        /*9cf8*/ 	.word	0x00051370


	//   ....[45]....
        /*9cfc*/ 	.word	0x000513b0


	//   ....[46]....
        /*9d00*/ 	.word	0x000513e0


	//   ....[47]....
        /*9d04*/ 	.word	0x00051400


	//   ....[48]....
        /*9d08*/ 	.word	0x00051430


	//   ....[49]....
        /*9d0c*/ 	.word	0x000514a0


	//   ....[50]....
        /*9d10*/ 	.word	0x000514e0


	//   ....[51]....
        /*9d14*/ 	.word	0x00051510


	//   ....[52]....
        /*9d18*/ 	.word	0x00051530


	//   ....[53]....
        /*9d1c*/ 	.word	0x00051550


	//   ....[54]....
        /*9d20*/ 	.word	0x000515d0


	//   ....[55]....
        /*9d24*/ 	.word	0x00051620


	//   ....[56]....
        /*9d28*/ 	.word	0x00051640


	//   ....[57]....
        /*9d2c*/ 	.word	0x00051660


	//   ....[58]....
        /*9d30*/ 	.word	0x00051690


	//   ....[59]....
        /*9d34*/ 	.word	0x00051700


	//   ....[60]....
        /*9d38*/ 	.word	0x00051740


	//   ....[61]....
        /*9d3c*/ 	.word	0x00051780


	//   ....[62]....
        /*9d40*/ 	.word	0x000517b0


	//   ....[63]....
        /*9d44*/ 	.word	0x000517d0


	//   ....[64]....
        /*9d48*/ 	.word	0x00051830


	//   ....[65]....
        /*9d4c*/ 	.word	0x00051860


	//   ....[66]....
        /*9d50*/ 	.word	0x000518a0


	//   ....[67]....
        /*9d54*/ 	.word	0x000518c0


	//   ....[68]....
        /*9d58*/ 	.word	0x000518e0


	//   ....[69]....
        /*9d5c*/ 	.word	0x00051940


	//   ....[70]....
        /*9d60*/ 	.word	0x000519c0


	//   ....[71]....
        /*9d64*/ 	.word	0x000519d0


	//   ....[72]....
        /*9d68*/ 	.word	0x000519f0


	//   ....[73]....
        /*9d6c*/ 	.word	0x00051a20


	//   ....[74]....
        /*9d70*/ 	.word	0x00051a80


	//   ....[75]....
        /*9d74*/ 	.word	0x00051ae0


	//   ....[76]....
        /*9d78*/ 	.word	0x00051b00


	//   ....[77]....
        /*9d7c*/ 	.word	0x00051b20


	//   ....[78]....
        /*9d80*/ 	.word	0x00051b50


	//   ....[79]....
        /*9d84*/ 	.word	0x00051bc0


	//   ....[80]....
        /*9d88*/ 	.word	0x00051c10


	//   ....[81]....
        /*9d8c*/ 	.word	0x00051c40


	//   ....[82]....
        /*9d90*/ 	.word	0x00051c70


	//   ....[83]....
        /*9d94*/ 	.word	0x00051cb0


	//   ....[84]....
        /*9d98*/ 	.word	0x00051ce0


	//   ....[85]....
        /*9d9c*/ 	.word	0x00051d40


	//   ....[86]....
        /*9da0*/ 	.word	0x00051d80


	//   ....[87]....
        /*9da4*/ 	.word	0x00051da0


	//   ....[88]....
        /*9da8*/ 	.word	0x00051dd0


	//   ....[89]....
        /*9dac*/ 	.word	0x00051e20


	//   ....[90]....
        /*9db0*/ 	.word	0x00051e90


	//   ....[91]....
        /*9db4*/ 	.word	0x00051ea0


	//   ....[92]....
        /*9db8*/ 	.word	0x00051ec0


	//   ....[93]....
        /*9dbc*/ 	.word	0x00051ee0


	//   ....[94]....
        /*9dc0*/ 	.word	0x00051f80


	//   ....[95]....
        /*9dc4*/ 	.word	0x00051fe0


	//   ....[96]....
        /*9dc8*/ 	.word	0x00052000


	//   ....[97]....
        /*9dcc*/ 	.word	0x00052020


	//   ....[98]....
        /*9dd0*/ 	.word	0x00052040


	//   ....[99]....
        /*9dd4*/ 	.word	0x000520a0


	//   ....[100]....
        /*9dd8*/ 	.word	0x000520f0


	//   ....[101]....
        /*9ddc*/ 	.word	0x00052100


	//   ....[102]....
        /*9de0*/ 	.word	0x00052120


	//   ....[103]....
        /*9de4*/ 	.word	0x00052160


	//   ....[104]....
        /*9de8*/ 	.word	0x000521c0


	//   ....[105]....
        /*9dec*/ 	.word	0x00052200


	//   ....[106]....
        /*9df0*/ 	.word	0x00052220


	//   ....[107]....
        /*9df4*/ 	.word	0x00052240


	//   ....[108]....
        /*9df8*/ 	.word	0x00052270


	//   ....[109]....
        /*9dfc*/ 	.word	0x000522d0


	//   ....[110]....
        /*9e00*/ 	.word	0x00052320


	//   ....[111]....
        /*9e04*/ 	.word	0x00052360


	//   ....[112]....
        /*9e08*/ 	.word	0x00052380


	//   ....[113]....
        /*9e0c*/ 	.word	0x000523a0


	//   ....[114]....
        /*9e10*/ 	.word	0x000523e0


	//   ....[115]....
        /*9e14*/ 	.word	0x00052430


	//   ....[116]....
        /*9e18*/ 	.word	0x00052450


	//   ....[117]....
        /*9e1c*/ 	.word	0x00052470


	//   ....[118]....
        /*9e20*/ 	.word	0x00052490


	//   ....[119]....
        /*9e24*/ 	.word	0x000524d0


	//   ....[120]....
        /*9e28*/ 	.word	0x00052540


	//   ....[121]....
        /*9e2c*/ 	.word	0x00052560


	//   ....[122]....
        /*9e30*/ 	.word	0x00052580


	//   ....[123]....
        /*9e34*/ 	.word	0x000525a0


	//   ....[124]....
        /*9e38*/ 	.word	0x000525f0


	//   ....[125]....
        /*9e3c*/ 	.word	0x00052640


	//   ....[126]....
        /*9e40*/ 	.word	0x00052660


	//   ....[127]....
        /*9e44*/ 	.word	0x00052680


	//   ....[128]....
        /*9e48*/ 	.word	0x000526a0


	//   ....[129]....
        /*9e4c*/ 	.word	0x000526b0


	//   ....[130]....
        /*9e50*/ 	.word	0x00052750


	//   ....[131]....
        /*9e54*/ 	.word	0x00052780


	//   ....[132]....
        /*9e58*/ 	.word	0x00052790


	//   ....[133]....
        /*9e5c*/ 	.word	0x000527c0


	//   ....[134]....
        /*9e60*/ 	.word	0x00052810


	//   ....[135]....
        /*9e64*/ 	.word	0x00052870


	//   ....[136]....
        /*9e68*/ 	.word	0x00052890


	//   ....[137]....
        /*9e6c*/ 	.word	0x000528f0


	//   ....[138]....
        /*9e70*/ 	.word	0x00052a80


	//   ....[139]....
        /*9e74*/ 	.word	0x00052aa0


	//   ....[140]....
        /*9e78*/ 	.word	0x00052ac0


	//   ....[141]....
        /*9e7c*/ 	.word	0x00052ae0


	//   ....[142]....
        /*9e80*/ 	.word	0x00052b00


	//   ....[143]....
        /*9e84*/ 	.word	0x00052b80


	//   ....[144]....
        /*9e88*/ 	.word	0x00052ba0


	//   ....[145]....
        /*9e8c*/ 	.word	0x00052bc0


	//   ....[146]....
        /*9e90*/ 	.word	0x00052be0


	//   ....[147]....
        /*9e94*/ 	.word	0x00052c00


	//   ....[148]....
        /*9e98*/ 	.word	0x00052d70


	//   ....[149]....
        /*9e9c*/ 	.word	0x00052da0


	//   ....[150]....
        /*9ea0*/ 	.word	0x00052dc0


	//   ....[151]....
        /*9ea4*/ 	.word	0x00052de0


	//   ....[152]....
        /*9ea8*/ 	.word	0x00052e00


	//   ....[153]....
        /*9eac*/ 	.word	0x00052fa0


	//   ....[154]....
        /*9eb0*/ 	.word	0x00052fc0


	//   ....[155]....
        /*9eb4*/ 	.word	0x00052fe0


	//   ....[156]....
        /*9eb8*/ 	.word	0x00053000


	//   ....[157]....
        /*9ebc*/ 	.word	0x00053020


	//   ....[158]....
        /*9ec0*/ 	.word	0x000530a0


	//   ....[159]....
        /*9ec4*/ 	.word	0x000530c0


	//   ....[160]....
        /*9ec8*/ 	.word	0x000530e0


	//   ....[161]....
        /*9ecc*/ 	.word	0x00053100


	//   ....[162]....
        /*9ed0*/ 	.word	0x00053120


	//   ....[163]....
        /*9ed4*/ 	.word	0x00053220


	//   ....[164]....
        /*9ed8*/ 	.word	0x00053240


	//   ....[165]....
        /*9edc*/ 	.word	0x00053260


	//   ....[166]....
        /*9ee0*/ 	.word	0x000532a0


	//   ....[167]....
        /*9ee4*/ 	.word	0x000532c0


	//   ....[168]....
        /*9ee8*/ 	.word	0x00053450


	//   ....[169]....
        /*9eec*/ 	.word	0x00053470


	//   ....[170]....
        /*9ef0*/ 	.word	0x00053490


	//   ....[171]....
        /*9ef4*/ 	.word	0x000534b0


	//   ....[172]....
        /*9ef8*/ 	.word	0x000534d0


	//   ....[173]....
        /*9efc*/ 	.word	0x00053550


	//   ....[174]....
        /*9f00*/ 	.word	0x00053570


	//   ....[175]....
        /*9f04*/ 	.word	0x00053590


	//   ....[176]....
        /*9f08*/ 	.word	0x000535b0


	//   ....[177]....
        /*9f0c*/ 	.word	0x000535d0


	//   ....[178]....
        /*9f10*/ 	.word	0x000536d0


	//   ....[179]....
        /*9f14*/ 	.word	0x000536f0


	//   ....[180]....
        /*9f18*/ 	.word	0x00053710


	//   ....[181]....
        /*9f1c*/ 	.word	0x00053750


	//   ....[182]....
        /*9f20*/ 	.word	0x00053770


	//   ....[183]....
        /*9f24*/ 	.word	0x00053900


	//   ....[184]....
        /*9f28*/ 	.word	0x00053920


	//   ....[185]....
        /*9f2c*/ 	.word	0x00053940


	//   ....[186]....
        /*9f30*/ 	.word	0x00053960


	//   ....[187]....
        /*9f34*/ 	.word	0x00053980


	//   ....[188]....
        /*9f38*/ 	.word	0x00053a00


	//   ....[189]....
        /*9f3c*/ 	.word	0x00053a20


	//   ....[190]....
        /*9f40*/ 	.word	0x00053a40


	//   ....[191]....
        /*9f44*/ 	.word	0x00053a60


	//   ....[192]....
        /*9f48*/ 	.word	0x00053a80


	//   ....[193]....
        /*9f4c*/ 	.word	0x00053b80


	//   ....[194]....
        /*9f50*/ 	.word	0x00053ba0


	//   ....[195]....
        /*9f54*/ 	.word	0x00053bc0


	//   ....[196]....
        /*9f58*/ 	.word	0x00053c00


	//   ....[197]....
        /*9f5c*/ 	.word	0x00053c20


	//   ....[198]....
        /*9f60*/ 	.word	0x00053db0


	//   ....[199]....
        /*9f64*/ 	.word	0x00053dd0


	//   ....[200]....
        /*9f68*/ 	.word	0x00053df0


	//   ....[201]....
        /*9f6c*/ 	.word	0x00053e10


	//   ....[202]....
        /*9f70*/ 	.word	0x00053e30


	//   ....[203]....
        /*9f74*/ 	.word	0x00053eb0


	//   ....[204]....
        /*9f78*/ 	.word	0x00053ed0


	//   ....[205]....
        /*9f7c*/ 	.word	0x00053ef0


	//   ....[206]....
        /*9f80*/ 	.word	0x00053f10


	//   ....[207]....
        /*9f84*/ 	.word	0x00053f30


	//   ....[208]....
        /*9f88*/ 	.word	0x00054030


	//   ....[209]....
        /*9f8c*/ 	.word	0x00054050


	//   ....[210]....
        /*9f90*/ 	.word	0x00054070


	//   ....[211]....
        /*9f94*/ 	.word	0x000540b0


	//   ....[212]....
        /*9f98*/ 	.word	0x000540d0


	//   ....[213]....
        /*9f9c*/ 	.word	0x00054260


	//   ....[214]....
        /*9fa0*/ 	.word	0x00054280


	//   ....[215]....
        /*9fa4*/ 	.word	0x000542a0


	//   ....[216]....
        /*9fa8*/ 	.word	0x000542c0


	//   ....[217]....
        /*9fac*/ 	.word	0x000542e0


	//   ....[218]....
        /*9fb0*/ 	.word	0x00054360


	//   ....[219]....
        /*9fb4*/ 	.word	0x00054380


	//   ....[220]....
        /*9fb8*/ 	.word	0x000543a0


	//   ....[221]....
        /*9fbc*/ 	.word	0x000543c0


	//   ....[222]....
        /*9fc0*/ 	.word	0x000543e0


	//   ....[223]....
        /*9fc4*/ 	.word	0x000544e0


	//   ....[224]....
        /*9fc8*/ 	.word	0x00054500


	//   ....[225]....
        /*9fcc*/ 	.word	0x00054520


	//   ....[226]....
        /*9fd0*/ 	.word	0x00054560


	//   ....[227]....
        /*9fd4*/ 	.word	0x00054580


	//   ....[228]....
        /*9fd8*/ 	.word	0x00054710


	//   ....[229]....
        /*9fdc*/ 	.word	0x00054730


	//   ....[230]....
        /*9fe0*/ 	.word	0x00054750


	//   ....[231]....
        /*9fe4*/ 	.word	0x00054770


	//   ....[232]....
        /*9fe8*/ 	.word	0x00054790


	//   ....[233]....
        /*9fec*/ 	.word	0x00054810


	//   ....[234]....
        /*9ff0*/ 	.word	0x00054830


	//   ....[235]....
        /*9ff4*/ 	.word	0x00054850


	//   ....[236]....
        /*9ff8*/ 	.word	0x00054870


	//   ....[237]....
        /*9ffc*/ 	.word	0x00054890


	//   ....[238]....
        /*a000*/ 	.word	0x00054990


	//   ....[239]....
        /*a004*/ 	.word	0x000549b0


	//   ....[240]....
        /*a008*/ 	.word	0x000549d0


	//   ....[241]....
        /*a00c*/ 	.word	0x00054a10


	//   ....[242]....
        /*a010*/ 	.word	0x00054a30


	//   ....[243]....
        /*a014*/ 	.word	0x00054bc0


	//   ....[244]....
        /*a018*/ 	.word	0x00054be0


	//   ....[245]....
        /*a01c*/ 	.word	0x00054c00


	//   ....[246]....
        /*a020*/ 	.word	0x00054c20


	//   ....[247]....
        /*a024*/ 	.word	0x00054c40


	//   ....[248]....
        /*a028*/ 	.word	0x00054cc0


	//   ....[249]....
        /*a02c*/ 	.word	0x00054ce0


	//   ....[250]....
        /*a030*/ 	.word	0x00054d00


	//   ....[251]....
        /*a034*/ 	.word	0x00054d20


	//   ....[252]....
        /*a038*/ 	.word	0x00054d40


	//   ....[253]....
        /*a03c*/ 	.word	0x00054e40


	//   ....[254]....
        /*a040*/ 	.word	0x00054e60


	//   ....[255]....
        /*a044*/ 	.word	0x00054e80


	//   ....[0]....
        /*a048*/ 	.word	0x00054ec0


	//   ....[1]....
        /*a04c*/ 	.word	0x00054ee0


	//   ....[2]....
        /*a050*/ 	.word	0x00055070


	//   ....[3]....
        /*a054*/ 	.word	0x00055090


	//   ....[4]....
        /*a058*/ 	.word	0x000550b0


	//   ....[5]....
        /*a05c*/ 	.word	0x000550d0


	//   ....[6]....
        /*a060*/ 	.word	0x000550f0


	//   ....[7]....
        /*a064*/ 	.word	0x00055170


	//   ....[8]....
        /*a068*/ 	.word	0x00055190


	//   ....[9]....
        /*a06c*/ 	.word	0x000551b0


	//   ....[10]....
        /*a070*/ 	.word	0x000551d0


	//   ....[11]....
        /*a074*/ 	.word	0x000551f0


	//   ....[12]....
        /*a078*/ 	.word	0x000552f0


	//   ....[13]....
        /*a07c*/ 	.word	0x00055310


	//   ....[14]....
        /*a080*/ 	.word	0x00055330


	//   ....[15]....
        /*a084*/ 	.word	0x00055370


	//   ....[16]....
        /*a088*/ 	.word	0x00055390


	//   ....[17]....
        /*a08c*/ 	.word	0x00055520


	//   ....[18]....
        /*a090*/ 	.word	0x00055540


	//   ....[19]....
        /*a094*/ 	.word	0x00055560


	//   ....[20]....
        /*a098*/ 	.word	0x00055580


	//   ....[21]....
        /*a09c*/ 	.word	0x000555a0


	//   ....[22]....
        /*a0a0*/ 	.word	0x00055620


	//   ....[23]....
        /*a0a4*/ 	.word	0x00055640


	//   ....[24]....
        /*a0a8*/ 	.word	0x00055660


	//   ....[25]....
        /*a0ac*/ 	.word	0x00055680


	//   ....[26]....
        /*a0b0*/ 	.word	0x000556a0


	//   ....[27]....
        /*a0b4*/ 	.word	0x000557a0


	//   ....[28]....
        /*a0b8*/ 	.word	0x000557c0


	//   ....[29]....
        /*a0bc*/ 	.word	0x000557e0


	//   ....[30]....
        /*a0c0*/ 	.word	0x00055820


	//   ....[31]....
        /*a0c4*/ 	.word	0x00055840


	//   ....[32]....
        /*a0c8*/ 	.word	0x000559d0


	//   ....[33]....
        /*a0cc*/ 	.word	0x000559f0


	//   ....[34]....
        /*a0d0*/ 	.word	0x00055a10


	//   ....[35]....
        /*a0d4*/ 	.word	0x00055a30


	//   ....[36]....
        /*a0d8*/ 	.word	0x00055a50


	//   ....[37]....
        /*a0dc*/ 	.word	0x00055ad0


	//   ....[38]....
        /*a0e0*/ 	.word	0x00055af0


	//   ....[39]....
        /*a0e4*/ 	.word	0x00055b10


	//   ....[40]....
        /*a0e8*/ 	.word	0x00055b30


	//   ....[41]....
        /*a0ec*/ 	.word	0x00055b50


	//   ....[42]....
        /*a0f0*/ 	.word	0x00055c50


	//   ....[43]....
        /*a0f4*/ 	.word	0x00055c70


	//   ....[44]....
        /*a0f8*/ 	.word	0x00055c90


	//   ....[45]....
        /*a0fc*/ 	.word	0x00055cd0


	//   ....[46]....
        /*a100*/ 	.word	0x00055cf0


	//   ....[47]....
        /*a104*/ 	.word	0x00055e80


	//   ....[48]....
        /*a108*/ 	.word	0x00055ea0


	//   ....[49]....
        /*a10c*/ 	.word	0x00055ec0


	//   ....[50]....
        /*a110*/ 	.word	0x00055ee0


	//   ....[51]....
        /*a114*/ 	.word	0x00055f00


	//   ....[52]....
        /*a118*/ 	.word	0x00055f80


	//   ....[53]....
        /*a11c*/ 	.word	0x00055fa0


	//   ....[54]....
        /*a120*/ 	.word	0x00055fc0


	//   ....[55]....
        /*a124*/ 	.word	0x00055fe0


	//   ....[56]....
        /*a128*/ 	.word	0x00056000


	//   ....[57]....
        /*a12c*/ 	.word	0x00056100


	//   ....[58]....
        /*a130*/ 	.word	0x00056120


	//   ....[59]....
        /*a134*/ 	.word	0x00056140


	//   ....[60]....
        /*a138*/ 	.word	0x00056180


	//   ....[61]....
        /*a13c*/ 	.word	0x000561a0


	//   ....[62]....
        /*a140*/ 	.word	0x00056330


	//   ....[63]....
        /*a144*/ 	.word	0x00056350


	//   ....[64]....
        /*a148*/ 	.word	0x00056370


	//   ....[65]....
        /*a14c*/ 	.word	0x00056390


	//   ....[66]....
        /*a150*/ 	.word	0x000563b0


	//   ....[67]....
        /*a154*/ 	.word	0x00056430


	//   ....[68]....
        /*a158*/ 	.word	0x00056450


	//   ....[69]....
        /*a15c*/ 	.word	0x00056470


	//   ....[70]....
        /*a160*/ 	.word	0x00056490


	//   ....[71]....
        /*a164*/ 	.word	0x000564b0


	//   ....[72]....
        /*a168*/ 	.word	0x000565b0


	//   ....[73]....
        /*a16c*/ 	.word	0x000565d0


	//   ....[74]....
        /*a170*/ 	.word	0x000565f0


	//   ....[75]....
        /*a174*/ 	.word	0x00056630


	//   ....[76]....
        /*a178*/ 	.word	0x00056650


	//   ....[77]....
        /*a17c*/ 	.word	0x000567e0


	//   ....[78]....
        /*a180*/ 	.word	0x00056800


	//   ....[79]....
        /*a184*/ 	.word	0x00056820


	//   ....[80]....
        /*a188*/ 	.word	0x00056840


	//   ....[81]....
        /*a18c*/ 	.word	0x00056860


	//   ....[82]....
        /*a190*/ 	.word	0x000568e0


	//   ....[83]....
        /*a194*/ 	.word	0x00056900


	//   ....[84]....
        /*a198*/ 	.word	0x00056920


	//   ....[85]....
        /*a19c*/ 	.word	0x00056940


	//   ....[86]....
        /*a1a0*/ 	.word	0x00056960


	//   ....[87]....
        /*a1a4*/ 	.word	0x00056a60


	//   ....[88]....
        /*a1a8*/ 	.word	0x00056a80


	//   ....[89]....
        /*a1ac*/ 	.word	0x00056aa0


	//   ....[90]....
        /*a1b0*/ 	.word	0x00056ae0


	//   ....[91]....
        /*a1b4*/ 	.word	0x00056b00


	//   ....[92]....
        /*a1b8*/ 	.word	0x00056c90


	//   ....[93]....
        /*a1bc*/ 	.word	0x00056cb0


	//   ....[94]....
        /*a1c0*/ 	.word	0x00056cd0


	//   ....[95]....
        /*a1c4*/ 	.word	0x00056cf0


	//   ....[96]....
        /*a1c8*/ 	.word	0x00056d10


	//   ....[97]....
        /*a1cc*/ 	.word	0x00056d90


	//   ....[98]....
        /*a1d0*/ 	.word	0x00056db0


	//   ....[99]....
        /*a1d4*/ 	.word	0x00056dd0


	//   ....[100]....
        /*a1d8*/ 	.word	0x00056df0


	//   ....[101]....
        /*a1dc*/ 	.word	0x00056e10


	//   ....[102]....
        /*a1e0*/ 	.word	0x00056f10


	//   ....[103]....
        /*a1e4*/ 	.word	0x00056f30


	//   ....[104]....
        /*a1e8*/ 	.word	0x00056f50


	//   ....[105]....
        /*a1ec*/ 	.word	0x00056f90


	//   ....[106]....
        /*a1f0*/ 	.word	0x00056fb0


	//   ....[107]....
        /*a1f4*/ 	.word	0x00057140


	//   ....[108]....
        /*a1f8*/ 	.word	0x00057160


	//   ....[109]....
        /*a1fc*/ 	.word	0x00057180


	//   ....[110]....
        /*a200*/ 	.word	0x000571a0


	//   ....[111]....
        /*a204*/ 	.word	0x000571c0


	//   ....[112]....
        /*a208*/ 	.word	0x00057240


	//   ....[113]....
        /*a20c*/ 	.word	0x00057260


	//   ....[114]....
        /*a210*/ 	.word	0x00057280


	//   ....[115]....
        /*a214*/ 	.word	0x000572a0


	//   ....[116]....
        /*a218*/ 	.word	0x000572c0


	//   ....[117]....
        /*a21c*/ 	.word	0x000573c0


	//   ....[118]....
        /*a220*/ 	.word	0x000573e0


	//   ....[119]....
        /*a224*/ 	.word	0x00057400


	//   ....[120]....
        /*a228*/ 	.word	0x00057440


	//   ....[121]....
        /*a22c*/ 	.word	0x00057460


	//   ....[122]....
        /*a230*/ 	.word	0x000575f0


	//   ....[123]....
        /*a234*/ 	.word	0x00057610


	//   ....[124]....
        /*a238*/ 	.word	0x00057630


	//   ....[125]....
        /*a23c*/ 	.word	0x00057650


	//   ....[126]....
        /*a240*/ 	.word	0x00057670


	//   ....[127]....
        /*a244*/ 	.word	0x000576f0


	//   ....[128]....
        /*a248*/ 	.word	0x00057710


	//   ....[129]....
        /*a24c*/ 	.word	0x00057730


	//   ....[130]....
        /*a250*/ 	.word	0x00057750


	//   ....[131]....
        /*a254*/ 	.word	0x00057770


	//   ....[132]....
        /*a258*/ 	.word	0x00057870


	//   ....[133]....
        /*a25c*/ 	.word	0x00057890


	//   ....[134]....
        /*a260*/ 	.word	0x000578b0


	//   ....[135]....
        /*a264*/ 	.word	0x000578f0


	//   ....[136]....
        /*a268*/ 	.word	0x00057910


	//   ....[137]....
        /*a26c*/ 	.word	0x00057aa0


	//   ....[138]....
        /*a270*/ 	.word	0x00057ac0


	//   ....[139]....
        /*a274*/ 	.word	0x00057ae0


	//   ....[140]....
        /*a278*/ 	.word	0x00057b00


	//   ....[141]....
        /*a27c*/ 	.word	0x00057b20


	//   ....[142]....
        /*a280*/ 	.word	0x00057ba0


	//   ....[143]....
        /*a284*/ 	.word	0x00057bc0


	//   ....[144]....
        /*a288*/ 	.word	0x00057be0


	//   ....[145]....
        /*a28c*/ 	.word	0x00057c00


	//   ....[146]....
        /*a290*/ 	.word	0x00057c20


	//   ....[147]....
        /*a294*/ 	.word	0x00057d20


	//   ....[148]....
        /*a298*/ 	.word	0x00057d40


	//   ....[149]....
        /*a29c*/ 	.word	0x00057d60


	//   ....[150]....
        /*a2a0*/ 	.word	0x00057da0


	//   ....[151]....
        /*a2a4*/ 	.word	0x00057dc0


	//   ....[152]....
        /*a2a8*/ 	.word	0x00057f50


	//   ....[153]....
        /*a2ac*/ 	.word	0x00057f70


	//   ....[154]....
        /*a2b0*/ 	.word	0x00057f90


	//   ....[155]....
        /*a2b4*/ 	.word	0x00057fb0


	//   ....[156]....
        /*a2b8*/ 	.word	0x00057fd0


	//   ....[157]....
        /*a2bc*/ 	.word	0x00058050


	//   ....[158]....
        /*a2c0*/ 	.word	0x00058070


	//   ....[159]....
        /*a2c4*/ 	.word	0x00058090


	//   ....[160]....
        /*a2c8*/ 	.word	0x000580b0


	//   ....[161]....
        /*a2cc*/ 	.word	0x000580d0


	//   ....[162]....
        /*a2d0*/ 	.word	0x000581d0


	//   ....[163]....
        /*a2d4*/ 	.word	0x000581f0


	//   ....[164]....
        /*a2d8*/ 	.word	0x00058210


	//   ....[165]....
        /*a2dc*/ 	.word	0x00058250


	//   ....[166]....
        /*a2e0*/ 	.word	0x00058270


	//   ....[167]....
        /*a2e4*/ 	.word	0x00058400


	//   ....[168]....
        /*a2e8*/ 	.word	0x00058420


	//   ....[169]....
        /*a2ec*/ 	.word	0x00058440


	//   ....[170]....
        /*a2f0*/ 	.word	0x00058460


	//   ....[171]....
        /*a2f4*/ 	.word	0x00058480


	//   ....[172]....
        /*a2f8*/ 	.word	0x00058500


	//   ....[173]....
        /*a2fc*/ 	.word	0x00058520


	//   ....[174]....
        /*a300*/ 	.word	0x00058540


	//   ....[175]....
        /*a304*/ 	.word	0x00058560


	//   ....[176]....
        /*a308*/ 	.word	0x00058580


	//   ....[177]....
        /*a30c*/ 	.word	0x00058680


	//   ....[178]....
        /*a310*/ 	.word	0x000586a0


	//   ....[179]....
        /*a314*/ 	.word	0x000586c0


	//   ....[180]....
        /*a318*/ 	.word	0x00058700


	//   ....[181]....
        /*a31c*/ 	.word	0x00058720


	//   ....[182]....
        /*a320*/ 	.word	0x000588b0


	//   ....[183]....
        /*a324*/ 	.word	0x000588d0


	//   ....[184]....
        /*a328*/ 	.word	0x000588f0


	//   ....[185]....
        /*a32c*/ 	.word	0x00058910


	//   ....[186]....
        /*a330*/ 	.word	0x00058930


	//   ....[187]....
        /*a334*/ 	.word	0x000589b0


	//   ....[188]....
        /*a338*/ 	.word	0x000589d0


	//   ....[189]....
        /*a33c*/ 	.word	0x000589f0


	//   ....[190]....
        /*a340*/ 	.word	0x00058a10


	//   ....[191]....
        /*a344*/ 	.word	0x00058a30


	//   ....[192]....
        /*a348*/ 	.word	0x00058b30


	//   ....[193]....
        /*a34c*/ 	.word	0x00058b50


	//   ....[194]....
        /*a350*/ 	.word	0x00058b70


	//   ....[195]....
        /*a354*/ 	.word	0x00058bb0


	//   ....[196]....
        /*a358*/ 	.word	0x00058bd0


	//   ....[197]....
        /*a35c*/ 	.word	0x00058d60


	//   ....[198]....
        /*a360*/ 	.word	0x00058d80


	//   ....[199]....
        /*a364*/ 	.word	0x00058da0


	//   ....[200]....
        /*a368*/ 	.word	0x00058dc0


	//   ....[201]....
        /*a36c*/ 	.word	0x00058de0


	//   ....[202]....
        /*a370*/ 	.word	0x00058e60


	//   ....[203]....
        /*a374*/ 	.word	0x00058e80


	//   ....[204]....
        /*a378*/ 	.word	0x00058ea0


	//   ....[205]....
        /*a37c*/ 	.word	0x00058ec0


	//   ....[206]....
        /*a380*/ 	.word	0x00058ee0


	//   ....[207]....
        /*a384*/ 	.word	0x00058fe0


	//   ....[208]....
        /*a388*/ 	.word	0x00059000


	//   ....[209]....
        /*a38c*/ 	.word	0x00059020


	//   ....[210]....
        /*a390*/ 	.word	0x00059060


	//   ....[211]....
        /*a394*/ 	.word	0x00059080


	//   ....[212]....
        /*a398*/ 	.word	0x00059210


	//   ....[213]....
        /*a39c*/ 	.word	0x00059230


	//   ....[214]....
        /*a3a0*/ 	.word	0x00059250


	//   ....[215]....
        /*a3a4*/ 	.word	0x00059270


	//   ....[216]....
        /*a3a8*/ 	.word	0x00059290


	//   ....[217]....
        /*a3ac*/ 	.word	0x00059310


	//   ....[218]....
        /*a3b0*/ 	.word	0x00059330


	//   ....[219]....
        /*a3b4*/ 	.word	0x00059350


	//   ....[220]....
        /*a3b8*/ 	.word	0x00059370


	//   ....[221]....
        /*a3bc*/ 	.word	0x00059390


	//   ....[222]....
        /*a3c0*/ 	.word	0x00059490


	//   ....[223]....
        /*a3c4*/ 	.word	0x000594b0


	//   ....[224]....
        /*a3c8*/ 	.word	0x000594d0


	//   ....[225]....
        /*a3cc*/ 	.word	0x00059510


	//   ....[226]....
        /*a3d0*/ 	.word	0x00059530


	//   ....[227]....
        /*a3d4*/ 	.word	0x000596c0


	//   ....[228]....
        /*a3d8*/ 	.word	0x000596e0


	//   ....[229]....
        /*a3dc*/ 	.word	0x00059700


	//   ....[230]....
        /*a3e0*/ 	.word	0x00059720


	//   ....[231]....
        /*a3e4*/ 	.word	0x00059740


	//   ....[232]....
        /*a3e8*/ 	.word	0x000597c0


	//   ....[233]....
        /*a3ec*/ 	.word	0x000597e0


	//   ....[234]....
        /*a3f0*/ 	.word	0x00059800


	//   ....[235]....
        /*a3f4*/ 	.word	0x00059820


	//   ....[236]....
        /*a3f8*/ 	.word	0x00059840


	//   ....[237]....
        /*a3fc*/ 	.word	0x00059940


	//   ....[238]....
        /*a400*/ 	.word	0x00059960


	//   ....[239]....
        /*a404*/ 	.word	0x00059980


	//   ....[240]....
        /*a408*/ 	.word	0x000599c0


	//   ....[241]....
        /*a40c*/ 	.word	0x000599e0


	//   ....[242]....
        /*a410*/ 	.word	0x00059b70


	//   ....[243]....
        /*a414*/ 	.word	0x00059b90


	//   ....[244]....
        /*a418*/ 	.word	0x00059bb0


	//   ....[245]....
        /*a41c*/ 	.word	0x00059bd0


	//   ....[246]....
        /*a420*/ 	.word	0x00059bf0


	//   ....[247]....
        /*a424*/ 	.word	0x00059c70


	//   ....[248]....
        /*a428*/ 	.word	0x00059c90


	//   ....[249]....
        /*a42c*/ 	.word	0x00059cb0


	//   ....[250]....
        /*a430*/ 	.word	0x00059cd0


	//   ....[251]....
        /*a434*/ 	.word	0x00059cf0


	//   ....[252]....
        /*a438*/ 	.word	0x00059df0


	//   ....[253]....
        /*a43c*/ 	.word	0x00059e10


	//   ....[254]....
        /*a440*/ 	.word	0x00059e30


	//   ....[255]....
        /*a444*/ 	.word	0x00059e70


	//   ....[0]....
        /*a448*/ 	.word	0x00059e90


	//   ....[1]....
        /*a44c*/ 	.word	0x0005a020


	//   ....[2]....
        /*a450*/ 	.word	0x0005a040


	//   ....[3]....
        /*a454*/ 	.word	0x0005a060


	//   ....[4]....
        /*a458*/ 	.word	0x0005a080


	//   ....[5]....
        /*a45c*/ 	.word	0x0005a0a0


	//   ....[6]....
        /*a460*/ 	.word	0x0005a120


	//   ....[7]....
        /*a464*/ 	.word	0x0005a140


	//   ....[8]....
        /*a468*/ 	.word	0x0005a160


	//   ....[9]....
        /*a46c*/ 	.word	0x0005a180


	//   ....[10]....
        /*a470*/ 	.word	0x0005a1a0


	//   ....[11]....
        /*a474*/ 	.word	0x0005a2a0


	//   ....[12]....
        /*a478*/ 	.word	0x0005a2c0


	//   ....[13]....
        /*a47c*/ 	.word	0x0005a2e0


	//   ....[14]....
        /*a480*/ 	.word	0x0005a320


	//   ....[15]....
        /*a484*/ 	.word	0x0005a340


	//   ....[16]....
        /*a488*/ 	.word	0x0005a4d0


	//   ....[17]....
        /*a48c*/ 	.word	0x0005a4f0


	//   ....[18]....
        /*a490*/ 	.word	0x0005a510


	//   ....[19]....
        /*a494*/ 	.word	0x0005a530


	//   ....[20]....
        /*a498*/ 	.word	0x0005a550


	//   ....[21]....
        /*a49c*/ 	.word	0x0005a5d0


	//   ....[22]....
        /*a4a0*/ 	.word	0x0005a5f0


	//   ....[23]....
        /*a4a4*/ 	.word	0x0005a610


	//   ....[24]....
        /*a4a8*/ 	.word	0x0005a630


	//   ....[25]....
        /*a4ac*/ 	.word	0x0005a650


	//   ....[26]....
        /*a4b0*/ 	.word	0x0005a750


	//   ....[27]....
        /*a4b4*/ 	.word	0x0005a770


	//   ....[28]....
        /*a4b8*/ 	.word	0x0005a790


	//   ....[29]....
        /*a4bc*/ 	.word	0x0005a7d0


	//   ....[30]....
        /*a4c0*/ 	.word	0x0005a7f0


	//   ....[31]....
        /*a4c4*/ 	.word	0x0005a980


	//   ....[32]....
        /*a4c8*/ 	.word	0x0005a9a0


	//   ....[33]....
        /*a4cc*/ 	.word	0x0005a9c0


	//   ....[34]....
        /*a4d0*/ 	.word	0x0005a9e0


	//   ....[35]....
        /*a4d4*/ 	.word	0x0005aa00


	//   ....[36]....
        /*a4d8*/ 	.word	0x0005aa80


	//   ....[37]....
        /*a4dc*/ 	.word	0x0005aaa0


	//   ....[38]....
        /*a4e0*/ 	.word	0x0005aac0


	//   ....[39]....
        /*a4e4*/ 	.word	0x0005aae0


	//   ....[40]....
        /*a4e8*/ 	.word	0x0005ab00


	//   ....[41]....
        /*a4ec*/ 	.word	0x0005ac00


	//   ....[42]....
        /*a4f0*/ 	.word	0x0005ac20


	//   ....[43]....
        /*a4f4*/ 	.word	0x0005ac40


	//   ....[44]....
        /*a4f8*/ 	.word	0x0005ac80


	//   ....[45]....
        /*a4fc*/ 	.word	0x0005aca0


	//   ....[46]....
        /*a500*/ 	.word	0x0005ae30


	//   ....[47]....
        /*a504*/ 	.word	0x0005ae50


	//   ....[48]....
        /*a508*/ 	.word	0x0005ae70


	//   ....[49]....
        /*a50c*/ 	.word	0x0005ae90


	//   ....[50]....
        /*a510*/ 	.word	0x0005aeb0


	//   ....[51]....
        /*a514*/ 	.word	0x0005af30


	//   ....[52]....
        /*a518*/ 	.word	0x0005af50


	//   ....[53]....
        /*a51c*/ 	.word	0x0005af70


	//   ....[54]....
        /*a520*/ 	.word	0x0005af90


	//   ....[55]....
        /*a524*/ 	.word	0x0005afb0


	//   ....[56]....
        /*a528*/ 	.word	0x0005b0b0


	//   ....[57]....
        /*a52c*/ 	.word	0x0005b0d0


	//   ....[58]....
        /*a530*/ 	.word	0x0005b0f0


	//   ....[59]....
        /*a534*/ 	.word	0x0005b130


	//   ....[60]....
        /*a538*/ 	.word	0x0005b150


	//   ....[61]....
        /*a53c*/ 	.word	0x0005b2e0


	//   ....[62]....
        /*a540*/ 	.word	0x0005b300


	//   ....[63]....
        /*a544*/ 	.word	0x0005b320


	//   ....[64]....
        /*a548*/ 	.word	0x0005b340


	//   ....[65]....
        /*a54c*/ 	.word	0x0005b360


	//   ....[66]....
        /*a550*/ 	.word	0x0005b3e0


	//   ....[67]....
        /*a554*/ 	.word	0x0005b400


	//   ....[68]....
        /*a558*/ 	.word	0x0005b420


	//   ....[69]....
        /*a55c*/ 	.word	0x0005b440


	//   ....[70]....
        /*a560*/ 	.word	0x0005b460


	//   ....[71]....
        /*a564*/ 	.word	0x0005b560


	//   ....[72]....
        /*a568*/ 	.word	0x0005b580


	//   ....[73]....
        /*a56c*/ 	.word	0x0005b5a0


	//   ....[74]....
        /*a570*/ 	.word	0x0005b5e0


	//   ....[75]....
        /*a574*/ 	.word	0x0005b600


	//   ....[76]....
        /*a578*/ 	.word	0x0005b790


	//   ....[77]....
        /*a57c*/ 	.word	0x0005b7b0


	//   ....[78]....
        /*a580*/ 	.word	0x0005b7d0


	//   ....[79]....
        /*a584*/ 	.word	0x0005b7f0


	//   ....[80]....
        /*a588*/ 	.word	0x0005b810


	//   ....[81]....
        /*a58c*/ 	.word	0x0005b890


	//   ....[82]....
        /*a590*/ 	.word	0x0005b8b0


	//   ....[83]....
        /*a594*/ 	.word	0x0005b8d0


	//   ....[84]....
        /*a598*/ 	.word	0x0005b8f0


	//   ....[85]....
        /*a59c*/ 	.word	0x0005b910


	//   ....[86]....
        /*a5a0*/ 	.word	0x0005ba10


	//   ....[87]....
        /*a5a4*/ 	.word	0x0005ba30


	//   ....[88]....
        /*a5a8*/ 	.word	0x0005ba50


	//   ....[89]....
        /*a5ac*/ 	.word	0x0005ba90


	//   ....[90]....
        /*a5b0*/ 	.word	0x0005bab0


	//   ....[91]....
        /*a5b4*/ 	.word	0x0005bc40


	//   ....[92]....
        /*a5b8*/ 	.word	0x0005bc60


	//   ....[93]....
        /*a5bc*/ 	.word	0x0005bc80


	//   ....[94]....
        /*a5c0*/ 	.word	0x0005bca0


	//   ....[95]....
        /*a5c4*/ 	.word	0x0005bcc0


	//   ....[96]....
        /*a5c8*/ 	.word	0x0005bd40


	//   ....[97]....
        /*a5cc*/ 	.word	0x0005bd60


	//   ....[98]....
        /*a5d0*/ 	.word	0x0005bd80


	//   ....[99]....
        /*a5d4*/ 	.word	0x0005bda0


	//   ....[100]....
        /*a5d8*/ 	.word	0x0005bdc0


	//   ....[101]....
        /*a5dc*/ 	.word	0x0005bec0


	//   ....[102]....
        /*a5e0*/ 	.word	0x0005bee0


	//   ....[103]....
        /*a5e4*/ 	.word	0x0005bf00


	//   ....[104]....
        /*a5e8*/ 	.word	0x0005bf40


	//   ....[105]....
        /*a5ec*/ 	.word	0x0005bf60


	//   ....[106]....
        /*a5f0*/ 	.word	0x0005c0f0


	//   ....[107]....
        /*a5f4*/ 	.word	0x0005c110


	//   ....[108]....
        /*a5f8*/ 	.word	0x0005c130


	//   ....[109]....
        /*a5fc*/ 	.word	0x0005c150


	//   ....[110]....
        /*a600*/ 	.word	0x0005c170


	//   ....[111]....
        /*a604*/ 	.word	0x0005c1f0


	//   ....[112]....
        /*a608*/ 	.word	0x0005c210


	//   ....[113]....
        /*a60c*/ 	.word	0x0005c230


	//   ....[114]....
        /*a610*/ 	.word	0x0005c250


	//   ....[115]....
        /*a614*/ 	.word	0x0005c270


	//   ....[116]....
        /*a618*/ 	.word	0x0005c370


	//   ....[117]....
        /*a61c*/ 	.word	0x0005c390


	//   ....[118]....
        /*a620*/ 	.word	0x0005c3b0


	//   ....[119]....
        /*a624*/ 	.word	0x0005c3f0


	//   ....[120]....
        /*a628*/ 	.word	0x0005c410


	//   ....[121]....
        /*a62c*/ 	.word	0x0005c5a0


	//   ....[122]....
        /*a630*/ 	.word	0x0005c5c0


	//   ....[123]....
        /*a634*/ 	.word	0x0005c5e0


	//   ....[124]....
        /*a638*/ 	.word	0x0005c600


	//   ....[125]....
        /*a63c*/ 	.word	0x0005c620


	//   ....[126]....
        /*a640*/ 	.word	0x0005c6a0


	//   ....[127]....
        /*a644*/ 	.word	0x0005c6c0


	//   ....[128]....
        /*a648*/ 	.word	0x0005c6e0


	//   ....[129]....
        /*a64c*/ 	.word	0x0005c700


	//   ....[130]....
        /*a650*/ 	.word	0x0005c720


	//   ....[131]....
        /*a654*/ 	.word	0x0005c820


	//   ....[132]....
        /*a658*/ 	.word	0x0005c840


	//   ....[133]....
        /*a65c*/ 	.word	0x0005c860


	//   ....[134]....
        /*a660*/ 	.word	0x0005c8a0


	//   ....[135]....
        /*a664*/ 	.word	0x0005c8c0


	//   ....[136]....
        /*a668*/ 	.word	0x0005ca50


	//   ....[137]....
        /*a66c*/ 	.word	0x0005ca70


	//   ....[138]....
        /*a670*/ 	.word	0x0005ca90


	//   ....[139]....
        /*a674*/ 	.word	0x0005cab0


	//   ....[140]....
        /*a678*/ 	.word	0x0005cad0


	//   ....[141]....
        /*a67c*/ 	.word	0x0005cb50


	//   ....[142]....
        /*a680*/ 	.word	0x0005cb70


	//   ....[143]....
        /*a684*/ 	.word	0x0005cb90


	//   ....[144]....
        /*a688*/ 	.word	0x0005cbb0


	//   ....[145]....
        /*a68c*/ 	.word	0x0005cbd0


	//   ....[146]....
        /*a690*/ 	.word	0x0005ccd0


	//   ....[147]....
        /*a694*/ 	.word	0x0005ccf0


	//   ....[148]....
        /*a698*/ 	.word	0x0005cd10


	//   ....[149]....
        /*a69c*/ 	.word	0x0005cd50


	//   ....[150]....
        /*a6a0*/ 	.word	0x0005cd70


	//   ....[151]....
        /*a6a4*/ 	.word	0x0005cf00


	//   ....[152]....
        /*a6a8*/ 	.word	0x0005cf20


	//   ....[153]....
        /*a6ac*/ 	.word	0x0005cf40


	//   ....[154]....
        /*a6b0*/ 	.word	0x0005cf60


	//   ....[155]....
        /*a6b4*/ 	.word	0x0005cf80


	//   ....[156]....
        /*a6b8*/ 	.word	0x0005d000


	//   ....[157]....
        /*a6bc*/ 	.word	0x0005d020


	//   ....[158]....
        /*a6c0*/ 	.word	0x0005d040


	//   ....[159]....
        /*a6c4*/ 	.word	0x0005d060


	//   ....[160]....
        /*a6c8*/ 	.word	0x0005d080


	//   ....[161]....
        /*a6cc*/ 	.word	0x0005d180


	//   ....[162]....
        /*a6d0*/ 	.word	0x0005d1a0


	//   ....[163]....
        /*a6d4*/ 	.word	0x0005d1c0


	//   ....[164]....
        /*a6d8*/ 	.word	0x0005d200


	//   ....[165]....
        /*a6dc*/ 	.word	0x0005d220


	//   ....[166]....
        /*a6e0*/ 	.word	0x0005d3b0


	//   ....[167]....
        /*a6e4*/ 	.word	0x0005d3d0


	//   ....[168]....
        /*a6e8*/ 	.word	0x0005d3f0


	//   ....[169]....
        /*a6ec*/ 	.word	0x0005d410


	//   ....[170]....
        /*a6f0*/ 	.word	0x0005d430


	//   ....[171]....
        /*a6f4*/ 	.word	0x0005d4b0


	//   ....[172]....
        /*a6f8*/ 	.word	0x0005d4d0


	//   ....[173]....
        /*a6fc*/ 	.word	0x0005d4f0


	//   ....[174]....
        /*a700*/ 	.word	0x0005d510


	//   ....[175]....
        /*a704*/ 	.word	0x0005d530


	//   ....[176]....
        /*a708*/ 	.word	0x0005d630


	//   ....[177]....
        /*a70c*/ 	.word	0x0005d650


	//   ....[178]....
        /*a710*/ 	.word	0x0005d670


	//   ....[179]....
        /*a714*/ 	.word	0x0005d6b0


	//   ....[180]....
        /*a718*/ 	.word	0x0005d6d0


	//   ....[181]....
        /*a71c*/ 	.word	0x0005d860


	//   ....[182]....
        /*a720*/ 	.word	0x0005d880


	//   ....[183]....
        /*a724*/ 	.word	0x0005d8a0


	//   ....[184]....
        /*a728*/ 	.word	0x0005d8c0


	//   ....[185]....
        /*a72c*/ 	.word	0x0005d8e0


	//   ....[186]....
        /*a730*/ 	.word	0x0005d960


	//   ....[187]....
        /*a734*/ 	.word	0x0005d980


	//   ....[188]....
        /*a738*/ 	.word	0x0005d9a0


	//   ....[189]....
        /*a73c*/ 	.word	0x0005d9c0


	//   ....[190]....
        /*a740*/ 	.word	0x0005d9e0


	//   ....[191]....
        /*a744*/ 	.word	0x0005dae0


	//   ....[192]....
        /*a748*/ 	.word	0x0005db00


	//   ....[193]....
        /*a74c*/ 	.word	0x0005db20


	//   ....[194]....
        /*a750*/ 	.word	0x0005db60


	//   ....[195]....
        /*a754*/ 	.word	0x0005db80


	//   ....[196]....
        /*a758*/ 	.word	0x0005dd10


	//   ....[197]....
        /*a75c*/ 	.word	0x0005dd30


	//   ....[198]....
        /*a760*/ 	.word	0x0005dd50


	//   ....[199]....
        /*a764*/ 	.word	0x0005dd70


	//   ....[200]....
        /*a768*/ 	.word	0x0005dd90


	//   ....[201]....
        /*a76c*/ 	.word	0x0005de10


	//   ....[202]....
        /*a770*/ 	.word	0x0005de30


	//   ....[203]....
        /*a774*/ 	.word	0x0005de50


	//   ....[204]....
        /*a778*/ 	.word	0x0005de70


	//   ....[205]....
        /*a77c*/ 	.word	0x0005de90


	//   ....[206]....
        /*a780*/ 	.word	0x0005df90


	//   ....[207]....
        /*a784*/ 	.word	0x0005dfb0


	//   ....[208]....
        /*a788*/ 	.word	0x0005dfd0


	//   ....[209]....
        /*a78c*/ 	.word	0x0005e010


	//   ....[210]....
        /*a790*/ 	.word	0x0005e030


	//   ....[211]....
        /*a794*/ 	.word	0x0005e1c0


	//   ....[212]....
        /*a798*/ 	.word	0x0005e1e0


	//   ....[213]....
        /*a79c*/ 	.word	0x0005e200


	//   ....[214]....
        /*a7a0*/ 	.word	0x0005e220


	//   ....[215]....
        /*a7a4*/ 	.word	0x0005e240


	//   ....[216]....
        /*a7a8*/ 	.word	0x0005e2c0


	//   ....[217]....
        /*a7ac*/ 	.word	0x0005e2e0


	//   ....[218]....
        /*a7b0*/ 	.word	0x0005e300


	//   ....[219]....
        /*a7b4*/ 	.word	0x0005e320


	//   ....[220]....
        /*a7b8*/ 	.word	0x0005e340


	//   ....[221]....
        /*a7bc*/ 	.word	0x0005e450


	//   ....[222]....
        /*a7c0*/ 	.word	0x0005e470


	//   ....[223]....
        /*a7c4*/ 	.word	0x0005e490


	//   ....[224]....
        /*a7c8*/ 	.word	0x0005e4b0


	//   ....[225]....
        /*a7cc*/ 	.word	0x0005e4e0


	//   ....[226]....
        /*a7d0*/ 	.word	0x0005e660


	//   ....[227]....
        /*a7d4*/ 	.word	0x0005e680


	//   ....[228]....
        /*a7d8*/ 	.word	0x0005e6a0


	//   ....[229]....
        /*a7dc*/ 	.word	0x0005e6c0


	//   ....[230]....
        /*a7e0*/ 	.word	0x0005e6e0


	//   ....[231]....
        /*a7e4*/ 	.word	0x0005e760


	//   ....[232]....
        /*a7e8*/ 	.word	0x0005e780


	//   ....[233]....
        /*a7ec*/ 	.word	0x0005e7a0


	//   ....[234]....
        /*a7f0*/ 	.word	0x0005e7c0


	//   ....[235]....
        /*a7f4*/ 	.word	0x0005e7e0


	//   ....[236]....
        /*a7f8*/ 	.word	0x0005e8f0


	//   ....[237]....
        /*a7fc*/ 	.word	0x0005e910


	//   ....[238]....
        /*a800*/ 	.word	0x0005e930


	//   ....[239]....
        /*a804*/ 	.word	0x0005e950


	//   ....[240]....
        /*a808*/ 	.word	0x0005e980


	//   ....[241]....
        /*a80c*/ 	.word	0x0005eb00


	//   ....[242]....
        /*a810*/ 	.word	0x0005eb20


	//   ....[243]....
        /*a814*/ 	.word	0x0005eb40


	//   ....[244]....
        /*a818*/ 	.word	0x0005eb60


	//   ....[245]....
        /*a81c*/ 	.word	0x0005eb80


	//   ....[246]....
        /*a820*/ 	.word	0x0005ec00


	//   ....[247]....
        /*a824*/ 	.word	0x0005ec20


	//   ....[248]....
        /*a828*/ 	.word	0x0005ec40


	//   ....[249]....
        /*a82c*/ 	.word	0x0005ec60


	//   ....[250]....
        /*a830*/ 	.word	0x0005ec80


	//   ....[251]....
        /*a834*/ 	.word	0x0005ed90


	//   ....[252]....
        /*a838*/ 	.word	0x0005edb0


	//   ....[253]....
        /*a83c*/ 	.word	0x0005edd0


	//   ....[254]....
        /*a840*/ 	.word	0x0005edf0


	//   ....[255]....
        /*a844*/ 	.word	0x0005ee20


	//   ....[0]....
        /*a848*/ 	.word	0x0005efa0


	//   ....[1]....
        /*a84c*/ 	.word	0x0005efc0


	//   ....[2]....
        /*a850*/ 	.word	0x0005efe0


	//   ....[3]....
        /*a854*/ 	.word	0x0005f000


	//   ....[4]....
        /*a858*/ 	.word	0x0005f020


	//   ....[5]....
        /*a85c*/ 	.word	0x0005f0a0


	//   ....[6]....
        /*a860*/ 	.word	0x0005f0c0


	//   ....[7]....
        /*a864*/ 	.word	0x0005f0e0


	//   ....[8]....
        /*a868*/ 	.word	0x0005f100


	//   ....[9]....
        /*a86c*/ 	.word	0x0005f120


	//   ....[10]....
        /*a870*/ 	.word	0x0005f230


	//   ....[11]....
        /*a874*/ 	.word	0x0005f250


	//   ....[12]....
        /*a878*/ 	.word	0x0005f270


	//   ....[13]....
        /*a87c*/ 	.word	0x0005f290


	//   ....[14]....
        /*a880*/ 	.word	0x0005f2c0


	//   ....[15]....
        /*a884*/ 	.word	0x0005f440


	//   ....[16]....
        /*a888*/ 	.word	0x0005f460


	//   ....[17]....
        /*a88c*/ 	.word	0x0005f480


	//   ....[18]....
        /*a890*/ 	.word	0x0005f4a0


	//   ....[19]....
        /*a894*/ 	.word	0x0005f4c0


	//   ....[20]....
        /*a898*/ 	.word	0x0005f540


	//   ....[21]....
        /*a89c*/ 	.word	0x0005f560


	//   ....[22]....
        /*a8a0*/ 	.word	0x0005f580


	//   ....[23]....
        /*a8a4*/ 	.word	0x0005f5a0


	//   ....[24]....
        /*a8a8*/ 	.word	0x0005f5c0


	//   ....[25]....
        /*a8ac*/ 	.word	0x0005f6d0


	//   ....[26]....
        /*a8b0*/ 	.word	0x0005f6f0


	//   ....[27]....
        /*a8b4*/ 	.word	0x0005f710


	//   ....[28]....
        /*a8b8*/ 	.word	0x0005f730


	//   ....[29]....
        /*a8bc*/ 	.word	0x0005f760


	//   ....[30]....
        /*a8c0*/ 	.word	0x0005f8e0


	//   ....[31]....
        /*a8c4*/ 	.word	0x0005f900


	//   ....[32]....
        /*a8c8*/ 	.word	0x0005f920


	//   ....[33]....
        /*a8cc*/ 	.word	0x0005f940


	//   ....[34]....
        /*a8d0*/ 	.word	0x0005f960


	//   ....[35]....
        /*a8d4*/ 	.word	0x0005f9e0


	//   ....[36]....
        /*a8d8*/ 	.word	0x0005fa00


	//   ....[37]....
        /*a8dc*/ 	.word	0x0005fa20


	//   ....[38]....
        /*a8e0*/ 	.word	0x0005fa40


	//   ....[39]....
        /*a8e4*/ 	.word	0x0005fa60


	//   ....[40]....
        /*a8e8*/ 	.word	0x0005fb70


	//   ....[41]....
        /*a8ec*/ 	.word	0x0005fb90


	//   ....[42]....
        /*a8f0*/ 	.word	0x0005fbb0


	//   ....[43]....
        /*a8f4*/ 	.word	0x0005fbd0


	//   ....[44]....
        /*a8f8*/ 	.word	0x0005fc00


	//   ....[45]....
        /*a8fc*/ 	.word	0x0005fd80


	//   ....[46]....
        /*a900*/ 	.word	0x0005fda0


	//   ....[47]....
        /*a904*/ 	.word	0x0005fdc0


	//   ....[48]....
        /*a908*/ 	.word	0x0005fde0


	//   ....[49]....
        /*a90c*/ 	.word	0x0005fe00


	//   ....[50]....
        /*a910*/ 	.word	0x0005fe80


	//   ....[51]....
        /*a914*/ 	.word	0x0005fea0


	//   ....[52]....
        /*a918*/ 	.word	0x0005fec0


	//   ....[53]....
        /*a91c*/ 	.word	0x0005fee0


	//   ....[54]....
        /*a920*/ 	.word	0x0005ff00


	//   ....[55]....
        /*a924*/ 	.word	0x00060010


	//   ....[56]....
        /*a928*/ 	.word	0x00060030


	//   ....[57]....
        /*a92c*/ 	.word	0x00060050


	//   ....[58]....
        /*a930*/ 	.word	0x00060070


	//   ....[59]....
        /*a934*/ 	.word	0x000600a0


	//   ....[60]....
        /*a938*/ 	.word	0x00060220


	//   ....[61]....
        /*a93c*/ 	.word	0x00060240


	//   ....[62]....
        /*a940*/ 	.word	0x00060260


	//   ....[63]....
        /*a944*/ 	.word	0x00060280


	//   ....[64]....
        /*a948*/ 	.word	0x000602a0


	//   ....[65]....
        /*a94c*/ 	.word	0x00060320


	//   ....[66]....
        /*a950*/ 	.word	0x00060340


	//   ....[67]....
        /*a954*/ 	.word	0x00060360


	//   ....[68]....
        /*a958*/ 	.word	0x00060380


	//   ....[69]....
        /*a95c*/ 	.word	0x000603a0


	//   ....[70]....
        /*a960*/ 	.word	0x000604b0


	//   ....[71]....
        /*a964*/ 	.word	0x000604d0


	//   ....[72]....
        /*a968*/ 	.word	0x000604f0


	//   ....[73]....
        /*a96c*/ 	.word	0x00060510


	//   ....[74]....
        /*a970*/ 	.word	0x00060540


	//   ....[75]....
        /*a974*/ 	.word	0x000606c0


	//   ....[76]....
        /*a978*/ 	.word	0x000606e0


	//   ....[77]....
        /*a97c*/ 	.word	0x00060700


	//   ....[78]....
        /*a980*/ 	.word	0x00060720


	//   ....[79]....
        /*a984*/ 	.word	0x00060740


	//   ....[80]....
        /*a988*/ 	.word	0x000607c0


	//   ....[81]....
        /*a98c*/ 	.word	0x000607e0


	//   ....[82]....
        /*a990*/ 	.word	0x00060800


	//   ....[83]....
        /*a994*/ 	.word	0x00060820


	//   ....[84]....
        /*a998*/ 	.word	0x00060840


	//   ....[85]....
        /*a99c*/ 	.word	0x00060950


	//   ....[86]....
        /*a9a0*/ 	.word	0x00060970


	//   ....[87]....
        /*a9a4*/ 	.word	0x00060990


	//   ....[88]....
        /*a9a8*/ 	.word	0x000609b0


	//   ....[89]....
        /*a9ac*/ 	.word	0x000609e0


	//   ....[90]....
        /*a9b0*/ 	.word	0x00060b60


	//   ....[91]....
        /*a9b4*/ 	.word	0x00060b80


	//   ....[92]....
        /*a9b8*/ 	.word	0x00060ba0


	//   ....[93]....
        /*a9bc*/ 	.word	0x00060bc0


	//   ....[94]....
        /*a9c0*/ 	.word	0x00060be0


	//   ....[95]....
        /*a9c4*/ 	.word	0x00060c60


	//   ....[96]....
        /*a9c8*/ 	.word	0x00060c80


	//   ....[97]....
        /*a9cc*/ 	.word	0x00060ca0


	//   ....[98]....
        /*a9d0*/ 	.word	0x00060cc0


	//   ....[99]....
        /*a9d4*/ 	.word	0x00060ce0


	//   ....[100]....
        /*a9d8*/ 	.word	0x00060df0


	//   ....[101]....
        /*a9dc*/ 	.word	0x00060e10


	//   ....[102]....
        /*a9e0*/ 	.word	0x00060e30


	//   ....[103]....
        /*a9e4*/ 	.word	0x00060e50


	//   ....[104]....
        /*a9e8*/ 	.word	0x00060e80


	//   ....[105]....
        /*a9ec*/ 	.word	0x00061000


	//   ....[106]....
        /*a9f0*/ 	.word	0x00061020


	//   ....[107]....
        /*a9f4*/ 	.word	0x00061040


	//   ....[108]....
        /*a9f8*/ 	.word	0x00061060


	//   ....[109]....
        /*a9fc*/ 	.word	0x00061080


	//   ....[110]....
        /*aa00*/ 	.word	0x00061100


	//   ....[111]....
        /*aa04*/ 	.word	0x00061120


	//   ....[112]....
        /*aa08*/ 	.word	0x00061140


	//   ....[113]....
        /*aa0c*/ 	.word	0x00061160


	//   ....[114]....
        /*aa10*/ 	.word	0x00061180


	//   ....[115]....
        /*aa14*/ 	.word	0x00061290


	//   ....[116]....
        /*aa18*/ 	.word	0x000612b0


	//   ....[117]....
        /*aa1c*/ 	.word	0x000612d0


	//   ....[118]....
        /*aa20*/ 	.word	0x000612f0


	//   ....[119]....
        /*aa24*/ 	.word	0x00061320


	//   ....[120]....
        /*aa28*/ 	.word	0x000614a0


	//   ....[121]....
        /*aa2c*/ 	.word	0x000614c0


	//   ....[122]....
        /*aa30*/ 	.word	0x000614e0


	//   ....[123]....
        /*aa34*/ 	.word	0x00061500


	//   ....[124]....
        /*aa38*/ 	.word	0x00061520


	//   ....[125]....
        /*aa3c*/ 	.word	0x000615a0


	//   ....[126]....
        /*aa40*/ 	.word	0x000615c0


	//   ....[127]....
        /*aa44*/ 	.word	0x000615e0


	//   ....[128]....
        /*aa48*/ 	.word	0x00061600


	//   ....[129]....
        /*aa4c*/ 	.word	0x00061620


	//   ....[130]....
        /*aa50*/ 	.word	0x00061730


	//   ....[131]....
        /*aa54*/ 	.word	0x00061750


	//   ....[132]....
        /*aa58*/ 	.word	0x00061770


	//   ....[133]....
        /*aa5c*/ 	.word	0x00061790


	//   ....[134]....
        /*aa60*/ 	.word	0x000617c0


	//   ....[135]....
        /*aa64*/ 	.word	0x00061940


	//   ....[136]....
        /*aa68*/ 	.word	0x00061960


	//   ....[137]....
        /*aa6c*/ 	.word	0x00061980


	//   ....[138]....
        /*aa70*/ 	.word	0x000619a0


	//   ....[139]....
        /*aa74*/ 	.word	0x000619c0


	//   ....[140]....
        /*aa78*/ 	.word	0x00061a40


	//   ....[141]....
        /*aa7c*/ 	.word	0x00061a60


	//   ....[142]....
        /*aa80*/ 	.word	0x00061a80


	//   ....[143]....
        /*aa84*/ 	.word	0x00061aa0


	//   ....[144]....
        /*aa88*/ 	.word	0x00061ac0


	//   ....[145]....
        /*aa8c*/ 	.word	0x00061bd0


	//   ....[146]....
        /*aa90*/ 	.word	0x00061bf0


	//   ....[147]....
        /*aa94*/ 	.word	0x00061c10


	//   ....[148]....
        /*aa98*/ 	.word	0x00061c30


	//   ....[149]....
        /*aa9c*/ 	.word	0x00061c60


	//   ....[150]....
        /*aaa0*/ 	.word	0x00061de0


	//   ....[151]....
        /*aaa4*/ 	.word	0x00061e00


	//   ....[152]....
        /*aaa8*/ 	.word	0x00061e20


	//   ....[153]....
        /*aaac*/ 	.word	0x00061e40


	//   ....[154]....
        /*aab0*/ 	.word	0x00061e60


	//   ....[155]....
        /*aab4*/ 	.word	0x00061ee0


	//   ....[156]....
        /*aab8*/ 	.word	0x00061f00


	//   ....[157]....
        /*aabc*/ 	.word	0x00061f20


	//   ....[158]....
        /*aac0*/ 	.word	0x00061f40


	//   ....[159]....
        /*aac4*/ 	.word	0x00061f60


	//   ....[160]....
        /*aac8*/ 	.word	0x00062070


	//   ....[161]....
        /*aacc*/ 	.word	0x00062090


	//   ....[162]....
        /*aad0*/ 	.word	0x000620b0


	//   ....[163]....
        /*aad4*/ 	.word	0x000620d0


	//   ....[164]....
        /*aad8*/ 	.word	0x00062100


	//   ....[165]....
        /*aadc*/ 	.word	0x00062280


	//   ....[166]....
        /*aae0*/ 	.word	0x000622a0


	//   ....[167]....
        /*aae4*/ 	.word	0x000622c0


	//   ....[168]....
        /*aae8*/ 	.word	0x000622e0


	//   ....[169]....
        /*aaec*/ 	.word	0x00062300


	//   ....[170]....
        /*aaf0*/ 	.word	0x00062380


	//   ....[171]....
        /*aaf4*/ 	.word	0x000623a0


	//   ....[172]....
        /*aaf8*/ 	.word	0x000623c0


	//   ....[173]....
        /*aafc*/ 	.word	0x000623e0


	//   ....[174]....
        /*ab00*/ 	.word	0x00062400


	//   ....[175]....
        /*ab04*/ 	.word	0x00062510


	//   ....[176]....
        /*ab08*/ 	.word	0x00062530


	//   ....[177]....
        /*ab0c*/ 	.word	0x00062550


	//   ....[178]....
        /*ab10*/ 	.word	0x00062570


	//   ....[179]....
        /*ab14*/ 	.word	0x000625a0


	//   ....[180]....
        /*ab18*/ 	.word	0x00062720


	//   ....[181]....
        /*ab1c*/ 	.word	0x00062740


	//   ....[182]....
        /*ab20*/ 	.word	0x00062760


	//   ....[183]....
        /*ab24*/ 	.word	0x00062780


	//   ....[184]....
        /*ab28*/ 	.word	0x000627a0


	//   ....[185]....
        /*ab2c*/ 	.word	0x00062820


	//   ....[186]....
        /*ab30*/ 	.word	0x00062840


	//   ....[187]....
        /*ab34*/ 	.word	0x00062860


	//   ....[188]....
        /*ab38*/ 	.word	0x00062880


	//   ....[189]....
        /*ab3c*/ 	.word	0x000628a0


	//   ....[190]....
        /*ab40*/ 	.word	0x000629b0


	//   ....[191]....
        /*ab44*/ 	.word	0x000629d0


	//   ....[192]....
        /*ab48*/ 	.word	0x000629f0


	//   ....[193]....
        /*ab4c*/ 	.word	0x00062a10


	//   ....[194]....
        /*ab50*/ 	.word	0x00062a40


	//   ....[195]....
        /*ab54*/ 	.word	0x00062bc0


	//   ....[196]....
        /*ab58*/ 	.word	0x00062be0


	//   ....[197]....
        /*ab5c*/ 	.word	0x00062c00


	//   ....[198]....
        /*ab60*/ 	.word	0x00062c20


	//   ....[199]....
        /*ab64*/ 	.word	0x00062c40


	//   ....[200]....
        /*ab68*/ 	.word	0x00062cc0


	//   ....[201]....
        /*ab6c*/ 	.word	0x00062ce0


	//   ....[202]....
        /*ab70*/ 	.word	0x00062d00


	//   ....[203]....
        /*ab74*/ 	.word	0x00062d20


	//   ....[204]....
        /*ab78*/ 	.word	0x00062d40


	//   ....[205]....
        /*ab7c*/ 	.word	0x00062e50


	//   ....[206]....
        /*ab80*/ 	.word	0x00062e70


	//   ....[207]....
        /*ab84*/ 	.word	0x00062e90


	//   ....[208]....
        /*ab88*/ 	.word	0x00062eb0


	//   ....[209]....
        /*ab8c*/ 	.word	0x00062ee0


	//   ....[210]....
        /*ab90*/ 	.word	0x00063060


	//   ....[211]....
        /*ab94*/ 	.word	0x00063080


	//   ....[212]....
        /*ab98*/ 	.word	0x000630a0


	//   ....[213]....
        /*ab9c*/ 	.word	0x000630c0


	//   ....[214]....
        /*aba0*/ 	.word	0x000630e0


	//   ....[215]....
        /*aba4*/ 	.word	0x00063160


	//   ....[216]....
        /*aba8*/ 	.word	0x00063180


	//   ....[217]....
        /*abac*/ 	.word	0x000631a0


	//   ....[218]....
        /*abb0*/ 	.word	0x000631c0


	//   ....[219]....
        /*abb4*/ 	.word	0x000631e0


	//   ....[220]....
        /*abb8*/ 	.word	0x000632f0


	//   ....[221]....
        /*abbc*/ 	.word	0x00063310


	//   ....[222]....
        /*abc0*/ 	.word	0x00063330


	//   ....[223]....
        /*abc4*/ 	.word	0x00063350


	//   ....[224]....
        /*abc8*/ 	.word	0x00063380


	//   ....[225]....
        /*abcc*/ 	.word	0x00063500


	//   ....[226]....
        /*abd0*/ 	.word	0x00063520


	//   ....[227]....
        /*abd4*/ 	.word	0x00063540


	//   ....[228]....
        /*abd8*/ 	.word	0x00063560


	//   ....[229]....
        /*abdc*/ 	.word	0x00063580


	//   ....[230]....
        /*abe0*/ 	.word	0x00063600


	//   ....[231]....
        /*abe4*/ 	.word	0x00063620


	//   ....[232]....
        /*abe8*/ 	.word	0x00063640


	//   ....[233]....
        /*abec*/ 	.word	0x00063660


	//   ....[234]....
        /*abf0*/ 	.word	0x00063680


	//   ....[235]....
        /*abf4*/ 	.word	0x00063790


	//   ....[236]....
        /*abf8*/ 	.word	0x000637b0


	//   ....[237]....
        /*abfc*/ 	.word	0x000637d0


	//   ....[238]....
        /*ac00*/ 	.word	0x000637f0


	//   ....[239]....
        /*ac04*/ 	.word	0x00063820


	//   ....[240]....
        /*ac08*/ 	.word	0x000639a0


	//   ....[241]....
        /*ac0c*/ 	.word	0x000639c0


	//   ....[242]....
        /*ac10*/ 	.word	0x000639e0


	//   ....[243]....
        /*ac14*/ 	.word	0x00063a00


	//   ....[244]....
        /*ac18*/ 	.word	0x00063a20


	//   ....[245]....
        /*ac1c*/ 	.word	0x00063aa0


	//   ....[246]....
        /*ac20*/ 	.word	0x00063ac0


	//   ....[247]....
        /*ac24*/ 	.word	0x00063ae0


	//   ....[248]....
        /*ac28*/ 	.word	0x00063b00


	//   ....[249]....
        /*ac2c*/ 	.word	0x00063b20


	//   ....[250]....
        /*ac30*/ 	.word	0x00063c30


	//   ....[251]....
        /*ac34*/ 	.word	0x00063c50


	//   ....[252]....
        /*ac38*/ 	.word	0x00063c70


	//   ....[253]....
        /*ac3c*/ 	.word	0x00063c90


	//   ....[254]....
        /*ac40*/ 	.word	0x00063cc0


	//   ....[255]....
        /*ac44*/ 	.word	0x00063e40


	//   ....[0]....
        /*ac48*/ 	.word	0x00063e60


	//   ....[1]....
        /*ac4c*/ 	.word	0x00063e80


	//   ....[2]....
        /*ac50*/ 	.word	0x00063ea0


	//   ....[3]....
        /*ac54*/ 	.word	0x00063ec0


	//   ....[4]....
        /*ac58*/ 	.word	0x00063f40


	//   ....[5]....
        /*ac5c*/ 	.word	0x00063f60


	//   ....[6]....
        /*ac60*/ 	.word	0x00063f80


	//   ....[7]....
        /*ac64*/ 	.word	0x00063fa0


	//   ....[8]....
        /*ac68*/ 	.word	0x00063fc0


	//   ....[9]....
        /*ac6c*/ 	.word	0x000640d0


	//   ....[10]....
        /*ac70*/ 	.word	0x000640f0


	//   ....[11]....
        /*ac74*/ 	.word	0x00064110


	//   ....[12]....
        /*ac78*/ 	.word	0x00064130


	//   ....[13]....
        /*ac7c*/ 	.word	0x00064160


	//   ....[14]....
        /*ac80*/ 	.word	0x000642e0


	//   ....[15]....
        /*ac84*/ 	.word	0x00064300


	//   ....[16]....
        /*ac88*/ 	.word	0x00064320


	//   ....[17]....
        /*ac8c*/ 	.word	0x00064340


	//   ....[18]....
        /*ac90*/ 	.word	0x00064360


	//   ....[19]....
        /*ac94*/ 	.word	0x000643e0


	//   ....[20]....
        /*ac98*/ 	.word	0x00064400


	//   ....[21]....
        /*ac9c*/ 	.word	0x00064420


	//   ....[22]....
        /*aca0*/ 	.word	0x00064440


	//   ....[23]....
        /*aca4*/ 	.word	0x00064460


	//   ....[24]....
        /*aca8*/ 	.word	0x00064570


	//   ....[25]....
        /*acac*/ 	.word	0x00064590


	//   ....[26]....
        /*acb0*/ 	.word	0x000645b0


	//   ....[27]....
        /*acb4*/ 	.word	0x000645d0


	//   ....[28]....
        /*acb8*/ 	.word	0x00064600


	//   ....[29]....
        /*acbc*/ 	.word	0x00064780


	//   ....[30]....
        /*acc0*/ 	.word	0x000647a0


	//   ....[31]....
        /*acc4*/ 	.word	0x000647c0


	//   ....[32]....
        /*acc8*/ 	.word	0x000647e0


	//   ....[33]....
        /*accc*/ 	.word	0x00064800


	//   ....[34]....
        /*acd0*/ 	.word	0x00064880


	//   ....[35]....
        /*acd4*/ 	.word	0x000648a0


	//   ....[36]....
        /*acd8*/ 	.word	0x000648c0


	//   ....[37]....
        /*acdc*/ 	.word	0x000648e0


	//   ....[38]....
        /*ace0*/ 	.word	0x00064900


	//   ....[39]....
        /*ace4*/ 	.word	0x00064a10


	//   ....[40]....
        /*ace8*/ 	.word	0x00064a30


	//   ....[41]....
        /*acec*/ 	.word	0x00064a50


	//   ....[42]....
        /*acf0*/ 	.word	0x00064a70


	//   ....[43]....
        /*acf4*/ 	.word	0x00064aa0


	//   ....[44]....
        /*acf8*/ 	.word	0x00064c20


	//   ....[45]....
        /*acfc*/ 	.word	0x00064c40


	//   ....[46]....
        /*ad00*/ 	.word	0x00064c60


	//   ....[47]....
        /*ad04*/ 	.word	0x00064c80


	//   ....[48]....
        /*ad08*/ 	.word	0x00064ca0


	//   ....[49]....
        /*ad0c*/ 	.word	0x00064d20


	//   ....[50]....
        /*ad10*/ 	.word	0x00064d40


	//   ....[51]....
        /*ad14*/ 	.word	0x00064d60


	//   ....[52]....
        /*ad18*/ 	.word	0x00064d80


	//   ....[53]....
        /*ad1c*/ 	.word	0x00064da0


	//   ....[54]....
        /*ad20*/ 	.word	0x00064eb0


	//   ....[55]....
        /*ad24*/ 	.word	0x00064ed0


	//   ....[56]....
        /*ad28*/ 	.word	0x00064ef0


	//   ....[57]....
        /*ad2c*/ 	.word	0x00064f10


	//   ....[58]....
        /*ad30*/ 	.word	0x00064f40


	//   ....[59]....
        /*ad34*/ 	.word	0x000650c0


	//   ....[60]....
        /*ad38*/ 	.word	0x000650e0


	//   ....[61]....
        /*ad3c*/ 	.word	0x00065100


	//   ....[62]....
        /*ad40*/ 	.word	0x00065120


	//   ....[63]....
        /*ad44*/ 	.word	0x00065140


	//   ....[64]....
        /*ad48*/ 	.word	0x000651c0


	//   ....[65]....
        /*ad4c*/ 	.word	0x000651e0


	//   ....[66]....
        /*ad50*/ 	.word	0x00065200


	//   ....[67]....
        /*ad54*/ 	.word	0x00065220


	//   ....[68]....
        /*ad58*/ 	.word	0x00065240


	//   ....[69]....
        /*ad5c*/ 	.word	0x00065350


	//   ....[70]....
        /*ad60*/ 	.word	0x00065370


	//   ....[71]....
        /*ad64*/ 	.word	0x00065390


	//   ....[72]....
        /*ad68*/ 	.word	0x000653b0


	//   ....[73]....
        /*ad6c*/ 	.word	0x000653e0


	//   ....[74]....
        /*ad70*/ 	.word	0x00065560


	//   ....[75]....
        /*ad74*/ 	.word	0x00065580


	//   ....[76]....
        /*ad78*/ 	.word	0x000655a0


	//   ....[77]....
        /*ad7c*/ 	.word	0x000655c0


	//   ....[78]....
        /*ad80*/ 	.word	0x000655e0


	//   ....[79]....
        /*ad84*/ 	.word	0x00065660


	//   ....[80]....
        /*ad88*/ 	.word	0x00065680


	//   ....[81]....
        /*ad8c*/ 	.word	0x000656a0


	//   ....[82]....
        /*ad90*/ 	.word	0x000656c0


	//   ....[83]....
        /*ad94*/ 	.word	0x000656e0


	//   ....[84]....
        /*ad98*/ 	.word	0x000657f0


	//   ....[85]....
        /*ad9c*/ 	.word	0x00065810


	//   ....[86]....
        /*ada0*/ 	.word	0x00065830


	//   ....[87]....
        /*ada4*/ 	.word	0x00065850


	//   ....[88]....
        /*ada8*/ 	.word	0x00065880


	//   ....[89]....
        /*adac*/ 	.word	0x00065a00


	//   ....[90]....
        /*adb0*/ 	.word	0x00065a20


	//   ....[91]....
        /*adb4*/ 	.word	0x00065a40


	//   ....[92]....
        /*adb8*/ 	.word	0x00065a60


	//   ....[93]....
        /*adbc*/ 	.word	0x00065a80


	//   ....[94]....
        /*adc0*/ 	.word	0x00065b00


	//   ....[95]....
        /*adc4*/ 	.word	0x00065b20


	//   ....[96]....
        /*adc8*/ 	.word	0x00065b40


	//   ....[97]....
        /*adcc*/ 	.word	0x00065b60


	//   ....[98]....
        /*add0*/ 	.word	0x00065b80


	//   ....[99]....
        /*add4*/ 	.word	0x00065c90


	//   ....[100]....
        /*add8*/ 	.word	0x00065cb0


	//   ....[101]....
        /*addc*/ 	.word	0x00065cd0


	//   ....[102]....
        /*ade0*/ 	.word	0x00065cf0


	//   ....[103]....
        /*ade4*/ 	.word	0x00065d20


	//   ....[104]....
        /*ade8*/ 	.word	0x00065ea0


	//   ....[105]....
        /*adec*/ 	.word	0x00065ec0


	//   ....[106]....
        /*adf0*/ 	.word	0x00065ee0


	//   ....[107]....
        /*adf4*/ 	.word	0x00065f00


	//   ....[108]....
        /*adf8*/ 	.word	0x00065f20


	//   ....[109]....
        /*adfc*/ 	.word	0x00065fa0


	//   ....[110]....
        /*ae00*/ 	.word	0x00065fc0


	//   ....[111]....
        /*ae04*/ 	.word	0x00065fe0


	//   ....[112]....
        /*ae08*/ 	.word	0x00066000


	//   ....[113]....
        /*ae0c*/ 	.word	0x00066020


	//   ....[114]....
        /*ae10*/ 	.word	0x00066130


	//   ....[115]....
        /*ae14*/ 	.word	0x00066150


	//   ....[116]....
        /*ae18*/ 	.word	0x00066170


	//   ....[117]....
        /*ae1c*/ 	.word	0x00066190


	//   ....[118]....
        /*ae20*/ 	.word	0x000661c0


	//   ....[119]....
        /*ae24*/ 	.word	0x00066340


	//   ....[120]....
        /*ae28*/ 	.word	0x00066360


	//   ....[121]....
        /*ae2c*/ 	.word	0x00066380


	//   ....[122]....
        /*ae30*/ 	.word	0x000663a0


	//   ....[123]....
        /*ae34*/ 	.word	0x000663c0


	//   ....[124]....
        /*ae38*/ 	.word	0x00066440


	//   ....[125]....
        /*ae3c*/ 	.word	0x00066460


	//   ....[126]....
        /*ae40*/ 	.word	0x00066480


	//   ....[127]....
        /*ae44*/ 	.word	0x000664a0


	//   ....[128]....
        /*ae48*/ 	.word	0x000664c0


	//   ....[129]....
        /*ae4c*/ 	.word	0x000665d0


	//   ....[130]....
        /*ae50*/ 	.word	0x000665f0


	//   ....[131]....
        /*ae54*/ 	.word	0x00066610


	//   ....[132]....
        /*ae58*/ 	.word	0x00066630


	//   ....[133]....
        /*ae5c*/ 	.word	0x00066660


	//   ....[134]....
        /*ae60*/ 	.word	0x000667e0


	//   ....[135]....
        /*ae64*/ 	.word	0x00066800


	//   ....[136]....
        /*ae68*/ 	.word	0x00066820


	//   ....[137]....
        /*ae6c*/ 	.word	0x00066840


	//   ....[138]....
        /*ae70*/ 	.word	0x00066860


	//   ....[139]....
        /*ae74*/ 	.word	0x000668e0


	//   ....[140]....
        /*ae78*/ 	.word	0x00066900


	//   ....[141]....
        /*ae7c*/ 	.word	0x00066920


	//   ....[142]....
        /*ae80*/ 	.word	0x00066940


	//   ....[143]....
        /*ae84*/ 	.word	0x00066960


	//   ....[144]....
        /*ae88*/ 	.word	0x00066a70


	//   ....[145]....
        /*ae8c*/ 	.word	0x00066a90


	//   ....[146]....
        /*ae90*/ 	.word	0x00066ab0


	//   ....[147]....
        /*ae94*/ 	.word	0x00066ad0


	//   ....[148]....
        /*ae98*/ 	.word	0x00066b00


	//   ....[149]....
        /*ae9c*/ 	.word	0x00066c80


	//   ....[150]....
        /*aea0*/ 	.word	0x00066ca0


	//   ....[151]....
        /*aea4*/ 	.word	0x00066cc0


	//   ....[152]....
        /*aea8*/ 	.word	0x00066ce0


	//   ....[153]....
        /*aeac*/ 	.word	0x00066d00


	//   ....[154]....
        /*aeb0*/ 	.word	0x00066d80


	//   ....[155]....
        /*aeb4*/ 	.word	0x00066da0


	//   ....[156]....
        /*aeb8*/ 	.word	0x00066dc0


	//   ....[157]....
        /*aebc*/ 	.word	0x00066de0


	//   ....[158]....
        /*aec0*/ 	.word	0x00066e00


	//   ....[159]....
        /*aec4*/ 	.word	0x00066f10


	//   ....[160]....
        /*aec8*/ 	.word	0x00066f30


	//   ....[161]....
        /*aecc*/ 	.word	0x00066f50


	//   ....[162]....
        /*aed0*/ 	.word	0x00066f70


	//   ....[163]....
        /*aed4*/ 	.word	0x00066fa0


	//   ....[164]....
        /*aed8*/ 	.word	0x00067120


	//   ....[165]....
        /*aedc*/ 	.word	0x00067140


	//   ....[166]....
        /*aee0*/ 	.word	0x00067160


	//   ....[167]....
        /*aee4*/ 	.word	0x00067180


	//   ....[168]....
        /*aee8*/ 	.word	0x000671a0


	//   ....[169]....
        /*aeec*/ 	.word	0x00067220


	//   ....[170]....
        /*aef0*/ 	.word	0x00067240


	//   ....[171]....
        /*aef4*/ 	.word	0x00067260


	//   ....[172]....
        /*aef8*/ 	.word	0x00067280


	//   ....[173]....
        /*aefc*/ 	.word	0x000672a0


	//   ....[174]....
        /*af00*/ 	.word	0x000673b0


	//   ....[175]....
        /*af04*/ 	.word	0x000673d0


	//   ....[176]....
        /*af08*/ 	.word	0x000673f0


	//   ....[177]....
        /*af0c*/ 	.word	0x00067410


	//   ....[178]....
        /*af10*/ 	.word	0x00067440


	//   ....[179]....
        /*af14*/ 	.word	0x000675c0


	//   ....[180]....
        /*af18*/ 	.word	0x000675e0


	//   ....[181]....
        /*af1c*/ 	.word	0x00067600


	//   ....[182]....
        /*af20*/ 	.word	0x00067620


	//   ....[183]....
        /*af24*/ 	.word	0x00067640


	//   ....[184]....
        /*af28*/ 	.word	0x000676c0


	//   ....[185]....
        /*af2c*/ 	.word	0x000676e0


	//   ....[186]....
        /*af30*/ 	.word	0x00067700


	//   ....[187]....
        /*af34*/ 	.word	0x00067720


	//   ....[188]....
        /*af38*/ 	.word	0x00067740


	//   ....[189]....
        /*af3c*/ 	.word	0x00067850


	//   ....[190]....
        /*af40*/ 	.word	0x00067870


	//   ....[191]....
        /*af44*/ 	.word	0x00067890


	//   ....[192]....
        /*af48*/ 	.word	0x000678b0


	//   ....[193]....
        /*af4c*/ 	.word	0x000678e0


	//   ....[194]....
        /*af50*/ 	.word	0x00067a60


	//   ....[195]....
        /*af54*/ 	.word	0x00067a80


	//   ....[196]....
        /*af58*/ 	.word	0x00067aa0


	//   ....[197]....
        /*af5c*/ 	.word	0x00067ac0


	//   ....[198]....
        /*af60*/ 	.word	0x00067ae0


	//   ....[199]....
        /*af64*/ 	.word	0x00067b60


	//   ....[200]....
        /*af68*/ 	.word	0x00067b80


	//   ....[201]....
        /*af6c*/ 	.word	0x00067ba0


	//   ....[202]....
        /*af70*/ 	.word	0x00067bc0


	//   ....[203]....
        /*af74*/ 	.word	0x00067be0


	//   ....[204]....
        /*af78*/ 	.word	0x00067cf0


	//   ....[205]....
        /*af7c*/ 	.word	0x00067d10


	//   ....[206]....
        /*af80*/ 	.word	0x00067d30


	//   ....[207]....
        /*af84*/ 	.word	0x00067d50


	//   ....[208]....
        /*af88*/ 	.word	0x00067d80


	//   ....[209]....
        /*af8c*/ 	.word	0x00067f00


	//   ....[210]....
        /*af90*/ 	.word	0x00067f20


	//   ....[211]....
        /*af94*/ 	.word	0x00067f40


	//   ....[212]....
        /*af98*/ 	.word	0x00067f60


	//   ....[213]....
        /*af9c*/ 	.word	0x00067f80


	//   ....[214]....
        /*afa0*/ 	.word	0x00068000


	//   ....[215]....
        /*afa4*/ 	.word	0x00068020


	//   ....[216]....
        /*afa8*/ 	.word	0x00068040


	//   ....[217]....
        /*afac*/ 	.word	0x00068060


	//   ....[218]....
        /*afb0*/ 	.word	0x00068080


	//   ....[219]....
        /*afb4*/ 	.word	0x00068190


	//   ....[220]....
        /*afb8*/ 	.word	0x000681b0


	//   ....[221]....
        /*afbc*/ 	.word	0x000681d0


	//   ....[222]....
        /*afc0*/ 	.word	0x000681f0


	//   ....[223]....
        /*afc4*/ 	.word	0x00068220


	//   ....[224]....
        /*afc8*/ 	.word	0x000683a0


	//   ....[225]....
        /*afcc*/ 	.word	0x000683c0


	//   ....[226]....
        /*afd0*/ 	.word	0x000683e0


	//   ....[227]....
        /*afd4*/ 	.word	0x00068400


	//   ....[228]....
        /*afd8*/ 	.word	0x00068420


	//   ....[229]....
        /*afdc*/ 	.word	0x000684a0


	//   ....[230]....
        /*afe0*/ 	.word	0x000684c0


	//   ....[231]....
        /*afe4*/ 	.word	0x000684e0


	//   ....[232]....
        /*afe8*/ 	.word	0x00068500


	//   ....[233]....
        /*afec*/ 	.word	0x00068520


	//   ....[234]....
        /*aff0*/ 	.word	0x00068630


	//   ....[235]....
        /*aff4*/ 	.word	0x00068650


	//   ....[236]....
        /*aff8*/ 	.word	0x00068670


	//   ....[237]....
        /*affc*/ 	.word	0x00068690


	//   ....[238]....
        /*b000*/ 	.word	0x000686c0


	//   ....[239]....
        /*b004*/ 	.word	0x00068840


	//   ....[240]....
        /*b008*/ 	.word	0x00068860


	//   ....[241]....
        /*b00c*/ 	.word	0x00068880


	//   ....[242]....
        /*b010*/ 	.word	0x000688a0


	//   ....[243]....
        /*b014*/ 	.word	0x000688c0


	//   ....[244]....
        /*b018*/ 	.word	0x00068940


	//   ....[245]....
        /*b01c*/ 	.word	0x00068960


	//   ....[246]....
        /*b020*/ 	.word	0x00068980


	//   ....[247]....
        /*b024*/ 	.word	0x000689a0


	//   ....[248]....
        /*b028*/ 	.word	0x000689c0


	//   ....[249]....
        /*b02c*/ 	.word	0x00068ad0


	//   ....[250]....
        /*b030*/ 	.word	0x00068af0


	//   ....[251]....
        /*b034*/ 	.word	0x00068b10


	//   ....[252]....
        /*b038*/ 	.word	0x00068b30


	//   ....[253]....
        /*b03c*/ 	.word	0x00068b60


	//   ....[254]....
        /*b040*/ 	.word	0x00068ce0


	//   ....[255]....
        /*b044*/ 	.word	0x00068d00


	//   ....[0]....
        /*b048*/ 	.word	0x00068d20


	//   ....[1]....
        /*b04c*/ 	.word	0x00068d40


	//   ....[2]....
        /*b050*/ 	.word	0x00068d60


	//   ....[3]....
        /*b054*/ 	.word	0x00068de0


	//   ....[4]....
        /*b058*/ 	.word	0x00068e00


	//   ....[5]....
        /*b05c*/ 	.word	0x00068e20


	//   ....[6]....
        /*b060*/ 	.word	0x00068e40


	//   ....[7]....
        /*b064*/ 	.word	0x00068e60


	//   ....[8]....
        /*b068*/ 	.word	0x00068f70


	//   ....[9]....
        /*b06c*/ 	.word	0x00068f90


	//   ....[10]....
        /*b070*/ 	.word	0x00068fb0


	//   ....[11]....
        /*b074*/ 	.word	0x00068fd0


	//   ....[12]....
        /*b078*/ 	.word	0x00069000


	//   ....[13]....
        /*b07c*/ 	.word	0x00069180


	//   ....[14]....
        /*b080*/ 	.word	0x000691a0


	//   ....[15]....
        /*b084*/ 	.word	0x000691c0


	//   ....[16]....
        /*b088*/ 	.word	0x000691e0


	//   ....[17]....
        /*b08c*/ 	.word	0x00069200


	//   ....[18]....
        /*b090*/ 	.word	0x00069280


	//   ....[19]....
        /*b094*/ 	.word	0x000692a0


	//   ....[20]....
        /*b098*/ 	.word	0x000692c0


	//   ....[21]....
        /*b09c*/ 	.word	0x000692e0


	//   ....[22]....
        /*b0a0*/ 	.word	0x00069300


	//   ....[23]....
        /*b0a4*/ 	.word	0x00069410


	//   ....[24]....
        /*b0a8*/ 	.word	0x00069430


	//   ....[25]....
        /*b0ac*/ 	.word	0x00069450


	//   ....[26]....
        /*b0b0*/ 	.word	0x00069470


	//   ....[27]....
        /*b0b4*/ 	.word	0x000694a0


	//   ....[28]....
        /*b0b8*/ 	.word	0x00069620


	//   ....[29]....
        /*b0bc*/ 	.word	0x00069640


	//   ....[30]....
        /*b0c0*/ 	.word	0x00069660


	//   ....[31]....
        /*b0c4*/ 	.word	0x00069680


	//   ....[32]....
        /*b0c8*/ 	.word	0x000696a0


	//   ....[33]....
        /*b0cc*/ 	.word	0x00069720


	//   ....[34]....
        /*b0d0*/ 	.word	0x00069740


	//   ....[35]....
        /*b0d4*/ 	.word	0x00069760


	//   ....[36]....
        /*b0d8*/ 	.word	0x00069780


	//   ....[37]....
        /*b0dc*/ 	.word	0x000697a0


	//   ....[38]....
        /*b0e0*/ 	.word	0x000698b0


	//   ....[39]....
        /*b0e4*/ 	.word	0x000698d0


	//   ....[40]....
        /*b0e8*/ 	.word	0x000698f0


	//   ....[41]....
        /*b0ec*/ 	.word	0x00069910


	//   ....[42]....
        /*b0f0*/ 	.word	0x00069940


	//   ....[43]....
        /*b0f4*/ 	.word	0x00069ac0


	//   ....[44]....
        /*b0f8*/ 	.word	0x00069ae0


	//   ....[45]....
        /*b0fc*/ 	.word	0x00069b00


	//   ....[46]....
        /*b100*/ 	.word	0x00069b20


	//   ....[47]....
        /*b104*/ 	.word	0x00069b40


	//   ....[48]....
        /*b108*/ 	.word	0x00069bc0


	//   ....[49]....
        /*b10c*/ 	.word	0x00069be0


	//   ....[50]....
        /*b110*/ 	.word	0x00069c00


	//   ....[51]....
        /*b114*/ 	.word	0x00069c20


	//   ....[52]....
        /*b118*/ 	.word	0x00069c40


	//   ....[53]....
        /*b11c*/ 	.word	0x00069d50


	//   ....[54]....
        /*b120*/ 	.word	0x00069d70


	//   ....[55]....
        /*b124*/ 	.word	0x00069d90


	//   ....[56]....
        /*b128*/ 	.word	0x00069db0


	//   ....[57]....
        /*b12c*/ 	.word	0x00069de0


	//   ....[58]....
        /*b130*/ 	.word	0x00069f60


	//   ....[59]....
        /*b134*/ 	.word	0x00069f80


	//   ....[60]....
        /*b138*/ 	.word	0x00069fa0


	//   ....[61]....
        /*b13c*/ 	.word	0x00069fc0


	//   ....[62]....
        /*b140*/ 	.word	0x00069fe0


	//   ....[63]....
        /*b144*/ 	.word	0x0006a060


	//   ....[64]....
        /*b148*/ 	.word	0x0006a080


	//   ....[65]....
        /*b14c*/ 	.word	0x0006a0a0


	//   ....[66]....
        /*b150*/ 	.word	0x0006a0c0


	//   ....[67]....
        /*b154*/ 	.word	0x0006a0e0


	//   ....[68]....
        /*b158*/ 	.word	0x0006a1f0


	//   ....[69]....
        /*b15c*/ 	.word	0x0006a210


	//   ....[70]....
        /*b160*/ 	.word	0x0006a230


	//   ....[71]....
        /*b164*/ 	.word	0x0006a250


	//   ....[72]....
        /*b168*/ 	.word	0x0006a280


	//   ....[73]....
        /*b16c*/ 	.word	0x0006a400


	//   ....[74]....
        /*b170*/ 	.word	0x0006a420


	//   ....[75]....
        /*b174*/ 	.word	0x0006a440


	//   ....[76]....
        /*b178*/ 	.word	0x0006a460


	//   ....[77]....
        /*b17c*/ 	.word	0x0006a480


	//   ....[78]....
        /*b180*/ 	.word	0x0006a500


	//   ....[79]....
        /*b184*/ 	.word	0x0006a520


	//   ....[80]....
        /*b188*/ 	.word	0x0006a540


	//   ....[81]....
        /*b18c*/ 	.word	0x0006a560


	//   ....[82]....
        /*b190*/ 	.word	0x0006a580


	//   ....[83]....
        /*b194*/ 	.word	0x0006a690


	//   ....[84]....
        /*b198*/ 	.word	0x0006a6b0


	//   ....[85]....
        /*b19c*/ 	.word	0x0006a6d0


	//   ....[86]....
        /*b1a0*/ 	.word	0x0006a6f0


	//   ....[87]....
        /*b1a4*/ 	.word	0x0006a720


	//   ....[88]....
        /*b1a8*/ 	.word	0x0006a8a0


	//   ....[89]....
        /*b1ac*/ 	.word	0x0006a8c0


	//   ....[90]....
        /*b1b0*/ 	.word	0x0006a8e0


	//   ....[91]....
        /*b1b4*/ 	.word	0x0006a900


	//   ....[92]....
        /*b1b8*/ 	.word	0x0006a920


	//   ....[93]....
        /*b1bc*/ 	.word	0x0006a9a0


	//   ....[94]....
        /*b1c0*/ 	.word	0x0006a9c0


	//   ....[95]....
        /*b1c4*/ 	.word	0x0006a9e0


	//   ....[96]....
        /*b1c8*/ 	.word	0x0006aa00


	//   ....[97]....
        /*b1cc*/ 	.word	0x0006aa20


	//   ....[98]....
        /*b1d0*/ 	.word	0x0006ab30


	//   ....[99]....
        /*b1d4*/ 	.word	0x0006ab50


	//   ....[100]....
        /*b1d8*/ 	.word	0x0006ab70


	//   ....[101]....
        /*b1dc*/ 	.word	0x0006ab90


	//   ....[102]....
        /*b1e0*/ 	.word	0x0006abc0


	//   ....[103]....
        /*b1e4*/ 	.word	0x0006ad40


	//   ....[104]....
        /*b1e8*/ 	.word	0x0006ad60


	//   ....[105]....
        /*b1ec*/ 	.word	0x0006ad80


	//   ....[106]....
        /*b1f0*/ 	.word	0x0006ada0


	//   ....[107]....
        /*b1f4*/ 	.word	0x0006adc0


	//   ....[108]....
        /*b1f8*/ 	.word	0x0006ae40


	//   ....[109]....
        /*b1fc*/ 	.word	0x0006ae60


	//   ....[110]....
        /*b200*/ 	.word	0x0006ae80


	//   ....[111]....
        /*b204*/ 	.word	0x0006aea0


	//   ....[112]....
        /*b208*/ 	.word	0x0006aec0


	//   ....[113]....
        /*b20c*/ 	.word	0x0006afd0


	//   ....[114]....
        /*b210*/ 	.word	0x0006aff0


	//   ....[115]....
        /*b214*/ 	.word	0x0006b010


	//   ....[116]....
        /*b218*/ 	.word	0x0006b030


	//   ....[117]....
        /*b21c*/ 	.word	0x0006b060


	//   ....[118]....
        /*b220*/ 	.word	0x0006b1e0


	//   ....[119]....
        /*b224*/ 	.word	0x0006b200


	//   ....[120]....
        /*b228*/ 	.word	0x0006b220


	//   ....[121]....
        /*b22c*/ 	.word	0x0006b240


	//   ....[122]....
        /*b230*/ 	.word	0x0006b260


	//   ....[123]....
        /*b234*/ 	.word	0x0006b2e0


	//   ....[124]....
        /*b238*/ 	.word	0x0006b300


	//   ....[125]....
        /*b23c*/ 	.word	0x0006b320


	//   ....[126]....
        /*b240*/ 	.word	0x0006b340


	//   ....[127]....
        /*b244*/ 	.word	0x0006b360


	//   ....[128]....
        /*b248*/ 	.word	0x0006b470


	//   ....[129]....
        /*b24c*/ 	.word	0x0006b490


	//   ....[130]....
        /*b250*/ 	.word	0x0006b4b0


	//   ....[131]....
        /*b254*/ 	.word	0x0006b4d0


	//   ....[132]....
        /*b258*/ 	.word	0x0006b500


	//   ....[133]....
        /*b25c*/ 	.word	0x0006b680


	//   ....[134]....
        /*b260*/ 	.word	0x0006b6a0


	//   ....[135]....
        /*b264*/ 	.word	0x0006b6c0


	//   ....[136]....
        /*b268*/ 	.word	0x0006b6e0


	//   ....[137]....
        /*b26c*/ 	.word	0x0006b700


	//   ....[138]....
        /*b270*/ 	.word	0x0006b780


	//   ....[139]....
        /*b274*/ 	.word	0x0006b7a0


	//   ....[140]....
        /*b278*/ 	.word	0x0006b7c0


	//   ....[141]....
        /*b27c*/ 	.word	0x0006b7e0


	//   ....[142]....
        /*b280*/ 	.word	0x0006b800


	//   ....[143]....
        /*b284*/ 	.word	0x0006b910


	//   ....[144]....
        /*b288*/ 	.word	0x0006b930


	//   ....[145]....
        /*b28c*/ 	.word	0x0006b950


	//   ....[146]....
        /*b290*/ 	.word	0x0006b970


	//   ....[147]....
        /*b294*/ 	.word	0x0006b9a0


	//   ....[148]....
        /*b298*/ 	.word	0x0006bb20


	//   ....[149]....
        /*b29c*/ 	.word	0x0006bb40


	//   ....[150]....
        /*b2a0*/ 	.word	0x0006bb60


	//   ....[151]....
        /*b2a4*/ 	.word	0x0006bb80


	//   ....[152]....
        /*b2a8*/ 	.word	0x0006bba0


	//   ....[153]....
        /*b2ac*/ 	.word	0x0006bc20


	//   ....[154]....
        /*b2b0*/ 	.word	0x0006bc40


	//   ....[155]....
        /*b2b4*/ 	.word	0x0006bc60


	//   ....[156]....
        /*b2b8*/ 	.word	0x0006bc80


	//   ....[157]....
        /*b2bc*/ 	.word	0x0006bca0


	//   ....[158]....
        /*b2c0*/ 	.word	0x0006bdb0


	//   ....[159]....
        /*b2c4*/ 	.word	0x0006bdd0


	//   ....[160]....
        /*b2c8*/ 	.word	0x0006bdf0


	//   ....[161]....
        /*b2cc*/ 	.word	0x0006be10


	//   ....[162]....
        /*b2d0*/ 	.word	0x0006be40


	//   ....[163]....
        /*b2d4*/ 	.word	0x0006bfc0


	//   ....[164]....
        /*b2d8*/ 	.word	0x0006bfe0


	//   ....[165]....
        /*b2dc*/ 	.word	0x0006c000


	//   ....[166]....
        /*b2e0*/ 	.word	0x0006c020


	//   ....[167]....
        /*b2e4*/ 	.word	0x0006c040


	//   ....[168]....
        /*b2e8*/ 	.word	0x0006c0c0


	//   ....[169]....
        /*b2ec*/ 	.word	0x0006c0e0


	//   ....[170]....
        /*b2f0*/ 	.word	0x0006c100


	//   ....[171]....
        /*b2f4*/ 	.word	0x0006c120


	//   ....[172]....
        /*b2f8*/ 	.word	0x0006c140


	//   ....[173]....
        /*b2fc*/ 	.word	0x0006c250


	//   ....[174]....
        /*b300*/ 	.word	0x0006c270


	//   ....[175]....
        /*b304*/ 	.word	0x0006c290


	//   ....[176]....
        /*b308*/ 	.word	0x0006c2b0


	//   ....[177]....
        /*b30c*/ 	.word	0x0006c2e0


	//   ....[178]....
        /*b310*/ 	.word	0x0006c460


	//   ....[179]....
        /*b314*/ 	.word	0x0006c480


	//   ....[180]....
        /*b318*/ 	.word	0x0006c4a0


	//   ....[181]....
        /*b31c*/ 	.word	0x0006c4c0


	//   ....[182]....
        /*b320*/ 	.word	0x0006c4e0


	//   ....[183]....
        /*b324*/ 	.word	0x0006c560


	//   ....[184]....
        /*b328*/ 	.word	0x0006c580


	//   ....[185]....
        /*b32c*/ 	.word	0x0006c5a0


	//   ....[186]....
        /*b330*/ 	.word	0x0006c5c0


	//   ....[187]....
        /*b334*/ 	.word	0x0006c5e0


	//   ....[188]....
        /*b338*/ 	.word	0x0006c6f0


	//   ....[189]....
        /*b33c*/ 	.word	0x0006c710


	//   ....[190]....
        /*b340*/ 	.word	0x0006c730


	//   ....[191]....
        /*b344*/ 	.word	0x0006c750


	//   ....[192]....
        /*b348*/ 	.word	0x0006c780


	//   ....[193]....
        /*b34c*/ 	.word	0x0006c900


	//   ....[194]....
        /*b350*/ 	.word	0x0006c920


	//   ....[195]....
        /*b354*/ 	.word	0x0006c940


	//   ....[196]....
        /*b358*/ 	.word	0x0006c960


	//   ....[197]....
        /*b35c*/ 	.word	0x0006c980


	//   ....[198]....
        /*b360*/ 	.word	0x0006ca00


	//   ....[199]....
        /*b364*/ 	.word	0x0006ca20


	//   ....[200]....
        /*b368*/ 	.word	0x0006ca40


	//   ....[201]....
        /*b36c*/ 	.word	0x0006ca60


	//   ....[202]....
        /*b370*/ 	.word	0x0006ca80


	//   ....[203]....
        /*b374*/ 	.word	0x0006cb90


	//   ....[204]....
        /*b378*/ 	.word	0x0006cbb0


	//   ....[205]....
        /*b37c*/ 	.word	0x0006cbd0


	//   ....[206]....
        /*b380*/ 	.word	0x0006cbf0


	//   ....[207]....
        /*b384*/ 	.word	0x0006cc20


	//   ....[208]....
        /*b388*/ 	.word	0x0006cda0


	//   ....[209]....
        /*b38c*/ 	.word	0x0006cdc0


	//   ....[210]....
        /*b390*/ 	.word	0x0006cde0


	//   ....[211]....
        /*b394*/ 	.word	0x0006ce00


	//   ....[212]....
        /*b398*/ 	.word	0x0006ce20


	//   ....[213]....
        /*b39c*/ 	.word	0x0006cea0


	//   ....[214]....
        /*b3a0*/ 	.word	0x0006cec0


	//   ....[215]....
        /*b3a4*/ 	.word	0x0006cee0


	//   ....[216]....
        /*b3a8*/ 	.word	0x0006cf00


	//   ....[217]....
        /*b3ac*/ 	.word	0x0006cf20


	//   ....[218]....
        /*b3b0*/ 	.word	0x0006d030


	//   ....[219]....
        /*b3b4*/ 	.word	0x0006d050


	//   ....[220]....
        /*b3b8*/ 	.word	0x0006d070


	//   ....[221]....
        /*b3bc*/ 	.word	0x0006d090


	//   ....[222]....
        /*b3c0*/ 	.word	0x0006d0c0


	//   ....[223]....
        /*b3c4*/ 	.word	0x0006d240


	//   ....[224]....
        /*b3c8*/ 	.word	0x0006d260


	//   ....[225]....
        /*b3cc*/ 	.word	0x0006d280


	//   ....[226]....
        /*b3d0*/ 	.word	0x0006d2a0


	//   ....[227]....
        /*b3d4*/ 	.word	0x0006d2c0


	//   ....[228]....
        /*b3d8*/ 	.word	0x0006d340


	//   ....[229]....
        /*b3dc*/ 	.word	0x0006d360


	//   ....[230]....
        /*b3e0*/ 	.word	0x0006d380


	//   ....[231]....
        /*b3e4*/ 	.word	0x0006d3a0


	//   ....[232]....
        /*b3e8*/ 	.word	0x0006d3c0


	//   ....[233]....
        /*b3ec*/ 	.word	0x0006d4d0


	//   ....[234]....
        /*b3f0*/ 	.word	0x0006d4f0


	//   ....[235]....
        /*b3f4*/ 	.word	0x0006d510


	//   ....[236]....
        /*b3f8*/ 	.word	0x0006d530


	//   ....[237]....
        /*b3fc*/ 	.word	0x0006d560


	//   ....[238]....
        /*b400*/ 	.word	0x0006d6e0


	//   ....[239]....
        /*b404*/ 	.word	0x0006d700


	//   ....[240]....
        /*b408*/ 	.word	0x0006d720


	//   ....[241]....
        /*b40c*/ 	.word	0x0006d740


	//   ....[242]....
        /*b410*/ 	.word	0x0006d760


	//   ....[243]....
        /*b414*/ 	.word	0x0006d7e0


	//   ....[244]....
        /*b418*/ 	.word	0x0006d800


	//   ....[245]....
        /*b41c*/ 	.word	0x0006d820


	//   ....[246]....
        /*b420*/ 	.word	0x0006d840


	//   ....[247]....
        /*b424*/ 	.word	0x0006d860


	//   ....[248]....
        /*b428*/ 	.word	0x0006d970


	//   ....[249]....
        /*b42c*/ 	.word	0x0006d990


	//   ....[250]....
        /*b430*/ 	.word	0x0006d9b0


	//   ....[251]....
        /*b434*/ 	.word	0x0006d9d0


	//   ....[252]....
        /*b438*/ 	.word	0x0006da00


	//   ....[253]....
        /*b43c*/ 	.word	0x0006db80


	//   ....[254]....
        /*b440*/ 	.word	0x0006dba0


	//   ....[255]....
        /*b444*/ 	.word	0x0006dbc0


	//   ....[0]....
        /*b448*/ 	.word	0x0006dbe0


	//   ....[1]....
        /*b44c*/ 	.word	0x0006dc00


	//   ....[2]....
        /*b450*/ 	.word	0x0006dc80


	//   ....[3]....
        /*b454*/ 	.word	0x0006dca0


	//   ....[4]....
        /*b458*/ 	.word	0x0006dcc0


	//   ....[5]....
        /*b45c*/ 	.word	0x0006dce0


	//   ....[6]....
        /*b460*/ 	.word	0x0006dd00


	//   ....[7]....
        /*b464*/ 	.word	0x0006de10


	//   ....[8]....
        /*b468*/ 	.word	0x0006de30


	//   ....[9]....
        /*b46c*/ 	.word	0x0006de50


	//   ....[10]....
        /*b470*/ 	.word	0x0006de70


	//   ....[11]....
        /*b474*/ 	.word	0x0006dea0


	//   ....[12]....
        /*b478*/ 	.word	0x0006e020


	//   ....[13]....
        /*b47c*/ 	.word	0x0006e040


	//   ....[14]....
        /*b480*/ 	.word	0x0006e060


	//   ....[15]....
        /*b484*/ 	.word	0x0006e080


	//   ....[16]....
        /*b488*/ 	.word	0x0006e0a0


	//   ....[17]....
        /*b48c*/ 	.word	0x0006e120


	//   ....[18]....
        /*b490*/ 	.word	0x0006e140


	//   ....[19]....
        /*b494*/ 	.word	0x0006e160


	//   ....[20]....
        /*b498*/ 	.word	0x0006e180


	//   ....[21]....
        /*b49c*/ 	.word	0x0006e1a0


	//   ....[22]....
        /*b4a0*/ 	.word	0x0006e2b0


	//   ....[23]....
        /*b4a4*/ 	.word	0x0006e2d0


	//   ....[24]....
        /*b4a8*/ 	.word	0x0006e2f0


	//   ....[25]....
        /*b4ac*/ 	.word	0x0006e310


	//   ....[26]....
        /*b4b0*/ 	.word	0x0006e340


	//   ....[27]....
        /*b4b4*/ 	.word	0x0006e4c0


	//   ....[28]....
        /*b4b8*/ 	.word	0x0006e4e0


	//   ....[29]....
        /*b4bc*/ 	.word	0x0006e500


	//   ....[30]....
        /*b4c0*/ 	.word	0x0006e520


	//   ....[31]....
        /*b4c4*/ 	.word	0x0006e540


	//   ....[32]....
        /*b4c8*/ 	.word	0x0006e5c0


	//   ....[33]....
        /*b4cc*/ 	.word	0x0006e5e0


	//   ....[34]....
        /*b4d0*/ 	.word	0x0006e600


	//   ....[35]....
        /*b4d4*/ 	.word	0x0006e620


	//   ....[36]....
        /*b4d8*/ 	.word	0x0006e640


	//   ....[37]....
        /*b4dc*/ 	.word	0x0006e750


	//   ....[38]....
        /*b4e0*/ 	.word	0x0006e770


	//   ....[39]....
        /*b4e4*/ 	.word	0x0006e790


	//   ....[40]....
        /*b4e8*/ 	.word	0x0006e7b0


	//   ....[41]....
        /*b4ec*/ 	.word	0x0006e7e0


	//   ....[42]....
        /*b4f0*/ 	.word	0x0006e960


	//   ....[43]....
        /*b4f4*/ 	.word	0x0006e980


	//   ....[44]....
        /*b4f8*/ 	.word	0x0006e9a0


	//   ....[45]....
        /*b4fc*/ 	.word	0x0006e9c0


	//   ....[46]....
        /*b500*/ 	.word	0x0006e9e0


	//   ....[47]....
        /*b504*/ 	.word	0x0006ea60


	//   ....[48]....
        /*b508*/ 	.word	0x0006ea80


	//   ....[49]....
        /*b50c*/ 	.word	0x0006eaa0


	//   ....[50]....
        /*b510*/ 	.word	0x0006eac0


	//   ....[51]....
        /*b514*/ 	.word	0x0006eae0


	//   ....[52]....
        /*b518*/ 	.word	0x0006ebf0


	//   ....[53]....
        /*b51c*/ 	.word	0x0006ec10


	//   ....[54]....
        /*b520*/ 	.word	0x0006ec30


	//   ....[55]....
        /*b524*/ 	.word	0x0006ec50


	//   ....[56]....
        /*b528*/ 	.word	0x0006ec80


	//   ....[57]....
        /*b52c*/ 	.word	0x0006ee00


	//   ....[58]....
        /*b530*/ 	.word	0x0006ee20


	//   ....[59]....
        /*b534*/ 	.word	0x0006ee40


	//   ....[60]....
        /*b538*/ 	.word	0x0006ee60


	//   ....[61]....
        /*b53c*/ 	.word	0x0006ee80


	//   ....[62]....
        /*b540*/ 	.word	0x0006ef00


	//   ....[63]....
        /*b544*/ 	.word	0x0006ef20


	//   ....[64]....
        /*b548*/ 	.word	0x0006ef40


	//   ....[65]....
        /*b54c*/ 	.word	0x0006ef60


	//   ....[66]....
        /*b550*/ 	.word	0x0006ef80


	//   ....[67]....
        /*b554*/ 	.word	0x0006f090


	//   ....[68]....
        /*b558*/ 	.word	0x0006f0b0


	//   ....[69]....
        /*b55c*/ 	.word	0x0006f0d0


	//   ....[70]....
        /*b560*/ 	.word	0x0006f0f0


	//   ....[71]....
        /*b564*/ 	.word	0x0006f120


	//   ....[72]....
        /*b568*/ 	.word	0x0006f2a0


	//   ....[73]....
        /*b56c*/ 	.word	0x0006f2c0


	//   ....[74]....
        /*b570*/ 	.word	0x0006f2e0


	//   ....[75]....
        /*b574*/ 	.word	0x0006f300


	//   ....[76]....
        /*b578*/ 	.word	0x0006f320


	//   ....[77]....
        /*b57c*/ 	.word	0x0006f3a0


	//   ....[78]....
        /*b580*/ 	.word	0x0006f3c0


	//   ....[79]....
        /*b584*/ 	.word	0x0006f3e0


	//   ....[80]....
        /*b588*/ 	.word	0x0006f400


	//   ....[81]....
        /*b58c*/ 	.word	0x0006f420


	//   ....[82]....
        /*b590*/ 	.word	0x0006f530


	//   ....[83]....
        /*b594*/ 	.word	0x0006f550


	//   ....[84]....
        /*b598*/ 	.word	0x0006f570


	//   ....[85]....
        /*b59c*/ 	.word	0x0006f590


	//   ....[86]....
        /*b5a0*/ 	.word	0x0006f5c0


	//   ....[87]....
        /*b5a4*/ 	.word	0x0006f740


	//   ....[88]....
        /*b5a8*/ 	.word	0x0006f760


	//   ....[89]....
        /*b5ac*/ 	.word	0x0006f780


	//   ....[90]....
        /*b5b0*/ 	.word	0x0006f7a0


	//   ....[91]....
        /*b5b4*/ 	.word	0x0006f7c0


	//   ....[92]....
        /*b5b8*/ 	.word	0x0006f840


	//   ....[93]....
        /*b5bc*/ 	.word	0x0006f860


	//   ....[94]....
        /*b5c0*/ 	.word	0x0006f880


	//   ....[95]....
        /*b5c4*/ 	.word	0x0006f8a0


	//   ....[96]....
        /*b5c8*/ 	.word	0x0006f8c0


	//   ....[97]....
        /*b5cc*/ 	.word	0x0006f9f0


	//   ....[98]....
        /*b5d0*/ 	.word	0x0006fa10


	//   ....[99]....
        /*b5d4*/ 	.word	0x0006fa30


	//   ....[100]....
        /*b5d8*/ 	.word	0x0006fa50


	//   ....[101]....
        /*b5dc*/ 	.word	0x0006fa70


	//   ....[102]....
        /*b5e0*/ 	.word	0x0006fc00


	//   ....[103]....
        /*b5e4*/ 	.word	0x0006fc20


	//   ....[104]....
        /*b5e8*/ 	.word	0x0006fc40


	//   ....[105]....
        /*b5ec*/ 	.word	0x0006fc60


	//   ....[106]....
        /*b5f0*/ 	.word	0x0006fc80


	//   ....[107]....
        /*b5f4*/ 	.word	0x0006fd00


	//   ....[108]....
        /*b5f8*/ 	.word	0x0006fd20


	//   ....[109]....
        /*b5fc*/ 	.word	0x0006fd40


	//   ....[110]....
        /*b600*/ 	.word	0x0006fd60


	//   ....[111]....
        /*b604*/ 	.word	0x0006fd80


	//   ....[112]....
        /*b608*/ 	.word	0x0006feb0


	//   ....[113]....
        /*b60c*/ 	.word	0x0006fed0


	//   ....[114]....
        /*b610*/ 	.word	0x0006fef0


	//   ....[115]....
        /*b614*/ 	.word	0x0006ff10


	//   ....[116]....
        /*b618*/ 	.word	0x0006ff30


	//   ....[117]....
        /*b61c*/ 	.word	0x000700c0


	//   ....[118]....
        /*b620*/ 	.word	0x000700e0


	//   ....[119]....
        /*b624*/ 	.word	0x00070100


	//   ....[120]....
        /*b628*/ 	.word	0x00070120


	//   ....[121]....
        /*b62c*/ 	.word	0x00070140


	//   ....[122]....
        /*b630*/ 	.word	0x000701c0


	//   ....[123]....
        /*b634*/ 	.word	0x000701e0


	//   ....[124]....
        /*b638*/ 	.word	0x00070200


	//   ....[125]....
        /*b63c*/ 	.word	0x00070220


	//   ....[126]....
        /*b640*/ 	.word	0x00070240


	//   ....[127]....
        /*b644*/ 	.word	0x00070370


	//   ....[128]....
        /*b648*/ 	.word	0x00070390


	//   ....[129]....
        /*b64c*/ 	.word	0x000703b0


	//   ....[130]....
        /*b650*/ 	.word	0x000703d0


	//   ....[131]....
        /*b654*/ 	.word	0x000703f0


	//   ....[132]....
        /*b658*/ 	.word	0x00070580


	//   ....[133]....
        /*b65c*/ 	.word	0x000705a0


	//   ....[134]....
        /*b660*/ 	.word	0x000705c0


	//   ....[135]....
        /*b664*/ 	.word	0x000705e0


	//   ....[136]....
        /*b668*/ 	.word	0x00070600


	//   ....[137]....
        /*b66c*/ 	.word	0x00070680


	//   ....[138]....
        /*b670*/ 	.word	0x000706a0


	//   ....[139]....
        /*b674*/ 	.word	0x000706c0


	//   ....[140]....
        /*b678*/ 	.word	0x000706e0


	//   ....[141]....
        /*b67c*/ 	.word	0x00070700


	//   ....[142]....
        /*b680*/ 	.word	0x00070830


	//   ....[143]....
        /*b684*/ 	.word	0x00070850


	//   ....[144]....
        /*b688*/ 	.word	0x00070870


	//   ....[145]....
        /*b68c*/ 	.word	0x00070890


	//   ....[146]....
        /*b690*/ 	.word	0x000708b0


	//   ....[147]....
        /*b694*/ 	.word	0x00070a40


	//   ....[148]....
        /*b698*/ 	.word	0x00070a60


	//   ....[149]....
        /*b69c*/ 	.word	0x00070a80


	//   ....[150]....
        /*b6a0*/ 	.word	0x00070aa0


	//   ....[151]....
        /*b6a4*/ 	.word	0x00070ac0


	//   ....[152]....
        /*b6a8*/ 	.word	0x00070b40


	//   ....[153]....
        /*b6ac*/ 	.word	0x00070b60


	//   ....[154]....
        /*b6b0*/ 	.word	0x00070b80


	//   ....[155]....
        /*b6b4*/ 	.word	0x00070ba0


	//   ....[156]....
        /*b6b8*/ 	.word	0x00070bc0


	//   ....[157]....
        /*b6bc*/ 	.word	0x00070cf0


	//   ....[158]....
        /*b6c0*/ 	.word	0x00070d10


	//   ....[159]....
        /*b6c4*/ 	.word	0x00070d30


	//   ....[160]....
        /*b6c8*/ 	.word	0x00070d50


	//   ....[161]....
        /*b6cc*/ 	.word	0x00070d70


	//   ....[162]....
        /*b6d0*/ 	.word	0x00070f00


	//   ....[163]....
        /*b6d4*/ 	.word	0x00070f20


	//   ....[164]....
        /*b6d8*/ 	.word	0x00070f40


	//   ....[165]....
        /*b6dc*/ 	.word	0x00070f60


	//   ....[166]....
        /*b6e0*/ 	.word	0x00070f80


	//   ....[167]....
        /*b6e4*/ 	.word	0x00071000


	//   ....[168]....
        /*b6e8*/ 	.word	0x00071020


	//   ....[169]....
        /*b6ec*/ 	.word	0x00071040


	//   ....[170]....
        /*b6f0*/ 	.word	0x00071060


	//   ....[171]....
        /*b6f4*/ 	.word	0x00071080


	//   ....[172]....
        /*b6f8*/ 	.word	0x000711b0


	//   ....[173]....
        /*b6fc*/ 	.word	0x000711d0


	//   ....[174]....
        /*b700*/ 	.word	0x000711f0


	//   ....[175]....
        /*b704*/ 	.word	0x00071210


	//   ....[176]....
        /*b708*/ 	.word	0x00071230


	//   ....[177]....
        /*b70c*/ 	.word	0x000713c0


	//   ....[178]....
        /*b710*/ 	.word	0x000713e0


	//   ....[179]....
        /*b714*/ 	.word	0x00071400


	//   ....[180]....
        /*b718*/ 	.word	0x00071420


	//   ....[181]....
        /*b71c*/ 	.word	0x00071440


	//   ....[182]....
        /*b720*/ 	.word	0x000714c0


	//   ....[183]....
        /*b724*/ 	.word	0x000714e0


	//   ....[184]....
        /*b728*/ 	.word	0x00071500


	//   ....[185]....
        /*b72c*/ 	.word	0x00071520


	//   ....[186]....
        /*b730*/ 	.word	0x00071540


	//   ....[187]....
        /*b734*/ 	.word	0x00071670


	//   ....[188]....
        /*b738*/ 	.word	0x00071690


	//   ....[189]....
        /*b73c*/ 	.word	0x000716b0


	//   ....[190]....
        /*b740*/ 	.word	0x000716d0


	//   ....[191]....
        /*b744*/ 	.word	0x000716f0


	//   ....[192]....
        /*b748*/ 	.word	0x00071880


	//   ....[193]....
        /*b74c*/ 	.word	0x000718a0


	//   ....[194]....
        /*b750*/ 	.word	0x000718c0


	//   ....[195]....
        /*b754*/ 	.word	0x000718e0


	//   ....[196]....
        /*b758*/ 	.word	0x00071900


	//   ....[197]....
        /*b75c*/ 	.word	0x00071980


	//   ....[198]....
        /*b760*/ 	.word	0x000719a0


	//   ....[199]....
        /*b764*/ 	.word	0x000719c0


	//   ....[200]....
        /*b768*/ 	.word	0x000719e0


	//   ....[201]....
        /*b76c*/ 	.word	0x00071a00


	//   ....[202]....
        /*b770*/ 	.word	0x00071b30


	//   ....[203]....
        /*b774*/ 	.word	0x00071b50


	//   ....[204]....
        /*b778*/ 	.word	0x00071b70


	//   ....[205]....
        /*b77c*/ 	.word	0x00071b90


	//   ....[206]....
        /*b780*/ 	.word	0x00071bb0


	//   ....[207]....
        /*b784*/ 	.word	0x00071d40


	//   ....[208]....
        /*b788*/ 	.word	0x00071d60


	//   ....[209]....
        /*b78c*/ 	.word	0x00071d80


	//   ....[210]....
        /*b790*/ 	.word	0x00071da0


	//   ....[211]....
        /*b794*/ 	.word	0x00071dc0


	//   ....[212]....
        /*b798*/ 	.word	0x00071e40


	//   ....[213]....
        /*b79c*/ 	.word	0x00071e60


	//   ....[214]....
        /*b7a0*/ 	.word	0x00071e80


	//   ....[215]....
        /*b7a4*/ 	.word	0x00071ea0


	//   ....[216]....
        /*b7a8*/ 	.word	0x00071ec0


	//   ....[217]....
        /*b7ac*/ 	.word	0x00071ff0


	//   ....[218]....
        /*b7b0*/ 	.word	0x00072010


	//   ....[219]....
        /*b7b4*/ 	.word	0x00072030


	//   ....[220]....
        /*b7b8*/ 	.word	0x00072050


	//   ....[221]....
        /*b7bc*/ 	.word	0x00072070


	//   ....[222]....
        /*b7c0*/ 	.word	0x00072200


	//   ....[223]....
        /*b7c4*/ 	.word	0x00072220


	//   ....[224]....
        /*b7c8*/ 	.word	0x00072240


	//   ....[225]....
        /*b7cc*/ 	.word	0x00072260


	//   ....[226]....
        /*b7d0*/ 	.word	0x00072280


	//   ....[227]....
        /*b7d4*/ 	.word	0x00072300


	//   ....[228]....
        /*b7d8*/ 	.word	0x00072320


	//   ....[229]....
        /*b7dc*/ 	.word	0x00072340


	//   ....[230]....
        /*b7e0*/ 	.word	0x00072360


	//   ....[231]....
        /*b7e4*/ 	.word	0x00072380


	//   ....[232]....
        /*b7e8*/ 	.word	0x000724b0


	//   ....[233]....
        /*b7ec*/ 	.word	0x000724d0


	//   ....[234]....
        /*b7f0*/ 	.word	0x000724f0


	//   ....[235]....
        /*b7f4*/ 	.word	0x00072510


	//   ....[236]....
        /*b7f8*/ 	.word	0x00072530


	//   ....[237]....
        /*b7fc*/ 	.word	0x000726c0


	//   ....[238]....
        /*b800*/ 	.word	0x000726e0


	//   ....[239]....
        /*b804*/ 	.word	0x00072700


	//   ....[240]....
        /*b808*/ 	.word	0x00072720


	//   ....[241]....
        /*b80c*/ 	.word	0x00072740


	//   ....[242]....
        /*b810*/ 	.word	0x000727c0


	//   ....[243]....
        /*b814*/ 	.word	0x000727e0


	//   ....[244]....
        /*b818*/ 	.word	0x00072800


	//   ....[245]....
        /*b81c*/ 	.word	0x00072820


	//   ....[246]....
        /*b820*/ 	.word	0x00072840


	//   ....[247]....
        /*b824*/ 	.word	0x00072970


	//   ....[248]....
        /*b828*/ 	.word	0x00072990


	//   ....[249]....
        /*b82c*/ 	.word	0x000729b0


	//   ....[250]....
        /*b830*/ 	.word	0x000729d0


	//   ....[251]....
        /*b834*/ 	.word	0x000729f0


	//   ....[252]....
        /*b838*/ 	.word	0x00072b80


	//   ....[253]....
        /*b83c*/ 	.word	0x00072ba0


	//   ....[254]....
        /*b840*/ 	.word	0x00072bc0


	//   ....[255]....
        /*b844*/ 	.word	0x00072be0


	//   ....[0]....
        /*b848*/ 	.word	0x00072c00


	//   ....[1]....
        /*b84c*/ 	.word	0x00072c80


	//   ....[2]....
        /*b850*/ 	.word	0x00072ca0


	//   ....[3]....
        /*b854*/ 	.word	0x00072cc0


	//   ....[4]....
        /*b858*/ 	.word	0x00072ce0


	//   ....[5]....
        /*b85c*/ 	.word	0x00072d00


	//   ....[6]....
        /*b860*/ 	.word	0x00072e30


	//   ....[7]....
        /*b864*/ 	.word	0x00072e50


	//   ....[8]....
        /*b868*/ 	.word	0x00072e70


	//   ....[9]....
        /*b86c*/ 	.word	0x00072e90


	//   ....[10]....
        /*b870*/ 	.word	0x00072eb0


	//   ....[11]....
        /*b874*/ 	.word	0x00073040


	//   ....[12]....
        /*b878*/ 	.word	0x00073060


	//   ....[13]....
        /*b87c*/ 	.word	0x00073080


	//   ....[14]....
        /*b880*/ 	.word	0x000730a0


	//   ....[15]....
        /*b884*/ 	.word	0x000730c0


	//   ....[16]....
        /*b888*/ 	.word	0x00073140


	//   ....[17]....
        /*b88c*/ 	.word	0x00073160


	//   ....[18]....
        /*b890*/ 	.word	0x00073180


	//   ....[19]....
        /*b894*/ 	.word	0x000731a0


	//   ....[20]....
        /*b898*/ 	.word	0x000731c0


	//   ....[21]....
        /*b89c*/ 	.word	0x000732f0


	//   ....[22]....
        /*b8a0*/ 	.word	0x00073310


	//   ....[23]....
        /*b8a4*/ 	.word	0x00073330


	//   ....[24]....
        /*b8a8*/ 	.word	0x00073350


	//   ....[25]....
        /*b8ac*/ 	.word	0x00073370


	//   ....[26]....
        /*b8b0*/ 	.word	0x00073500


	//   ....[27]....
        /*b8b4*/ 	.word	0x00073520


	//   ....[28]....
        /*b8b8*/ 	.word	0x00073540


	//   ....[29]....
        /*b8bc*/ 	.word	0x00073560


	//   ....[30]....
        /*b8c0*/ 	.word	0x00073580


	//   ....[31]....
        /*b8c4*/ 	.word	0x00073600


	//   ....[32]....
        /*b8c8*/ 	.word	0x00073620


	//   ....[33]....
        /*b8cc*/ 	.word	0x00073640


	//   ....[34]....
        /*b8d0*/ 	.word	0x00073660


	//   ....[35]....
        /*b8d4*/ 	.word	0x00073680


	//   ....[36]....
        /*b8d8*/ 	.word	0x000737b0


	//   ....[37]....
        /*b8dc*/ 	.word	0x000737d0


	//   ....[38]....
        /*b8e0*/ 	.word	0x000737f0


	//   ....[39]....
        /*b8e4*/ 	.word	0x00073810


	//   ....[40]....
        /*b8e8*/ 	.word	0x00073830


	//   ....[41]....
        /*b8ec*/ 	.word	0x000739c0


	//   ....[42]....
        /*b8f0*/ 	.word	0x000739e0


	//   ....[43]....
        /*b8f4*/ 	.word	0x00073a00


	//   ....[44]....
        /*b8f8*/ 	.word	0x00073a20


	//   ....[45]....
        /*b8fc*/ 	.word	0x00073a40


	//   ....[46]....
        /*b900*/ 	.word	0x00073ac0


	//   ....[47]....
        /*b904*/ 	.word	0x00073ae0


	//   ....[48]....
        /*b908*/ 	.word	0x00073b00


	//   ....[49]....
        /*b90c*/ 	.word	0x00073b20


	//   ....[50]....
        /*b910*/ 	.word	0x00073b40


	//   ....[51]....
        /*b914*/ 	.word	0x00073c70


	//   ....[52]....
        /*b918*/ 	.word	0x00073c90


	//   ....[53]....
        /*b91c*/ 	.word	0x00073cb0


	//   ....[54]....
        /*b920*/ 	.word	0x00073cd0


	//   ....[55]....
        /*b924*/ 	.word	0x00073cf0


	//   ....[56]....
        /*b928*/ 	.word	0x00073e80


	//   ....[57]....
        /*b92c*/ 	.word	0x00073ea0


	//   ....[58]....
        /*b930*/ 	.word	0x00073ec0


	//   ....[59]....
        /*b934*/ 	.word	0x00073ee0


	//   ....[60]....
        /*b938*/ 	.word	0x00073f00


	//   ....[61]....
        /*b93c*/ 	.word	0x00073f80


	//   ....[62]....
        /*b940*/ 	.word	0x00073fa0


	//   ....[63]....
        /*b944*/ 	.word	0x00073fc0


	//   ....[64]....
        /*b948*/ 	.word	0x00073fe0


	//   ....[65]....
        /*b94c*/ 	.word	0x00074000


	//   ....[66]....
        /*b950*/ 	.word	0x00074130


	//   ....[67]....
        /*b954*/ 	.word	0x00074150


	//   ....[68]....
        /*b958*/ 	.word	0x00074170


	//   ....[69]....
        /*b95c*/ 	.word	0x00074190


	//   ....[70]....
        /*b960*/ 	.word	0x000741b0


	//   ....[71]....
        /*b964*/ 	.word	0x00074340


	//   ....[72]....
        /*b968*/ 	.word	0x00074360


	//   ....[73]....
        /*b96c*/ 	.word	0x00074380


	//   ....[74]....
        /*b970*/ 	.word	0x000743a0


	//   ....[75]....
        /*b974*/ 	.word	0x000743c0


	//   ....[76]....
        /*b978*/ 	.word	0x00074440


	//   ....[77]....
        /*b97c*/ 	.word	0x00074460


	//   ....[78]....
        /*b980*/ 	.word	0x00074480


	//   ....[79]....
        /*b984*/ 	.word	0x000744a0


	//   ....[80]....
        /*b988*/ 	.word	0x000744c0


	//   ....[81]....
        /*b98c*/ 	.word	0x000745f0


	//   ....[82]....
        /*b990*/ 	.word	0x00074610


	//   ....[83]....
        /*b994*/ 	.word	0x00074630


	//   ....[84]....
        /*b998*/ 	.word	0x00074650


	//   ....[85]....
        /*b99c*/ 	.word	0x00074670


	//   ....[86]....
        /*b9a0*/ 	.word	0x00074800


	//   ....[87]....
        /*b9a4*/ 	.word	0x00074820


	//   ....[88]....
        /*b9a8*/ 	.word	0x00074840


	//   ....[89]....
        /*b9ac*/ 	.word	0x00074860


	//   ....[90]....
        /*b9b0*/ 	.word	0x00074880


	//   ....[91]....
        /*b9b4*/ 	.word	0x00074900


	//   ....[92]....
        /*b9b8*/ 	.word	0x00074920


	//   ....[93]....
        /*b9bc*/ 	.word	0x00074940


	//   ....[94]....
        /*b9c0*/ 	.word	0x00074960


	//   ....[95]....
        /*b9c4*/ 	.word	0x00074980


	//   ....[96]....
        /*b9c8*/ 	.word	0x00074ab0


	//   ....[97]....
        /*b9cc*/ 	.word	0x00074ad0


	//   ....[98]....
        /*b9d0*/ 	.word	0x00074af0


	//   ....[99]....
        /*b9d4*/ 	.word	0x00074b10


	//   ....[100]....
        /*b9d8*/ 	.word	0x00074b30


	//   ....[101]....
        /*b9dc*/ 	.word	0x00074cc0


	//   ....[102]....
        /*b9e0*/ 	.word	0x00074ce0


	//   ....[103]....
        /*b9e4*/ 	.word	0x00074d00


	//   ....[104]....
        /*b9e8*/ 	.word	0x00074d20


	//   ....[105]....
        /*b9ec*/ 	.word	0x00074d40


	//   ....[106]....
        /*b9f0*/ 	.word	0x00074dc0


	//   ....[107]....
        /*b9f4*/ 	.word	0x00074de0


	//   ....[108]....
        /*b9f8*/ 	.word	0x00074e00


	//   ....[109]....
        /*b9fc*/ 	.word	0x00074e20


	//   ....[110]....
        /*ba00*/ 	.word	0x00074e40


	//   ....[111]....
        /*ba04*/ 	.word	0x00074f70


	//   ....[112]....
        /*ba08*/ 	.word	0x00074f90


	//   ....[113]....
        /*ba0c*/ 	.word	0x00074fb0


	//   ....[114]....
        /*ba10*/ 	.word	0x00074fd0


	//   ....[115]....
        /*ba14*/ 	.word	0x00074ff0


	//   ....[116]....
        /*ba18*/ 	.word	0x00075180


	//   ....[117]....
        /*ba1c*/ 	.word	0x000751a0


	//   ....[118]....
        /*ba20*/ 	.word	0x000751c0


	//   ....[119]....
        /*ba24*/ 	.word	0x000751e0


	//   ....[120]....
        /*ba28*/ 	.word	0x00075200


	//   ....[121]....
        /*ba2c*/ 	.word	0x00075280


	//   ....[122]....
        /*ba30*/ 	.word	0x000752a0


	//   ....[123]....
        /*ba34*/ 	.word	0x000752c0


	//   ....[124]....
        /*ba38*/ 	.word	0x000752e0


	//   ....[125]....
        /*ba3c*/ 	.word	0x00075300


	//   ....[126]....
        /*ba40*/ 	.word	0x00075430


	//   ....[127]....
        /*ba44*/ 	.word	0x00075450


	//   ....[128]....
        /*ba48*/ 	.word	0x00075470


	//   ....[129]....
        /*ba4c*/ 	.word	0x00075490


	//   ....[130]....
        /*ba50*/ 	.word	0x000754b0


	//   ....[131]....
        /*ba54*/ 	.word	0x00075640


	//   ....[132]....
        /*ba58*/ 	.word	0x00075660


	//   ....[133]....
        /*ba5c*/ 	.word	0x00075680


	//   ....[134]....
        /*ba60*/ 	.word	0x000756a0


	//   ....[135]....
        /*ba64*/ 	.word	0x000756c0


	//   ....[136]....
        /*ba68*/ 	.word	0x00075740


	//   ....[137]....
        /*ba6c*/ 	.word	0x00075760


	//   ....[138]....
        /*ba70*/ 	.word	0x00075780


	//   ....[139]....
        /*ba74*/ 	.word	0x000757a0


	//   ....[140]....
        /*ba78*/ 	.word	0x000757c0


	//   ....[141]....
        /*ba7c*/ 	.word	0x000758f0


	//   ....[142]....
        /*ba80*/ 	.word	0x00075910


	//   ....[143]....
        /*ba84*/ 	.word	0x00075930


	//   ....[144]....
        /*ba88*/ 	.word	0x00075950


	//   ....[145]....
        /*ba8c*/ 	.word	0x00075970


	//   ....[146]....
        /*ba90*/ 	.word	0x00075b00


	//   ....[147]....
        /*ba94*/ 	.word	0x00075b20


	//   ....[148]....
        /*ba98*/ 	.word	0x00075b40


	//   ....[149]....
        /*ba9c*/ 	.word	0x00075b60


	//   ....[150]....
        /*baa0*/ 	.word	0x00075b80


	//   ....[151]....
        /*baa4*/ 	.word	0x00075c00


	//   ....[152]....
        /*baa8*/ 	.word	0x00075c20


	//   ....[153]....
        /*baac*/ 	.word	0x00075c40


	//   ....[154]....
        /*bab0*/ 	.word	0x00075c60


	//   ....[155]....
        /*bab4*/ 	.word	0x00075c80


	//   ....[156]....
        /*bab8*/ 	.word	0x00075db0


	//   ....[157]....
        /*babc*/ 	.word	0x00075dd0


	//   ....[158]....
        /*bac0*/ 	.word	0x00075df0


	//   ....[159]....
        /*bac4*/ 	.word	0x00075e10


	//   ....[160]....
        /*bac8*/ 	.word	0x00075e30


	//   ....[161]....
        /*bacc*/ 	.word	0x00075fc0


	//   ....[162]....
        /*bad0*/ 	.word	0x00075fe0


	//   ....[163]....
        /*bad4*/ 	.word	0x00076000


	//   ....[164]....
        /*bad8*/ 	.word	0x00076020


	//   ....[165]....
        /*badc*/ 	.word	0x00076040


	//   ....[166]....
        /*bae0*/ 	.word	0x000760c0


	//   ....[167]....
        /*bae4*/ 	.word	0x000760e0


	//   ....[168]....
        /*bae8*/ 	.word	0x00076100


	//   ....[169]....
        /*baec*/ 	.word	0x00076120


	//   ....[170]....
        /*baf0*/ 	.word	0x00076140


	//   ....[171]....
        /*baf4*/ 	.word	0x00076270


	//   ....[172]....
        /*baf8*/ 	.word	0x00076290


	//   ....[173]....
        /*bafc*/ 	.word	0x000762b0


	//   ....[174]....
        /*bb00*/ 	.word	0x000762d0


	//   ....[175]....
        /*bb04*/ 	.word	0x000762f0


	//   ....[176]....
        /*bb08*/ 	.word	0x00076480


	//   ....[177]....
        /*bb0c*/ 	.word	0x000764a0


	//   ....[178]....
        /*bb10*/ 	.word	0x000764c0


	//   ....[179]....
        /*bb14*/ 	.word	0x000764e0


	//   ....[180]....
        /*bb18*/ 	.word	0x00076500


	//   ....[181]....
        /*bb1c*/ 	.word	0x00076580


	//   ....[182]....
        /*bb20*/ 	.word	0x000765a0


	//   ....[183]....
        /*bb24*/ 	.word	0x000765c0


	//   ....[184]....
        /*bb28*/ 	.word	0x000765e0


	//   ....[185]....
        /*bb2c*/ 	.word	0x00076600


	//   ....[186]....
        /*bb30*/ 	.word	0x00076730


	//   ....[187]....
        /*bb34*/ 	.word	0x00076750


	//   ....[188]....
        /*bb38*/ 	.word	0x00076770


	//   ....[189]....
        /*bb3c*/ 	.word	0x00076790


	//   ....[190]....
        /*bb40*/ 	.word	0x000767b0


	//   ....[191]....
        /*bb44*/ 	.word	0x00076940


	//   ....[192]....
        /*bb48*/ 	.word	0x00076960


	//   ....[193]....
        /*bb4c*/ 	.word	0x00076980


	//   ....[194]....
        /*bb50*/ 	.word	0x000769a0


	//   ....[195]....
        /*bb54*/ 	.word	0x000769c0


	//   ....[196]....
        /*bb58*/ 	.word	0x00076a40


	//   ....[197]....
        /*bb5c*/ 	.word	0x00076a60


	//   ....[198]....
        /*bb60*/ 	.word	0x00076a80


	//   ....[199]....
        /*bb64*/ 	.word	0x00076aa0


	//   ....[200]....
        /*bb68*/ 	.word	0x00076ac0


	//   ....[201]....
        /*bb6c*/ 	.word	0x00076bf0


	//   ....[202]....
        /*bb70*/ 	.word	0x00076c10


	//   ....[203]....
        /*bb74*/ 	.word	0x00076c30


	//   ....[204]....
        /*bb78*/ 	.word	0x00076c50


	//   ....[205]....
        /*bb7c*/ 	.word	0x00076c70


	//   ....[206]....
        /*bb80*/ 	.word	0x00076e00


	//   ....[207]....
        /*bb84*/ 	.word	0x00076e20


	//   ....[208]....
        /*bb88*/ 	.word	0x00076e40


	//   ....[209]....
        /*bb8c*/ 	.word	0x00076e60


	//   ....[210]....
        /*bb90*/ 	.word	0x00076e80


	//   ....[211]....
        /*bb94*/ 	.word	0x00076f00


	//   ....[212]....
        /*bb98*/ 	.word	0x00076f20


	//   ....[213]....
        /*bb9c*/ 	.word	0x00076f40


	//   ....[214]....
        /*bba0*/ 	.word	0x00076f60


	//   ....[215]....
        /*bba4*/ 	.word	0x00076f80


	//   ....[216]....
        /*bba8*/ 	.word	0x000770b0


	//   ....[217]....
        /*bbac*/ 	.word	0x000770d0


	//   ....[218]....
        /*bbb0*/ 	.word	0x000770f0


	//   ....[219]....
        /*bbb4*/ 	.word	0x00077110


	//   ....[220]....
        /*bbb8*/ 	.word	0x00077130


	//   ....[221]....
        /*bbbc*/ 	.word	0x000772c0


	//   ....[222]....
        /*bbc0*/ 	.word	0x000772e0


	//   ....[223]....
        /*bbc4*/ 	.word	0x00077300


	//   ....[224]....
        /*bbc8*/ 	.word	0x00077320


	//   ....[225]....
        /*bbcc*/ 	.word	0x00077340


	//   ....[226]....
        /*bbd0*/ 	.word	0x000773c0


	//   ....[227]....
        /*bbd4*/ 	.word	0x000773e0


	//   ....[228]....
        /*bbd8*/ 	.word	0x00077400


	//   ....[229]....
        /*bbdc*/ 	.word	0x00077420


	//   ....[230]....
        /*bbe0*/ 	.word	0x00077440


	//   ....[231]....
        /*bbe4*/ 	.word	0x00077570


	//   ....[232]....
        /*bbe8*/ 	.word	0x00077590


	//   ....[233]....
        /*bbec*/ 	.word	0x000775b0


	//   ....[234]....
        /*bbf0*/ 	.word	0x000775d0


	//   ....[235]....
        /*bbf4*/ 	.word	0x000775f0


	//   ....[236]....
        /*bbf8*/ 	.word	0x00077780


	//   ....[237]....
        /*bbfc*/ 	.word	0x000777a0


	//   ....[238]....
        /*bc00*/ 	.word	0x000777c0


	//   ....[239]....
        /*bc04*/ 	.word	0x000777e0


	//   ....[240]....
        /*bc08*/ 	.word	0x00077800


	//   ....[241]....
        /*bc0c*/ 	.word	0x00077880


	//   ....[242]....
        /*bc10*/ 	.word	0x000778a0


	//   ....[243]....
        /*bc14*/ 	.word	0x000778c0


	//   ....[244]....
        /*bc18*/ 	.word	0x000778e0


	//   ....[245]....
        /*bc1c*/ 	.word	0x00077900


	//   ....[246]....
        /*bc20*/ 	.word	0x00077a30


	//   ....[247]....
        /*bc24*/ 	.word	0x00077a50


	//   ....[248]....
        /*bc28*/ 	.word	0x00077a70


	//   ....[249]....
        /*bc2c*/ 	.word	0x00077a90


	//   ....[250]....
        /*bc30*/ 	.word	0x00077ab0


	//   ....[251]....
        /*bc34*/ 	.word	0x00077c40


	//   ....[252]....
        /*bc38*/ 	.word	0x00077c60


	//   ....[253]....
        /*bc3c*/ 	.word	0x00077c80


	//   ....[254]....
        /*bc40*/ 	.word	0x00077ca0


	//   ....[255]....
        /*bc44*/ 	.word	0x00077cc0


	//   ....[0]....
        /*bc48*/ 	.word	0x00077d40


	//   ....[1]....
        /*bc4c*/ 	.word	0x00077d60


	//   ....[2]....
        /*bc50*/ 	.word	0x00077d80


	//   ....[3]....
        /*bc54*/ 	.word	0x00077da0


	//   ....[4]....
        /*bc58*/ 	.word	0x00077dc0


	//   ....[5]....
        /*bc5c*/ 	.word	0x00077f00


	//   ....[6]....
        /*bc60*/ 	.word	0x00077f30


	//   ....[7]....
        /*bc64*/ 	.word	0x00077f50


	//   ....[8]....
        /*bc68*/ 	.word	0x00077f70


	//   ....[9]....
        /*bc6c*/ 	.word	0x00077fa0


	//   ....[10]....
        /*bc70*/ 	.word	0x00078140


	//   ....[11]....
        /*bc74*/ 	.word	0x000781a0


	//   ....[12]....
        /*bc78*/ 	.word	0x00078200


	//   ....[13]....
        /*bc7c*/ 	.word	0x00078260


	//   ....[14]....
        /*bc80*/ 	.word	0x000782c0


	//   ....[15]....
        /*bc84*/ 	.word	0x00078330


	//   ....[16]....
        /*bc88*/ 	.word	0x00078380


	//   ....[17]....
        /*bc8c*/ 	.word	0x000783d0


	//   ....[18]....
        /*bc90*/ 	.word	0x00078420


	//   ....[19]....
        /*bc94*/ 	.word	0x00078470


	//   ....[20]....
        /*bc98*/ 	.word	0x00078590


	//   ....[21]....
        /*bc9c*/ 	.word	0x00078610


	//   ....[22]....
        /*bca0*/ 	.word	0x00078690


	//   ....[23]....
        /*bca4*/ 	.word	0x000786f0


	//   ....[24]....
        /*bca8*/ 	.word	0x00078760


	//   ....[25]....
        /*bcac*/ 	.word	0x00078880


	//   ....[26]....
        /*bcb0*/ 	.word	0x00078900


	//   ....[27]....
        /*bcb4*/ 	.word	0x00078960


	//   ....[28]....
        /*bcb8*/ 	.word	0x000789c0


	//   ....[29]....
        /*bcbc*/ 	.word	0x00078a40


	//   ....[30]....
        /*bcc0*/ 	.word	0x00078b50


	//   ....[31]....
        /*bcc4*/ 	.word	0x00078bd0


	//   ....[32]....
        /*bcc8*/ 	.word	0x00078c30


	//   ....[33]....
        /*bccc*/ 	.word	0x00078cb0


	//   ....[34]....
        /*bcd0*/ 	.word	0x00078d10


	//   ....[35]....
        /*bcd4*/ 	.word	0x00078e20


	//   ....[36]....
        /*bcd8*/ 	.word	0x00078ea0


	//   ....[37]....
        /*bcdc*/ 	.word	0x00078f20


	//   ....[38]....
        /*bce0*/ 	.word	0x00078fa0


	//   ....[39]....
        /*bce4*/ 	.word	0x00079020


	//   ....[40]....
        /*bce8*/ 	.word	0x00079130


	//   ....[41]....
        /*bcec*/ 	.word	0x000791a0


	//   ....[42]....
        /*bcf0*/ 	.word	0x00079200


	//   ....[43]....
        /*bcf4*/ 	.word	0x00079270


	//   ....[44]....
        /*bcf8*/ 	.word	0x000792d0


	//   ....[45]....
        /*bcfc*/ 	.word	0x00079400


	//   ....[46]....
        /*bd00*/ 	.word	0x00079470


	//   ....[47]....
        /*bd04*/ 	.word	0x000794e0


	//   ....[48]....
        /*bd08*/ 	.word	0x00079550


	//   ....[49]....
        /*bd0c*/ 	.word	0x000795b0


	//   ....[50]....
        /*bd10*/ 	.word	0x000796c0


	//   ....[51]....
        /*bd14*/ 	.word	0x00079730


	//   ....[52]....
        /*bd18*/ 	.word	0x000797a0


	//   ....[53]....
        /*bd1c*/ 	.word	0x00079810


	//   ....[54]....
        /*bd20*/ 	.word	0x00079870


	//   ....[55]....
        /*bd24*/ 	.word	0x00079960


	//   ....[56]....
        /*bd28*/ 	.word	0x000799d0


	//   ....[57]....
        /*bd2c*/ 	.word	0x00079a40


	//   ....[58]....
        /*bd30*/ 	.word	0x00079ab0


	//   ....[59]....
        /*bd34*/ 	.word	0x00079b10


	//   ....[60]....
        /*bd38*/ 	.word	0x00079c50


	//   ....[61]....
        /*bd3c*/ 	.word	0x00079cc0


	//   ....[62]....
        /*bd40*/ 	.word	0x00079d30


	//   ....[63]....
        /*bd44*/ 	.word	0x00079da0


	//   ....[64]....
        /*bd48*/ 	.word	0x00079e00


	//   ....[65]....
        /*bd4c*/ 	.word	0x00079f10


	//   ....[66]....
        /*bd50*/ 	.word	0x00079f80


	//   ....[67]....
        /*bd54*/ 	.word	0x00079ff0


	//   ....[68]....
        /*bd58*/ 	.word	0x0007a060


	//   ....[69]....
        /*bd5c*/ 	.word	0x0007a100


	//   ....[70]....
        /*bd60*/ 	.word	0x0007a190


	//   ....[71]....
        /*bd64*/ 	.word	0x0007a200


	//   ....[72]....
        /*bd68*/ 	.word	0x0007a280


	//   ....[73]....
        /*bd6c*/ 	.word	0x0007a300


	//   ....[74]....
        /*bd70*/ 	.word	0x0007a3a0


	//   ....[75]....
        /*bd74*/ 	.word	0x0007a430


	//   ....[76]....
        /*bd78*/ 	.word	0x0007a4a0


	//   ....[77]....
        /*bd7c*/ 	.word	0x0007a510


	//   ....[78]....
        /*bd80*/ 	.word	0x0007a580


	//   ....[79]....
        /*bd84*/ 	.word	0x0007a620


	//   ....[80]....
        /*bd88*/ 	.word	0x0007a6b0


	//   ....[81]....
        /*bd8c*/ 	.word	0x0007a730


	//   ....[82]....
        /*bd90*/ 	.word	0x0007a7a0


	//   ....[83]....
        /*bd94*/ 	.word	0x0007a810


	//   ....[84]....
        /*bd98*/ 	.word	0x0007a870


	//   ....[85]....
        /*bd9c*/ 	.word	0x0007a9c0


	//   ....[86]....
        /*bda0*/ 	.word	0x0007aa30


	//   ....[87]....
        /*bda4*/ 	.word	0x0007aaa0


	//   ....[88]....
        /*bda8*/ 	.word	0x0007ab10


	//   ....[89]....
        /*bdac*/ 	.word	0x0007aba0


	//   ....[90]....
        /*bdb0*/ 	.word	0x0007ac30


	//   ....[91]....
        /*bdb4*/ 	.word	0x0007aca0


	//   ....[92]....
        /*bdb8*/ 	.word	0x0007ad30


	//   ....[93]....
        /*bdbc*/ 	.word	0x0007ada0


	//   ....[94]....
        /*bdc0*/ 	.word	0x0007ae40


	//   ....[95]....
        /*bdc4*/ 	.word	0x0007aed0


	//   ....[96]....
        /*bdc8*/ 	.word	0x0007af40


	//   ....[97]....
        /*bdcc*/ 	.word	0x0007afd0


	//   ....[98]....
        /*bdd0*/ 	.word	0x0007b040


	//   ....[99]....
        /*bdd4*/ 	.word	0x0007b0e0


	//   ....[100]....
        /*bdd8*/ 	.word	0x0007b170


	//   ....[101]....
        /*bddc*/ 	.word	0x0007b1e0


	//   ....[102]....
        /*bde0*/ 	.word	0x0007b270


	//   ....[103]....
        /*bde4*/ 	.word	0x0007b2e0


	//   ....[104]....
        /*bde8*/ 	.word	0x0007b380


	//   ....[105]....
        /*bdec*/ 	.word	0x0007b410


	//   ....[106]....
        /*bdf0*/ 	.word	0x0007b480


	//   ....[107]....
        /*bdf4*/ 	.word	0x0007b4f0


	//   ....[108]....
        /*bdf8*/ 	.word	0x0007b560


	//   ....[109]....
        /*bdfc*/ 	.word	0x0007b600


	//   ....[110]....
        /*be00*/ 	.word	0x0007b690


	//   ....[111]....
        /*be04*/ 	.word	0x0007b700


	//   ....[112]....
        /*be08*/ 	.word	0x0007b770


	//   ....[113]....
        /*be0c*/ 	.word	0x0007b820


	//   ....[114]....
        /*be10*/ 	.word	0x0007b8c0


	//   ....[115]....
        /*be14*/ 	.word	0x0007b980


	//   ....[116]....
        /*be18*/ 	.word	0x0007b9f0


	//   ....[117]....
        /*be1c*/ 	.word	0x0007ba60


	//   ....[118]....
        /*be20*/ 	.word	0x0007bad0


	//   ....[119]....
        /*be24*/ 	.word	0x0007bb60


	//   ....[120]....
        /*be28*/ 	.word	0x0007bc10


	//   ....[121]....
        /*be2c*/ 	.word	0x0007bc90


	//   ....[122]....
        /*be30*/ 	.word	0x0007bd00


	//   ....[123]....
        /*be34*/ 	.word	0x0007bd70


	//   ....[124]....
        /*be38*/ 	.word	0x0007be10


	//   ....[125]....
        /*be3c*/ 	.word	0x0007bea0


	//   ....[126]....
        /*be40*/ 	.word	0x0007bf10


	//   ....[127]....
        /*be44*/ 	.word	0x0007bf90


	//   ....[128]....
        /*be48*/ 	.word	0x0007c000


	//   ....[129]....
        /*be4c*/ 	.word	0x0007c0b0


	//   ....[130]....
        /*be50*/ 	.word	0x0007c140


	//   ....[131]....
        /*be54*/ 	.word	0x0007c1b0


	//   ....[132]....
        /*be58*/ 	.word	0x0007c230


	//   ....[133]....
        /*be5c*/ 	.word	0x0007c2a0


	//   ....[134]....
        /*be60*/ 	.word	0x0007c350


	//   ....[135]....
        /*be64*/ 	.word	0x0007c3f0


	//   ....[136]....
        /*be68*/ 	.word	0x0007c480


	//   ....[137]....
        /*be6c*/ 	.word	0x0007c4f0


	//   ....[138]....
        /*be70*/ 	.word	0x0007c560


	//   ....[139]....
        /*be74*/ 	.word	0x0007c610


	//   ....[140]....
        /*be78*/ 	.word	0x0007c6b0


	//   ....[141]....
        /*be7c*/ 	.word	0x0007c710


	//   ....[142]....
        /*be80*/ 	.word	0x0007c790


	//   ....[143]....
        /*be84*/ 	.word	0x0007c7f0


	//   ....[144]....
        /*be88*/ 	.word	0x0007c890


	//   ....[145]....
        /*be8c*/ 	.word	0x0007c920


	//   ....[146]....
        /*be90*/ 	.word	0x0007c990


	//   ....[147]....
        /*be94*/ 	.word	0x0007ca20


	//   ....[148]....
        /*be98*/ 	.word	0x0007ca90


	//   ....[149]....
        /*be9c*/ 	.word	0x0007cb40


	//   ....[150]....
        /*bea0*/ 	.word	0x0007cbe0


	//   ....[151]....
        /*bea4*/ 	.word	0x0007cc50


	//   ....[152]....
        /*bea8*/ 	.word	0x0007cce0


	//   ....[153]....
        /*beac*/ 	.word	0x0007cd50


	//   ....[154]....
        /*beb0*/ 	.word	0x0007ce00


	//   ....[155]....
        /*beb4*/ 	.word	0x0007ced0


	//   ....[156]....
        /*beb8*/ 	.word	0x0007cf30


	//   ....[157]....
        /*bebc*/ 	.word	0x0007cf90


	//   ....[158]....
        /*bec0*/ 	.word	0x0007cff0


	//   ....[159]....
        /*bec4*/ 	.word	0x0007d080


	//   ....[160]....
        /*bec8*/ 	.word	0x0007d110


	//   ....[161]....
        /*becc*/ 	.word	0x0007d180


	//   ....[162]....
        /*bed0*/ 	.word	0x0007d210


	//   ....[163]....
        /*bed4*/ 	.word	0x0007d280


	//   ....[164]....
        /*bed8*/ 	.word	0x0007d330


	//   ....[165]....
        /*bedc*/ 	.word	0x0007d3d0


	//   ....[166]....
        /*bee0*/ 	.word	0x0007d440


	//   ....[167]....
        /*bee4*/ 	.word	0x0007d4d0


	//   ....[168]....
        /*bee8*/ 	.word	0x0007d540


	//   ....[169]....
        /*beec*/ 	.word	0x0007d5f0


	//   ....[170]....
        /*bef0*/ 	.word	0x0007d690


	//   ....[171]....
        /*bef4*/ 	.word	0x0007d6f0


	//   ....[172]....
        /*bef8*/ 	.word	0x0007d750


	//   ....[173]....
        /*befc*/ 	.word	0x0007d7b0


	//   ....[174]....
        /*bf00*/ 	.word	0x0007d850


	//   ....[175]....
        /*bf04*/ 	.word	0x0007d930


	//   ....[176]....
        /*bf08*/ 	.word	0x0007d9c0


	//   ....[177]....
        /*bf0c*/ 	.word	0x0007da30


	//   ....[178]....
        /*bf10*/ 	.word	0x0007daa0


	//   ....[179]....
        /*bf14*/ 	.word	0x0007db20


	//   ....[180]....
        /*bf18*/ 	.word	0x0007dbc0


	//   ....[181]....
        /*bf1c*/ 	.word	0x0007dc30


	//   ....[182]....
        /*bf20*/ 	.word	0x0007dca0


	//   ....[183]....
        /*bf24*/ 	.word	0x0007dd10


	//   ....[184]....
        /*bf28*/ 	.word	0x0007ddc0


	//   ....[185]....
        /*bf2c*/ 	.word	0x0007deb0


	//   ....[186]....
        /*bf30*/ 	.word	0x0007df40


	//   ....[187]....
        /*bf34*/ 	.word	0x0007dfa0


	//   ....[188]....
        /*bf38*/ 	.word	0x0007e000


	//   ....[189]....
        /*bf3c*/ 	.word	0x0007e060


	//   ....[190]....
        /*bf40*/ 	.word	0x0007e110


	//   ....[191]....
        /*bf44*/ 	.word	0x0007e180


	//   ....[192]....
        /*bf48*/ 	.word	0x0007e210


	//   ....[193]....
        /*bf4c*/ 	.word	0x0007e280


	//   ....[194]....
        /*bf50*/ 	.word	0x0007e320


	//   ....[195]....
        /*bf54*/ 	.word	0x0007e3c0


	//   ....[196]....
        /*bf58*/ 	.word	0x0007e450


	//   ....[197]....
        /*bf5c*/ 	.word	0x0007e4c0


	//   ....[198]....
        /*bf60*/ 	.word	0x0007e530


	//   ....[199]....
        /*bf64*/ 	.word	0x0007e5e0


	//   ....[200]....
        /*bf68*/ 	.word	0x0007e6a0


	//   ....[201]....
        /*bf6c*/ 	.word	0x0007e700


	//   ....[202]....
        /*bf70*/ 	.word	0x0007e760


	//   ....[203]....
        /*bf74*/ 	.word	0x0007e7c0


	//   ....[204]....
        /*bf78*/ 	.word	0x0007e840


	//   ....[205]....
        /*bf7c*/ 	.word	0x0007e8d0


	//   ....[206]....
        /*bf80*/ 	.word	0x0007e960


	//   ....[207]....
        /*bf84*/ 	.word	0x0007e9f0


	//   ....[208]....
        /*bf88*/ 	.word	0x0007ea60


	//   ....[209]....
        /*bf8c*/ 	.word	0x0007eb10


	//   ....[210]....
        /*bf90*/ 	.word	0x0007ebc0


	//   ....[211]....
        /*bf94*/ 	.word	0x0007ec30


	//   ....[212]....
        /*bf98*/ 	.word	0x0007eca0


	//   ....[213]....
        /*bf9c*/ 	.word	0x0007ed00


	//   ....[214]....
        /*bfa0*/ 	.word	0x0007ed90


	//   ....[215]....
        /*bfa4*/ 	.word	0x0007ee20


	//   ....[216]....
        /*bfa8*/ 	.word	0x0007eeb0


	//   ....[217]....
        /*bfac*/ 	.word	0x0007ef20


	//   ....[218]....
        /*bfb0*/ 	.word	0x0007ef90


	//   ....[219]....
        /*bfb4*/ 	.word	0x0007f020


	//   ....[220]....
        /*bfb8*/ 	.word	0x0007f0c0


	//   ....[221]....
        /*bfbc*/ 	.word	0x0007f130


	//   ....[222]....
        /*bfc0*/ 	.word	0x0007f1a0


	//   ....[223]....
        /*bfc4*/ 	.word	0x0007f200


	//   ....[224]....
        /*bfc8*/ 	.word	0x0007f260


	//   ....[225]....
        /*bfcc*/ 	.word	0x0007f330


	//   ....[226]....
        /*bfd0*/ 	.word	0x0007f3a0


	//   ....[227]....
        /*bfd4*/ 	.word	0x0007f430


	//   ....[228]....
        /*bfd8*/ 	.word	0x0007f4a0


	//   ....[229]....
        /*bfdc*/ 	.word	0x0007f520


	//   ....[230]....
        /*bfe0*/ 	.word	0x0007f5e0


	//   ....[231]....
        /*bfe4*/ 	.word	0x0007f670


	//   ....[232]....
        /*bfe8*/ 	.word	0x0007f6f0


	//   ....[233]....
        /*bfec*/ 	.word	0x0007f760


	//   ....[234]....
        /*bff0*/ 	.word	0x0007f7d0


	//   ....[235]....
        /*bff4*/ 	.word	0x0007f830


	//   ....[236]....
        /*bff8*/ 	.word	0x0007f8a0


	//   ....[237]....
        /*bffc*/ 	.word	0x0007f920


	//   ....[238]....
        /*c000*/ 	.word	0x0007f9a0


	//   ....[239]....
        /*c004*/ 	.word	0x0007faa0


	//   ....[240]....
        /*c008*/ 	.word	0x0007fb10


	//   ....[241]....
        /*c00c*/ 	.word	0x0007fb80


	//   ....[242]....
        /*c010*/ 	.word	0x0007fbf0


	//   ....[243]....
        /*c014*/ 	.word	0x0007fc60


	//   ....[244]....
        /*c018*/ 	.word	0x0007fcd0


	//   ....[245]....
        /*c01c*/ 	.word	0x0007fd30


	//   ....[246]....
        /*c020*/ 	.word	0x0007fda0


	//   ....[247]....
        /*c024*/ 	.word	0x0007fe10


	//   ....[248]....
        /*c028*/ 	.word	0x0007fe80


	//   ....[249]....
        /*c02c*/ 	.word	0x0007ff80


	//   ....[250]....
        /*c030*/ 	.word	0x0007fff0


	//   ....[251]....
        /*c034*/ 	.word	0x00080060


	//   ....[252]....
        /*c038*/ 	.word	0x000800d0


	//   ....[253]....
        /*c03c*/ 	.word	0x00080140


	//   ....[254]....
        /*c040*/ 	.word	0x000801b0


	//   ....[255]....
        /*c044*/ 	.word	0x00080210


	//   ....[0]....
        /*c048*/ 	.word	0x00080280


	//   ....[1]....
        /*c04c*/ 	.word	0x000802f0


	//   ....[2]....
        /*c050*/ 	.word	0x000803b0


	//   ....[3]....
        /*c054*/ 	.word	0x00080420


	//   ....[4]....
        /*c058*/ 	.word	0x00080480


	//   ....[5]....
        /*c05c*/ 	.word	0x00080500


	//   ....[6]....
        /*c060*/ 	.word	0x000805b0


	//   ....[7]....
        /*c064*/ 	.word	0x00080620


	//   ....[8]....
        /*c068*/ 	.word	0x00080690


	//   ....[9]....
        /*c06c*/ 	.word	0x000806f0


	//   ....[10]....
        /*c070*/ 	.word	0x00080760


	//   ....[11]....
        /*c074*/ 	.word	0x000807e0


	//   ....[12]....
        /*c078*/ 	.word	0x000808c0


	//   ....[13]....
        /*c07c*/ 	.word	0x00080930


	//   ....[14]....
        /*c080*/ 	.word	0x000809a0


	//   ....[15]....
        /*c084*/ 	.word	0x00080a10


	//   ....[16]....
        /*c088*/ 	.word	0x00080a80


	//   ....[17]....
        /*c08c*/ 	.word	0x00080af0


	//   ....[18]....
        /*c090*/ 	.word	0x00080b60


	//   ....[19]....
        /*c094*/ 	.word	0x00080bc0


	//   ....[20]....
        /*c098*/ 	.word	0x00080c30


	//   ....[21]....
        /*c09c*/ 	.word	0x00080ca0


	//   ....[22]....
        /*c0a0*/ 	.word	0x00080d10


	//   ....[23]....
        /*c0a4*/ 	.word	0x00080d80


	//   ....[24]....
        /*c0a8*/ 	.word	0x00080df0


	//   ....[25]....
        /*c0ac*/ 	.word	0x00080ef0


	//   ....[26]....
        /*c0b0*/ 	.word	0x00080f70


	//   ....[27]....
        /*c0b4*/ 	.word	0x00080fe0


	//   ....[28]....
        /*c0b8*/ 	.word	0x00081050


	//   ....[29]....
        /*c0bc*/ 	.word	0x000810b0


	//   ....[30]....
        /*c0c0*/ 	.word	0x00081120


	//   ....[31]....
        /*c0c4*/ 	.word	0x00081190


	//   ....[32]....
        /*c0c8*/ 	.word	0x00081280


	//   ....[33]....
        /*c0cc*/ 	.word	0x000812f0


	//   ....[34]....
        /*c0d0*/ 	.word	0x00081350


	//   ....[35]....
        /*c0d4*/ 	.word	0x000813c0


	//   ....[36]....
        /*c0d8*/ 	.word	0x00081430


	//   ....[37]....
        /*c0dc*/ 	.word	0x000814a0


	//   ....[38]....
        /*c0e0*/ 	.word	0x00081510


	//   ....[39]....
        /*c0e4*/ 	.word	0x00081580


	//   ....[40]....
        /*c0e8*/ 	.word	0x000815f0


	//   ....[41]....
        /*c0ec*/ 	.word	0x00081660


	//   ....[42]....
        /*c0f0*/ 	.word	0x000816e0


	//   ....[43]....
        /*c0f4*/ 	.word	0x000817e0


	//   ....[44]....
        /*c0f8*/ 	.word	0x00081850


	//   ....[45]....
        /*c0fc*/ 	.word	0x000818c0


	//   ....[46]....
        /*c100*/ 	.word	0x00081930


	//   ....[47]....
        /*c104*/ 	.word	0x000819a0


	//   ....[48]....
        /*c108*/ 	.word	0x00081a10


	//   ....[49]....
        /*c10c*/ 	.word	0x00081a70


	//   ....[50]....
        /*c110*/ 	.word	0x00081ae0


	//   ....[51]....
        /*c114*/ 	.word	0x00081b50


	//   ....[52]....
        /*c118*/ 	.word	0x00081bc0


	//   ....[53]....
        /*c11c*/ 	.word	0x00081c90


	//   ....[54]....
        /*c120*/ 	.word	0x00081d00


	//   ....[55]....
        /*c124*/ 	.word	0x00081d70


	//   ....[56]....
        /*c128*/ 	.word	0x00081e00


	//   ....[57]....
        /*c12c*/ 	.word	0x00081e70


	//   ....[58]....
        /*c130*/ 	.word	0x00081ee0


	//   ....[59]....
        /*c134*/ 	.word	0x00081f50


	//   ....[60]....
        /*c138*/ 	.word	0x00081fc0


	//   ....[61]....
        /*c13c*/ 	.word	0x00082030


	//   ....[62]....
        /*c140*/ 	.word	0x000820f0


	//   ....[63]....
        /*c144*/ 	.word	0x00082160


	//   ....[64]....
        /*c148*/ 	.word	0x000821c0


	//   ....[65]....
        /*c14c*/ 	.word	0x00082240


	//   ....[66]....
        /*c150*/ 	.word	0x000822d0


	//   ....[67]....
        /*c154*/ 	.word	0x00082340


	//   ....[68]....
        /*c158*/ 	.word	0x000823b0


	//   ....[69]....
        /*c15c*/ 	.word	0x00082410


	//   ....[70]....
        /*c160*/ 	.word	0x00082480


	//   ....[71]....
        /*c164*/ 	.word	0x00082560


	//   ....[72]....
        /*c168*/ 	.word	0x000825d0


	//   ....[73]....
        /*c16c*/ 	.word	0x00082640


	//   ....[74]....
        /*c170*/ 	.word	0x000826a0


	//   ....[75]....
        /*c174*/ 	.word	0x00082720


	//   ....[76]....
        /*c178*/ 	.word	0x000827b0


	//   ....[77]....
        /*c17c*/ 	.word	0x00082820


	//   ....[78]....
        /*c180*/ 	.word	0x00082890


	//   ....[79]....
        /*c184*/ 	.word	0x000828f0


	//   ....[80]....
        /*c188*/ 	.word	0x00082960


	//   ....[81]....
        /*c18c*/ 	.word	0x00082a40


	//   ....[82]....
        /*c190*/ 	.word	0x00082ab0


	//   ....[83]....
        /*c194*/ 	.word	0x00082b20


	//   ....[84]....
        /*c198*/ 	.word	0x00082b80


	//   ....[85]....
        /*c19c*/ 	.word	0x00082c00


	//   ....[86]....
        /*c1a0*/ 	.word	0x00082c70


	//   ....[87]....
        /*c1a4*/ 	.word	0x00082d00


	//   ....[88]....
        /*c1a8*/ 	.word	0x00082d70


	//   ....[89]....
        /*c1ac*/ 	.word	0x00082dd0


	//   ....[90]....
        /*c1b0*/ 	.word	0x00082e40


	//   ....[91]....
        /*c1b4*/ 	.word	0x00082f20


	//   ....[92]....
        /*c1b8*/ 	.word	0x00082f90


	//   ....[93]....
        /*c1bc*/ 	.word	0x00083000


	//   ....[94]....
        /*c1c0*/ 	.word	0x00083060


	//   ....[95]....
        /*c1c4*/ 	.word	0x000830d0


	//   ....[96]....
        /*c1c8*/ 	.word	0x000831d0


	//   ....[97]....
        /*c1cc*/ 	.word	0x00083240


	//   ....[98]....
        /*c1d0*/ 	.word	0x000832b0


	//   ....[99]....
        /*c1d4*/ 	.word	0x00083310


	//   ....[100]....
        /*c1d8*/ 	.word	0x00083380


	//   ....[101]....
        /*c1dc*/ 	.word	0x000833f0


	//   ....[102]....
        /*c1e0*/ 	.word	0x00083490


	//   ....[103]....
        /*c1e4*/ 	.word	0x00083500


	//   ....[104]....
        /*c1e8*/ 	.word	0x00083560


	//   ....[105]....
        /*c1ec*/ 	.word	0x000835d0


	//   ....[106]....
        /*c1f0*/ 	.word	0x00083640


	//   ....[107]....
        /*c1f4*/ 	.word	0x000836e0


	//   ....[108]....
        /*c1f8*/ 	.word	0x00083750


	//   ....[109]....
        /*c1fc*/ 	.word	0x000837b0


	//   ....[110]....
        /*c200*/ 	.word	0x00083820


	//   ....[111]....
        /*c204*/ 	.word	0x00083890


	//   ....[112]....
        /*c208*/ 	.word	0x00083970


	//   ....[113]....
        /*c20c*/ 	.word	0x000839e0


	//   ....[114]....
        /*c210*/ 	.word	0x00083a40


	//   ....[115]....
        /*c214*/ 	.word	0x00083ab0


	//   ....[116]....
        /*c218*/ 	.word	0x00083b20


	//   ....[117]....
        /*c21c*/ 	.word	0x00083bc0


	//   ....[118]....
        /*c220*/ 	.word	0x00083c30


	//   ....[119]....
        /*c224*/ 	.word	0x00083c90


	//   ....[120]....
        /*c228*/ 	.word	0x00083d00


	//   ....[121]....
        /*c22c*/ 	.word	0x00083d70


	//   ....[122]....
        /*c230*/ 	.word	0x00083e50


	//   ....[123]....
        /*c234*/ 	.word	0x00083ec0


	//   ....[124]....
        /*c238*/ 	.word	0x00083f20


	//   ....[125]....
        /*c23c*/ 	.word	0x00083f90


	//   ....[126]....
        /*c240*/ 	.word	0x00084000


	//   ....[127]....
        /*c244*/ 	.word	0x000840e0


	//   ....[128]....
        /*c248*/ 	.word	0x00084150


	//   ....[129]....
        /*c24c*/ 	.word	0x000841b0


	//   ....[130]....
        /*c250*/ 	.word	0x00084220


	//   ....[131]....
        /*c254*/ 	.word	0x00084290


	//   ....[132]....
        /*c258*/ 	.word	0x00084330


	//   ....[133]....
        /*c25c*/ 	.word	0x000843a0


	//   ....[134]....
        /*c260*/ 	.word	0x00084400


	//   ....[135]....
        /*c264*/ 	.word	0x00084470


	//   ....[136]....
        /*c268*/ 	.word	0x000844e0


	//   ....[137]....
        /*c26c*/ 	.word	0x000845c0


	//   ....[138]....
        /*c270*/ 	.word	0x00084630


	//   ....[139]....
        /*c274*/ 	.word	0x00084690


	//   ....[140]....
        /*c278*/ 	.word	0x00084700


	//   ....[141]....
        /*c27c*/ 	.word	0x00084770


	//   ....[142]....
        /*c280*/ 	.word	0x00084810


	//   ....[143]....
        /*c284*/ 	.word	0x00084880


	//   ....[144]....
        /*c288*/ 	.word	0x000848e0


	//   ....[145]....
        /*c28c*/ 	.word	0x00084950


	//   ....[146]....
        /*c290*/ 	.word	0x000849c0


	//   ....[147]....
        /*c294*/ 	.word	0x00084aa0


	//   ....[148]....
        /*c298*/ 	.word	0x00084b10


	//   ....[149]....
        /*c29c*/ 	.word	0x00084b70


	//   ....[150]....
        /*c2a0*/ 	.word	0x00084be0


	//   ....[151]....
        /*c2a4*/ 	.word	0x00084c50


	//   ....[152]....
        /*c2a8*/ 	.word	0x00084cc0


	//   ....[153]....
        /*c2ac*/ 	.word	0x00084d60


	//   ....[154]....
        /*c2b0*/ 	.word	0x00084dd0


	//   ....[155]....
        /*c2b4*/ 	.word	0x00084e40


	//   ....[156]....
        /*c2b8*/ 	.word	0x00084eb0


	//   ....[157]....
        /*c2bc*/ 	.word	0x00084f20


	//   ....[158]....
        /*c2c0*/ 	.word	0x00084f90


	//   ....[159]....
        /*c2c4*/ 	.word	0x00084ff0


	//   ....[160]....
        /*c2c8*/ 	.word	0x00085060


	//   ....[161]....
        /*c2cc*/ 	.word	0x000850d0


	//   ....[162]....
        /*c2d0*/ 	.word	0x00085150


	//   ....[163]....
        /*c2d4*/ 	.word	0x00085260


	//   ....[164]....
        /*c2d8*/ 	.word	0x000852d0


	//   ....[165]....
        /*c2dc*/ 	.word	0x00085340


	//   ....[166]....
        /*c2e0*/ 	.word	0x000853b0


	//   ....[167]....
        /*c2e4*/ 	.word	0x00085420


	//   ....[168]....
        /*c2e8*/ 	.word	0x00085490


	//   ....[169]....
        /*c2ec*/ 	.word	0x000854f0


	//   ....[170]....
        /*c2f0*/ 	.word	0x00085560


	//   ....[171]....
        /*c2f4*/ 	.word	0x000855d0


	//   ....[172]....
        /*c2f8*/ 	.word	0x00085640


	//   ....[173]....
        /*c2fc*/ 	.word	0x000856e0


	//   ....[174]....
        /*c300*/ 	.word	0x00085760


	//   ....[175]....
        /*c304*/ 	.word	0x000857e0


	//   ....[176]....
        /*c308*/ 	.word	0x00085870


	//   ....[177]....
        /*c30c*/ 	.word	0x000858e0


	//   ....[178]....
        /*c310*/ 	.word	0x00085950


	//   ....[179]....
        /*c314*/ 	.word	0x000859c0


	//   ....[180]....
        /*c318*/ 	.word	0x00085a30


	//   ....[181]....
        /*c31c*/ 	.word	0x00085ab0


	//   ....[182]....
        /*c320*/ 	.word	0x00085b20


	//   ....[183]....
        /*c324*/ 	.word	0x00085bb0


	//   ....[184]....
        /*c328*/ 	.word	0x00085c60


	//   ....[185]....
        /*c32c*/ 	.word	0x00085ce0


	//   ....[186]....
        /*c330*/ 	.word	0x00085d50


	//   ....[187]....
        /*c334*/ 	.word	0x00085dc0


	//   ....[188]....
        /*c338*/ 	.word	0x00085e30


	//   ....[189]....
        /*c33c*/ 	.word	0x00085ea0


	//   ....[190]....
        /*c340*/ 	.word	0x00085f10


	//   ....[191]....
        /*c344*/ 	.word	0x00085f90


	//   ....[192]....
        /*c348*/ 	.word	0x00086000


	//   ....[193]....
        /*c34c*/ 	.word	0x00086090


	//   ....[194]....
        /*c350*/ 	.word	0x00086120


	//   ....[195]....
        /*c354*/ 	.word	0x000861a0


	//   ....[196]....
        /*c358*/ 	.word	0x00086230


	//   ....[197]....
        /*c35c*/ 	.word	0x000862a0


	//   ....[198]....
        /*c360*/ 	.word	0x00086310


	//   ....[199]....
        /*c364*/ 	.word	0x00086380


	//   ....[200]....
        /*c368*/ 	.word	0x000863f0


	//   ....[201]....
        /*c36c*/ 	.word	0x00086470


	//   ....[202]....
        /*c370*/ 	.word	0x000864e0


	//   ....[203]....
        /*c374*/ 	.word	0x00086570


	//   ....[204]....
        /*c378*/ 	.word	0x00086600


	//   ....[205]....
        /*c37c*/ 	.word	0x00086680


	//   ....[206]....
        /*c380*/ 	.word	0x00086710


	//   ....[207]....
        /*c384*/ 	.word	0x00086780


	//   ....[208]....
        /*c388*/ 	.word	0x000867f0


	//   ....[209]....
        /*c38c*/ 	.word	0x00086860


	//   ....[210]....
        /*c390*/ 	.word	0x000868d0


	//   ....[211]....
        /*c394*/ 	.word	0x00086950


	//   ....[212]....
        /*c398*/ 	.word	0x000869c0


	//   ....[213]....
        /*c39c*/ 	.word	0x00086a50


	//   ....[214]....
        /*c3a0*/ 	.word	0x00086b00


	//   ....[215]....
        /*c3a4*/ 	.word	0x00086b80


	//   ....[216]....
        /*c3a8*/ 	.word	0x00086bf0


	//   ....[217]....
        /*c3ac*/ 	.word	0x00086c60


	//   ....[218]....
        /*c3b0*/ 	.word	0x00086cd0


	//   ....[219]....
        /*c3b4*/ 	.word	0x00086d30


	//   ....[220]....
        /*c3b8*/ 	.word	0x00086db0


	//   ....[221]....
        /*c3bc*/ 	.word	0x00086e20


	//   ....[222]....
        /*c3c0*/ 	.word	0x00086e90


	//   ....[223]....
        /*c3c4*/ 	.word	0x00086f90


	//   ....[224]....
        /*c3c8*/ 	.word	0x00087000


	//   ....[225]....
        /*c3cc*/ 	.word	0x00087070


	//   ....[226]....
        /*c3d0*/ 	.word	0x000870e0


	//   ....[227]....
        /*c3d4*/ 	.word	0x00087150


	//   ....[228]....
        /*c3d8*/ 	.word	0x000871c0


	//   ....[229]....
        /*c3dc*/ 	.word	0x00087220


	//   ....[230]....
        /*c3e0*/ 	.word	0x00087290


	//   ....[231]....
        /*c3e4*/ 	.word	0x00087300


	//   ....[232]....
        /*c3e8*/ 	.word	0x00087380


	//   ....[233]....
        /*c3ec*/ 	.word	0x00087470


	//   ....[234]....
        /*c3f0*/ 	.word	0x000874e0


	//   ....[235]....
        /*c3f4*/ 	.word	0x00087550


	//   ....[236]....
        /*c3f8*/ 	.word	0x000875c0


	//   ....[237]....
        /*c3fc*/ 	.word	0x00087630


	//   ....[238]....
        /*c400*/ 	.word	0x000876a0


	//   ....[239]....
        /*c404*/ 	.word	0x00087700


	//   ....[240]....
        /*c408*/ 	.word	0x00087770


	//   ....[241]....
        /*c40c*/ 	.word	0x000877e0


	//   ....[242]....
        /*c410*/ 	.word	0x00087850


	//   ....[243]....
        /*c414*/ 	.word	0x000878c0


	//   ....[244]....
        /*c418*/ 	.word	0x00087930


	//   ....[245]....
        /*c41c*/ 	.word	0x000879a0


	//   ....[246]....
        /*c420*/ 	.word	0x00087a10


	//   ....[247]....
        /*c424*/ 	.word	0x00087a90


	//   ....[248]....
        /*c428*/ 	.word	0x00087b40


	//   ....[249]....
        /*c42c*/ 	.word	0x00087c50


	//   ....[250]....
        /*c430*/ 	.word	0x00087cd0


	//   ....[251]....
        /*c434*/ 	.word	0x00087d40


	//   ....[252]....
        /*c438*/ 	.word	0x00087db0


	//   ....[253]....
        /*c43c*/ 	.word	0x00087e20


	//   ....[254]....
        /*c440*/ 	.word	0x00087e80


	//   ....[255]....
        /*c444*/ 	.word	0x00087ef0


	//   ....[0]....
        /*c448*/ 	.word	0x00087f60


	//   ....[1]....
        /*c44c*/ 	.word	0x00087fd0


	//   ....[2]....
        /*c450*/ 	.word	0x00088040


	//   ....[3]....
        /*c454*/ 	.word	0x00088150


	//   ....[4]....
        /*c458*/ 	.word	0x000881c0


	//   ....[5]....
        /*c45c*/ 	.word	0x00088230


	//   ....[6]....
        /*c460*/ 	.word	0x000882a0


	//   ....[7]....
        /*c464*/ 	.word	0x00088310


	//   ....[8]....
        /*c468*/ 	.word	0x00088370


	//   ....[9]....
        /*c46c*/ 	.word	0x000883e0


	//   ....[10]....
        /*c470*/ 	.word	0x00088450


	//   ....[11]....
        /*c474*/ 	.word	0x000884c0


	//   ....[12]....
        /*c478*/ 	.word	0x00088530


	//   ....[13]....
        /*c47c*/ 	.word	0x00088620


	//   ....[14]....
        /*c480*/ 	.word	0x00088690


	//   ....[15]....
        /*c484*/ 	.word	0x00088700


	//   ....[16]....
        /*c488*/ 	.word	0x00088790


	//   ....[17]....
        /*c48c*/ 	.word	0x000888a0


	//   ....[18]....
        /*c490*/ 	.word	0x00088900


	//   ....[19]....
        /*c494*/ 	.word	0x00088970


	//   ....[20]....
        /*c498*/ 	.word	0x000889e0


	//   ....[21]....
        /*c49c*/ 	.word	0x00088a50


	//   ....[22]....
        /*c4a0*/ 	.word	0x00088ac0


	//   ....[23]....
        /*c4a4*/ 	.word	0x00088b30


	//   ....[24]....
        /*c4a8*/ 	.word	0x00088c30


	//   ....[25]....
        /*c4ac*/ 	.word	0x00088cb0


	//   ....[26]....
        /*c4b0*/ 	.word	0x00088d40


	//   ....[27]....
        /*c4b4*/ 	.word	0x00088db0


	//   ....[28]....
        /*c4b8*/ 	.word	0x00088e30


	//   ....[29]....
        /*c4bc*/ 	.word	0x00088f10


	//   ....[30]....
        /*c4c0*/ 	.word	0x00089010


	//   ....[31]....
        /*c4c4*/ 	.word	0x000890b0


	//   ....[32]....
        /*c4c8*/ 	.word	0x00089120


	//   ....[33]....
        /*c4cc*/ 	.word	0x00089190


	//   ....[34]....
        /*c4d0*/ 	.word	0x00089290


	//   ....[35]....
        /*c4d4*/ 	.word	0x00089310


	//   ....[36]....
        /*c4d8*/ 	.word	0x00089380


	//   ....[37]....
        /*c4dc*/ 	.word	0x00089420


	//   ....[38]....
        /*c4e0*/ 	.word	0x000894e0


	//   ....[39]....
        /*c4e4*/ 	.word	0x00089560


	//   ....[40]....
        /*c4e8*/ 	.word	0x00089640


	//   ....[41]....
        /*c4ec*/ 	.word	0x00089710


	//   ....[42]....
        /*c4f0*/ 	.word	0x000897e0


	//   ....[43]....
        /*c4f4*/ 	.word	0x00089850


	//   ....[44]....
        /*c4f8*/ 	.word	0x00089950


	//   ....[45]....
        /*c4fc*/ 	.word	0x000899d0


	//   ....[46]....
        /*c500*/ 	.word	0x00089a60


	//   ....[47]....
        /*c504*/ 	.word	0x00089b30


	//   ....[48]....
        /*c508*/ 	.word	0x00089bb0


	//   ....[49]....
        /*c50c*/ 	.word	0x00089cb0


	//   ....[50]....
        /*c510*/ 	.word	0x00089d40


	//   ....[51]....
        /*c514*/ 	.word	0x00089e30


	//   ....[52]....
        /*c518*/ 	.word	0x00089eb0


	//   ....[53]....
        /*c51c*/ 	.word	0x00089f10


	//   ....[54]....
        /*c520*/ 	.word	0x00089fa0


	//   ....[55]....
        /*c524*/ 	.word	0x0008a080


	//   ....[56]....
        /*c528*/ 	.word	0x0008a170


	//   ....[57]....
        /*c52c*/ 	.word	0x0008a250


	//   ....[58]....
        /*c530*/ 	.word	0x0008a2e0


	//   ....[59]....
        /*c534*/ 	.word	0x0008a350


	//   ....[60]....
        /*c538*/ 	.word	0x0008a460


	//   ....[61]....
        /*c53c*/ 	.word	0x0008a510


	//   ....[62]....
        /*c540*/ 	.word	0x0008a5b0


	//   ....[63]....
        /*c544*/ 	.word	0x0008a640


	//   ....[64]....
        /*c548*/ 	.word	0x0008a710


	//   ....[65]....
        /*c54c*/ 	.word	0x0008a7c0


	//   ....[66]....
        /*c550*/ 	.word	0x0008a8b0


	//   ....[67]....
        /*c554*/ 	.word	0x0008a940


	//   ....[68]....
        /*c558*/ 	.word	0x0008a9a0


	//   ....[69]....
        /*c55c*/ 	.word	0x0008aa80


	//   ....[70]....
        /*c560*/ 	.word	0x0008ab20


	//   ....[71]....
        /*c564*/ 	.word	0x0008ac30


	//   ....[72]....
        /*c568*/ 	.word	0x0008ace0


	//   ....[73]....
        /*c56c*/ 	.word	0x0008ad60


	//   ....[74]....
        /*c570*/ 	.word	0x0008ae10


	//   ....[75]....
        /*c574*/ 	.word	0x0008aef0


	//   ....[76]....
        /*c578*/ 	.word	0x0008af90


	//   ....[77]....
        /*c57c*/ 	.word	0x0008b0a0


	//   ....[78]....
        /*c580*/ 	.word	0x0008b100


	//   ....[79]....
        /*c584*/ 	.word	0x0008b1d0


	//   ....[80]....
        /*c588*/ 	.word	0x0008b280


	//   ....[81]....
        /*c58c*/ 	.word	0x0008b370


	//   ....[82]....
        /*c590*/ 	.word	0x0008b400


	//   ....[83]....
        /*c594*/ 	.word	0x0008b480


	//   ....[84]....
        /*c598*/ 	.word	0x0008b570


	//   ....[85]....
        /*c59c*/ 	.word	0x0008b620


	//   ....[86]....
        /*c5a0*/ 	.word	0x0008b6f0


	//   ....[87]....
        /*c5a4*/ 	.word	0x0008b7a0


	//   ....[88]....
        /*c5a8*/ 	.word	0x0008b820


	//   ....[89]....
        /*c5ac*/ 	.word	0x0008b8f0


	//   ....[90]....
        /*c5b0*/ 	.word	0x0008b9e0


	//   ....[91]....
        /*c5b4*/ 	.word	0x0008ba90


	//   ....[92]....
        /*c5b8*/ 	.word	0x0008bb20


	//   ....[93]....
        /*c5bc*/ 	.word	0x0008bbc0


	//   ....[94]....
        /*c5c0*/ 	.word	0x0008bca0


	//   ....[95]....
        /*c5c4*/ 	.word	0x0008bd40


	//   ....[96]....
        /*c5c8*/ 	.word	0x0008be30


	//   ....[97]....
        /*c5cc*/ 	.word	0x0008bf00


	//   ....[98]....
        /*c5d0*/ 	.word	0x0008bf80


	//   ....[99]....
        /*c5d4*/ 	.word	0x0008c030


	//   ....[100]....
        /*c5d8*/ 	.word	0x0008c0f0


	//   ....[101]....
        /*c5dc*/ 	.word	0x0008c1b0


	//   ....[102]....
        /*c5e0*/ 	.word	0x0008c2c0


	//   ....[103]....
        /*c5e4*/ 	.word	0x0008c320


	//   ....[104]....
        /*c5e8*/ 	.word	0x0008c3b0


	//   ....[105]....
        /*c5ec*/ 	.word	0x0008c4a0


	//   ....[106]....
        /*c5f0*/ 	.word	0x0008c560


	//   ....[107]....
        /*c5f4*/ 	.word	0x0008c5e0


	//   ....[108]....
        /*c5f8*/ 	.word	0x0008c670


	//   ....[109]....
        /*c5fc*/ 	.word	0x0008c750


	//   ....[110]....
        /*c600*/ 	.word	0x0008c7e0


	//   ....[111]....
        /*c604*/ 	.word	0x0008c8f0


	//   ....[112]....
        /*c608*/ 	.word	0x0008c9c0


	//   ....[113]....
        /*c60c*/ 	.word	0x0008ca20


	//   ....[114]....
        /*c610*/ 	.word	0x0008cad0


	//   ....[115]....
        /*c614*/ 	.word	0x0008cbb0


	//   ....[116]....
        /*c618*/ 	.word	0x0008cc80


	//   ....[117]....
        /*c61c*/ 	.word	0x0008cd00


	//   ....[118]....
        /*c620*/ 	.word	0x0008cd70


	//   ....[119]....
        /*c624*/ 	.word	0x0008ce20


	//   ....[120]....
        /*c628*/ 	.word	0x0008cf10


	//   ....[121]....
        /*c62c*/ 	.word	0x0008d010


	//   ....[122]....
        /*c630*/ 	.word	0x0008d070


	//   ....[123]....
        /*c634*/ 	.word	0x0008d0f0


	//   ....[124]....
        /*c638*/ 	.word	0x0008d1a0


	//   ....[125]....
        /*c63c*/ 	.word	0x0008d280


	//   ....[126]....
        /*c640*/ 	.word	0x0008d350


	//   ....[127]....
        /*c644*/ 	.word	0x0008d420


	//   ....[128]....
        /*c648*/ 	.word	0x0008d480


	//   ....[129]....
        /*c64c*/ 	.word	0x0008d540


	//   ....[130]....
        /*c650*/ 	.word	0x0008d630


	//   ....[131]....
        /*c654*/ 	.word	0x0008d720


	//   ....[132]....
        /*c658*/ 	.word	0x0008d7b0


	//   ....[133]....
        /*c65c*/ 	.word	0x0008d840


	//   ....[134]....
        /*c660*/ 	.word	0x0008d8e0


	//   ....[135]....
        /*c664*/ 	.word	0x0008d9d0


	//   ....[136]....
        /*c668*/ 	.word	0x0008da60


	//   ....[137]....
        /*c66c*/ 	.word	0x0008dad0


	//   ....[138]....
        /*c670*/ 	.word	0x0008db50


	//   ....[139]....
        /*c674*/ 	.word	0x0008dc00


	//   ....[140]....
        /*c678*/ 	.word	0x0008dc90


	//   ....[141]....
        /*c67c*/ 	.word	0x0008dd80


	//   ....[142]....
        /*c680*/ 	.word	0x0008de40


	//   ....[143]....
        /*c684*/ 	.word	0x0008deb0


	//   ....[144]....
        /*c688*/ 	.word	0x0008df00


	//   ....[145]....
        /*c68c*/ 	.word	0x0008df50


	//   ....[146]....
        /*c690*/ 	.word	0x0008dfa0


	//   ....[147]....
        /*c694*/ 	.word	0x0008dff0


	//   ....[148]....
        /*c698*/ 	.word	0x0008e110


	//   ....[149]....
        /*c69c*/ 	.word	0x0008e190


	//   ....[150]....
        /*c6a0*/ 	.word	0x0008e210


	//   ....[151]....
        /*c6a4*/ 	.word	0x0008e270


	//   ....[152]....
        /*c6a8*/ 	.word	0x0008e2e0


	//   ....[153]....
        /*c6ac*/ 	.word	0x0008e400


	//   ....[154]....
        /*c6b0*/ 	.word	0x0008e480


	//   ....[155]....
        /*c6b4*/ 	.word	0x0008e4e0


	//   ....[156]....
        /*c6b8*/ 	.word	0x0008e540


	//   ....[157]....
        /*c6bc*/ 	.word	0x0008e5c0


	//   ....[158]....
        /*c6c0*/ 	.word	0x0008e6d0


	//   ....[159]....
        /*c6c4*/ 	.word	0x0008e750


	//   ....[160]....
        /*c6c8*/ 	.word	0x0008e7b0


	//   ....[161]....
        /*c6cc*/ 	.word	0x0008e830


	//   ....[162]....
        /*c6d0*/ 	.word	0x0008e890


	//   ....[163]....
        /*c6d4*/ 	.word	0x0008e9a0


	//   ....[164]....
        /*c6d8*/ 	.word	0x0008ea20


	//   ....[165]....
        /*c6dc*/ 	.word	0x0008eaa0


	//   ....[166]....
        /*c6e0*/ 	.word	0x0008eb20


	//   ....[167]....
        /*c6e4*/ 	.word	0x0008eb80


	//   ....[168]....
        /*c6e8*/ 	.word	0x0008ec90


	//   ....[169]....
        /*c6ec*/ 	.word	0x0008ed00


	//   ....[170]....
        /*c6f0*/ 	.word	0x0008ed60


	//   ....[171]....
        /*c6f4*/ 	.word	0x0008edc0


	//   ....[172]....
        /*c6f8*/ 	.word	0x0008ee10


	//   ....[173]....
        /*c6fc*/ 	.word	0x0008ef40


	//   ....[174]....
        /*c700*/ 	.word	0x0008efb0


	//   ....[175]....
        /*c704*/ 	.word	0x0008f020


	//   ....[176]....
        /*c708*/ 	.word	0x0008f090


	//   ....[177]....
        /*c70c*/ 	.word	0x0008f0f0


	//   ....[178]....
        /*c710*/ 	.word	0x0008f200


	//   ....[179]....
        /*c714*/ 	.word	0x0008f270


	//   ....[180]....
        /*c718*/ 	.word	0x0008f300


	//   ....[181]....
        /*c71c*/ 	.word	0x0008f370


	//   ....[182]....
        /*c720*/ 	.word	0x0008f3d0


	//   ....[183]....
        /*c724*/ 	.word	0x0008f4b0


	//   ....[184]....
        /*c728*/ 	.word	0x0008f520


	//   ....[185]....
        /*c72c*/ 	.word	0x0008f5b0


	//   ....[186]....
        /*c730*/ 	.word	0x0008f630


	//   ....[187]....
        /*c734*/ 	.word	0x0008f690


	//   ....[188]....
        /*c738*/ 	.word	0x0008f790


	//   ....[189]....
        /*c73c*/ 	.word	0x0008f800


	//   ....[190]....
        /*c740*/ 	.word	0x0008f870


	//   ....[191]....
        /*c744*/ 	.word	0x0008f8e0


	//   ....[192]....
        /*c748*/ 	.word	0x0008f940


	//   ....[193]....
        /*c74c*/ 	.word	0x0008f9f0


	//   ....[194]....
        /*c750*/ 	.word	0x0008fa60


	//   ....[195]....
        /*c754*/ 	.word	0x0008fad0


	//   ....[196]....
        /*c758*/ 	.word	0x0008fb40


	//   ....[197]....
        /*c75c*/ 	.word	0x0008fbe0


	//   ....[198]....
        /*c760*/ 	.word	0x0008fc70


	//   ....[199]....
        /*c764*/ 	.word	0x0008fce0


	//   ....[200]....
        /*c768*/ 	.word	0x0008fd60


	//   ....[201]....
        /*c76c*/ 	.word	0x0008fde0


	//   ....[202]....
        /*c770*/ 	.word	0x0008fe50


	//   ....[203]....
        /*c774*/ 	.word	0x0008ff80


	//   ....[204]....
        /*c778*/ 	.word	0x0008fff0


	//   ....[205]....
        /*c77c*/ 	.word	0x00090060


	//   ....[206]....
        /*c780*/ 	.word	0x000900d0


	//   ....[207]....
        /*c784*/ 	.word	0x00090170


	//   ....[208]....
        /*c788*/ 	.word	0x00090200


	//   ....[209]....
        /*c78c*/ 	.word	0x00090280


	//   ....[210]....
        /*c790*/ 	.word	0x00090310


	//   ....[211]....
        /*c794*/ 	.word	0x00090380


	//   ....[212]....
        /*c798*/ 	.word	0x00090420


	//   ....[213]....
        /*c79c*/ 	.word	0x000904b0


	//   ....[214]....
        /*c7a0*/ 	.word	0x00090530


	//   ....[215]....
        /*c7a4*/ 	.word	0x000905c0


	//   ....[216]....
        /*c7a8*/ 	.word	0x00090630


	//   ....[217]....
        /*c7ac*/ 	.word	0x000906d0


	//   ....[218]....
        /*c7b0*/ 	.word	0x00090760


	//   ....[219]....
        /*c7b4*/ 	.word	0x000907d0


	//   ....[220]....
        /*c7b8*/ 	.word	0x00090860


	//   ....[221]....
        /*c7bc*/ 	.word	0x000908d0


	//   ....[222]....
        /*c7c0*/ 	.word	0x00090970


	//   ....[223]....
        /*c7c4*/ 	.word	0x00090a00


	//   ....[224]....
        /*c7c8*/ 	.word	0x00090a70


	//   ....[225]....
        /*c7cc*/ 	.word	0x00090b00


	//   ....[226]....
        /*c7d0*/ 	.word	0x00090b70


	//   ....[227]....
        /*c7d4*/ 	.word	0x00090c10


	//   ....[228]....
        /*c7d8*/ 	.word	0x00090ca0


	//   ....[229]....
        /*c7dc*/ 	.word	0x00090d10


	//   ....[230]....
        /*c7e0*/ 	.word	0x00090da0


	//   ....[231]....
        /*c7e4*/ 	.word	0x00090e10


	//   ....[232]....
        /*c7e8*/ 	.word	0x00090eb0


	//   ....[233]....
        /*c7ec*/ 	.word	0x00090f40


	//   ....[234]....
        /*c7f0*/ 	.word	0x00090fb0


	//   ....[235]....
        /*c7f4*/ 	.word	0x00091040


	//   ....[236]....
        /*c7f8*/ 	.word	0x000910b0


	//   ....[237]....
        /*c7fc*/ 	.word	0x00091150


	//   ....[238]....
        /*c800*/ 	.word	0x000911e0


	//   ....[239]....
        /*c804*/ 	.word	0x00091250


	//   ....[240]....
        /*c808*/ 	.word	0x000912e0


	//   ....[241]....
        /*c80c*/ 	.word	0x00091350


	//   ....[242]....
        /*c810*/ 	.word	0x000913f0


	//   ....[243]....
        /*c814*/ 	.word	0x00091480


	//   ....[244]....
        /*c818*/ 	.word	0x000914f0


	//   ....[245]....
        /*c81c*/ 	.word	0x00091580


	//   ....[246]....
        /*c820*/ 	.word	0x000915f0


	//   ....[247]....
        /*c824*/ 	.word	0x00091690


	//   ....[248]....
        /*c828*/ 	.word	0x00091750


	//   ....[249]....
        /*c82c*/ 	.word	0x00091810


	//   ....[250]....
        /*c830*/ 	.word	0x00091890


	//   ....[251]....
        /*c834*/ 	.word	0x00091900


	//   ....[252]....
        /*c838*/ 	.word	0x00091970


	//   ....[253]....
        /*c83c*/ 	.word	0x00091a00


	//   ....[254]....
        /*c840*/ 	.word	0x00091a70


	//   ....[255]....
        /*c844*/ 	.word	0x00091ad0


	//   ....[0]....
        /*c848*/ 	.word	0x00091b40


	//   ....[1]....
        /*c84c*/ 	.word	0x00091bf0


	//   ....[2]....
        /*c850*/ 	.word	0x00091c80


	//   ....[3]....
        /*c854*/ 	.word	0x00091d40


	//   ....[4]....
        /*c858*/ 	.word	0x00091da0


	//   ....[5]....
        /*c85c*/ 	.word	0x00091e10


	//   ....[6]....
        /*c860*/ 	.word	0x00091e80


	//   ....[7]....
        /*c864*/ 	.word	0x00091f20


	//   ....[8]....
        /*c868*/ 	.word	0x00091f90


	//   ....[9]....
        /*c86c*/ 	.word	0x00092020


	//   ....[10]....
        /*c870*/ 	.word	0x00092090


	//   ....[11]....
        /*c874*/ 	.word	0x00092140


	//   ....[12]....
        /*c878*/ 	.word	0x00092210


	//   ....[13]....
        /*c87c*/ 	.word	0x00092280


	//   ....[14]....
        /*c880*/ 	.word	0x000922e0


	//   ....[15]....
        /*c884*/ 	.word	0x00092340


	//   ....[16]....
        /*c888*/ 	.word	0x000923c0


	//   ....[17]....
        /*c88c*/ 	.word	0x00092450


	//   ....[18]....
        /*c890*/ 	.word	0x000924c0


	//   ....[19]....
        /*c894*/ 	.word	0x00092550


	//   ....[20]....
        /*c898*/ 	.word	0x000925c0


	//   ....[21]....
        /*c89c*/ 	.word	0x00092670


	//   ....[22]....
        /*c8a0*/ 	.word	0x00092710


	//   ....[23]....
        /*c8a4*/ 	.word	0x000927a0


	//   ....[24]....
        /*c8a8*/ 	.word	0x00092810


	//   ....[25]....
        /*c8ac*/ 	.word	0x00092880


	//   ....[26]....
        /*c8b0*/ 	.word	0x00092930


	//   ....[27]....
        /*c8b4*/ 	.word	0x000929d0


	//   ....[28]....
        /*c8b8*/ 	.word	0x00092a30


	//   ....[29]....
        /*c8bc*/ 	.word	0x00092ab0


	//   ....[30]....
        /*c8c0*/ 	.word	0x00092b10


	//   ....[31]....
        /*c8c4*/ 	.word	0x00092bb0


	//   ....[32]....
        /*c8c8*/ 	.word	0x00092c40


	//   ....[33]....
        /*c8cc*/ 	.word	0x00092cb0


	//   ....[34]....
        /*c8d0*/ 	.word	0x00092d40


	//   ....[35]....
        /*c8d4*/ 	.word	0x00092db0


	//   ....[36]....
        /*c8d8*/ 	.word	0x00092e40


	//   ....[37]....
        /*c8dc*/ 	.word	0x00092f00


	//   ....[38]....
        /*c8e0*/ 	.word	0x00092f70


	//   ....[39]....
        /*c8e4*/ 	.word	0x00093020


	//   ....[40]....
        /*c8e8*/ 	.word	0x00093090


	//   ....[41]....
        /*c8ec*/ 	.word	0x00093100


	//   ....[42]....
        /*c8f0*/ 	.word	0x000931d0


	//   ....[43]....
        /*c8f4*/ 	.word	0x00093230


	//   ....[44]....
        /*c8f8*/ 	.word	0x00093290


	//   ....[45]....
        /*c8fc*/ 	.word	0x000932f0


	//   ....[46]....
        /*c900*/ 	.word	0x00093380


	//   ....[47]....
        /*c904*/ 	.word	0x00093410


	//   ....[48]....
        /*c908*/ 	.word	0x00093480


	//   ....[49]....
        /*c90c*/ 	.word	0x000934f0


	//   ....[50]....
        /*c910*/ 	.word	0x00093560


	//   ....[51]....
        /*c914*/ 	.word	0x000935f0


	//   ....[52]....
        /*c918*/ 	.word	0x000936d0


	//   ....[53]....
        /*c91c*/ 	.word	0x00093740


	//   ....[54]....
        /*c920*/ 	.word	0x000937b0


	//   ....[55]....
        /*c924*/ 	.word	0x00093820


	//   ....[56]....
        /*c928*/ 	.word	0x000938b0


	//   ....[57]....
        /*c92c*/ 	.word	0x000939c0


	//   ....[58]....
        /*c930*/ 	.word	0x00093a20


	//   ....[59]....
        /*c934*/ 	.word	0x00093a80


	//   ....[60]....
        /*c938*/ 	.word	0x00093ae0


	//   ....[61]....
        /*c93c*/ 	.word	0x00093b70


	//   ....[62]....
        /*c940*/ 	.word	0x00093c00


	//   ....[63]....
        /*c944*/ 	.word	0x00093c70


	//   ....[64]....
        /*c948*/ 	.word	0x00093d00


	//   ....[65]....
        /*c94c*/ 	.word	0x00093d70


	//   ....[66]....
        /*c950*/ 	.word	0x00093de0


	//   ....[67]....
        /*c954*/ 	.word	0x00093ed0


	//   ....[68]....
        /*c958*/ 	.word	0x00093f40


	//   ....[69]....
        /*c95c*/ 	.word	0x00094000


	//   ....[70]....
        /*c960*/ 	.word	0x00094070


	//   ....[71]....
        /*c964*/ 	.word	0x000940e0


	//   ....[72]....
        /*c968*/ 	.word	0x000941b0


	//   ....[73]....
        /*c96c*/ 	.word	0x00094210


	//   ....[74]....
        /*c970*/ 	.word	0x00094270


	//   ....[75]....
        /*c974*/ 	.word	0x000942d0


	//   ....[76]....
        /*c978*/ 	.word	0x00094360


	//   ....[77]....
        /*c97c*/ 	.word	0x000943f0


	//   ....[78]....
        /*c980*/ 	.word	0x00094460


	//   ....[79]....
        /*c984*/ 	.word	0x000944d0


	//   ....[80]....
        /*c988*/ 	.word	0x00094540


	//   ....[81]....
        /*c98c*/ 	.word	0x000945e0


	//   ....[82]....
        /*c990*/ 	.word	0x00094700


	//   ....[83]....
        /*c994*/ 	.word	0x00094770


	//   ....[84]....
        /*c998*/ 	.word	0x000947e0


	//   ....[85]....
        /*c99c*/ 	.word	0x00094850


	//   ....[86]....
        /*c9a0*/ 	.word	0x000948f0


	//   ....[87]....
        /*c9a4*/ 	.word	0x00094980


	//   ....[88]....
        /*c9a8*/ 	.word	0x000949e0


	//   ....[89]....
        /*c9ac*/ 	.word	0x00094a40


	//   ....[90]....
        /*c9b0*/ 	.word	0x00094ab0


	//   ....[91]....
        /*c9b4*/ 	.word	0x00094b20


	//   ....[92]....
        /*c9b8*/ 	.word	0x00094b80


	//   ....[93]....
        /*c9bc*/ 	.word	0x00094c40


	//   ....[94]....
        /*c9c0*/ 	.word	0x00094cc0


	//   ....[95]....
        /*c9c4*/ 	.word	0x00094d30


	//   ....[96]....
        /*c9c8*/ 	.word	0x00094dd0


	//   ....[97]....
        /*c9cc*/ 	.word	0x00094e90


	//   ....[98]....
        /*c9d0*/ 	.word	0x00094f00


	//   ....[99]....
        /*c9d4*/ 	.word	0x00094f70


	//   ....[100]....
        /*c9d8*/ 	.word	0x00094fd0


	//   ....[101]....
        /*c9dc*/ 	.word	0x00095030


	//   ....[102]....
        /*c9e0*/ 	.word	0x00095130


	//   ....[103]....
        /*c9e4*/ 	.word	0x000951a0


	//   ....[104]....
        /*c9e8*/ 	.word	0x00095210


	//   ....[105]....
        /*c9ec*/ 	.word	0x00095280


	//   ....[106]....
        /*c9f0*/ 	.word	0x000952f0


	//   ....[107]....
        /*c9f4*/ 	.word	0x00095360


	//   ....[108]....
        /*c9f8*/ 	.word	0x000953d0


	//   ....[109]....
        /*c9fc*/ 	.word	0x00095450


	//   ....[110]....
        /*ca00*/ 	.word	0x00095550


	//   ....[111]....
        /*ca04*/ 	.word	0x000955c0


	//   ....[112]....
        /*ca08*/ 	.word	0x00095630


	//   ....[113]....
        /*ca0c*/ 	.word	0x000956a0


	//   ....[114]....
        /*ca10*/ 	.word	0x00095710


	//   ....[115]....
        /*ca14*/ 	.word	0x00095780


	//   ....[116]....
        /*ca18*/ 	.word	0x000957f0


	//   ....[117]....
        /*ca1c*/ 	.word	0x00095850


	//   ....[118]....
        /*ca20*/ 	.word	0x000958c0


	//   ....[119]....
        /*ca24*/ 	.word	0x00095930


	//   ....[120]....
        /*ca28*/ 	.word	0x000959f0


	//   ....[121]....
        /*ca2c*/ 	.word	0x00095a60


	//   ....[122]....
        /*ca30*/ 	.word	0x00095ad0


	//   ....[123]....
        /*ca34*/ 	.word	0x00095b40


	//   ....[124]....
        /*ca38*/ 	.word	0x00095bd0


	//   ....[125]....
        /*ca3c*/ 	.word	0x00095c40


	//   ....[126]....
        /*ca40*/ 	.word	0x00095cd0


	//   ....[127]....
        /*ca44*/ 	.word	0x00095d30


	//   ....[128]....
        /*ca48*/ 	.word	0x00095da0


	//   ....[129]....
        /*ca4c*/ 	.word	0x00095e10


	//   ....[130]....
        /*ca50*/ 	.word	0x00095ec0


	//   ....[131]....
        /*ca54*/ 	.word	0x00095f60


	//   ....[132]....
        /*ca58*/ 	.word	0x00095fc0


	//   ....[133]....
        /*ca5c*/ 	.word	0x00096040


	//   ....[134]....
        /*ca60*/ 	.word	0x000960d0


	//   ....[135]....
        /*ca64*/ 	.word	0x00096140


	//   ....[136]....
        /*ca68*/ 	.word	0x000961b0


	//   ....[137]....
        /*ca6c*/ 	.word	0x00096210


	//   ....[138]....
        /*ca70*/ 	.word	0x00096280


	//   ....[139]....
        /*ca74*/ 	.word	0x000962f0


	//   ....[140]....
        /*ca78*/ 	.word	0x00096360


	//   ....[141]....
        /*ca7c*/ 	.word	0x00096460


	//   ....[142]....
        /*ca80*/ 	.word	0x000964d0


	//   ....[143]....
        /*ca84*/ 	.word	0x00096540


	//   ....[144]....
        /*ca88*/ 	.word	0x000965b0


	//   ....[145]....
        /*ca8c*/ 	.word	0x00096620


	//   ....[146]....
        /*ca90*/ 	.word	0x00096690


	//   ....[147]....
        /*ca94*/ 	.word	0x000966f0


	//   ....[148]....
        /*ca98*/ 	.word	0x00096760


	//   ....[149]....
        /*ca9c*/ 	.word	0x000967d0


	//   ....[150]....
        /*caa0*/ 	.word	0x00096840


	//   ....[151]....
        /*caa4*/ 	.word	0x00096940


	//   ....[152]....
        /*caa8*/ 	.word	0x000969b0


	//   ....[153]....
        /*caac*/ 	.word	0x00096a20


	//   ....[154]....
        /*cab0*/ 	.word	0x00096a90


	//   ....[155]....
        /*cab4*/ 	.word	0x00096b00


	//   ....[156]....
        /*cab8*/ 	.word	0x00096b70


	//   ....[157]....
        /*cabc*/ 	.word	0x00096bd0


	//   ....[158]....
        /*cac0*/ 	.word	0x00096c40


	//   ....[159]....
        /*cac4*/ 	.word	0x00096cb0


	//   ....[160]....
        /*cac8*/ 	.word	0x00096d20


	//   ....[161]....
        /*cacc*/ 	.word	0x00096d90


	//   ....[162]....
        /*cad0*/ 	.word	0x00096df0


	//   ....[163]....
        /*cad4*/ 	.word	0x00096ef0


	//   ....[164]....
        /*cad8*/ 	.word	0x00096f60


	//   ....[165]....
        /*cadc*/ 	.word	0x00096fe0


	//   ....[166]....
        /*cae0*/ 	.word	0x00097050


	//   ....[167]....
        /*cae4*/ 	.word	0x000970b0


	//   ....[168]....
        /*cae8*/ 	.word	0x00097120


	//   ....[169]....
        /*caec*/ 	.word	0x00097190


	//   ....[170]....
        /*caf0*/ 	.word	0x00097200


	//   ....[171]....
        /*caf4*/ 	.word	0x000972e0


	//   ....[172]....
        /*caf8*/ 	.word	0x00097350


	//   ....[173]....
        /*cafc*/ 	.word	0x000973d0


	//   ....[174]....
        /*cb00*/ 	.word	0x00097440


	//   ....[175]....
        /*cb04*/ 	.word	0x000974b0


	//   ....[176]....
        /*cb08*/ 	.word	0x00097520


	//   ....[177]....
        /*cb0c*/ 	.word	0x00097580


	//   ....[178]....
        /*cb10*/ 	.word	0x000975f0


	//   ....[179]....
        /*cb14*/ 	.word	0x00097660


	//   ....[180]....
        /*cb18*/ 	.word	0x00097730


	//   ....[181]....
        /*cb1c*/ 	.word	0x000977c0


	//   ....[182]....
        /*cb20*/ 	.word	0x00097820


	//   ....[183]....
        /*cb24*/ 	.word	0x00097890


	//   ....[184]....
        /*cb28*/ 	.word	0x00097900


	//   ....[185]....
        /*cb2c*/ 	.word	0x00097990


	//   ....[186]....
        /*cb30*/ 	.word	0x00097a00


	//   ....[187]....
        /*cb34*/ 	.word	0x00097a60


	//   ....[188]....
        /*cb38*/ 	.word	0x00097ad0


	//   ....[189]....
        /*cb3c*/ 	.word	0x00097b60


	//   ....[190]....
        /*cb40*/ 	.word	0x00097bd0


	//   ....[191]....
        /*cb44*/ 	.word	0x00097c80


	//   ....[192]....
        /*cb48*/ 	.word	0x00097ce0


	//   ....[193]....
        /*cb4c*/ 	.word	0x00097da0


	//   ....[194]....
        /*cb50*/ 	.word	0x00097e10


	//   ....[195]....
        /*cb54*/ 	.word	0x00097e80


	//   ....[196]....
        /*cb58*/ 	.word	0x00097ef0


	//   ....[197]....
        /*cb5c*/ 	.word	0x00097f50


	//   ....[198]....
        /*cb60*/ 	.word	0x00097fc0


	//   ....[199]....
        /*cb64*/ 	.word	0x00098040


	//   ....[200]....
        /*cb68*/ 	.word	0x000980b0


	//   ....[201]....
        /*cb6c*/ 	.word	0x00098160


	//   ....[202]....
        /*cb70*/ 	.word	0x000981d0


	//   ....[203]....
        /*cb74*/ 	.word	0x00098240


	//   ....[204]....
        /*cb78*/ 	.word	0x000982d0


	//   ....[205]....
        /*cb7c*/ 	.word	0x00098340


	//   ....[206]....
        /*cb80*/ 	.word	0x000983d0


	//   ....[207]....
        /*cb84*/ 	.word	0x00098430


	//   ....[208]....
        /*cb88*/ 	.word	0x000984a0


	//   ....[209]....
        /*cb8c*/ 	.word	0x00098510


	//   ....[210]....
        /*cb90*/ 	.word	0x000985d0


	//   ....[211]....
        /*cb94*/ 	.word	0x00098640


	//   ....[212]....
        /*cb98*/ 	.word	0x000986b0


	//   ....[213]....
        /*cb9c*/ 	.word	0x00098720


	//   ....[214]....
        /*cba0*/ 	.word	0x000987d0


	//   ....[215]....
        /*cba4*/ 	.word	0x00098840


	//   ....[216]....
        /*cba8*/ 	.word	0x000988b0


	//   ....[217]....
        /*cbac*/ 	.word	0x00098910


	//   ....[218]....
        /*cbb0*/ 	.word	0x00098980


	//   ....[219]....
        /*cbb4*/ 	.word	0x00098a00


	//   ....[220]....
        /*cbb8*/ 	.word	0x00098a70


	//   ....[221]....
        /*cbbc*/ 	.word	0x00098b20


	//   ....[222]....
        /*cbc0*/ 	.word	0x00098b90


	//   ....[223]....
        /*cbc4*/ 	.word	0x00098c00


	//   ....[224]....
        /*cbc8*/ 	.word	0x00098c90


	//   ....[225]....
        /*cbcc*/ 	.word	0x00098d20


	//   ....[226]....
        /*cbd0*/ 	.word	0x00098d90


	//   ....[227]....
        /*cbd4*/ 	.word	0x00098df0


	//   ....[228]....
        /*cbd8*/ 	.word	0x00098e60


	//   ....[229]....
        /*cbdc*/ 	.word	0x00098f20


	//   ....[230]....
        /*cbe0*/ 	.word	0x00098f90


	//   ....[231]....
        /*cbe4*/ 	.word	0x00099000


	//   ....[232]....
        /*cbe8*/ 	.word	0x00099070


	//   ....[233]....
        /*cbec*/ 	.word	0x000990e0


	//   ....[234]....
        /*cbf0*/ 	.word	0x00099170


	//   ....[235]....
        /*cbf4*/ 	.word	0x00099200


	//   ....[236]....
        /*cbf8*/ 	.word	0x00099270


	//   ....[237]....
        /*cbfc*/ 	.word	0x000992d0


	//   ....[238]....
        /*cc00*/ 	.word	0x00099340


	//   ....[239]....
        /*cc04*/ 	.word	0x000993f0


	//   ....[240]....
        /*cc08*/ 	.word	0x00099460


	//   ....[241]....
        /*cc0c*/ 	.word	0x00099500


	//   ....[242]....
        /*cc10*/ 	.word	0x00099570


	//   ....[243]....
        /*cc14*/ 	.word	0x000995e0


	//   ....[244]....
        /*cc18*/ 	.word	0x00099650


	//   ....[245]....
        /*cc1c*/ 	.word	0x000996e0


	//   ....[246]....
        /*cc20*/ 	.word	0x00099750


	//   ....[247]....
        /*cc24*/ 	.word	0x000997b0


	//   ....[248]....
        /*cc28*/ 	.word	0x00099820


	//   ....[249]....
        /*cc2c*/ 	.word	0x000998d0


	//   ....[250]....
        /*cc30*/ 	.word	0x00099940


	//   ....[251]....
        /*cc34*/ 	.word	0x000999e0


	//   ....[252]....
        /*cc38*/ 	.word	0x00099a50


	//   ....[253]....
        /*cc3c*/ 	.word	0x00099ac0


	//   ....[254]....
        /*cc40*/ 	.word	0x00099b30


	//   ....[255]....
        /*cc44*/ 	.word	0x00099bc0


	//   ....[0]....
        /*cc48*/ 	.word	0x00099c30


	//   ....[1]....
        /*cc4c*/ 	.word	0x00099c90


	//   ....[2]....
        /*cc50*/ 	.word	0x00099d00


	//   ....[3]....
        /*cc54*/ 	.word	0x00099db0


	//   ....[4]....
        /*cc58*/ 	.word	0x00099e20


	//   ....[5]....
        /*cc5c*/ 	.word	0x00099ec0


	//   ....[6]....
        /*cc60*/ 	.word	0x00099f30


	//   ....[7]....
        /*cc64*/ 	.word	0x00099fa0


	//   ....[8]....
        /*cc68*/ 	.word	0x0009a010


	//   ....[9]....
        /*cc6c*/ 	.word	0x0009a0a0


	//   ....[10]....
        /*cc70*/ 	.word	0x0009a110


	//   ....[11]....
        /*cc74*/ 	.word	0x0009a170


	//   ....[12]....
        /*cc78*/ 	.word	0x0009a1e0


	//   ....[13]....
        /*cc7c*/ 	.word	0x0009a290


	//   ....[14]....
        /*cc80*/ 	.word	0x0009a300


	//   ....[15]....
        /*cc84*/ 	.word	0x0009a3a0


	//   ....[16]....
        /*cc88*/ 	.word	0x0009a410


	//   ....[17]....
        /*cc8c*/ 	.word	0x0009a480


	//   ....[18]....
        /*cc90*/ 	.word	0x0009a4f0


	//   ....[19]....
        /*cc94*/ 	.word	0x0009a560


	//   ....[20]....
        /*cc98*/ 	.word	0x0009a5f0


	//   ....[21]....
        /*cc9c*/ 	.word	0x0009a650


	//   ....[22]....
        /*cca0*/ 	.word	0x0009a6c0


	//   ....[23]....
        /*cca4*/ 	.word	0x0009a7a0


	//   ....[24]....
        /*cca8*/ 	.word	0x0009a810


	//   ....[25]....
        /*ccac*/ 	.word	0x0009a880


	//   ....[26]....
        /*ccb0*/ 	.word	0x0009a8f0


	//   ....[27]....
        /*ccb4*/ 	.word	0x0009a960


	//   ....[28]....
        /*ccb8*/ 	.word	0x0009a9d0


	//   ....[29]....
        /*ccbc*/ 	.word	0x0009aa60


	//   ....[30]....
        /*ccc0*/ 	.word	0x0009aad0


	//   ....[31]....
        /*ccc4*/ 	.word	0x0009ab30


	//   ....[32]....
        /*ccc8*/ 	.word	0x0009aba0


	//   ....[33]....
        /*cccc*/ 	.word	0x0009ac50


	//   ....[34]....
        /*ccd0*/ 	.word	0x0009acc0


	//   ....[35]....
        /*ccd4*/ 	.word	0x0009ad60


	//   ....[36]....
        /*ccd8*/ 	.word	0x0009add0


	//   ....[37]....
        /*ccdc*/ 	.word	0x0009ae50


	//   ....[38]....
        /*cce0*/ 	.word	0x0009aec0


	//   ....[39]....
        /*cce4*/ 	.word	0x0009af30


	//   ....[40]....
        /*cce8*/ 	.word	0x0009afa0


	//   ....[41]....
        /*ccec*/ 	.word	0x0009b000


	//   ....[42]....
        /*ccf0*/ 	.word	0x0009b070


	//   ....[43]....
        /*ccf4*/ 	.word	0x0009b100


	//   ....[44]....
        /*ccf8*/ 	.word	0x0009b170


	//   ....[45]....
        /*ccfc*/ 	.word	0x0009b1e0


	//   ....[46]....
        /*cd00*/ 	.word	0x0009b240


	//   ....[47]....
        /*cd04*/ 	.word	0x0009b2b0


	//   ....[48]....
        /*cd08*/ 	.word	0x0009b320


	//   ....[49]....
        /*cd0c*/ 	.word	0x0009b390


	//   ....[50]....
        /*cd10*/ 	.word	0x0009b400


	//   ....[51]....
        /*cd14*/ 	.word	0x0009b470


	//   ....[52]....
        /*cd18*/ 	.word	0x0009b4e0


	//   ....[53]....
        /*cd1c*/ 	.word	0x0009b550


	//   ....[54]....
        /*cd20*/ 	.word	0x0009b5c0


	//   ....[55]....
        /*cd24*/ 	.word	0x0009b630


	//   ....[56]....
        /*cd28*/ 	.word	0x0009b690


	//   ....[57]....
        /*cd2c*/ 	.word	0x0009b700


	//   ....[58]....
        /*cd30*/ 	.word	0x0009b770


	//   ....[59]....
        /*cd34*/ 	.word	0x0009b7e0


	//   ....[60]....
        /*cd38*/ 	.word	0x0009b8c0


	//   ....[61]....
        /*cd3c*/ 	.word	0x0009b940


	//   ....[62]....
        /*cd40*/ 	.word	0x0009ba30


	//   ....[63]....
        /*cd44*/ 	.word	0x0009baa0


	//   ....[64]....
        /*cd48*/ 	.word	0x0009bb10


	//   ....[65]....
        /*cd4c*/ 	.word	0x0009bb80


	//   ....[66]....
        /*cd50*/ 	.word	0x0009bbe0


	//   ....[67]....
        /*cd54*/ 	.word	0x0009bc50


	//   ....[68]....
        /*cd58*/ 	.word	0x0009bcd0


	//   ....[69]....
        /*cd5c*/ 	.word	0x0009bdd0


	//   ....[70]....
        /*cd60*/ 	.word	0x0009be50


	//   ....[71]....
        /*cd64*/ 	.word	0x0009beb0


	//   ....[72]....
        /*cd68*/ 	.word	0x0009bf20


	//   ....[73]....
        /*cd6c*/ 	.word	0x0009bf90


	//   ....[74]....
        /*cd70*/ 	.word	0x0009c010


	//   ....[75]....
        /*cd74*/ 	.word	0x0009c080


	//   ....[76]....
        /*cd78*/ 	.word	0x0009c0e0


	//   ....[77]....
        /*cd7c*/ 	.word	0x0009c1d0


	//   ....[78]....
        /*cd80*/ 	.word	0x0009c250


	//   ....[79]....
        /*cd84*/ 	.word	0x0009c2c0


	//   ....[80]....
        /*cd88*/ 	.word	0x0009c330


	//   ....[81]....
        /*cd8c*/ 	.word	0x0009c390


	//   ....[82]....
        /*cd90*/ 	.word	0x0009c400


	//   ....[83]....
        /*cd94*/ 	.word	0x0009c470


	//   ....[84]....
        /*cd98*/ 	.word	0x0009c4e0


	//   ....[85]....
        /*cd9c*/ 	.word	0x0009c580


	//   ....[86]....
        /*cda0*/ 	.word	0x0009c600


	//   ....[87]....
        /*cda4*/ 	.word	0x0009c680


	//   ....[88]....
        /*cda8*/ 	.word	0x0009c6f0


	//   ....[89]....
        /*cdac*/ 	.word	0x0009c790


	//   ....[90]....
        /*cdb0*/ 	.word	0x0009c800


	//   ....[91]....
        /*cdb4*/ 	.word	0x0009c870


	//   ....[92]....
        /*cdb8*/ 	.word	0x0009c8e0


	//   ....[93]....
        /*cdbc*/ 	.word	0x0009c950


	//   ....[94]....
        /*cdc0*/ 	.word	0x0009c9c0


	//   ....[95]....
        /*cdc4*/ 	.word	0x0009ca30


	//   ....[96]....
        /*cdc8*/ 	.word	0x0009ca90


	//   ....[97]....
        /*cdcc*/ 	.word	0x0009cb80


	//   ....[98]....
        /*cdd0*/ 	.word	0x0009cc00


	//   ....[99]....
        /*cdd4*/ 	.word	0x0009cc70


	//   ....[100]....
        /*cdd8*/ 	.word	0x0009cce0


	//   ....[101]....
        /*cddc*/ 	.word	0x0009cd40


	//   ....[102]....
        /*cde0*/ 	.word	0x0009cdb0


	//   ....[103]....
        /*cde4*/ 	.word	0x0009ce20


	//   ....[104]....
        /*cde8*/ 	.word	0x0009ce90


	//   ....[105]....
        /*cdec*/ 	.word	0x0009cf20


	//   ....[106]....
        /*cdf0*/ 	.word	0x0009cf80


	//   ....[107]....
        /*cdf4*/ 	.word	0x0009d060


	//   ....[108]....
        /*cdf8*/ 	.word	0x0009d0e0


	//   ....[109]....
        /*cdfc*/ 	.word	0x0009d150


	//   ....[110]....
        /*ce00*/ 	.word	0x0009d1c0


	//   ....[111]....
        /*ce04*/ 	.word	0x0009d220


	//   ....[112]....
        /*ce08*/ 	.word	0x0009d290


	//   ....[113]....
        /*ce0c*/ 	.word	0x0009d300


	//   ....[114]....
        /*ce10*/ 	.word	0x0009d370


	//   ....[115]....
        /*ce14*/ 	.word	0x0009d400


	//   ....[116]....
        /*ce18*/ 	.word	0x0009d460


	//   ....[117]....
        /*ce1c*/ 	.word	0x0009d520


	//   ....[118]....
        /*ce20*/ 	.word	0x0009d5a0


	//   ....[119]....
        /*ce24*/ 	.word	0x0009d610


	//   ....[120]....
        /*ce28*/ 	.word	0x0009d6c0


	//   ....[121]....
        /*ce2c*/ 	.word	0x0009d720


	//   ....[122]....
        /*ce30*/ 	.word	0x0009d790


	//   ....[123]....
        /*ce34*/ 	.word	0x0009d880


	//   ....[124]....
        /*ce38*/ 	.word	0x0009d8f0


	//   ....[125]....
        /*ce3c*/ 	.word	0x0009d960


	//   ....[126]....
        /*ce40*/ 	.word	0x0009d9c0


	//   ....[127]....
        /*ce44*/ 	.word	0x0009da30


	//   ....[128]....
        /*ce48*/ 	.word	0x0009daa0


	//   ....[129]....
        /*ce4c*/ 	.word	0x0009db20


	//   ....[130]....
        /*ce50*/ 	.word	0x0009db90


	//   ....[131]....
        /*ce54*/ 	.word	0x0009dc00


	//   ....[132]....
        /*ce58*/ 	.word	0x0009dc70


	//   ....[133]....
        /*ce5c*/ 	.word	0x0009dd00


	//   ....[134]....
        /*ce60*/ 	.word	0x0009dd70


	//   ....[135]....
        /*ce64*/ 	.word	0x0009dde0


	//   ....[136]....
        /*ce68*/ 	.word	0x0009de40


	//   ....[137]....
        /*ce6c*/ 	.word	0x0009dec0


	//   ....[138]....
        /*ce70*/ 	.word	0x0009df70


	//   ....[139]....
        /*ce74*/ 	.word	0x0009e0a0


	//   ....[140]....
        /*ce78*/ 	.word	0x0009e110


	//   ....[141]....
        /*ce7c*/ 	.word	0x0009e170


	//   ....[142]....
        /*ce80*/ 	.word	0x0009e1e0


	//   ....[143]....
        /*ce84*/ 	.word	0x0009e270


	//   ....[144]....
        /*ce88*/ 	.word	0x0009e2e0


	//   ....[145]....
        /*ce8c*/ 	.word	0x0009e350


	//   ....[146]....
        /*ce90*/ 	.word	0x0009e3c0


	//   ....[147]....
        /*ce94*/ 	.word	0x0009e4a0


	//   ....[148]....
        /*ce98*/ 	.word	0x0009e520


	//   ....[149]....
        /*ce9c*/ 	.word	0x0009e590


	//   ....[150]....
        /*cea0*/ 	.word	0x0009e620


	//   ....[151]....
        /*cea4*/ 	.word	0x0009e6f0


	//   ....[152]....
        /*cea8*/ 	.word	0x0009e770


	//   ....[153]....
        /*ceac*/ 	.word	0x0009e7e0


	//   ....[154]....
        /*ceb0*/ 	.word	0x0009e890


	//   ....[155]....
        /*ceb4*/ 	.word	0x0009e900


	//   ....[156]....
        /*ceb8*/ 	.word	0x0009e960


	//   ....[157]....
        /*cebc*/ 	.word	0x0009ea20


	//   ....[158]....
        /*cec0*/ 	.word	0x0009eb00


	//   ....[159]....
        /*cec4*/ 	.word	0x0009eba0


	//   ....[160]....
        /*cec8*/ 	.word	0x0009ec40


	//   ....[161]....
        /*cecc*/ 	.word	0x0009ecb0


	//   ....[162]....
        /*ced0*/ 	.word	0x0009eda0


	//   ....[163]....
        /*ced4*/ 	.word	0x0009ee20


	//   ....[164]....
        /*ced8*/ 	.word	0x0009eeb0


	//   ....[165]....
        /*cedc*/ 	.word	0x0009ef70


	//   ....[166]....
        /*cee0*/ 	.word	0x0009f030


	//   ....[167]....
        /*cee4*/ 	.word	0x0009f0d0


	//   ....[168]....
        /*cee8*/ 	.word	0x0009f190


	//   ....[169]....
        /*ceec*/ 	.word	0x0009f280


	//   ....[170]....
        /*cef0*/ 	.word	0x0009f300


	//   ....[171]....
        /*cef4*/ 	.word	0x0009f380


	//   ....[172]....
        /*cef8*/ 	.word	0x0009f410


	//   ....[173]....
        /*cefc*/ 	.word	0x0009f510


	//   ....[174]....
        /*cf00*/ 	.word	0x0009f600


	//   ....[175]....
        /*cf04*/ 	.word	0x0009f680


	//   ....[176]....
        /*cf08*/ 	.word	0x0009f6e0


	//   ....[177]....
        /*cf0c*/ 	.word	0x0009f760


	//   ....[178]....
        /*cf10*/ 	.word	0x0009f830


	//   ....[179]....
        /*cf14*/ 	.word	0x0009f920


	//   ....[180]....
        /*cf18*/ 	.word	0x0009f9f0


	//   ....[181]....
        /*cf1c*/ 	.word	0x0009fa60


	//   ....[182]....
        /*cf20*/ 	.word	0x0009fb40


	//   ....[183]....
        /*cf24*/ 	.word	0x0009fbc0


	//   ....[184]....
        /*cf28*/ 	.word	0x0009fcc0


	//   ....[185]....
        /*cf2c*/ 	.word	0x0009fd40


	//   ....[186]....
        /*cf30*/ 	.word	0x0009fdc0


	//   ....[187]....
        /*cf34*/ 	.word	0x0009fea0


	//   ....[188]....
        /*cf38*/ 	.word	0x0009ff90


	//   ....[189]....
        /*cf3c*/ 	.word	0x000a0080


	//   ....[190]....
        /*cf40*/ 	.word	0x000a0150


	//   ....[191]....
        /*cf44*/ 	.word	0x000a01d0


	//   ....[192]....
        /*cf48*/ 	.word	0x000a0270


	//   ....[193]....
        /*cf4c*/ 	.word	0x000a0330


	//   ....[194]....
        /*cf50*/ 	.word	0x000a03f0


	//   ....[195]....
        /*cf54*/ 	.word	0x000a0480


	//   ....[196]....
        /*cf58*/ 	.word	0x000a0510


	//   ....[197]....
        /*cf5c*/ 	.word	0x000a05f0


	//   ....[198]....
        /*cf60*/ 	.word	0x000a0690


	//   ....[199]....
        /*cf64*/ 	.word	0x000a07a0


	//   ....[200]....
        /*cf68*/ 	.word	0x000a0850


	//   ....[201]....
        /*cf6c*/ 	.word	0x000a08d0


	//   ....[202]....
        /*cf70*/ 	.word	0x000a0980


	//   ....[203]....
        /*cf74*/ 	.word	0x000a0a90


	//   ....[204]....
        /*cf78*/ 	.word	0x000a0b30


	//   ....[205]....
        /*cf7c*/ 	.word	0x000a0bf0


	//   ....[206]....
        /*cf80*/ 	.word	0x000a0c90


	//   ....[207]....
        /*cf84*/ 	.word	0x000a0db0


	//   ....[208]....
        /*cf88*/ 	.word	0x000a0e40


	//   ....[209]....
        /*cf8c*/ 	.word	0x000a0ef0


	//   ....[210]....
        /*cf90*/ 	.word	0x000a0f70


	//   ....[211]....
        /*cf94*/ 	.word	0x000a1000


	//   ....[212]....
        /*cf98*/ 	.word	0x000a10e0


	//   ....[213]....
        /*cf9c*/ 	.word	0x000a1180


	//   ....[214]....
        /*cfa0*/ 	.word	0x000a1220


	//   ....[215]....
        /*cfa4*/ 	.word	0x000a1320


	//   ....[216]....
        /*cfa8*/ 	.word	0x000a1380


	//   ....[217]....
        /*cfac*/ 	.word	0x000a1420


	//   ....[218]....
        /*cfb0*/ 	.word	0x000a1510


	//   ....[219]....
        /*cfb4*/ 	.word	0x000a15e0


	//   ....[220]....
        /*cfb8*/ 	.word	0x000a16c0


	//   ....[221]....
        /*cfbc*/ 	.word	0x000a1750


	//   ....[222]....
        /*cfc0*/ 	.word	0x000a17f0


	//   ....[223]....
        /*cfc4*/ 	.word	0x000a1890


	//   ....[224]....
        /*cfc8*/ 	.word	0x000a19c0


	//   ....[225]....
        /*cfcc*/ 	.word	0x000a1a70


	//   ....[226]....
        /*cfd0*/ 	.word	0x000a1ad0


	//   ....[227]....
        /*cfd4*/ 	.word	0x000a1ba0


	//   ....[228]....
        /*cfd8*/ 	.word	0x000a1c50


	//   ....[229]....
        /*cfdc*/ 	.word	0x000a1d00


	//   ....[230]....
        /*cfe0*/ 	.word	0x000a1de0


	//   ....[231]....
        /*cfe4*/ 	.word	0x000a1e40


	//   ....[232]....
        /*cfe8*/ 	.word	0x000a1ee0


	//   ....[233]....
        /*cfec*/ 	.word	0x000a1fd0


	//   ....[234]....
        /*cff0*/ 	.word	0x000a20d0


	//   ....[235]....
        /*cff4*/ 	.word	0x000a2150


	//   ....[236]....
        /*cff8*/ 	.word	0x000a21e0


	//   ....[237]....
        /*cffc*/ 	.word	0x000a2290


	//   ....[238]....
        /*d000*/ 	.word	0x000a2360


	//   ....[239]....
        /*d004*/ 	.word	0x000a2470


	//   ....[240]....
        /*d008*/ 	.word	0x000a2520


	//   ....[241]....
        /*d00c*/ 	.word	0x000a2580


	//   ....[242]....
        /*d010*/ 	.word	0x000a2620


	//   ....[243]....
        /*d014*/ 	.word	0x000a26e0


	//   ....[244]....
        /*d018*/ 	.word	0x000a2760


	//   ....[245]....
        /*d01c*/ 	.word	0x000a2840


	//   ....[246]....
        /*d020*/ 	.word	0x000a28a0


	//   ....[247]....
        /*d024*/ 	.word	0x000a29a0


	//   ....[248]....
        /*d028*/ 	.word	0x000a2a60


	//   ....[249]....
        /*d02c*/ 	.word	0x000a2b40


	//   ....[250]....
        /*d030*/ 	.word	0x000a2c80


	//   ....[251]....
        /*d034*/ 	.word	0x000a2ce0


	//   ....[252]....
        /*d038*/ 	.word	0x000a2da0


	//   ....[253]....
        /*d03c*/ 	.word	0x000a2e30


	//   ....[254]....
        /*d040*/ 	.word	0x000a2ef0


	//   ....[255]....
        /*d044*/ 	.word	0x000a2f80


	//   ....[0]....
        /*d048*/ 	.word	0x000a2fe0


	//   ....[1]....
        /*d04c*/ 	.word	0x000a30a0


	//   ....[2]....
        /*d050*/ 	.word	0x000a3160


	//   ....[3]....
        /*d054*/ 	.word	0x000a3240


	//   ....[4]....
        /*d058*/ 	.word	0x000a3310


	//   ....[5]....
        /*d05c*/ 	.word	0x000a33c0


	//   ....[6]....
        /*d060*/ 	.word	0x000a3450


	//   ....[7]....
        /*d064*/ 	.word	0x000a34e0


	//   ....[8]....
        /*d068*/ 	.word	0x000a35a0


	//   ....[9]....
        /*d06c*/ 	.word	0x000a3600


	//   ....[10]....
        /*d070*/ 	.word	0x000a3680


	//   ....[11]....
        /*d074*/ 	.word	0x000a3730


	//   ....[12]....
        /*d078*/ 	.word	0x000a37d0


	//   ....[13]....
        /*d07c*/ 	.word	0x000a38a0


	//   ....[14]....
        /*d080*/ 	.word	0x000a3950


	//----- nvinfo : EIATTR_VRC_CTA_INIT_COUNT
	.align		4
.L_73:
        /*d084*/ 	.byte	0x02, 0x4a
	.zero		1
	.zero		1


	//----- nvinfo : EIATTR_EXIT_INSTR_OFFSETS
	.align		4
        /*d088*/ 	.byte	0x04, 0x1c
        /*d08a*/ 	.short	(.L_75 - .L_74)


	//   ....[0]....
.L_74:
        /*d08c*/ 	.word	0x00000080


	//   ....[1]....
        /*d090*/ 	.word	0x0000fab0


	//   ....[2]....
        /*d094*/ 	.word	0x000780f0


	//----- nvinfo : EIATTR_CRS_STACK_SIZE
	.align		4
.L_75:
        /*d098*/ 	.byte	0x04, 0x1e
        /*d09a*/ 	.short	(.L_77 - .L_76)
.L_76:
        /*d09c*/ 	.word	0x00000000


	//----- nvinfo : EIATTR_CBANK_PARAM_SIZE
	.align		4
.L_77:
        /*d0a0*/ 	.byte	0x03, 0x19
        /*d0a2*/ 	.short	0x00d8


	//----- nvinfo : EIATTR_PARAM_CBANK
	.align		4
        /*d0a4*/ 	.byte	0x04, 0x0a
        /*d0a6*/ 	.short	(.L_79 - .L_78)
	.align		4
.L_78:
        /*d0a8*/ 	.word	index@(.nv.constant0._Z17qk_sparse_forwardPK13__nv_bfloat16S1_S1_PKiS3_fPfS4_S4_lllllllllllllllliiii)
        /*d0ac*/ 	.short	0x0380
        /*d0ae*/ 	.short	0x00d8


	//----- nvinfo : EIATTR_SW_WAR
	.align		4
.L_79:
        /*d0b0*/ 	.byte	0x04, 0x36
        /*d0b2*/ 	.short	(.L_81 - .L_80)
.L_80:
        /*d0b4*/ 	.word	0x00000008
.L_81:


//--------------------- .nv.callgraph             --------------------------
	.section	.nv.callgraph,"",@"SHT_CUDA_CALLGRAPH"
	.align	4
	.sectionentsize	8
	.align		4
        /*0000*/ 	.word	0x00000000
	.align		4
        /*0004*/ 	.word	0xffffffff
	.align		4
        /*0008*/ 	.word	0x00000000
	.align		4
        /*000c*/ 	.word	0xfffffffe
	.align		4
        /*0010*/ 	.word	0x00000000
	.align		4
        /*0014*/ 	.word	0xfffffffd
	.align		4
        /*0018*/ 	.word	0x00000000
	.align		4
        /*001c*/ 	.word	0xfffffffc


//--------------------- .text._Z17qk_sparse_forwardPK13__nv_bfloat16S1_S1_PKiS3_fPfS4_S4_lllllllllllllllliiii --------------------------
	.section	.text._Z17qk_sparse_forwardPK13__nv_bfloat16S1_S1_PKiS3_fPfS4_S4_lllllllllllllllliiii,"ax",@progbits
	.align	128
        .global         _Z17qk_sparse_forwardPK13__nv_bfloat16S1_S1_PKiS3_fPfS4_S4_lllllllllllllllliiii
        .type           _Z17qk_sparse_forwardPK13__nv_bfloat16S1_S1_PKiS3_fPfS4_S4_lllllllllllllllliiii,@function
        .size           _Z17qk_sparse_forwardPK13__nv_bfloat16S1_S1_PKiS3_fPfS4_S4_lllllllllllllllliiii,(.L_x_2078 - _Z17qk_sparse_forwardPK13__nv_bfloat16S1_S1_PKiS3_fPfS4_S4_lllllllllllllllliiii)
        .other          _Z17qk_sparse_forwardPK13__nv_bfloat16S1_S1_PKiS3_fPfS4_S4_lllllllllllllllliiii,@"STO_CUDA_ENTRY STV_DEFAULT"
_Z17qk_sparse_forwardPK13__nv_bfloat16S1_S1_PKiS3_fPfS4_S4_lllllllllllllllliiii:
.text._Z17qk_sparse_forwardPK13__nv_bfloat16S1_S1_PKiS3_fPfS4_S4_lllllllllllllllliiii:
[----:B------:R-:W0:Y:S08]  /*0000*/  LDC R1, c[0x0][0x37c] ;  /* 0x0000df00ff017b82 */ /* 0x000e300000000800 */
[----:B------:R-:W1:Y:S01]  /*0010*/  S2UR UR4, SR_CTAID.X ;  /* 0x00000000000479c3 */ /* 0x000e620000002500 */
[----:B------:R-:W2:Y:S01]  /*0020*/  LDCU UR72, c[0x0][0x450] ;  /* 0x00008a00ff4877ac */ /* 0x000ea20008000800 */
[----:B0-----:R-:W-:-:S04]  /*0030*/  IADD3 R1, PT, PT, R1, -0x5c0, RZ ;  /* 0xfffffa4001017810 */ /* 0x001fc80007ffe0ff */
[----:B------:R-:W-:Y:S01]  /*0040*/  R2UR UR5, R1 ;  /* 0x00000000010572ca */ /* 0x000fe200000e0000 */
[----:B-1----:R-:W-:-:S04]  /*0050*/  USHF.L.U32 UR4, UR4, 0x7, URZ ;  /* 0x0000000704047899 */ /* 0x002fc800080006ff */
[----:B--2---:R-:W-:-:S06]  /*0060*/  UISETP.GE.AND UP0, UPT, UR4, UR72, UPT ;  /* 0x000000480400728c */ /* 0x004fcc000bf06270 */
[----:B------:R-:W-:-:S13]  /*0070*/  PLOP3.LUT P0, PT, PT, PT, UP0, 0x80, 0x8 ;  /* 0x000000000008781c */ /* 0x000fda0003f0f008 */
[----:B------:R-:W-:Y:S05]  /*0080*/  @P0 EXIT ;  /* 0x000000000000094d */ /* 0x000fea0003800000 */
[----:B------:R-:W0:Y:S01]  /*0090*/  S2UR UR12, SR_CTAID.Y ;  /* 0x00000000000c79c3 */ /* 0x000e220000002600 */
[----:B------:R-:W1:Y:S01]  /*00a0*/  S2R R3, SR_TID.X ;  /* 0x0000000000037919 */ /* 0x000e620000002100 */
[----:B------:R-:W0:Y:S01]  /*00b0*/  LDCU.64 UR6, c[0x0][0x3c8] ;  /* 0x00007900ff0677ac */ /* 0x000e220008000a00 */
[----:B------:R-:W2:Y:S01]  /*00c0*/  LDCU.64 UR10, c[0x0][0x428] ;  /* 0x00008500ff0a77ac */ /* 0x000ea20008000a00 */
[----:B------:R-:W3:Y:S01]  /*00d0*/  LDCU.128 UR24, c[0x0][0x3d0] ;  /* 0x00007a00ff1877ac */ /* 0x000ee20008000c00 */
[----:B------:R-:W4:Y:S01]  /*00e0*/  LDCU.64 UR44, c[0x0][0x430] ;  /* 0x00008600ff2c77ac */ /* 0x000f220008000a00 */
[----:B------:R-:W5:Y:S01]  /*00f0*/  LDCU.64 UR38, c[0x0][0x398] ;  /* 0x00007300ff2677ac */ /* 0x000f620008000a00 */
[----:B------:R-:W5:Y:S01]  /*0100*/  LDCU.64 UR42, c[0x0][0x380] ;  /* 0x00007000ff2a77ac */ /* 0x000f620008000a00 */
[----:B0-----:R-:W-:Y:S02]  /*0110*/  UIMAD.WIDE.U32 UR8, UR12, UR6, URZ ;  /* 0x000000060c0872a5 */ /* 0x001fe4000f8e00ff */
[----:B--2---:R-:W-:Y:S01]  /*0120*/  UIMAD.WIDE.U32 UR40, UR12, UR10, URZ ;  /* 0x0000000a0c2872a5 */ /* 0x004fe2000f8e00ff */
[----:B---3--:R-:W-:Y:S01]  /*0130*/  MOV R209, UR24 ;  /* 0x0000001800d17c02 */ /* 0x008fe20008000f00 */
[----:B------:R-:W-:-:S02]  /*0140*/  UIMAD UR10, UR12, UR7, UR9 ;  /* 0x000000070c0a72a4 */ /* 0x000fc4000f8e0209 */
[----:B------:R-:W-:Y:S01]  /*0150*/  IMAD.U32 R65, RZ, RZ, UR9 ;  /* 0x00000009ff417e24 */ /* 0x000fe2000f8e00ff */
[----:B------:R-:W-:Y:S01]  /*0160*/  MOV R64, UR8 ;  /* 0x0000000800407c02 */ /* 0x000fe20008000f00 */
[----:B------:R-:W-:Y:S01]  /*0170*/  UIMAD UR41, UR12, UR11, UR41 ;  /* 0x0000000b0c2972a4 */ /* 0x000fe2000f8e0229 */
[----:B-1----:R-:W-:Y:S01]  /*0180*/  LOP3.LUT R3, R3, 0x1f, RZ, 0xc0, !PT ;  /* 0x0000001f03037812 */ /* 0x002fe200078ec0ff */
[----:B------:R-:W-:Y:S01]  /*0190*/  USHF.R.S32.HI UR12, URZ, 0x1f, UR4 ;  /* 0x0000001fff0c7899 */ /* 0x000fe20008011404 */
[----:B------:R-:W-:Y:S01]  /*01a0*/  MOV R65, UR10 ;  /* 0x0000000a00417c02 */ /* 0x000fe20008000f00 */
[----:B------:R-:W0:Y:S02]  /*01b0*/  LDCU.64 UR6, c[0x0][0x358] ;  /* 0x00006b00ff0677ac */ /* 0x000e240008000a00 */
[C---:B------:R-:W-:Y:S01]  /*01c0*/  IMAD.WIDE.U32 R64, R3.reuse, UR26, R64 ;  /* 0x0000001a03407c25 */ /* 0x040fe2000f8e0040 */
[----:B----4-:R-:W-:Y:S02]  /*01d0*/  UIMAD UR8, UR12, UR44, URZ ;  /* 0x0000002c0c0872a4 */ /* 0x010fe4000f8e02ff */
[----:B------:R-:W-:Y:S01]  /*01e0*/  UIMAD UR9, UR12, UR24, URZ ;  /* 0x000000180c0972a4 */ /* 0x000fe2000f8e02ff */
[----:B------:R-:W-:Y:S01]  /*01f0*/  IMAD R65, R3, UR27, R65 ;  /* 0x0000001b03417c24 */ /* 0x000fe2000f8e0241 */
[----:B------:R-:W-:-:S02]  /*0200*/  UIMAD UR10, UR4, UR45, UR8 ;  /* 0x0000002d040a72a4 */ /* 0x000fc4000f8e0208 */
[----:B------:R-:W-:Y:S02]  /*0210*/  UIMAD UR11, UR4, UR25, UR9 ;  /* 0x00000019040b72a4 */ /* 0x000fe4000f8e0209 */
[----:B------:R-:W-:Y:S01]  /*0220*/  IMAD.WIDE.U32 R2, R209, UR4, R64 ;  /* 0x00000004d1027c25 */ /* 0x000fe2000f8e0040 */
[----:B------:R-:W-:-:S04]  /*0230*/  UIMAD.WIDE.U32 UR8, UR4, UR44, UR40 ;  /* 0x0000002c040872a5 */ /* 0x000fc8000f8e0028 */
[----:B------:R-:W-:Y:S01]  /*0240*/  UIADD3 UR9, UPT, UPT, UR9, UR10, URZ ;  /* 0x0000000a09097290 */ /* 0x000fe2000fffe0ff */
[----:B------:R-:W-:Y:S01]  /*0250*/  VIADD R3, R3, UR11 ;  /* 0x0000000b03037c36 */ /* 0x000fe20008000000 */
[----:B-----5:R-:W-:Y:S01]  /*0260*/  ULEA UR10, UP0, UR8, UR38, 0x2 ;  /* 0x00000026080a7291 */ /* 0x020fe2000f8010ff */
[----:B------:R-:W-:-:S03]  /*0270*/  LEA R6, P0, R2, UR42, 0x1 ;  /* 0x0000002a02067c11 */ /* 0x000fc6000f8008ff */
[----:B------:R-:W-:Y:S01]  /*0280*/  ULEA.HI.X UR8, UR8, UR39, UR9, 0x2, UP0 ;  /* 0x0000002708087291 */ /* 0x000fe200080f1409 */
[----:B------:R-:W-:Y:S02]  /*0290*/  LEA.HI.X R7, R2, UR43, R3, 0x1, P0 ;  /* 0x0000002b02077c11 */ /* 0x000fe400080f0c03 */
[----:B------:R-:W-:-:S03]  /*02a0*/  MOV R4, UR10 ;  /* 0x0000000a00047c02 */ /* 0x000fc60008000f00 */
[----:B------:R-:W-:Y:S01]  /*02b0*/  MOV R5, UR8 ;  /* 0x0000000800057c02 */ /* 0x000fe20008000f00 */
[----:B0-----:R-:W2:Y:S04]  /*02c0*/  LDG.E.U16.CONSTANT R2, desc[UR6][R6.64] ;  /* 0x0000000606027981 */ /* 0x001ea8000c1e9500 */
[----:B------:R-:W3:Y:S01]  /*02d0*/  LDG.E.CONSTANT R0, desc[UR6][R4.64] ;  /* 0x0000000604007981 */ /* 0x000ee2000c1e9900 */
[----:B------:R-:W-:-:S04]  /*02e0*/  UIADD3 UR12, UPT, UPT, UR4, 0x1, URZ ;  /* 0x00000001040c7890 */ /* 0x000fc8000fffe0ff */
[----:B------:R-:W-:Y:S01]  /*02f0*/  UISETP.GE.AND UP0, UPT, UR12, UR72, UPT ;  /* 0x000000480c00728c */ /* 0x000fe2000bf06270 */
[----:B--2---:R-:W-:Y:S01]  /*0300*/  IMAD.U32 R2, R2, 0x10000, RZ ;  /* 0x0001000002027824 */ /* 0x004fe200078e00ff */
[----:B---3--:R0:W-:Y:S04]  /*0310*/  STL [R1], R0 ;  /* 0x0000000001007387 */ /* 0x0081e80000100800 */
[----:B------:R0:W-:Y:S03]  /*0320*/  STL [R1+0x200], R2 ;  /* 0x0002000201007387 */ /* 0x0001e60000100800 */
[----:B------:R-:W-:Y:S05]  /*0330*/  BRA.U UP0, `(.L_x_0) ;  /* 0x0000000100587547 */ /* 0x000fea000b800000 */
[----:B------:R-:W-:-:S04]  /*0340*/  UIADD3 UR12, UPT, UPT, UR4, 0x1, URZ ;  /* 0x00000001040c7890 */ /* 0x000fc8000fffe0ff */
[----:B------:R-:W-:Y:S02]  /*0350*/  USHF.R.S32.HI UR10, URZ, 0x1f, UR12 ;  /* 0x0000001fff0a7899 */ /* 0x000fe4000801140c */
[----:B------:R-:W-:Y:S02]  /*0360*/  UIMAD.WIDE.U32 UR8, UR12, UR44, UR40 ;  /* 0x0000002c0c0872a5 */ /* 0x000fe4000f8e0028 */
[----:B0-----:R-:W-:Y:S01]  /*0370*/  IMAD.WIDE.U32 R2, R209, UR12, R64 ;  /* 0x0000000cd1027c25 */ /* 0x001fe2000f8e0040 */
[----:B------:R-:W-:Y:S02]  /*0380*/  UIMAD UR11, UR10, UR24, URZ ;  /* 0x000000180a0b72a4 */ /* 0x000fe4000f8e02ff */
[----:B------:R-:W-:Y:S02]  /*0390*/  UIMAD UR10, UR10, UR44, URZ ;  /* 0x0000002c0a0a72a4 */ /* 0x000fe4000f8e02ff */
[----:B------:R-:W-:Y:S01]  /*03a0*/  UIMAD UR11, UR12, UR25, UR11 ;  /* 0x000000190c0b72a4 */ /* 0x000fe2000f8e020b */
[----:B------:R-:W-:Y:S01]  /*03b0*/  LEA R6, P0, R2, UR42, 0x1 ;  /* 0x0000002a02067c11 */ /* 0x000fe2000f8008ff */
[----:B------:R-:W-:-:S02]  /*03c0*/  UIMAD UR10, UR12, UR45, UR10 ;  /* 0x0000002d0c0a72a4 */ /* 0x000fc4000f8e020a */
[----:B------:R-:W-:Y:S02]  /*03d0*/  ULEA UR12, UP0, UR8, UR38, 0x2 ;  /* 0x00000026080c7291 */ /* 0x000fe4000f8010ff */
[----:B------:R-:W-:Y:S01]  /*03e0*/  UIADD3 UR9, UPT, UPT, UR9, UR10, URZ ;  /* 0x0000000a09097290 */ /* 0x000fe2000fffe0ff */
[----:B------:R-:W-:-:S03]  /*03f0*/  IADD3 R3, PT, PT, R3, UR11, RZ ;  /* 0x0000000b03037c10 */ /* 0x000fc6000fffe0ff */
[----:B------:R-:W-:Y:S01]  /*0400*/  ULEA.HI.X UR8, UR8, UR39, UR9, 0x2, UP0 ;  /* 0x0000002708087291 */ /* 0x000fe200080f1409 */
[----:B------:R-:W-:Y:S02]  /*0410*/  LEA.HI.X R7, R2, UR43, R3, 0x1, P0 ;  /* 0x0000002b02077c11 */ /* 0x000fe400080f0c03 */
[----:B------:R-:W-:-:S03]  /*0420*/  MOV R4, UR12 ;  /* 0x0000000c00047c02 */ /* 0x000fc60008000f00 */
[----:B------:R-:W-:Y:S01]  /*0430*/  IMAD.U32 R5, RZ, RZ, UR8 ;  /* 0x00000008ff057e24 */ /* 0x000fe2000f8e00ff */
[----:B------:R-:W2:Y:S04]  /*0440*/  LDG.E.U16.CONSTANT R2, desc[UR6][R6.64] ;  /* 0x0000000606027981 */ /* 0x000ea8000c1e9500 */
[----:B------:R-:W3:Y:S01]  /*0450*/  LDG.E.CONSTANT R0, desc[UR6][R4.64] ;  /* 0x0000000604007981 */ /* 0x000ee2000c1e9900 */
[----:B--2---:R-:W-:-:S03]  /*0460*/  SHF.L.U32 R2, R2, 0x10, RZ ;  /* 0x0000001002027819 */ /* 0x004fc600000006ff */
[----:B---3--:R0:W-:Y:S04]  /*0470*/  STL [R1+0x4], R0 ;  /* 0x0000040001007387 */ /* 0x0081e80000100800 */
[----:B------:R0:W-:Y:S01]  /*0480*/  STL [R1+0x204], R2 ;  /* 0x0002040201007387 */ /* 0x0001e20000100800 */
[----:B------:R-:W-:Y:S05]  /*0490*/  BRA `(.L_x_1) ;  /* 0x00000000000c7947 */ /* 0x000fea0003800000 */
.L_x_0:
[----:B0-----:R-:W-:Y:S01]  /*04a0*/  MOV R0, 0xffffffff ;  /* 0xffffffff00007802 */ /* 0x001fe20000000f00 */
[----:B------:R1:W-:Y:S04]  /*04b0*/  STL [R1+0x204], RZ ;  /* 0x000204ff01007387 */ /* 0x0003e80000100800 */
[----:B------:R1:W-:Y:S02]  /*04c0*/  STL [R1+0x4], R0 ;  /* 0x0000040001007387 */ /* 0x0003e40000100800 */
.L_x_1:
[----:B------:R-:W-:Y:S01]  /*04d0*/  UIADD3 UR46, UPT, UPT, UR4, 0xb, URZ ;  /* 0x0000000b042e7890 */ /* 0x000fe2000fffe0ff */
[----:B------:R-:W-:Y:S01]  /*04e0*/  LOP3.LUT R206, R206, 0xffbfffff, RZ, 0xc0, !PT ;  /* 0xffbfffffcece7812 */ /* 0x000fe200078ec0ff */
[----:B------:R-:W-:Y:S01]  /*04f0*/  UIADD3 UR76, UPT, UPT, UR4, 0xc, URZ ;  /* 0x0000000c044c7890 */ /* 0x000fe2000fffe0ff */
[----:B------:R-:W-:Y:S01]  /*0500*/  LOP3.LUT R207, R207, 0xfffffeff, RZ, 0xc0, !PT ;  /* 0xfffffeffcfcf7812 */ /* 0x000fe200078ec0ff */
[----:B------:R-:W-:Y:S01]  /*0510*/  UISETP.GE.AND UP0, UPT, UR46, UR72, UPT ;  /* 0x000000482e00728c */ /* 0x000fe2000bf06270 */
[----:B------:R-:W-:Y:S01]  /*0520*/  LOP3.LUT R208, R208, 0x7fffffff, RZ, 0xc0, !PT ;  /* 0x7fffffffd0d07812 */ /* 0x000fe200078ec0ff */
[----:B------:R-:W-:Y:S01]  /*0530*/  UISETP.GE.AND UP1, UPT, UR76, UR72, UPT ;  /* 0x000000484c00728c */ /* 0x000fe2000bf26270 */
[----:B------:R-:W-:Y:S01]  /*0540*/  MOV R59, 0xffffffff ;  /* 0xffffffff003b7802 */ /* 0x000fe20000000f00 */
[----:B------:R-:W-:Y:S02]  /*0550*/  UIADD3 UR75, UPT, UPT, UR4, 0xd, URZ ;  /* 0x0000000d044b7890 */ /* 0x000fe4000fffe0ff */
[----:B------:R-:W-:Y:S01]  /*0560*/  PLOP3.LUT P6, PT, PT, PT, UP0, 0x80, 0x8 ;  /* 0x000000000008781c */ /* 0x000fe20003fcf008 */
[----:B------:R-:W-:Y:S01]  /*0570*/  UIADD3 UR73, UPT, UPT, UR4, 0xe, URZ ;  /* 0x0000000e04497890 */ /* 0x000fe2000fffe0ff */
[----:B------:R-:W-:Y:S01]  /*0580*/  PLOP3.LUT P4, PT, PT, PT, UP1, 0x80, 0x8 ;  /* 0x000000000008781c */ /* 0x000fe20003f8f018 */
[----:B------:R-:W-:-:S02]  /*0590*/  UISETP.GE.AND UP2, UPT, UR75, UR72, UPT ;  /* 0x000000484b00728c */ /* 0x000fc4000bf46270 */
[----:B------:R-:W-:Y:S02]  /*05a0*/  @!UP0 USHF.R.S32.HI UR8, URZ, 0x1f, UR46 ;  /* 0x0000001fff088899 */ /* 0x000fe4000801142e */
[----:B------:R-:W-:Y:S02]  /*05b0*/  @!UP1 USHF.R.S32.HI UR9, URZ, 0x1f, UR76 ;  /* 0x0000001fff099899 */ /* 0x000fe4000801144c */
[----:B------:R-:W-:Y:S01]  /*05c0*/  @!UP0 UIMAD UR8, UR8, UR24, URZ ;  /* 0x00000018080882a4 */ /* 0x000fe2000f8e02ff */
[----:B------:R-:W-:Y:S01]  /*05d0*/  PLOP3.LUT P5, PT, PT, PT, UP2, 0x80, 0x8 ;  /* 0x000000000008781c */ /* 0x000fe20003faf028 */
[----:B------:R-:W-:Y:S02]  /*05e0*/  @!UP1 UIMAD UR9, UR9, UR24, URZ ;  /* 0x00000018090992a4 */ /* 0x000fe4000f8e02ff */
[----:B------:R-:W-:Y:S01]  /*05f0*/  UISETP.GE.AND UP3, UPT, UR73, UR72, UPT ;  /* 0x000000484900728c */ /* 0x000fe2000bf66270 */
[C-C-:B------:R-:W-:Y:S01]  /*0600*/  @!P6 IMAD.WIDE.U32 R4, R209.reuse, UR46, R64.reuse ;  /* 0x0000002ed104ec25 */ /* 0x140fe2000f8e0040 */
[----:B------:R-:W-:Y:S01]  /*0610*/  @!UP0 UIMAD UR8, UR46, UR25, UR8 ;  /* 0x000000192e0882a4 */ /* 0x000fe2000f8e0208 */
[----:B------:R-:W-:Y:S01]  /*0620*/  @P6 LOP3.LUT R206, R206, 0x400000, RZ, 0xfc, !PT ;  /* 0x00400000cece6812 */ /* 0x000fe200078efcff */
[----:B------:R-:W-:Y:S01]  /*0630*/  UIADD3 UR70, UPT, UPT, UR4, 0xf, URZ ;  /* 0x0000000f04467890 */ /* 0x000fe2000fffe0ff */
[----:B------:R-:W-:Y:S01]  /*0640*/  @!P4 IMAD.WIDE.U32 R6, R209, UR76, R64 ;  /* 0x0000004cd106cc25 */ /* 0x000fe2000f8e0040 */
[----:B------:R-:W-:Y:S01]  /*0650*/  @!UP1 UIMAD UR9, UR76, UR25, UR9 ;  /* 0x000000194c0992a4 */ /* 0x000fe2000f8e0209 */
[----:B------:R-:W-:Y:S01]  /*0660*/  PLOP3.LUT P3, PT, PT, PT, UP3, 0x80, 0x8 ;  /* 0x000000000008781c */ /* 0x000fe20003f6f038 */
[----:B------:R-:W-:Y:S01]  /*0670*/  UISETP.GE.AND UP4, UPT, UR70, UR72, UPT ;  /* 0x000000484600728c */ /* 0x000fe2000bf86270 */
[----:B------:R-:W-:Y:S01]  /*0680*/  @!P6 VIADD R3, R5, UR8 ;  /* 0x000000080503ec36 */ /* 0x000fe20008000000 */
[----:B------:R-:W-:Y:S01]  /*0690*/  @!UP2 USHF.R.S32.HI UR10, URZ, 0x1f, UR75 ;  /* 0x0000001fff0aa899 */ /* 0x000fe2000801144b */
[----:B------:R-:W-:Y:S01]  /*06a0*/  @!P4 LEA R210, P1, R6, UR42, 0x1 ;  /* 0x0000002a06d2cc11 */ /* 0x000fe2000f8208ff */
[----:B------:R-:W-:Y:S01]  /*06b0*/  UIADD3 UR68, UPT, UPT, UR4, 0x10, URZ ;  /* 0x0000001004447890 */ /* 0x000fe2000fffe0ff */
[----:B------:R-:W-:Y:S01]  /*06c0*/  @!P4 IADD3 R5, PT, PT, R7, UR9, RZ ;  /* 0x000000090705cc10 */ /* 0x000fe2000fffe0ff */
[----:B------:R-:W-:Y:S01]  /*06d0*/  @!UP2 UIMAD UR8, UR10, UR24, URZ ;  /* 0x000000180a08a2a4 */ /* 0x000fe2000f8e02ff */
[----:B0-----:R-:W-:Y:S01]  /*06e0*/  @!P6 LEA R2, P0, R4, UR42, 0x1 ;  /* 0x0000002a0402ec11 */ /* 0x001fe2000f8008ff */
[----:B------:R-:W-:Y:S01]  /*06f0*/  UISETP.GE.AND UP5, UPT, UR68, UR72, UPT ;  /* 0x000000484400728c */ /* 0x000fe2000bfa6270 */
[----:B------:R-:W-:Y:S01]  /*0700*/  @!P4 LEA.HI.X R211, R6, UR43, R5, 0x1, P1 ;  /* 0x0000002b06d3cc11 */ /* 0x000fe200088f0c05 */
[----:B------:R-:W-:Y:S01]  /*0710*/  @!UP3 USHF.R.S32.HI UR9, URZ, 0x1f, UR73 ;  /* 0x0000001fff09b899 */ /* 0x000fe20008011449 */
[----:B------:R-:W-:Y:S01]  /*0720*/  PLOP3.LUT P1, PT, PT, PT, UP4, 0x80, 0x8 ;  /* 0x000000000008781c */ /* 0x000fe20003f2f048 */
[----:B------:R-:W-:Y:S01]  /*0730*/  @!UP2 UIMAD UR8, UR75, UR25, UR8 ;  /* 0x000000194b08a2a4 */ /* 0x000fe2000f8e0208 */
[----:B------:R-:W-:Y:S01]  /*0740*/  @!P6 LEA.HI.X R3, R4, UR43, R3, 0x1, P0 ;  /* 0x0000002b0403ec11 */ /* 0x000fe200080f0c03 */
[C-C-:B------:R-:W-:Y:S01]  /*0750*/  @!P5 IMAD.WIDE.U32 R4, R209.reuse, UR75, R64.reuse ;  /* 0x0000004bd104dc25 */ /* 0x140fe2000f8e0040 */
[----:B------:R-:W-:Y:S01]  /*0760*/  @!UP3 UIMAD UR9, UR9, UR24, URZ ;  /* 0x000000180909b2a4 */ /* 0x000fe2000f8e02ff */
[----:B------:R-:W-:Y:S01]  /*0770*/  PLOP3.LUT P2, PT, PT, PT, UP5, 0x80, 0x8 ;  /* 0x000000000008781c */ /* 0x000fe20003f4f058 */
[----:B------:R-:W-:Y:S01]  /*0780*/  @!UP4 USHF.R.S32.HI UR10, URZ, 0x1f, UR70 ;  /* 0x0000001fff0ac899 */ /* 0x000fe20008011446 */
[----:B------:R-:W-:Y:S01]  /*0790*/  @!P3 IMAD.WIDE.U32 R10, R209, UR73, R64 ;  /* 0x00000049d10abc25 */ /* 0x000fe2000f8e0040 */
[----:B------:R-:W-:Y:S01]  /*07a0*/  UIADD3 UR66, UPT, UPT, UR4, 0x11, URZ ;  /* 0x0000001104427890 */ /* 0x000fe2000fffe0ff */
[----:B------:R-:W-:Y:S01]  /*07b0*/  @!P5 IADD3 R5, PT, PT, R5, UR8, RZ ;  /* 0x000000080505dc10 */ /* 0x000fe2000fffe0ff */
[----:B------:R-:W-:Y:S01]  /*07c0*/  @!UP3 UIMAD UR9, UR73, UR25, UR9 ;  /* 0x000000194909b2a4 */ /* 0x000fe2000f8e0209 */
[----:B------:R-:W-:Y:S01]  /*07d0*/  @!P5 LEA R8, P0, R4, UR42, 0x1 ;  /* 0x0000002a0408dc11 */ /* 0x000fe2000f8008ff */
[----:B------:R-:W-:Y:S01]  /*07e0*/  @!UP4 UIMAD UR8, UR10, UR24, URZ ;  /* 0x000000180a08c2a4 */ /* 0x000fe2000f8e02ff */
[----:B------:R-:W-:Y:S01]  /*07f0*/  LOP3.LUT R206, R206, 0xffffdfff, RZ, 0xc0, !PT ;  /* 0xffffdfffcece7812 */ /* 0x000fe200078ec0ff */
[----:B------:R-:W-:Y:S01]  /*0800*/  UISETP.GE.AND UP0, UPT, UR66, UR72, UPT ;  /* 0x000000484200728c */ /* 0x000fe2000bf06270 */
[----:B------:R-:W-:Y:S01]  /*0810*/  @!P5 LEA.HI.X R9, R4, UR43, R5, 0x1, P0 ;  /* 0x0000002b0409dc11 */ /* 0x000fe200080f0c05 */
[----:B------:R-:W-:Y:S01]  /*0820*/  @!UP5 USHF.R.S32.HI UR10, URZ, 0x1f, UR68 ;  /* 0x0000001fff0ad899 */ /* 0x000fe20008011444 */
[----:B------:R-:W-:Y:S01]  /*0830*/  @!P3 VIADD R7, R11, UR9 ;  /* 0x000000090b07bc36 */ /* 0x000fe20008000000 */
[----:B------:R-:W-:-:S02]  /*0840*/  @!UP4 UIMAD UR8, UR70, UR25, UR8 ;  /* 0x000000194608c2a4 */ /* 0x000fc4000f8e0208 */
[C-C-:B------:R-:W-:Y:S01]  /*0850*/  @!P1 IMAD.WIDE.U32 R4, R209.reuse, UR70, R64.reuse ;  /* 0x00000046d1049c25 */ /* 0x140fe2000f8e0040 */
[C---:B------:R-:W-:Y:S01]  /*0860*/  @!P3 LEA R6, P0, R10.reuse, UR42, 0x1 ;  /* 0x0000002a0a06bc11 */ /* 0x040fe2000f8008ff */
[----:B------:R-:W-:Y:S01]  /*0870*/  @!UP5 UIMAD UR9, UR10, UR24, URZ ;  /* 0x000000180a09d2a4 */ /* 0x000fe2000f8e02ff */
[----:B------:R-:W-:Y:S01]  /*0880*/  PLOP3.LUT P6, PT, PT, PT, UP0, 0x80, 0x8 ;  /* 0x000000000008781c */ /* 0x000fe20003fcf008 */
[----:B------:R-:W-:Y:S01]  /*0890*/  @!P2 IMAD.WIDE.U32 R12, R209, UR68, R64 ;  /* 0x00000044d10cac25 */ /* 0x000fe2000f8e0040 */
[----:B------:R-:W-:Y:S01]  /*08a0*/  @!P3 LEA.HI.X R7, R10, UR43, R7, 0x1, P0 ;  /* 0x0000002b0a07bc11 */ /* 0x000fe200080f0c07 */
[----:B------:R-:W-:Y:S01]  /*08b0*/  @!UP5 UIMAD UR9, UR68, UR25, UR9 ;  /* 0x000000194409d2a4 */ /* 0x000fe2000f8e0209 */
[----:B------:R-:W-:Y:S01]  /*08c0*/  @!P1 IADD3 R5, PT, PT, R5, UR8, RZ ;  /* 0x0000000805059c10 */ /* 0x000fe2000fffe0ff */
[----:B------:R-:W-:Y:S01]  /*08d0*/  @!UP0 USHF.R.S32.HI UR8, URZ, 0x1f, UR66 ;  /* 0x0000001fff088899 */ /* 0x000fe20008011442 */
[----:B------:R-:W-:Y:S01]  /*08e0*/  @!P1 LEA R202, P0, R4, UR42, 0x1 ;  /* 0x0000002a04ca9c11 */ /* 0x000fe2000f8008ff */
[----:B------:R-:W-:-:S02]  /*08f0*/  UIADD3 UR65, UPT, UPT, UR4, 0x12, URZ ;  /* 0x0000001204417890 */ /* 0x000fc4000fffe0ff */
[----:B------:R-:W-:Y:S01]  /*0900*/  UIADD3 UR64, UPT, UPT, UR4, 0x13, URZ ;  /* 0x0000001304407890 */ /* 0x000fe2000fffe0ff */
[----:B------:R-:W-:Y:S01]  /*0910*/  @!P1 LEA.HI.X R203, R4, UR43, R5, 0x1, P0 ;  /* 0x0000002b04cb9c11 */ /* 0x000fe200080f0c05 */
[----:B------:R-:W-:Y:S01]  /*0920*/  @!UP0 UIMAD UR8, UR8, UR24, URZ ;  /* 0x00000018080882a4 */ /* 0x000fe2000f8e02ff */
[----:B------:R-:W-:Y:S01]  /*0930*/  @!P2 LEA R10, P0, R12, UR42, 0x1 ;  /* 0x0000002a0c0aac11 */ /* 0x000fe2000f8008ff */
[----:B------:R-:W-:Y:S01]  /*0940*/  UIADD3 UR63, UPT, UPT, UR4, 0x14, URZ ;  /* 0x00000014043f7890 */ /* 0x000fe2000fffe0ff */
[----:B------:R-:W-:Y:S01]  /*0950*/  @!P2 IADD3 R5, PT, PT, R13, UR9, RZ ;  /* 0x000000090d05ac10 */ /* 0x000fe2000fffe0ff */
[----:B------:R-:W-:Y:S01]  /*0960*/  @!UP0 UIMAD UR8, UR66, UR25, UR8 ;  /* 0x00000019420882a4 */ /* 0x000fe2000f8e0208 */
[----:B------:R-:W-:Y:S01]  /*0970*/  @P6 LOP3.LUT R206, R206, 0x2000, RZ, 0xfc, !PT ;  /* 0x00002000cece6812 */ /* 0x000fe200078efcff */
[----:B------:R-:W-:Y:S01]  /*0980*/  UISETP.GE.AND UP0, UPT, UR65, UR72, UPT ;  /* 0x000000484100728c */ /* 0x000fe2000bf06270 */
[----:B------:R-:W-:Y:S01]  /*0990*/  @!P2 LEA.HI.X R11, R12, UR43, R5, 0x1, P0 ;  /* 0x0000002b0c0bac11 */ /* 0x000fe200080f0c05 */
[----:B------:R-:W-:Y:S01]  /*09a0*/  @!P6 IMAD.WIDE.U32 R4, R209, UR66, R64 ;  /* 0x00000042d104ec25 */ /* 0x000fe2000f8e0040 */
[----:B------:R-:W-:Y:S01]  /*09b0*/  LOP3.LUT R206, R206, 0xffffefff, RZ, 0xc0, !PT ;  /* 0xffffefffcece7812 */ /* 0x000fe200078ec0ff */
[----:B------:R-:W-:Y:S01]  /*09c0*/  UIADD3 UR62, UPT, UPT, UR4, 0x15, URZ ;  /* 0x00000015043e7890 */ /* 0x000fe2000fffe0ff */
[----:B-1----:R-:W-:Y:S01]  /*09d0*/  MOV.SPILL R0, UR64 ;  /* 0x0000004000007c02 */ /* 0x002fe20009000f00 */
[----:B------:R-:W-:Y:S01]  /*09e0*/  @!P6 VIADD R5, R5, UR8 ;  /* 0x000000080505ec36 */ /* 0x000fe20008000000 */
[C---:B------:R-:W-:Y:S01]  /*09f0*/  @!P6 LEA R12, P0, R4.reuse, UR42, 0x1 ;  /* 0x0000002a040cec11 */ /* 0x040fe2000f8008ff */
[----:B------:R-:W-:Y:S01]  /*0a00*/  UIADD3 UR61, UPT, UPT, UR4, 0x16, URZ ;  /* 0x00000016043d7890 */ /* 0x000fe2000fffe0ff */
[----:B------:R-:W-:Y:S01]  /*0a10*/  MOV.SPILL R20, UR65 ;  /* 0x0000004100147c02 */ /* 0x000fe20009000f00 */
[----:B------:R-:W-:Y:S01]  /*0a20*/  UIADD3 UR60, UPT, UPT, UR4, 0x17, URZ ;  /* 0x00000017043c7890 */ /* 0x000fe2000fffe0ff */
[----:B------:R-:W-:Y:S01]  /*0a30*/  @!P6 LEA.HI.X R13, R4, UR43, R5, 0x1, P0 ;  /* 0x0000002b040dec11 */ /* 0x000fe200080f0c05 */
[----:B------:R-:W-:Y:S01]  /*0a40*/  @!UP0 USHF.R.S32.HI UR8, URZ, 0x1f, UR65 ;  /* 0x0000001fff088899 */ /* 0x000fe20008011441 */
[----:B------:R-:W-:Y:S01]  /*0a50*/  PLOP3.LUT P6, PT, PT, PT, UP0, 0x80, 0x8 ;  /* 0x000000000008781c */ /* 0x000fe20003fcf008 */
[----:B------:R-:W-:-:S02]  /*0a60*/  UIADD3 UR59, UPT, UPT, UR4, 0x18, URZ ;  /* 0x00000018043b7890 */ /* 0x000fc4000fffe0ff */
[----:B------:R-:W-:Y:S02]  /*0a70*/  UIADD3 UR58, UPT, UPT, UR4, 0x19, URZ ;  /* 0x00000019043a7890 */ /* 0x000fe4000fffe0ff */
[----:B------:R-:W-:Y:S02]  /*0a80*/  UIADD3 UR57, UPT, UPT, UR4, 0x1a, URZ ;  /* 0x0000001a04397890 */ /* 0x000fe4000fffe0ff */
[----:B------:R-:W-:Y:S02]  /*0a90*/  UIADD3 UR56, UPT, UPT, UR4, 0x1b, URZ ;  /* 0x0000001b04387890 */ /* 0x000fe4000fffe0ff */
[----:B------:R-:W-:Y:S02]  /*0aa0*/  UIADD3 UR55, UPT, UPT, UR4, 0x1c, URZ ;  /* 0x0000001c04377890 */ /* 0x000fe4000fffe0ff */
[----:B------:R-:W-:Y:S02]  /*0ab0*/  UIADD3 UR54, UPT, UPT, UR4, 0x1d, URZ ;  /* 0x0000001d04367890 */ /* 0x000fe4000fffe0ff */
[----:B------:R-:W-:Y:S01]  /*0ac0*/  UIADD3 UR53, UPT, UPT, UR4, 0x1e, URZ ;  /* 0x0000001e04357890 */ /* 0x000fe2000fffe0ff */
[----:B------:R-:W-:Y:S01]  /*0ad0*/  @!P6 IMAD.WIDE.U32 R4, R209, UR65, R64 ;  /* 0x00000041d104ec25 */ /* 0x000fe2000f8e0040 */
[----:B------:R-:W-:Y:S01]  /*0ae0*/  @!UP0 UIMAD UR8, UR8, UR24, URZ ;  /* 0x00000018080882a4 */ /* 0x000fe2000f8e02ff */
[----:B------:R-:W-:Y:S01]  /*0af0*/  @P6 LOP3.LUT R206, R206, 0x1000, RZ, 0xfc, !PT ;  /* 0x00001000cece6812 */ /* 0x000fe200078efcff */
[----:B------:R-:W-:-:S02]  /*0b00*/  UIADD3 UR52, UPT, UPT, UR4, 0x1f, URZ ;  /* 0x0000001f04347890 */ /* 0x000fc4000fffe0ff */
[----:B------:R-:W-:Y:S01]  /*0b10*/  UIADD3 UR51, UPT, UPT, UR4, 0x20, URZ ;  /* 0x0000002004337890 */ /* 0x000fe2000fffe0ff */
[----:B------:R-:W-:Y:S01]  /*0b20*/  @!P6 LEA R14, P0, R4, UR42, 0x1 ;  /* 0x0000002a040eec11 */ /* 0x000fe2000f8008ff */
[----:B------:R-:W-:Y:S01]  /*0b30*/  @!UP0 UIMAD UR8, UR65, UR25, UR8 ;  /* 0x00000019410882a4 */ /* 0x000fe2000f8e0208 */
[----:B------:R-:W-:Y:S01]  /*0b40*/  LOP3.LUT R206, R206, 0xfffff7ff, RZ, 0xc0, !PT ;  /* 0xfffff7ffcece7812 */ /* 0x000fe200078ec0ff */
[----:B------:R-:W-:Y:S02]  /*0b50*/  UISETP.GE.AND UP0, UPT, UR64, UR72, UPT ;  /* 0x000000484000728c */ /* 0x000fe4000bf06270 */
[----:B------:R-:W-:Y:S02]  /*0b60*/  UIADD3 UR50, UPT, UPT, UR4, 0x21, URZ ;  /* 0x0000002104327890 */ /* 0x000fe4000fffe0ff */
[----:B------:R-:W-:Y:S01]  /*0b70*/  UIADD3 UR49, UPT, UPT, UR4, 0x22, URZ ;  /* 0x0000002204317890 */ /* 0x000fe2000fffe0ff */
[----:B------:R-:W-:Y:S01]  /*0b80*/  @!P6 IADD3 R5, PT, PT, R5, UR8, RZ ;  /* 0x000000080505ec10 */ /* 0x000fe2000fffe0ff */
[----:B------:R-:W-:-:S02]  /*0b90*/  UIADD3 UR48, UPT, UPT, UR4, 0x23, URZ ;  /* 0x0000002304307890 */ /* 0x000fc4000fffe0ff */
[----:B------:R-:W-:Y:S01]  /*0ba0*/  UIADD3 UR37, UPT, UPT, UR4, 0x24, URZ ;  /* 0x0000002404257890 */ /* 0x000fe2000fffe0ff */
[----:B------:R-:W-:Y:S01]  /*0bb0*/  @!P6 LEA.HI.X R15, R4, UR43, R5, 0x1, P0 ;  /* 0x0000002b040fec11 */ /* 0x000fe200080f0c05 */
[----:B------:R-:W-:Y:S01]  /*0bc0*/  UIADD3 UR36, UPT, UPT, UR4, 0x25, URZ ;  /* 0x0000002504247890 */ /* 0x000fe2000fffe0ff */
[----:B------:R-:W-:Y:S01]  /*0bd0*/  PLOP3.LUT P6, PT, PT, PT, UP0, 0x80, 0x8 ;  /* 0x000000000008781c */ /* 0x000fe20003fcf008 */
[----:B------:R-:W-:Y:S02]  /*0be0*/  @!UP0 USHF.R.S32.HI UR8, URZ, 0x1f, UR64 ;  /* 0x0000001fff088899 */ /* 0x000fe40008011440 */
[----:B------:R-:W-:Y:S02]  /*0bf0*/  UIADD3 UR67, UPT, UPT, UR4, 0x26, URZ ;  /* 0x0000002604437890 */ /* 0x000fe4000fffe0ff */
[----:B------:R-:W-:Y:S02]  /*0c00*/  UIADD3 UR69, UPT, UPT, UR4, 0x27, URZ ;  /* 0x0000002704457890 */ /* 0x000fe4000fffe0ff */
[----:B------:R-:W-:-:S02]  /*0c10*/  UIADD3 UR71, UPT, UPT, UR4, 0x28, URZ ;  /* 0x0000002804477890 */ /* 0x000fc4000fffe0ff */
[----:B------:R-:W-:Y:S02]  /*0c20*/  UIADD3 UR74, UPT, UPT, UR4, 0x29, URZ ;  /* 0x00000029044a7890 */ /* 0x000fe4000fffe0ff */
[----:B------:R-:W-:Y:S02]  /*0c30*/  UIADD3 UR11, UPT, UPT, UR4, 0x2a, URZ ;  /* 0x0000002a040b7890 */ /* 0x000fe4000fffe0ff */
[----:B------:R-:W-:Y:S01]  /*0c40*/  UIADD3 UR35, UPT, UPT, UR4, 0x7f, URZ ;  /* 0x0000007f04237890 */ /* 0x000fe2000fffe0ff */
[----:B------:R-:W-:Y:S01]  /*0c50*/  @!P6 IMAD.WIDE.U32 R4, R209, UR64, R64 ;  /* 0x00000040d104ec25 */ /* 0x000fe2000f8e0040 */
[----:B------:R-:W-:Y:S01]  /*0c60*/  @!UP0 UIMAD UR8, UR8, UR24, URZ ;  /* 0x00000018080882a4 */ /* 0x000fe2000f8e02ff */
[----:B------:R-:W-:Y:S01]  /*0c70*/  @P6 LOP3.LUT R206, R206, 0x800, RZ, 0xfc, !PT ;  /* 0x00000800cece6812 */ /* 0x000fe200078efcff */
[----:B------:R-:W-:Y:S02]  /*0c80*/  UIADD3 UR9, UPT, UPT, UR4, 0x2b, URZ ;  /* 0x0000002b04097890 */ /* 0x000fe4000fffe0ff */
[----:B------:R-:W-:Y:S01]  /*0c90*/  UIADD3 UR34, UPT, UPT, UR4, 0x41, URZ ;  /* 0x0000004104227890 */ /* 0x000fe2000fffe0ff */
[----:B------:R-:W-:Y:S01]  /*0ca0*/  @!P6 LEA R204, P0, R4, UR42, 0x1 ;  /* 0x0000002a04ccec11 */ /* 0x000fe2000f8008ff */
[----:B------:R-:W-:Y:S01]  /*0cb0*/  @!UP0 UIMAD UR8, UR64, UR25, UR8 ;  /* 0x00000019400882a4 */ /* 0x000fe2000f8e0208 */
[----:B------:R-:W-:Y:S01]  /*0cc0*/  LOP3.LUT R206, R206, 0xfffffbff, RZ, 0xc0, !PT ;  /* 0xfffffbffcece7812 */ /* 0x000fe200078ec0ff */
[----:B------:R-:W-:-:S02]  /*0cd0*/  UISETP.GE.AND UP0, UPT, UR63, UR72, UPT ;  /* 0x000000483f00728c */ /* 0x000fc4000bf06270 */
[----:B------:R-:W-:Y:S02]  /*0ce0*/  UIADD3 UR33, UPT, UPT, UR4, 0x42, URZ ;  /* 0x0000004204217890 */ /* 0x000fe4000fffe0ff */
[----:B------:R-:W-:Y:S01]  /*0cf0*/  UIADD3 UR32, UPT, UPT, UR4, 0x43, URZ ;  /* 0x0000004304207890 */ /* 0x000fe2000fffe0ff */
[----:B------:R-:W-:Y:S01]  /*0d00*/  @!P6 IADD3 R5, PT, PT, R5, UR8, RZ ;  /* 0x000000080505ec10 */ /* 0x000fe2000fffe0ff */
[----:B------:R-:W-:Y:S02]  /*0d10*/  UIADD3 UR31, UPT, UPT, UR4, 0x44, URZ ;  /* 0x00000044041f7890 */ /* 0x000fe4000fffe0ff */
[----:B------:R-:W-:Y:S01]  /*0d20*/  UIADD3 UR30, UPT, UPT, UR4, 0x45, URZ ;  /* 0x00000045041e7890 */ /* 0x000fe2000fffe0ff */
[----:B------:R-:W-:Y:S01]  /*0d30*/  @!P6 LEA.HI.X R205, R4, UR43, R5, 0x1, P0 ;  /* 0x0000002b04cdec11 */ /* 0x000fe200080f0c05 */
[----:B------:R-:W-:Y:S01]  /*0d40*/  UIADD3 UR29, UPT, UPT, UR4, 0x46, URZ ;  /* 0x00000046041d7890 */ /* 0x000fe2000fffe0ff */
[----:B------:R-:W-:Y:S01]  /*0d50*/  PLOP3.LUT P6, PT, PT, PT, UP0, 0x80, 0x8 ;  /* 0x000000000008781c */ /* 0x000fe20003fcf008 */
[----:B------:R-:W-:-:S02]  /*0d60*/  @!UP0 USHF.R.S32.HI UR8, URZ, 0x1f, UR63 ;  /* 0x0000001fff088899 */ /* 0x000fc4000801143f */
        /* <DEDUP_REMOVED lines=17> */
[----:B------:R-:W-:Y:S01]  /*0e80*/  @!P6 VIADD R5, R5, UR8 ;  /* 0x000000080505ec36 */ /* 0x000fe20008000000 */
[----:B------:R-:W-:-:S02]  /*0e90*/  UIADD3 UR16, UPT, UPT, UR4, 0x51, URZ ;  /* 0x0000005104107890 */ /* 0x000fc4000fffe0ff */
[----:B------:R-:W-:Y:S02]  /*0ea0*/  UIADD3 UR15, UPT, UPT, UR4, 0x52, URZ ;  /* 0x00000052040f7890 */ /* 0x000fe4000fffe0ff */
[----:B------:R-:W-:Y:S01]  /*0eb0*/  UIADD3 UR14, UPT, UPT, UR4, 0x53, URZ ;  /* 0x00000053040e7890 */ /* 0x000fe2000fffe0ff */
[----:B------:R-:W-:Y:S01]  /*0ec0*/  @!P6 LEA.HI.X R17, R4, UR43, R5, 0x1, P0 ;  /* 0x0000002b0411ec11 */ /* 0x000fe200080f0c05 */
[----:B------:R-:W-:Y:S01]  /*0ed0*/  @!UP0 USHF.R.S32.HI UR8, URZ, 0x1f, UR62 ;  /* 0x0000001fff088899 */ /* 0x000fe2000801143e */
[----:B------:R-:W-:Y:S01]  /*0ee0*/  PLOP3.LUT P6, PT, PT, PT, UP0, 0x80, 0x8 ;  /* 0x000000000008781c */ /* 0x000fe20003fcf008 */
[----:B------:R-:W-:Y:S02]  /*0ef0*/  UIADD3 UR13, UPT, UPT, UR4, 0x54, URZ ;  /* 0x00000054040d7890 */ /* 0x000fe4000fffe0ff */
[----:B------:R-:W-:Y:S01]  /*0f00*/  UIADD3 UR12, UPT, UPT, UR4, 0x55, URZ ;  /* 0x00000055040c7890 */ /* 0x000fe2000fffe0ff */
[----:B------:R-:W-:Y:S01]  /*0f10*/  MOV R29, 0xffffffff ;  /* 0xffffffff001d7802 */ /* 0x000fe20000000f00 */
[----:B------:R-:W-:Y:S01]  /*0f20*/  @!UP0 UIMAD UR8, UR8, UR24, URZ ;  /* 0x00000018080882a4 */ /* 0x000fe2000f8e02ff */
[----:B------:R-:W-:Y:S01]  /*0f30*/  MOV R252, 0xffffffff ;  /* 0xffffffff00fc7802 */ /* 0x000fe20000000f00 */
[----:B------:R-:W-:Y:S01]  /*0f40*/  UIADD3 UR10, UPT, UPT, UR4, 0x57, URZ ;  /* 0x00000057040a7890 */ /* 0x000fe2000fffe0ff */
[----:B------:R-:W-:Y:S01]  /*0f50*/  MOV R251, 0xffffffff ;  /* 0xffffffff00fb7802 */ /* 0x000fe20000000f00 */
[----:B------:R-:W-:Y:S01]  /*0f60*/  @!UP0 UIMAD UR8, UR62, UR25, UR8 ;  /* 0x000000193e0882a4 */ /* 0x000fe2000f8e0208 */
[----:B------:R-:W-:Y:S01]  /*0f70*/  MOV R250, 0xffffffff ;  /* 0xffffffff00fa7802 */ /* 0x000fe20000000f00 */
[----:B------:R-:W-:Y:S01]  /*0f80*/  UISETP.GE.AND UP0, UPT, UR61, UR72, UPT ;  /* 0x000000483d00728c */ /* 0x000fe2000bf06270 */
[----:B------:R-:W-:Y:S01]  /*0f90*/  MOV R249, 0xffffffff ;  /* 0xffffffff00f97802 */ /* 0x000fe20000000f00 */
[----:B------:R-:W-:Y:S01]  /*0fa0*/  @!P6 IMAD.WIDE.U32 R4, R209, UR62, R64 ;  /* 0x0000003ed104ec25 */ /* 0x000fe2000f8e0040 */
[----:B------:R-:W-:Y:S01]  /*0fb0*/  @P6 LOP3.LUT R206, R206, 0x200, RZ, 0xfc, !PT ;  /* 0x00000200cece6812 */ /* 0x000fe200078efcff */
[----:B------:R-:W2:Y:S03]  /*0fc0*/  @!P4 LDG.E.U16.CONSTANT R210, desc[UR6][R210.64] ;  /* 0x00000006d2d2c981 */ /* 0x000ea6000c1e9500 */
[----:B------:R-:W-:Y:S01]  /*0fd0*/  @!P6 IADD3 R5, PT, PT, R5, UR8, RZ ;  /* 0x000000080505ec10 */ /* 0x000fe2000fffe0ff */
[----:B------:R-:W3:Y:S01]  /*0fe0*/  @!P5 LDG.E.U16.CONSTANT R8, desc[UR6][R8.64] ;  /* 0x000000060808d981 */ /* 0x000ee2000c1e9500 */
[----:B------:R-:W-:-:S02]  /*0ff0*/  @!P6 LEA R200, P0, R4, UR42, 0x1 ;  /* 0x0000002a04c8ec11 */ /* 0x000fc4000f8008ff */
[----:B------:R-:W-:Y:S01]  /*1000*/  @!UP0 USHF.R.S32.HI UR8, URZ, 0x1f, UR61 ;  /* 0x0000001fff088899 */ /* 0x000fe2000801143d */
[----:B------:R-:W-:Y:S01]  /*1010*/  LOP3.LUT R206, R206, 0xfffffeff, RZ, 0xc0, !PT ;  /* 0xfffffeffcece7812 */ /* 0x000fe200078ec0ff */
[----:B------:R-:W4:Y:S01]  /*1020*/  @!P3 LDG.E.U16.CONSTANT R6, desc[UR6][R6.64] ;  /* 0x000000060606b981 */ /* 0x000f22000c1e9500 */
[----:B------:R-:W-:Y:S01]  /*1030*/  @!P6 LEA.HI.X R201, R4, UR43, R5, 0x1, P0 ;  /* 0x0000002b04c9ec11 */ /* 0x000fe200080f0c05 */
[----:B------:R-:W-:Y:S01]  /*1040*/  @!UP0 UIMAD UR8, UR8, UR24, URZ ;  /* 0x00000018080882a4 */ /* 0x000fe2000f8e02ff */
[----:B------:R-:W-:Y:S01]  /*1050*/  PLOP3.LUT P6, PT, PT, PT, UP0, 0x80, 0x8 ;  /* 0x000000000008781c */ /* 0x000fe20003fcf008 */
[----:B------:R-:W5:Y:S02]  /*1060*/  @!P1 LDG.E.U16.CONSTANT R202, desc[UR6][R202.64] ;  /* 0x00000006caca9981 */ /* 0x000f64000c1e9500 */
[----:B------:R-:W-:Y:S02]  /*1070*/  @!UP0 UIMAD UR8, UR61, UR25, UR8 ;  /* 0x000000193d0882a4 */ /* 0x000fe4000f8e0208 */
[----:B------:R-:W-:Y:S01]  /*1080*/  UISETP.GE.AND UP0, UPT, UR60, UR72, UPT ;  /* 0x000000483c00728c */ /* 0x000fe2000bf06270 */
[----:B------:R-:W-:Y:S01]  /*1090*/  MOV R248, 0xffffffff ;  /* 0xffffffff00f87802 */ /* 0x000fe20000000f00 */
[----:B------:R-:W5:Y:S06]  /*10a0*/  @!P2 LDG.E.U16.CONSTANT R10, desc[UR6][R10.64] ;  /* 0x000000060a0aa981 */ /* 0x000f6c000c1e9500 */
[----:B------:R-:W-:Y:S01]  /*10b0*/  @!P6 IMAD.WIDE.U32 R4, R209, UR61, R64 ;  /* 0x0000003dd104ec25 */ /* 0x000fe2000f8e0040 */
[----:B------:R-:W-:-:S04]  /*10c0*/  @P6 LOP3.LUT R206, R206, 0x100, RZ, 0xfc, !PT ;  /* 0x00000100cece6812 */ /* 0x000fc800078efcff */
[----:B------:R-:W-:Y:S01]  /*10d0*/  @!P6 IADD3 R5, PT, PT, R5, UR8, RZ ;  /* 0x000000080505ec10 */ /* 0x000fe2000fffe0ff */
[----:B------:R-:W-:Y:S01]  /*10e0*/  @!UP0 USHF.R.S32.HI UR8, URZ, 0x1f, UR60 ;  /* 0x0000001fff088899 */ /* 0x000fe2000801143c */
[----:B------:R-:W-:Y:S02]  /*10f0*/  @!P6 LEA R18, P0, R4, UR42, 0x1 ;  /* 0x0000002a0412ec11 */ /* 0x000fe4000f8008ff */
[----:B------:R-:W-:Y:S01]  /*1100*/  LOP3.LUT R206, R206, 0xffffff7f, RZ, 0xc0, !PT ;  /* 0xffffff7fcece7812 */ /* 0x000fe200078ec0ff */
[----:B------:R-:W-:Y:S01]  /*1110*/  @!UP0 UIMAD UR8, UR8, UR24, URZ ;  /* 0x00000018080882a4 */ /* 0x000fe2000f8e02ff */
[----:B------:R-:W-:Y:S02]  /*1120*/  @!P6 LEA.HI.X R19, R4, UR43, R5, 0x1, P0 ;  /* 0x0000002b0413ec11 */ /* 0x000fe400080f0c05 */
[----:B------:R-:W-:Y:S01]  /*1130*/  PLOP3.LUT P6, PT, PT, PT, UP0, 0x80, 0x8 ;  /* 0x000000000008781c */ /* 0x000fe20003fcf008 */
[----:B------:R-:W-:Y:S02]  /*1140*/  @!UP0 UIMAD UR8, UR60, UR25, UR8 ;  /* 0x000000193c0882a4 */ /* 0x000fe4000f8e0208 */
[----:B------:R-:W-:-:S10]  /*1150*/  UISETP.GE.AND UP0, UPT, UR59, UR72, UPT ;  /* 0x000000483b00728c */ /* 0x000fd4000bf06270 */
[----:B------:R-:W-:Y:S01]  /*1160*/  @!P6 IMAD.WIDE.U32 R4, R209, UR60, R64 ;  /* 0x0000003cd104ec25 */ /* 0x000fe2000f8e0040 */
[----:B------:R-:W-:-:S03]  /*1170*/  @P6 LOP3.LUT R206, R206, 0x80, RZ, 0xfc, !PT ;  /* 0x00000080cece6812 */ /* 0x000fc600078efcff */
[----:B------:R-:W-:Y:S01]  /*1180*/  @!P6 VIADD R5, R5, UR8 ;  /* 0x000000080505ec36 */ /* 0x000fe20008000000 */
[----:B------:R-:W-:Y:S01]  /*1190*/  @!P6 LEA R198, P0, R4, UR42, 0x1 ;  /* 0x0000002a04c6ec11 */ /* 0x000fe2000f8008ff */
[----:B------:R-:W-:Y:S01]  /*11a0*/  @!UP0 USHF.R.S32.HI UR8, URZ, 0x1f, UR59 ;  /* 0x0000001fff088899 */ /* 0x000fe2000801143b */
[----:B------:R-:W-:Y:S02]  /*11b0*/  LOP3.LUT R206, R206, 0xffffffbf, RZ, 0xc0, !PT ;  /* 0xffffffbfcece7812 */ /* 0x000fe400078ec0ff */
[----:B------:R-:W-:Y:S01]  /*11c0*/  @!P6 LEA.HI.X R199, R4, UR43, R5, 0x1, P0 ;  /* 0x0000002b04c7ec11 */ /* 0x000fe200080f0c05 */
[----:B------:R-:W-:Y:S01]  /*11d0*/  @!UP0 UIMAD UR8, UR8, UR24, URZ ;  /* 0x00000018080882a4 */ /* 0x000fe2000f8e02ff */
[----:B------:R-:W-:-:S03]  /*11e0*/  PLOP3.LUT P6, PT, PT, PT, UP0, 0x80, 0x8 ;  /* 0x000000000008781c */ /* 0x000fc60003fcf008 */
[----:B------:R-:W-:Y:S02]  /*11f0*/  @!UP0 UIMAD UR8, UR59, UR25, UR8 ;  /* 0x000000193b0882a4 */ /* 0x000fe4000f8e0208 */
[----:B------:R-:W-:-:S08]  /*1200*/  UISETP.GE.AND UP0, UPT, UR58, UR72, UPT ;  /* 0x000000483a00728c */ /* 0x000fd0000bf06270 */
        /* <DEDUP_REMOVED lines=25> */
[C---:B------:R-:W-:Y:S01]  /*13a0*/  @!P6 LEA R62, P0, R4.reuse, UR42, 0x1 ;  /* 0x0000002a043eec11 */ /* 0x040fe2000f8008ff */
        /* <DEDUP_REMOVED lines=11> */
[C---:B------:R-:W-:Y:S02]  /*1460*/  @!P6 LEA R66, P0, R4.reuse, UR42, 0x1 ;  /* 0x0000002a0442ec11 */ /* 0x040fe4000f8008ff */
        /* <DEDUP_REMOVED lines=161> */
[----:B------:R-:W-:Y:S01]  /*1e80*/  @P6 LOP3.LUT R208, R208, 0x2000000, RZ, 0xfc, !PT ;  /* 0x02000000d0d06812 */ /* 0x000fe200078efcff */
[----:B------:R-:W-:-:S03]  /*1e90*/  UIADD3 UR11, UPT, UPT, UR4, 0x56, URZ ;  /* 0x00000056040b7890 */ /* 0x000fc6000fffe0ff */
[----:B------:R-:W-:Y:S01]  /*1ea0*/  @!P6 IADD3 R5, PT, PT, R5, UR8, RZ ;  /* 0x000000080505ec10 */ /* 0x000fe2000fffe0ff */
[----:B------:R-:W-:Y:S01]  /*1eb0*/  @!UP0 USHF.R.S32.HI UR8, URZ, 0x1f, UR9 ;  /* 0x0000001fff088899 */ /* 0x000fe20008011409 */
[----:B------:R-:W-:Y:S02]  /*1ec0*/  @!P6 LEA R96, P0, R4, UR42, 0x1 ;  /* 0x0000002a0460ec11 */ /* 0x000fe4000f8008ff */
[----:B------:R-:W-:Y:S01]  /*1ed0*/  LOP3.LUT R208, R208, 0xfeffffff, RZ, 0xc0, !PT ;  /* 0xfeffffffd0d07812 */ /* 0x000fe200078ec0ff */
[----:B------:R-:W-:Y:S01]  /*1ee0*/  @!UP0 UIMAD UR8, UR8, UR24, URZ ;  /* 0x00000018080882a4 */ /* 0x000fe2000f8e02ff */
[----:B------:R-:W-:Y:S02]  /*1ef0*/  @!P6 LEA.HI.X R97, R4, UR43, R5, 0x1, P0 ;  /* 0x0000002b0461ec11 */ /* 0x000fe400080f0c05 */
[----:B------:R-:W-:Y:S01]  /*1f00*/  PLOP3.LUT P6, PT, PT, PT, UP0, 0x80, 0x8 ;  /* 0x000000000008781c */ /* 0x000fe20003fcf008 */
[----:B------:R-:W-:-:S12]  /*1f10*/  @!UP0 UIMAD UR8, UR9, UR25, UR8 ;  /* 0x00000019090882a4 */ /* 0x000fd8000f8e0208 */
[----:B------:R-:W-:Y:S01]  /*1f20*/  @!P6 IMAD.WIDE.U32 R4, R209, UR9, R64 ;  /* 0x00000009d104ec25 */ /* 0x000fe2000f8e0040 */
[----:B------:R-:W-:Y:S01]  /*1f30*/  UIADD3 UR9, UPT, UPT, UR4, 0x2c, URZ ;  /* 0x0000002c04097890 */ /* 0x000fe2000fffe0ff */
[----:B------:R-:W-:-:S03]  /*1f40*/  @P6 LOP3.LUT R208, R208, 0x1000000, RZ, 0xfc, !PT ;  /* 0x01000000d0d06812 */ /* 0x000fc600078efcff */
[----:B------:R-:W-:Y:S01]  /*1f50*/  UISETP.GE.AND UP0, UPT, UR9, UR72, UPT ;  /* 0x000000480900728c */ /* 0x000fe2000bf06270 */
[----:B------:R-:W-:Y:S02]  /*1f60*/  @!P6 IADD3 R5, PT, PT, R5, UR8, RZ ;  /* 0x000000080505ec10 */ /* 0x000fe4000fffe0ff */
[----:B------:R-:W-:Y:S02]  /*1f70*/  @!P6 LEA R98, P0, R4, UR42, 0x1 ;  /* 0x0000002a0462ec11 */ /* 0x000fe4000f8008ff */
[----:B------:R-:W-:Y:S02]  /*1f80*/  LOP3.LUT R208, R208, 0xff7fffff, RZ, 0xc0, !PT ;  /* 0xff7fffffd0d07812 */ /* 0x000fe400078ec0ff */
[----:B------:R-:W-:Y:S02]  /*1f90*/  @!P6 LEA.HI.X R99, R4, UR43, R5, 0x1, P0 ;  /* 0x0000002b0463ec11 */ /* 0x000fe400080f0c05 */
[----:B------:R-:W-:Y:S02]  /*1fa0*/  PLOP3.LUT P6, PT, PT, PT, UP0, 0x80, 0x8 ;  /* 0x000000000008781c */ /* 0x000fe40003fcf008 */
[----:B------:R-:W-:-:S04]  /*1fb0*/  @!UP0 USHF.R.S32.HI UR8, URZ, 0x1f, UR9 ;  /* 0x0000001fff088899 */ /* 0x000fc80008011409 */
[----:B------:R-:W-:-:S04]  /*1fc0*/  @!UP0 UIMAD UR8, UR8, UR24, URZ ;  /* 0x00000018080882a4 */ /* 0x000fc8000f8e02ff */
[----:B------:R-:W-:-:S03]  /*1fd0*/  @!UP0 UIMAD UR8, UR9, UR25, UR8 ;  /* 0x00000019090882a4 */ /* 0x000fc6000f8e0208 */
[----:B------:R-:W-:Y:S01]  /*1fe0*/  @!P6 IMAD.WIDE.U32 R4, R209, UR9, R64 ;  /* 0x00000009d104ec25 */ /* 0x000fe2000f8e0040 */
[----:B------:R-:W-:Y:S01]  /*1ff0*/  UIADD3 UR9, UPT, UPT, UR4, 0x2d, URZ ;  /* 0x0000002d04097890 */ /* 0x000fe2000fffe0ff */
[----:B------:R-:W-:Y:S02]  /*2000*/  @P6 LOP3.LUT R208, R208, 0x800000, RZ, 0xfc, !PT ;  /* 0x00800000d0d06812 */ /* 0x000fe400078efcff */
[----:B------:R-:W-:Y:S01]  /*2010*/  @!P6 VIADD R5, R5, UR8 ;  /* 0x000000080505ec36 */ /* 0x000fe20008000000 */
[----:B------:R-:W-:Y:S01]  /*2020*/  UISETP.GE.AND UP0, UPT, UR9, UR72, UPT ;  /* 0x000000480900728c */ /* 0x000fe2000bf06270 */
[----:B------:R-:W-:Y:S02]  /*2030*/  @!P6 LEA R100, P0, R4, UR42, 0x1 ;  /* 0x0000002a0464ec11 */ /* 0x000fe4000f8008ff */
[----:B------:R-:W-:Y:S02]  /*2040*/  LOP3.LUT R208, R208, 0xffbfffff, RZ, 0xc0, !PT ;  /* 0xffbfffffd0d07812 */ /* 0x000fe400078ec0ff */
[----:B------:R-:W-:-:S02]  /*2050*/  @!P6 LEA.HI.X R101, R4, UR43, R5, 0x1, P0 ;  /* 0x0000002b0465ec11 */ /* 0x000fc400080f0c05 */
[----:B------:R-:W-:-:S04]  /*2060*/  PLOP3.LUT P6, PT, PT, PT, UP0, 0x80, 0x8 ;  /* 0x000000000008781c */ /* 0x000fc80003fcf008 */
[----:B------:R-:W-:-:S04]  /*2070*/  @!UP0 USHF.R.S32.HI UR8, URZ, 0x1f, UR9 ;  /* 0x0000001fff088899 */ /* 0x000fc80008011409 */
[----:B------:R-:W-:-:S04]  /*2080*/  @!UP0 UIMAD UR8, UR8, UR24, URZ ;  /* 0x00000018080882a4 */ /* 0x000fc8000f8e02ff */
[----:B------:R-:W-:Y:S02]  /*2090*/  @!UP0 UIMAD UR8, UR9, UR25, UR8 ;  /* 0x00000019090882a4 */ /* 0x000fe4000f8e0208 */
        /* <DEDUP_REMOVED lines=23> */
[----:B------:R-:W-:Y:S02]  /*2210*/  @!UP0 UIMAD UR8, UR9, UR25, UR8 ;  /* 0x00000019090882a4 */ /* 0x000fe4000f8e0208 */
[----:B------:R-:W-:Y:S01]  /*2220*/  UISETP.GE.AND UP0, UPT, UR35, UR72, UPT ;  /* 0x000000482300728c */ /* 0x000fe2000bf06270 */
[----:B------:R-:W-:Y:S01]  /*2230*/  @!P6 IMAD.WIDE.U32 R4, R209, UR9, R64 ;  /* 0x00000009d104ec25 */ /* 0x000fe2000f8e0040 */
[----:B------:R-:W-:Y:S01]  /*2240*/  UIADD3 UR9, UPT, UPT, UR4, 0x30, URZ ;  /* 0x0000003004097890 */ /* 0x000fe2000fffe0ff */
[----:B------:R-:W-:Y:S02]  /*2250*/  @P6 LOP3.LUT R208, R208, 0x100000, RZ, 0xfc, !PT ;  /* 0x00100000d0d06812 */ /* 0x000fe400078efcff */
[----:B------:R-:W-:Y:S01]  /*2260*/  @!P6 VIADD R5, R5, UR8 ;  /* 0x000000080505ec36 */ /* 0x000fe20008000000 */
[----:B------:R-:W-:Y:S02]  /*2270*/  @!P6 LEA R106, P0, R4, UR42, 0x1 ;  /* 0x0000002a046aec11 */ /* 0x000fe4000f8008ff */
[----:B------:R-:W-:-:S02]  /*2280*/  LOP3.LUT R208, R208, 0xfff7ffff, RZ, 0xc0, !PT ;  /* 0xfff7ffffd0d07812 */ /* 0x000fc400078ec0ff */
[----:B------:R-:W-:Y:S01]  /*2290*/  @!P6 LEA.HI.X R107, R4, UR43, R5, 0x1, P0 ;  /* 0x0000002b046bec11 */ /* 0x000fe200080f0c05 */
[----:B------:R-:W-:Y:S01]  /*22a0*/  @!UP0 USHF.R.S32.HI UR8, URZ, 0x1f, UR35 ;  /* 0x0000001fff088899 */ /* 0x000fe20008011423 */
[----:B------:R-:W-:-:S03]  /*22b0*/  PLOP3.LUT P0, PT, PT, PT, UP0, 0x80, 0x8 ;  /* 0x000000000008781c */ /* 0x000fc60003f0f008 */
[----:B------:R-:W-:-:S04]  /*22c0*/  @!UP0 UIMAD UR8, UR8, UR24, URZ ;  /* 0x00000018080882a4 */ /* 0x000fc8000f8e02ff */
[----:B------:R-:W-:Y:S02]  /*22d0*/  @!UP0 UIMAD UR8, UR35, UR25, UR8 ;  /* 0x00000019230882a4 */ /* 0x000fe4000f8e0208 */
[----:B------:R-:W-:-:S04]  /*22e0*/  UISETP.GE.AND UP0, UPT, UR9, UR72, UPT ;  /* 0x000000480900728c */ /* 0x000fc8000bf06270 */
[----:B------:R-:W-:Y:S01]  /*22f0*/  @!P0 IMAD.WIDE.U32 R4, R209, UR35, R64 ;  /* 0x00000023d1048c25 */ /* 0x000fe2000f8e0040 */
[----:B------:R-:W-:-:S04]  /*2300*/  @P0 LOP3.LUT R206, R206, 0x4000, RZ, 0xfc, !PT ;  /* 0x00004000cece0812 */ /* 0x000fc800078efcff */
[----:B------:R-:W-:Y:S02]  /*2310*/  @!P0 IADD3 R5, PT, PT, R5, UR8, RZ ;  /* 0x0000000805058c10 */ /* 0x000fe4000fffe0ff */
[----:B------:R-:W-:Y:S01]  /*2320*/  @!P0 LEA R108, P6, R4, UR42, 0x1 ;  /* 0x0000002a046c8c11 */ /* 0x000fe2000f8c08ff */
[----:B------:R-:W-:-:S03]  /*2330*/  @!UP0 USHF.R.S32.HI UR8, URZ, 0x1f, UR9 ;  /* 0x0000001fff088899 */ /* 0x000fc60008011409 */
[----:B------:R-:W-:Y:S01]  /*2340*/  @!P0 LEA.HI.X R109, R4, UR43, R5, 0x1, P6 ;  /* 0x0000002b046d8c11 */ /* 0x000fe2000b0f0c05 */
[----:B------:R-:W-:Y:S01]  /*2350*/  @!UP0 UIMAD UR8, UR8, UR24, URZ ;  /* 0x00000018080882a4 */ /* 0x000fe2000f8e02ff */
[----:B------:R-:W-:-:S03]  /*2360*/  PLOP3.LUT P6, PT, PT, PT, UP0, 0x80, 0x8 ;  /* 0x000000000008781c */ /* 0x000fc60003fcf008 */
[----:B------:R-:W-:Y:S01]  /*2370*/  @!UP0 UIMAD UR8, UR9, UR25, UR8 ;  /* 0x00000019090882a4 */ /* 0x000fe2000f8e0208 */
[----:B------:R0:W-:Y:S09]  /*2380*/  STL [R1+0x548], R109 ;  /* 0x0005486d01007387 */ /* 0x0001f20000100800 */
        /* <DEDUP_REMOVED lines=194> */
[----:B------:R-:W-:Y:S01]  /*2fb0*/  @P6 LOP3.LUT R208, R208, 0x8, RZ, 0xfc, !PT ;  /* 0x00000008d0d06812 */ /* 0x000fe200078efcff */
[----:B------:R-:W-:Y:S02]  /*2fc0*/  UIADD3 UR9, UPT, UPT, UR4, 0x58, URZ ;  /* 0x0000005804097890 */ /* 0x000fe4000fffe0ff */
        /* <DEDUP_REMOVED lines=35> */
[----:B------:R-:W-:-:S03]  /*3200*/  @!UP0 USHF.R.S32.HI UR8, URZ, 0x1f, UR31 ;  /* 0x0000001fff088899 */ /* 0x000fc6000801141f */
        /* <DEDUP_REMOVED lines=223> */
[----:B------:R-:W-:-:S12]  /*4000*/  @!UP0 UIMAD UR8, UR9, UR25, UR8 ;  /* 0x00000019090882a4 */ /* 0x000fd8000f8e0208 */
[----:B------:R-:W-:Y:S01]  /*4010*/  @!P6 IMAD.WIDE.U32 R4, R209, UR9, R64 ;  /* 0x00000009d104ec25 */ /* 0x000fe2000f8e0040 */
[----:B------:R-:W-:-:S03]  /*4020*/  @P6 LOP3.LUT R207, R207, 0x800, RZ, 0xfc, !PT ;  /* 0x00000800cfcf6812 */ /* 0x000fc600078efcff */
[----:B------:R-:W-:Y:S01]  /*4030*/  @!P6 VIADD R5, R5, UR8 ;  /* 0x000000080505ec36 */ /* 0x000fe20008000000 */
[----:B------:R-:W-:Y:S01]  /*4040*/  UIADD3 UR8, UPT, UPT, UR4, 0x59, URZ ;  /* 0x0000005904087890 */ /* 0x000fe2000fffe0ff */
[C---:B------:R-:W-:Y:S02]  /*4050*/  @!P6 LEA R190, P0, R4.reuse, UR42, 0x1 ;  /* 0x0000002a04beec11 */ /* 0x040fe4000f8008ff */
[----:B0-----:R-:W-:Y:S01]  /*4060*/  MOV R109, 0xffffffff ;  /* 0xffffffff006d7802 */ /* 0x001fe20000000f00 */
[----:B------:R-:W-:Y:S01]  /*4070*/  UISETP.GE.AND UP0, UPT, UR8, UR72, UPT ;  /* 0x000000480800728c */ /* 0x000fe2000bf06270 */
[----:B------:R-:W-:Y:S02]  /*4080*/  @!P6 LEA.HI.X R191, R4, UR43, R5, 0x1, P0 ;  /* 0x0000002b04bfec11 */ /* 0x000fe400080f0c05 */
[----:B------:R-:W-:Y:S02]  /*4090*/  MOV R247, 0xffffffff ;  /* 0xffffffff00f77802 */ /* 0x000fe40000000f00 */
[----:B------:R-:W-:-:S02]  /*40a0*/  MOV R246, 0xffffffff ;  /* 0xffffffff00f67802 */ /* 0x000fc40000000f00 */
[----:B------:R-:W-:Y:S02]  /*40b0*/  PLOP3.LUT P6, PT, PT, PT, UP0, 0x80, 0x8 ;  /* 0x000000000008781c */ /* 0x000fe40003fcf008 */
[----:B------:R-:W-:Y:S02]  /*40c0*/  MOV R245, 0xffffffff ;  /* 0xffffffff00f57802 */ /* 0x000fe40000000f00 */
[----:B------:R-:W-:Y:S01]  /*40d0*/  @!UP0 USHF.R.S32.HI UR47, URZ, 0x1f, UR8 ;  /* 0x0000001fff2f8899 */ /* 0x000fe20008011408 */
[----:B------:R-:W-:Y:S02]  /*40e0*/  MOV R244, 0xffffffff ;  /* 0xffffffff00f47802 */ /* 0x000fe40000000f00 */
[----:B------:R-:W-:Y:S01]  /*40f0*/  MOV R243, 0xffffffff ;  /* 0xffffffff00f37802 */ /* 0x000fe20000000f00 */
[----:B------:R-:W-:Y:S01]  /*4100*/  @!UP0 UIMAD UR47, UR47, UR24, URZ ;  /* 0x000000182f2f82a4 */ /* 0x000fe2000f8e02ff */
[----:B------:R-:W-:Y:S02]  /*4110*/  MOV R242, 0xffffffff ;  /* 0xffffffff00f27802 */ /* 0x000fe40000000f00 */
[----:B------:R-:W-:Y:S01]  /*4120*/  MOV R241, 0xffffffff ;  /* 0xffffffff00f17802 */ /* 0x000fe20000000f00 */
[----:B------:R-:W-:-:S02]  /*4130*/  @!UP0 UIMAD UR47, UR8, UR25, UR47 ;  /* 0x00000019082f82a4 */ /* 0x000fc4000f8e022f */
[----:B------:R-:W-:Y:S01]  /*4140*/  @!P6 IMAD.WIDE.U32 R4, R209, UR8, R64 ;  /* 0x00000008d104ec25 */ /* 0x000fe2000f8e0040 */
[----:B------:R-:W-:Y:S01]  /*4150*/  UISETP.GE.AND UP0, UPT, UR46, UR72, UPT ;  /* 0x000000482e00728c */ /* 0x000fe2000bf06270 */
[----:B------:R-:W-:Y:S02]  /*4160*/  MOV R240, 0xffffffff ;  /* 0xffffffff00f07802 */ /* 0x000fe40000000f00 */
[----:B------:R-:W-:Y:S02]  /*4170*/  MOV R239, 0xffffffff ;  /* 0xffffffff00ef7802 */ /* 0x000fe40000000f00 */
[----:B------:R-:W-:Y:S02]  /*4180*/  @!P6 IADD3 R5, PT, PT, R5, UR47, RZ ;  /* 0x0000002f0505ec10 */ /* 0x000fe4000fffe0ff */
[----:B------:R-:W-:Y:S02]  /*4190*/  @!P6 LEA R192, P0, R4, UR42, 0x1 ;  /* 0x0000002a04c0ec11 */ /* 0x000fe4000f8008ff */
[----:B------:R-:W-:-:S02]  /*41a0*/  MOV R238, 0xffffffff ;  /* 0xffffffff00ee7802 */ /* 0x000fc40000000f00 */
[----:B------:R-:W-:Y:S01]  /*41b0*/  @!UP0 USHF.R.S32.HI UR47, URZ, 0x1f, UR46 ;  /* 0x0000001fff2f8899 */ /* 0x000fe2000801142e */
[----:B------:R-:W-:Y:S02]  /*41c0*/  @!P6 LEA.HI.X R193, R4, UR43, R5, 0x1, P0 ;  /* 0x0000002b04c1ec11 */ /* 0x000fe400080f0c05 */
[----:B------:R-:W-:Y:S01]  /*41d0*/  PLOP3.LUT P0, PT, PT, PT, UP0, 0x80, 0x8 ;  /* 0x000000000008781c */ /* 0x000fe20003f0f008 */
[----:B------:R-:W-:Y:S01]  /*41e0*/  @!UP0 UIMAD UR47, UR47, UR44, URZ ;  /* 0x0000002c2f2f82a4 */ /* 0x000fe2000f8e02ff */
[----:B------:R-:W-:Y:S02]  /*41f0*/  MOV R237, 0xffffffff ;  /* 0xffffffff00ed7802 */ /* 0x000fe40000000f00 */
[----:B------:R-:W-:Y:S01]  /*4200*/  MOV R236, 0xffffffff ;  /* 0xffffffff00ec7802 */ /* 0x000fe20000000f00 */
[----:B------:R-:W-:Y:S01]  /*4210*/  @!UP0 UIMAD UR77, UR46, UR45, UR47 ;  /* 0x0000002d2e4d82a4 */ /* 0x000fe2000f8e022f */
[----:B------:R-:W-:Y:S01]  /*4220*/  MOV R235, 0xffffffff ;  /* 0xffffffff00eb7802 */ /* 0x000fe20000000f00 */
[----:B------:R-:W-:Y:S01]  /*4230*/  @!UP0 UIMAD.WIDE.U32 UR46, UR46, UR44, UR40 ;  /* 0x0000002c2e2e82a5 */ /* 0x000fe2000f8e0028 */
[----:B------:R-:W-:-:S02]  /*4240*/  MOV R234, 0xffffffff ;  /* 0xffffffff00ea7802 */ /* 0x000fc40000000f00 */
[----:B------:R-:W-:Y:S01]  /*4250*/  MOV R233, 0xffffffff ;  /* 0xffffffff00e97802 */ /* 0x000fe20000000f00 */
[----:B------:R-:W-:Y:S01]  /*4260*/  @!UP0 UIADD3 UR77, UPT, UPT, UR47, UR77, URZ ;  /* 0x0000004d2f4d8290 */ /* 0x000fe2000fffe0ff */
[----:B------:R-:W-:Y:S01]  /*4270*/  MOV R232, 0xffffffff ;  /* 0xffffffff00e87802 */ /* 0x000fe20000000f00 */
[----:B------:R-:W-:Y:S01]  /*4280*/  @!UP0 ULEA UR64, UP1, UR46, UR38, 0x2 ;  /* 0x000000262e408291 */ /* 0x000fe2000f8210ff */
[----:B------:R-:W-:Y:S02]  /*4290*/  MOV R231, 0xffffffff ;  /* 0xffffffff00e77802 */ /* 0x000fe40000000f00 */
[----:B------:R-:W-:Y:S01]  /*42a0*/  MOV R230, 0xffffffff ;  /* 0xffffffff00e67802 */ /* 0x000fe20000000f00 */
[----:B------:R-:W-:Y:S01]  /*42b0*/  @!UP0 ULEA.HI.X UR65, UR46, UR39, UR77, 0x2, UP1 ;  /* 0x000000272e418291 */ /* 0x000fe200088f144d */
[----:B------:R-:W-:Y:S01]  /*42c0*/  MOV R229, 0xffffffff ;  /* 0xffffffff00e57802 */ /* 0x000fe20000000f00 */
[----:B------:R-:W-:Y:S01]  /*42d0*/  UISETP.GE.AND UP0, UPT, UR76, UR72, UPT ;  /* 0x000000484c00728c */ /* 0x000fe2000bf06270 */
[----:B------:R-:W-:-:S02]  /*42e0*/  MOV R4, UR64 ;  /* 0x0000004000047c02 */ /* 0x000fc40008000f00 */
[----:B------:R-:W-:Y:S01]  /*42f0*/  R2UR.FILL UR64, R0 ;  /* 0x00000000004072ca */ /* 0x000fe200004e0000 */
[----:B------:R-:W-:Y:S01]  /*4300*/  IMAD.U32 R5, RZ, RZ, UR65 ;  /* 0x00000041ff057e24 */ /* 0x000fe2000f8e00ff */
[----:B------:R-:W-:Y:S02]  /*4310*/  R2UR.FILL UR65, R20 ;  /* 0x00000000144172ca */ /* 0x000fe400004e0000 */
[----:B------:R-:W-:Y:S02]  /*4320*/  MOV R228, 0xffffffff ;  /* 0xffffffff00e47802 */ /* 0x000fe40000000f00 */
[----:B------:R0:W2:Y:S01]  /*4330*/  @!P0 LDG.E.CONSTANT R59, desc[UR6][R4.64] ;  /* 0x00000006043b8981 */ /* 0x0000a2000c1e9900 */
[----:B------:R-:W-:Y:S01]  /*4340*/  MOV R227, 0xffffffff ;  /* 0xffffffff00e37802 */ /* 0x000fe20000000f00 */
[----:B------:R-:W-:Y:S01]  /*4350*/  @!UP0 USHF.R.S32.HI UR46, URZ, 0x1f, UR76 ;  /* 0x0000001fff2e8899 */ /* 0x000fe2000801144c */
[----:B------:R-:W-:Y:S02]  /*4360*/  MOV R226, 0xffffffff ;  /* 0xffffffff00e27802 */ /* 0x000fe40000000f00 */
[----:B------:R-:W-:Y:S01]  /*4370*/  MOV R225, 0xffffffff ;  /* 0xffffffff00e17802 */ /* 0x000fe20000000f00 */
[----:B------:R-:W-:Y:S01]  /*4380*/  @!UP0 UIMAD UR46, UR46, UR44, URZ ;  /* 0x0000002c2e2e82a4 */ /* 0x000fe2000f8e02ff */
[----:B------:R-:W-:-:S02]  /*4390*/  MOV R224, 0xffffffff ;  /* 0xffffffff00e07802 */ /* 0x000fc40000000f00 */
[----:B------:R-:W-:Y:S01]  /*43a0*/  MOV R223, 0xffffffff ;  /* 0xffffffff00df7802 */ /* 0x000fe20000000f00 */
[----:B------:R-:W-:Y:S01]  /*43b0*/  @!UP0 UIMAD UR77, UR76, UR45, UR46 ;  /* 0x0000002d4c4d82a4 */ /* 0x000fe2000f8e022e */
[----:B------:R-:W-:Y:S01]  /*43c0*/  MOV R222, 0xffffffff ;  /* 0xffffffff00de7802 */ /* 0x000fe20000000f00 */
[----:B------:R-:W-:Y:S01]  /*43d0*/  @!UP0 UIMAD.WIDE.U32 UR46, UR76, UR44, UR40 ;  /* 0x0000002c4c2e82a5 */ /* 0x000fe2000f8e0028 */
[----:B------:R-:W-:Y:S02]  /*43e0*/  MOV R221, 0xffffffff ;  /* 0xffffffff00dd7802 */ /* 0x000fe40000000f00 */
[----:B------:R-:W-:Y:S01]  /*43f0*/  MOV R220, 0xffffffff ;  /* 0xffffffff00dc7802 */ /* 0x000fe20000000f00 */
[----:B------:R-:W-:Y:S01]  /*4400*/  @!UP0 UIADD3 UR77, UPT, UPT, UR47, UR77, URZ ;  /* 0x0000004d2f4d8290 */ /* 0x000fe2000fffe0ff */
[----:B------:R-:W-:Y:S01]  /*4410*/  MOV R219, 0xffffffff ;  /* 0xffffffff00db7802 */ /* 0x000fe20000000f00 */
[----:B------:R-:W-:Y:S01]  /*4420*/  @!UP0 ULEA UR76, UP1, UR46, UR38, 0x2 ;  /* 0x000000262e4c8291 */ /* 0x000fe2000f8210ff */
[----:B------:R-:W-:-:S02]  /*4430*/  PLOP3.LUT P0, PT, PT, PT, UP0, 0x80, 0x8 ;  /* 0x000000000008781c */ /* 0x000fc40003f0f008 */
[----:B------:R-:W-:Y:S01]  /*4440*/  MOV R218, 0xffffffff ;  /* 0xffffffff00da7802 */ /* 0x000fe20000000f00 */
[----:B------:R-:W-:Y:S01]  /*4450*/  @!UP0 ULEA.HI.X UR77, UR46, UR39, UR77, 0x2, UP1 ;  /* 0x000000272e4d8291 */ /* 0x000fe200088f144d */
[----:B------:R-:W-:Y:S01]  /*4460*/  MOV R217, 0xffffffff ;  /* 0xffffffff00d97802 */ /* 0x000fe20000000f00 */
[----:B------:R-:W-:Y:S01]  /*4470*/  UISETP.GE.AND UP0, UPT, UR75, UR72, UPT ;  /* 0x000000484b00728c */ /* 0x000fe2000bf06270 */
[----:B------:R-:W-:Y:S02]  /*4480*/  MOV R20, UR76 ;  /* 0x0000004c00147c02 */ /* 0x000fe40008000f00 */
[----:B------:R-:W-:Y:S02]  /*4490*/  MOV R216, 0xffffffff ;  /* 0xffffffff00d87802 */ /* 0x000fe40000000f00 */
[----:B------:R-:W-:Y:S02]  /*44a0*/  MOV R215, 0xffffffff ;  /* 0xffffffff00d77802 */ /* 0x000fe40000000f00 */
[----:B------:R-:W-:-:S02]  /*44b0*/  MOV R214, 0xffffffff ;  /* 0xffffffff00d67802 */ /* 0x000fc40000000f00 */
[----:B------:R-:W-:Y:S02]  /*44c0*/  MOV R213, 0xffffffff ;  /* 0xffffffff00d57802 */ /* 0x000fe40000000f00 */
[----:B------:R-:W-:Y:S01]  /*44d0*/  @!UP0 USHF.R.S32.HI UR46, URZ, 0x1f, UR75 ;  /* 0x0000001fff2e8899 */ /* 0x000fe2000801144b */
[----:B------:R-:W-:Y:S02]  /*44e0*/  MOV R212, 0xffffffff ;  /* 0xffffffff00d47802 */ /* 0x000fe40000000f00 */
[----:B------:R-:W-:Y:S01]  /*44f0*/  MOV R23, 0xffffffff ;  /* 0xffffffff00177802 */ /* 0x000fe20000000f00 */
[----:B------:R-:W-:Y:S01]  /*4500*/  @!UP0 UIMAD UR46, UR46, UR44, URZ ;  /* 0x0000002c2e2e82a4 */ /* 0x000fe2000f8e02ff */
[----:B------:R-:W-:Y:S02]  /*4510*/  MOV R22, 0xffffffff ;  /* 0xffffffff00167802 */ /* 0x000fe40000000f00 */
[----:B------:R-:W-:Y:S01]  /*4520*/  MOV R25, 0xffffffff ;  /* 0xffffffff00197802 */ /* 0x000fe20000000f00 */
[----:B------:R-:W-:Y:S01]  /*4530*/  @!UP0 UIMAD UR76, UR75, UR45, UR46 ;  /* 0x0000002d4b4c82a4 */ /* 0x000fe2000f8e022e */
[----:B------:R-:W-:Y:S01]  /*4540*/  MOV R27, 0xffffffff ;  /* 0xffffffff001b7802 */ /* 0x000fe20000000f00 */
[----:B------:R-:W-:Y:S01]  /*4550*/  @!UP0 UIMAD.WIDE.U32 UR46, UR75, UR44, UR40 ;  /* 0x0000002c4b2e82a5 */ /* 0x000fe2000f8e0028 */
[----:B------:R-:W-:Y:S01]  /*4560*/  IMAD.U32 R21, RZ, RZ, UR77 ;  /* 0x0000004dff157e24 */ /* 0x000fe2000f8e00ff */
[----:B------:R-:W-:-:S02]  /*4570*/  MOV R24, 0xffffffff ;  /* 0xffffffff00187802 */ /* 0x000fc40000000f00 */
[----:B------:R-:W-:Y:S01]  /*4580*/  @!UP0 UIADD3 UR47, UPT, UPT, UR47, UR76, URZ ;  /* 0x0000004c2f2f8290 */ /* 0x000fe2000fffe0ff */
[----:B------:R-:W-:Y:S01]  /*4590*/  MOV R26, 0xffffffff ;  /* 0xffffffff001a7802 */ /* 0x000fe20000000f00 */
[----:B------:R-:W-:Y:S01]  /*45a0*/  @!UP0 ULEA UR76, UP1, UR46, UR38, 0x2 ;  /* 0x000000262e4c8291 */ /* 0x000fe2000f8210ff */
[----:B------:R1:W3:Y:S01]  /*45b0*/  @!P0 LDG.E.CONSTANT R29, desc[UR6][R20.64] ;  /* 0x00000006141d8981 */ /* 0x0002e2000c1e9900 */
[----:B------:R-:W-:Y:S02]  /*45c0*/  PLOP3.LUT P0, PT, PT, PT, UP0, 0x80, 0x8 ;  /* 0x000000000008781c */ /* 0x000fe40003f0f008 */
[----:B------:R-:W-:Y:S01]  /*45d0*/  @!UP0 ULEA.HI.X UR77, UR46, UR39, UR47, 0x2, UP1 ;  /* 0x000000272e4d8291 */ /* 0x000fe200088f142f */
[----:B------:R-:W-:Y:S01]  /*45e0*/  MOV R28, 0xffffffff ;  /* 0xffffffff001c7802 */ /* 0x000fe20000000f00 */
[----:B------:R-:W-:Y:S01]  /*45f0*/  UISETP.GE.AND UP0, UPT, UR73, UR72, UPT ;  /* 0x000000484900728c */ /* 0x000fe2000bf06270 */
[----:B------:R-:W-:Y:S02]  /*4600*/  MOV R58, 0xffffffff ;  /* 0xffffffff003a7802 */ /* 0x000fe40000000f00 */
[----:B------:R-:W-:-:S02]  /*4610*/  MOV R57, 0xffffffff ;  /* 0xffffffff00397802 */ /* 0x000fc40000000f00 */
[----:B------:R-:W-:Y:S02]  /*4620*/  MOV R56, 0xffffffff ;  /* 0xffffffff00387802 */ /* 0x000fe40000000f00 */
[----:B------:R-:W-:Y:S02]  /*4630*/  MOV R55, 0xffffffff ;  /* 0xffffffff00377802 */ /* 0x000fe40000000f00 */
[----:B------:R-:W-:Y:S02]  /*4640*/  MOV R54, 0xffffffff ;  /* 0xffffffff00367802 */ /* 0x000fe40000000f00 */
[----:B------:R-:W-:Y:S01]  /*4650*/  @!UP0 USHF.R.S32.HI UR46, URZ, 0x1f, UR73 ;  /* 0x0000001fff2e8899 */ /* 0x000fe20008011449 */
[----:B------:R-:W-:Y:S02]  /*4660*/  MOV R53, 0xffffffff ;  /* 0xffffffff00357802 */ /* 0x000fe40000000f00 */
[----:B------:R-:W-:Y:S01]  /*4670*/  MOV R52, 0xffffffff ;  /* 0xffffffff00347802 */ /* 0x000fe20000000f00 */
[----:B------:R-:W-:Y:S01]  /*4680*/  @!UP0 UIMAD UR46, UR46, UR44, URZ ;  /* 0x0000002c2e2e82a4 */ /* 0x000fe2000f8e02ff */
[----:B0-----:R-:W-:-:S02]  /*4690*/  MOV R4, UR76 ;  /* 0x0000004c00047c02 */ /* 0x001fc40008000f00 */
[----:B------:R-:W-:Y:S01]  /*46a0*/  MOV R51, 0xffffffff ;  /* 0xffffffff00337802 */ /* 0x000fe20000000f00 */
[----:B------:R-:W-:Y:S01]  /*46b0*/  @!UP0 UIMAD UR75, UR73, UR45, UR46 ;  /* 0x0000002d494b82a4 */ /* 0x000fe2000f8e022e */
[----:B------:R-:W-:Y:S01]  /*46c0*/  MOV R50, 0xffffffff ;  /* 0xffffffff00327802 */ /* 0x000fe20000000f00 */
[----:B------:R-:W-:Y:S01]  /*46d0*/  @!UP0 UIMAD.WIDE.U32 UR46, UR73, UR44, UR40 ;  /* 0x0000002c492e82a5 */ /* 0x000fe2000f8e0028 */
[----:B------:R-:W-:Y:S01]  /*46e0*/  IMAD.U32 R5, RZ, RZ, UR77 ;  /* 0x0000004dff057e24 */ /* 0x000fe2000f8e00ff */
[----:B------:R-:W-:Y:S02]  /*46f0*/  MOV R49, 0xffffffff ;  /* 0xffffffff00317802 */ /* 0x000fe40000000f00 */
[----:B------:R-:W-:Y:S01]  /*4700*/  @!UP0 UIADD3 UR75, UPT, UPT, UR47, UR75, URZ ;  /* 0x0000004b2f4b8290 */ /* 0x000fe2000fffe0ff */
[----:B------:R-:W-:Y:S01]  /*4710*/  MOV R48, 0xffffffff ;  /* 0xffffffff00307802 */ /* 0x000fe20000000f00 */
[----:B------:R-:W-:Y:S01]  /*4720*/  @!UP0 ULEA UR76, UP1, UR46, UR38, 0x2 ;  /* 0x000000262e4c8291 */ /* 0x000fe2000f8210ff */
[----:B------:R0:W5:Y:S01]  /*4730*/  @!P0 LDG.E.CONSTANT R109, desc[UR6][R4.64] ;  /* 0x00000006046d8981 */ /* 0x000162000c1e9900 */
[----:B------:R-:W-:-:S02]  /*4740*/  PLOP3.LUT P0, PT, PT, PT, UP0, 0x80, 0x8 ;  /* 0x000000000008781c */ /* 0x000fc40003f0f008 */
[----:B------:R-:W-:Y:S01]  /*4750*/  @!UP0 ULEA.HI.X UR77, UR46, UR39, UR75, 0x2, UP1 ;  /* 0x000000272e4d8291 */ /* 0x000fe200088f144b */
[----:B------:R-:W-:Y:S01]  /*4760*/  MOV R47, 0xffffffff ;  /* 0xffffffff002f7802 */ /* 0x000fe20000000f00 */
[----:B------:R-:W-:Y:S01]  /*4770*/  UISETP.GE.AND UP0, UPT, UR70, UR72, UPT ;  /* 0x000000484600728c */ /* 0x000fe2000bf06270 */
[----:B------:R-:W-:Y:S02]  /*4780*/  MOV R46, 0xffffffff ;  /* 0xffffffff002e7802 */ /* 0x000fe40000000f00 */
[----:B------:R-:W-:Y:S02]  /*4790*/  MOV R45, 0xffffffff ;  /* 0xffffffff002d7802 */ /* 0x000fe40000000f00 */
[----:B------:R-:W-:Y:S02]  /*47a0*/  MOV R44, 0xffffffff ;  /* 0xffffffff002c7802 */ /* 0x000fe40000000f00 */
[----:B------:R-:W-:Y:S02]  /*47b0*/  MOV R43, 0xffffffff ;  /* 0xffffffff002b7802 */ /* 0x000fe40000000f00 */
[----:B------:R-:W-:-:S02]  /*47c0*/  MOV R42, 0xffffffff ;  /* 0xffffffff002a7802 */ /* 0x000fc40000000f00 */
[----:B------:R-:W-:Y:S01]  /*47d0*/  @!UP0 USHF.R.S32.HI UR46, URZ, 0x1f, UR70 ;  /* 0x0000001fff2e8899 */ /* 0x000fe20008011446 */
[----:B------:R-:W-:Y:S02]  /*47e0*/  MOV R41, 0xffffffff ;  /* 0xffffffff00297802 */ /* 0x000fe40000000f00 */
[----:B------:R-:W-:Y:S01]  /*47f0*/  MOV R40, 0xffffffff ;  /* 0xffffffff00287802 */ /* 0x000fe20000000f00 */
[----:B------:R-:W-:Y:S01]  /*4800*/  @!UP0 UIMAD UR46, UR46, UR44, URZ ;  /* 0x0000002c2e2e82a4 */ /* 0x000fe2000f8e02ff */
[----:B-1----:R-:W-:Y:S02]  /*4810*/  MOV R20, UR76 ;  /* 0x0000004c00147c02 */ /* 0x002fe40008000f00 */
        /* <DEDUP_REMOVED lines=9> */
[----:B------:R1:W5:Y:S01]  /*48b0*/  @!P0 LDG.E.CONSTANT R252, desc[UR6][R20.64] ;  /* 0x0000000614fc8981 */ /* 0x000362000c1e9900 */
[----:B------:R-:W-:Y:S02]  /*48c0*/  PLOP3.LUT P0, PT, PT, PT, UP0, 0x80, 0x8 ;  /* 0x000000000008781c */ /* 0x000fe40003f0f008 */
[----:B------:R-:W-:Y:S01]  /*48d0*/  @!UP0 ULEA.HI.X UR77, UR46, UR39, UR73, 0x2, UP1 ;  /* 0x000000272e4d8291 */ /* 0x000fe200088f1449 */
[----:B------:R-:W-:Y:S01]  /*48e0*/  MOV R35, 0xffffffff ;  /* 0xffffffff00237802 */ /* 0x000fe20000000f00 */
[----:B------:R-:W-:Y:S01]  /*48f0*/  UISETP.GE.AND UP0, UPT, UR68, UR72, UPT ;  /* 0x000000484400728c */ /* 0x000fe2000bf06270 */
[----:B------:R-:W-:Y:S02]  /*4900*/  MOV R34, 0xffffffff ;  /* 0xffffffff00227802 */ /* 0x000fe40000000f00 */
[----:B------:R-:W-:-:S02]  /*4910*/  MOV R33, 0xffffffff ;  /* 0xffffffff00217802 */ /* 0x000fc40000000f00 */
[----:B------:R-:W-:Y:S01]  /*4920*/  LOP3.LUT R207, R207, 0xfffffbff, RZ, 0xc0, !PT ;  /* 0xfffffbffcfcf7812 */ /* 0x000fe200078ec0ff */
[----:B0-----:R-:W-:Y:S01]  /*4930*/  IMAD.U32 R5, RZ, RZ, UR77 ;  /* 0x0000004dff057e24 */ /* 0x001fe2000f8e00ff */
[----:B------:R-:W-:Y:S01]  /*4940*/  MOV R4, UR76 ;  /* 0x0000004c00047c02 */ /* 0x000fe20008000f00 */
[----:B------:R-:W-:Y:S01]  /*4950*/  UIADD3 UR75, UPT, UPT, UR4, 0x2a, URZ ;  /* 0x0000002a044b7890 */ /* 0x000fe2000fffe0ff */
[----:B------:R-:W-:Y:S02]  /*4960*/  MOV R0, 0xffffffff ;  /* 0xffffffff00007802 */ /* 0x000fe40000000f00 */
[----:B------:R-:W-:Y:S01]  /*4970*/  @!UP0 USHF.R.S32.HI UR46, URZ, 0x1f, UR68 ;  /* 0x0000001fff2e8899 */ /* 0x000fe20008011444 */
[----:B------:R0:W5:Y:S01]  /*4980*/  @!P0 LDG.E.CONSTANT R251, desc[UR6][R4.64] ;  /* 0x0000000604fb8981 */ /* 0x000162000c1e9900 */
[----:B------:R-:W-:Y:S02]  /*4990*/  @P6 LOP3.LUT R207, R207, 0x400, RZ, 0xfc, !PT ;  /* 0x00000400cfcf6812 */ /* 0x000fe400078efcff */
[----:B------:R-:W-:-:S04]  /*49a0*/  @!UP0 UIMAD UR46, UR46, UR44, URZ ;  /* 0x0000002c2e2e82a4 */ /* 0x000fc8000f8e02ff */
[----:B------:R-:W-:Y:S02]  /*49b0*/  @!UP0 UIMAD UR70, UR68, UR45, UR46 ;  /* 0x0000002d444682a4 */ /* 0x000fe4000f8e022e */
[----:B------:R-:W-:-:S04]  /*49c0*/  @!UP0 UIMAD.WIDE.U32 UR46, UR68, UR44, UR40 ;  /* 0x0000002c442e82a5 */ /* 0x000fc8000f8e0028 */
[----:B------:R-:W-:Y:S02]  /*49d0*/  @!UP0 UIADD3 UR70, UPT, UPT, UR47, UR70, URZ ;  /* 0x000000462f468290 */ /* 0x000fe4000fffe0ff */
[----:B------:R-:W-:Y:S01]  /*49e0*/  @!UP0 ULEA UR76, UP1, UR46, UR38, 0x2 ;  /* 0x000000262e4c8291 */ /* 0x000fe2000f8210ff */
[----:B------:R-:W-:-:S03]  /*49f0*/  PLOP3.LUT P0, PT, PT, PT, UP0, 0x80, 0x8 ;  /* 0x000000000008781c */ /* 0x000fc60003f0f008 */
[----:B------:R-:W-:Y:S02]  /*4a00*/  @!UP0 ULEA.HI.X UR77, UR46, UR39, UR70, 0x2, UP1 ;  /* 0x000000272e4d8291 */ /* 0x000fe400088f1446 */
[----:B------:R-:W-:-:S11]  /*4a10*/  UISETP.GE.AND UP0, UPT, UR66, UR72, UPT ;  /* 0x000000484200728c */ /* 0x000fd6000bf06270 */
[----:B------:R-:W-:-:S04]  /*4a20*/  @!UP0 USHF.R.S32.HI UR46, URZ, 0x1f, UR66 ;  /* 0x0000001fff2e8899 */ /* 0x000fc80008011442 */
[----:B------:R-:W-:Y:S01]  /*4a30*/  @!UP0 UIMAD UR46, UR46, UR44, URZ ;  /* 0x0000002c2e2e82a4 */ /* 0x000fe2000f8e02ff */
[----:B-1----:R-:W-:-:S03]  /*4a40*/  MOV R20, UR76 ;  /* 0x0000004c00147c02 */ /* 0x002fc60008000f00 */
[----:B------:R-:W-:Y:S02]  /*4a50*/  @!UP0 UIMAD UR68, UR66, UR45, UR46 ;  /* 0x0000002d424482a4 */ /* 0x000fe4000f8e022e */
[----:B------:R-:W-:Y:S01]  /*4a60*/  @!UP0 UIMAD.WIDE.U32 UR46, UR66, UR44, UR40 ;  /* 0x0000002c422e82a5 */ /* 0x000fe2000f8e0028 */
[----:B------:R-:W-:-:S03]  /*4a70*/  IMAD.U32 R21, RZ, RZ, UR77 ;  /* 0x0000004dff157e24 */ /* 0x000fc6000f8e00ff */
[----:B------:R-:W-:Y:S02]  /*4a80*/  @!UP0 UIADD3 UR68, UPT, UPT, UR47, UR68, URZ ;  /* 0x000000442f448290 */ /* 0x000fe4000fffe0ff */
[----:B------:R-:W-:Y:S01]  /*4a90*/  @!UP0 ULEA UR76, UP1, UR46, UR38, 0x2 ;  /* 0x000000262e4c8291 */ /* 0x000fe2000f8210ff */
[----:B------:R1:W5:Y:S01]  /*4aa0*/  @!P0 LDG.E.CONSTANT R250, desc[UR6][R20.64] ;  /* 0x0000000614fa8981 */ /* 0x000362000c1e9900 */
[----:B------:R-:W-:Y:S02]  /*4ab0*/  PLOP3.LUT P0, PT, PT, PT, UP0, 0x80, 0x8 ;  /* 0x000000000008781c */ /* 0x000fe40003f0f008 */
[----:B------:R-:W-:Y:S02]  /*4ac0*/  @!UP0 ULEA.HI.X UR77, UR46, UR39, UR68, 0x2, UP1 ;  /* 0x000000272e4d8291 */ /* 0x000fe400088f1444 */
[----:B------:R-:W-:-:S11]  /*4ad0*/  UISETP.GE.AND UP0, UPT, UR65, UR72, UPT ;  /* 0x000000484100728c */ /* 0x000fd6000bf06270 */
[----:B------:R-:W-:-:S04]  /*4ae0*/  @!UP0 USHF.R.S32.HI UR46, URZ, 0x1f, UR65 ;  /* 0x0000001fff2e8899 */ /* 0x000fc80008011441 */
[----:B------:R-:W-:Y:S01]  /*4af0*/  @!UP0 UIMAD UR46, UR46, UR44, URZ ;  /* 0x0000002c2e2e82a4 */ /* 0x000fe2000f8e02ff */
[----:B0-----:R-:W-:-:S03]  /*4b00*/  MOV R4, UR76 ;  /* 0x0000004c00047c02 */ /* 0x001fc60008000f00 */
        /* <DEDUP_REMOVED lines=20> */
[----:B------:R-:W-:Y:S01]  /*4c50*/  UISETP.GE.AND UP0, UPT, UR63, UR72, UPT ;  /* 0x000000483f00728c */ /* 0x000fe2000bf06270 */
[----:B0-----:R-:W-:-:S10]  /*4c60*/  MOV R4, UR64 ;  /* 0x0000004000047c02 */ /* 0x001fd40008000f00 */
[----:B------:R-:W-:-:S04]  /*4c70*/  @!UP0 USHF.R.S32.HI UR46, URZ, 0x1f, UR63 ;  /* 0x0000001fff2e8899 */ /* 0x000fc8000801143f */
[----:B------:R-:W-:-:S04]  /*4c80*/  @!UP0 UIMAD UR46, UR46, UR44, URZ ;  /* 0x0000002c2e2e82a4 */ /* 0x000fc8000f8e02ff */
        /* <DEDUP_REMOVED lines=202> */
[----:B------:R-:W-:-:S04]  /*5930*/  @!UP0 UIMAD UR37, UR37, UR44, URZ ;  /* 0x0000002c252582a4 */ /* 0x000fc8000f8e02ff */
[----:B------:R-:W-:Y:S02]  /*5940*/  @!UP0 UIMAD UR46, UR36, UR45, UR37 ;  /* 0x0000002d242e82a4 */ /* 0x000fe4000f8e0225 */
[----:B------:R-:W-:Y:S01]  /*5950*/  @!UP0 UIMAD.WIDE.U32 UR36, UR36, UR44, UR40 ;  /* 0x0000002c242482a5 */ /* 0x000fe2000f8e0028 */
[----:B-1----:R-:W-:Y:S01]  /*5960*/  IMAD.U32 R20, RZ, RZ, UR48 ;  /* 0x00000030ff147e24 */ /* 0x002fe2000f8e00ff */
[----:B------:R-:W-:Y:S02]  /*5970*/  MOV R21, UR49 ;  /* 0x0000003100157c02 */ /* 0x000fe40008000f00 */
[----:B------:R-:W-:Y:S02]  /*5980*/  @!UP0 UIADD3 UR37, UPT, UPT, UR37, UR46, URZ ;  /* 0x0000002e25258290 */ /* 0x000fe4000fffe0ff */
[----:B------:R-:W-:Y:S01]  /*5990*/  @!UP0 ULEA UR46, UP1, UR36, UR38, 0x2 ;  /* 0x00000026242e8291 */ /* 0x000fe2000f8210ff */
[----:B------:R1:W5:Y:S01]  /*59a0*/  @!P0 LDG.E.CONSTANT R230, desc[UR6][R20.64] ;  /* 0x0000000614e68981 */ /* 0x000362000c1e9900 */
[----:B------:R-:W-:-:S02]  /*59b0*/  PLOP3.LUT P0, PT, PT, PT, UP0, 0x80, 0x8 ;  /* 0x000000000008781c */ /* 0x000fc40003f0f008 */
[----:B------:R-:W-:Y:S02]  /*59c0*/  @!UP0 ULEA.HI.X UR47, UR36, UR39, UR37, 0x2, UP1 ;  /* 0x00000027242f8291 */ /* 0x000fe400088f1425 */
[----:B------:R-:W-:Y:S01]  /*59d0*/  UISETP.GE.AND UP0, UPT, UR67, UR72, UPT ;  /* 0x000000484300728c */ /* 0x000fe2000bf06270 */
[----:B0-----:R-:W-:-:S10]  /*59e0*/  IMAD.U32 R4, RZ, RZ, UR46 ;  /* 0x0000002eff047e24 */ /* 0x001fd4000f8e00ff */
[----:B------:R-:W-:-:S04]  /*59f0*/  @!UP0 USHF.R.S32.HI UR36, URZ, 0x1f, UR67 ;  /* 0x0000001fff248899 */ /* 0x000fc80008011443 */
[----:B------:R-:W-:Y:S02]  /*5a00*/  @!UP0 UIMAD UR46, UR36, UR44, URZ ;  /* 0x0000002c242e82a4 */ /* 0x000fe4000f8e02ff */
[----:B------:R-:W-:Y:S02]  /*5a10*/  @!UP0 UIMAD.WIDE.U32 UR36, UR67, UR44, UR40 ;  /* 0x0000002c432482a5 */ /* 0x000fe4000f8e0028 */
[----:B------:R-:W-:Y:S01]  /*5a20*/  @!UP0 UIMAD UR67, UR67, UR45, UR46 ;  /* 0x0000002d434382a4 */ /* 0x000fe2000f8e022e */
[----:B------:R-:W-:Y:S01]  /*5a30*/  MOV R5, UR47 ;  /* 0x0000002f00057c02 */ /* 0x000fe20008000f00 */
[----:B------:R-:W-:Y:S02]  /*5a40*/  @!UP0 ULEA UR46, UP1, UR36, UR38, 0x2 ;  /* 0x00000026242e8291 */ /* 0x000fe4000f8210ff */
[----:B------:R-:W-:Y:S02]  /*5a50*/  @!UP0 UIADD3 UR67, UPT, UPT, UR37, UR67, URZ ;  /* 0x0000004325438290 */ /* 0x000fe4000fffe0ff */
[----:B------:R0:W5:Y:S01]  /*5a60*/  @!P0 LDG.E.CONSTANT R229, desc[UR6][R4.64] ;  /* 0x0000000604e58981 */ /* 0x000162000c1e9900 */
[----:B------:R-:W-:Y:S01]  /*5a70*/  PLOP3.LUT P0, PT, PT, PT, UP0, 0x80, 0x8 ;  /* 0x000000000008781c */ /* 0x000fe20003f0f008 */
[----:B------:R-:W-:-:S02]  /*5a80*/  @!UP0 ULEA.HI.X UR47, UR36, UR39, UR67, 0x2, UP1 ;  /* 0x00000027242f8291 */ /* 0x000fc400088f1443 */
[----:B------:R-:W-:Y:S01]  /*5a90*/  UISETP.GE.AND UP0, UPT, UR69, UR72, UPT ;  /* 0x000000484500728c */ /* 0x000fe2000bf06270 */
[----:B-1----:R-:W-:-:S10]  /*5aa0*/  IMAD.U32 R20, RZ, RZ, UR46 ;  /* 0x0000002eff147e24 */ /* 0x002fd4000f8e00ff */
        /* <DEDUP_REMOVED lines=35> */
[----:B0-----:R-:W-:-:S03]  /*5ce0*/  IMAD.U32 R4, RZ, RZ, UR46 ;  /* 0x0000002eff047e24 */ /* 0x001fc6000f8e00ff */
[----:B------:R-:W-:-:S06]  /*5cf0*/  MOV R5, UR47 ;  /* 0x0000002f00057c02 */ /* 0x000fcc0008000f00 */
[----:B------:R0:W5:Y:S01]  /*5d00*/  @!P0 LDG.E.CONSTANT R225, desc[UR6][R4.64] ;  /* 0x0000000604e18981 */ /* 0x000162000c1e9900 */
[----:B------:R-:W-:-:S04]  /*5d10*/  @!UP0 USHF.R.S32.HI UR36, URZ, 0x1f, UR75 ;  /* 0x0000001fff248899 */ /* 0x000fc8000801144b */
[----:B------:R-:W-:Y:S02]  /*5d20*/  @!UP0 UIMAD UR46, UR36, UR44, URZ ;  /* 0x0000002c242e82a4 */ /* 0x000fe4000f8e02ff */
[----:B------:R-:W-:Y:S02]  /*5d30*/  @!UP0 UIMAD.WIDE.U32 UR36, UR75, UR44, UR40 ;  /* 0x0000002c4b2482a5 */ /* 0x000fe4000f8e0028 */
[----:B------:R-:W-:Y:S02]  /*5d40*/  @!UP0 UIMAD UR47, UR75, UR45, UR46 ;  /* 0x0000002d4b2f82a4 */ /* 0x000fe4000f8e022e */
[----:B------:R-:W-:Y:S02]  /*5d50*/  @!UP0 ULEA UR46, UP1, UR36, UR38, 0x2 ;  /* 0x00000026242e8291 */ /* 0x000fe4000f8210ff */
[----:B------:R-:W-:Y:S02]  /*5d60*/  @!UP0 UIADD3 UR37, UPT, UPT, UR37, UR47, URZ ;  /* 0x0000002f25258290 */ /* 0x000fe4000fffe0ff */
[----:B------:R-:W-:Y:S01]  /*5d70*/  UIADD3 UR75, UPT, UPT, UR4, 0x2b, URZ ;  /* 0x0000002b044b7890 */ /* 0x000fe2000fffe0ff */
[----:B------:R-:W-:Y:S01]  /*5d80*/  PLOP3.LUT P0, PT, PT, PT, UP0, 0x80, 0x8 ;  /* 0x000000000008781c */ /* 0x000fe20003f0f008 */
[----:B------:R-:W-:-:S02]  /*5d90*/  @!UP0 ULEA.HI.X UR47, UR36, UR39, UR37, 0x2, UP1 ;  /* 0x00000027242f8291 */ /* 0x000fc400088f1425 */
[----:B------:R-:W-:Y:S01]  /*5da0*/  UISETP.GE.AND UP0, UPT, UR75, UR72, UPT ;  /* 0x000000484b00728c */ /* 0x000fe2000bf06270 */
[----:B-1----:R-:W-:-:S03]  /*5db0*/  IMAD.U32 R20, RZ, RZ, UR46 ;  /* 0x0000002eff147e24 */ /* 0x002fc6000f8e00ff */
        /* <DEDUP_REMOVED lines=59> */
[----:B------:R-:W-:Y:S01]  /*6170*/  @!UP0 UIADD3 UR37, UPT, UPT, UR37, UR47, URZ ;  /* 0x0000002f25258290 */ /* 0x000fe2000fffe0ff */
[----:B------:R-:W-:-:S03]  /*6180*/  PLOP3.LUT P0, PT, PT, PT, UP0, 0x80, 0x8 ;  /* 0x000000000008781c */ /* 0x000fc60003f0f008 */
        /* <DEDUP_REMOVED lines=10> */
[----:B------:R-:W-:Y:S01]  /*6230*/  UIADD3 UR75, UPT, UPT, UR4, 0x30, URZ ;  /* 0x00000030044b7890 */ /* 0x000fe2000fffe0ff */
[----:B------:R0:W5:Y:S01]  /*6240*/  @!P0 LDG.E.CONSTANT R219, desc[UR6][R4.64] ;  /* 0x0000000604db8981 */ /* 0x000162000c1e9900 */
[----:B------:R-:W-:Y:S01]  /*6250*/  @!UP0 ULEA.HI.X UR47, UR36, UR39, UR35, 0x2, UP1 ;  /* 0x00000027242f8291 */ /* 0x000fe200088f1423 */
[----:B------:R-:W-:Y:S01]  /*6260*/  PLOP3.LUT P0, PT, PT, PT, UP0, 0x80, 0x8 ;  /* 0x000000000008781c */ /* 0x000fe20003f0f008 */
        /* <DEDUP_REMOVED lines=10> */
[----:B------:R-:W5:Y:S01]  /*6310*/  @!P0 LDG.E.CONSTANT R0, desc[UR6][R20.64] ;  /* 0x0000000614008981 */ /* 0x000f62000c1e9900 */
[----:B------:R-:W-:Y:S01]  /*6320*/  @!UP0 ULEA.HI.X UR47, UR36, UR39, UR35, 0x2, UP1 ;  /* 0x00000027242f8291 */ /* 0x000fe200088f1423 */
[----:B------:R-:W-:Y:S01]  /*6330*/  PLOP3.LUT P0, PT, PT, PT, UP0, 0x80, 0x8 ;  /* 0x000000000008781c */ /* 0x000fe20003f0f008 */
        /* <DEDUP_REMOVED lines=13> */
[----:B------:R-:W-:-:S11]  /*6410*/  UISETP.GE.AND UP0, UPT, UR75, UR72, UPT ;  /* 0x000000484b00728c */ /* 0x000fd6000bf06270 */
[----:B------:R-:W-:-:S04]  /*6420*/  @!UP0 USHF.R.S32.HI UR35, URZ, 0x1f, UR75 ;  /* 0x0000001fff238899 */ /* 0x000fc8000801144b */
[----:B------:R-:W-:Y:S02]  /*6430*/  @!UP0 UIMAD UR35, UR35, UR44, URZ ;  /* 0x0000002c232382a4 */ /* 0x000fe4000f8e02ff */
[----:B------:R-:W-:Y:S02]  /*6440*/  @!UP0 UIMAD.WIDE.U32 UR36, UR75, UR44, UR40 ;  /* 0x0000002c4b2482a5 */ /* 0x000fe4000f8e0028 */
[----:B------:R-:W-:Y:S01]  /*6450*/  @!UP0 UIMAD UR35, UR75, UR45, UR35 ;  /* 0x0000002d4b2382a4 */ /* 0x000fe2000f8e0223 */
[----:B0-----:R-:W-:Y:S01]  /*6460*/  IMAD.U32 R4, RZ, RZ, UR46 ;  /* 0x0000002eff047e24 */ /* 0x001fe2000f8e00ff */
        /* <DEDUP_REMOVED lines=86> */
[----:B------:R-:W-:-:S10]  /*69d0*/  MOV R21, 0xffffffff ;  /* 0xffffffff00157802 */ /* 0x000fd40000000f00 */
        /* <DEDUP_REMOVED lines=100> */
[----:B------:R0:W5:Y:S01]  /*7020*/  @!P0 LDG.E.CONSTANT R28, desc[UR6][R4.64] ;  /* 0x00000006041c8981 */ /* 0x000162000c1e9900 */
[----:B------:R-:W-:Y:S01]  /*7030*/  PLOP3.LUT P0, PT, PT, PT, UP0, 0x80, 0x8 ;  /* 0x000000000008781c */ /* 0x000fe20003f0f008 */
[----:B------:R-:W-:-:S02]  /*7040*/  @!UP0 ULEA.HI.X UR47, UR36, UR39, UR35, 0x2, UP1 ;  /* 0x00000027242f8291 */ /* 0x000fc400088f1423 */
        /* <DEDUP_REMOVED lines=14> */
[----:B------:R-:W-:Y:S01]  /*7130*/  @!UP0 USHF.R.S32.HI UR34, URZ, 0x1f, UR33 ;  /* 0x0000001fff228899 */ /* 0x000fe20008011421 */
[----:B------:R-:W-:-:S03]  /*7140*/  MOV R5, UR35 ;  /* 0x0000002300057c02 */ /* 0x000fc60008000f00 */
[----:B------:R-:W-:Y:S02]  /*7150*/  @!UP0 UIMAD UR36, UR34, UR44, URZ ;  /* 0x0000002c222482a4 */ /* 0x000fe4000f8e02ff */
[----:B------:R-:W-:Y:S01]  /*7160*/  @!UP0 UIMAD.WIDE.U32 UR34, UR33, UR44, UR40 ;  /* 0x0000002c212282a5 */ /* 0x000fe2000f8e0028 */
[----:B------:R0:W5:Y:S01]  /*7170*/  @!P0 LDG.E.CONSTANT R57, desc[UR6][R4.64] ;  /* 0x0000000604398981 */ /* 0x000162000c1e9900 */
        /* <DEDUP_REMOVED lines=30> */
[----:B------:R-:W-:Y:S01]  /*7360*/  @!UP0 USHF.R.S32.HI UR31, URZ, 0x1f, UR30 ;  /* 0x0000001fff1f8899 */ /* 0x000fe2000801141e */
[----:B0-----:R-:W-:Y:S01]  /*7370*/  IMAD.U32 R4, RZ, RZ, UR32 ;  /* 0x00000020ff047e24 */ /* 0x001fe2000f8e00ff */
[----:B------:R-:W-:Y:S02]  /*7380*/  MOV R5, UR33 ;  /* 0x0000002100057c02 */ /* 0x000fe40008000f00 */
[----:B------:R-:W-:Y:S02]  /*7390*/  @!UP0 UIMAD UR31, UR31, UR44, URZ ;  /* 0x0000002c1f1f82a4 */ /* 0x000fe4000f8e02ff */
[----:B------:R-:W-:Y:S01]  /*73a0*/  @!UP0 UIMAD.WIDE.U32 UR32, UR30, UR44, UR40 ;  /* 0x0000002c1e2082a5 */ /* 0x000fe2000f8e0028 */
[----:B------:R0:W5:Y:S01]  /*73b0*/  @!P0 LDG.E.CONSTANT R54, desc[UR6][R4.64] ;  /* 0x0000000604368981 */ /* 0x000162000c1e9900 */
[----:B------:R-:W-:Y:S02]  /*73c0*/  @!UP0 UIMAD UR30, UR30, UR45, UR31 ;  /* 0x0000002d1e1e82a4 */ /* 0x000fe4000f8e021f */
[----:B------:R-:W-:-:S02]  /*73d0*/  @!UP0 ULEA UR34, UP1, UR32, UR38, 0x2 ;  /* 0x0000002620228291 */ /* 0x000fc4000f8210ff */
        /* <DEDUP_REMOVED lines=240> */
[----:B------:R-:W-:Y:S02]  /*82e0*/  @!UP0 UIADD3 UR8, UPT, UPT, UR11, UR8, URZ ;  /* 0x000000080b088290 */ /* 0x000fe4000fffe0ff */
[----:B------:R-:W-:Y:S01]  /*82f0*/  UIADD3 UR9, UPT, UPT, UR4, 0x5a, URZ ;  /* 0x0000005a04097890 */ /* 0x000fe2000fffe0ff */
[----:B------:R-:W-:Y:S01]  /*8300*/  PLOP3.LUT P0, PT, PT, PT, UP0, 0x80, 0x8 ;  /* 0x000000000008781c */ /* 0x000fe20003f0f008 */
        /* <DEDUP_REMOVED lines=13> */
[----:B------:R-:W-:-:S06]  /*83e0*/  UISETP.GE.AND UP0, UPT, UR9, UR72, UPT ;  /* 0x000000480900728c */ /* 0x000fcc000bf06270 */
[----:B------:R-:W-:Y:S01]  /*83f0*/  PLOP3.LUT P6, PT, PT, PT, UP0, 0x80, 0x8 ;  /* 0x000000000008781c */ /* 0x000fe20003fcf008 */
[----:B0-----:R-:W-:Y:S01]  /*8400*/  IMAD.U32 R4, RZ, RZ, UR12 ;  /* 0x0000000cff047e24 */ /* 0x001fe2000f8e00ff */
[----:B------:R-:W-:-:S03]  /*8410*/  MOV R32, 0xffffffff ;  /* 0xffffffff00207802 */ /* 0x000fc60000000f00 */
[----:B------:R-:W-:Y:S01]  /*8420*/  @!UP0 USHF.R.S32.HI UR8, URZ, 0x1f, UR9 ;  /* 0x0000001fff088899 */ /* 0x000fe20008011409 */
[----:B------:R-:W-:-:S03]  /*8430*/  MOV R5, UR13 ;  /* 0x0000000d00057c02 */ /* 0x000fc60008000f00 */
[----:B------:R-:W-:Y:S02]  /*8440*/  @!UP0 UIMAD UR8, UR8, UR24, URZ ;  /* 0x00000018080882a4 */ /* 0x000fe4000f8e02ff */
[----:B------:R0:W5:Y:S02]  /*8450*/  @!P0 LDG.E.CONSTANT R32, desc[UR6][R4.64] ;  /* 0x0000000604208981 */ /* 0x000164000c1e9900 */
[----:B------:R-:W-:Y:S01]  /*8460*/  @!UP0 UIMAD UR8, UR9, UR25, UR8 ;  /* 0x00000019090882a4 */ /* 0x000fe2000f8e0208 */
[----:B------:R-:W-:Y:S01]  /*8470*/  LOP3.LUT R207, R207, 0xfffffdff, RZ, 0xc0, !PT ;  /* 0xfffffdffcfcf7812 */ /* 0x000fe200078ec0ff */
[----:B0-----:R-:W-:-:S03]  /*8480*/  @!P6 IMAD.WIDE.U32 R4, R209, UR9, R64 ;  /* 0x00000009d104ec25 */ /* 0x001fc6000f8e0040 */
[----:B------:R-:W-:Y:S02]  /*8490*/  @P6 LOP3.LUT R207, R207, 0x200, RZ, 0xfc, !PT ;  /* 0x00000200cfcf6812 */ /* 0x000fe400078efcff */
[----:B------:R-:W-:Y:S02]  /*84a0*/  @!P6 IADD3 R5, PT, PT, R5, UR8, RZ ;  /* 0x000000080505ec10 */ /* 0x000fe4000fffe0ff */
[----:B------:R-:W-:-:S04]  /*84b0*/  @!P6 LEA R194, P0, R4, UR42, 0x1 ;  /* 0x0000002a04c2ec11 */ /* 0x000fc8000f8008ff */
[----:B------:R-:W-:Y:S02]  /*84c0*/  @!P6 LEA.HI.X R195, R4, UR43, R5, 0x1, P0 ;  /* 0x0000002b04c3ec11 */ /* 0x000fe400080f0c05 */
[----:B------:R-:W-:-:S13]  /*84d0*/  LOP3.LUT P6, RZ, R206, 0x400000, RZ, 0xc0, !PT ;  /* 0x00400000ceff7812 */ /* 0x000fda00078cc0ff */
[----:B------:R-:W4:Y:S01]  /*84e0*/  @!P6 LDG.E.U16.CONSTANT R2, desc[UR6][R2.64] ;  /* 0x000000060202e981 */ /* 0x000f22000c1e9500 */
[----:B------:R-:W-:-:S04]  /*84f0*/  UIADD3 UR9, UPT, UPT, UR4, 0x5b, URZ ;  /* 0x0000005b04097890 */ /* 0x000fc8000fffe0ff */
[----:B------:R-:W-:-:S11]  /*8500*/  UISETP.GE.AND UP0, UPT, UR9, UR72, UPT ;  /* 0x000000480900728c */ /* 0x000fd6000bf06270 */
[----:B------:R-:W-:-:S04]  /*8510*/  @!UP0 USHF.R.S32.HI UR8, URZ, 0x1f, UR9 ;  /* 0x0000001fff088899 */ /* 0x000fc80008011409 */
[----:B------:R-:W-:Y:S02]  /*8520*/  @!UP0 UIMAD UR8, UR8, UR44, URZ ;  /* 0x0000002c080882a4 */ /* 0x000fe4000f8e02ff */
[----:B------:R-:W-:Y:S02]  /*8530*/  @!UP0 UIMAD.WIDE.U32 UR10, UR9, UR44, UR40 ;  /* 0x0000002c090a82a5 */ /* 0x000fe4000f8e0028 */
[----:B------:R-:W-:Y:S02]  /*8540*/  @!UP0 UIMAD UR8, UR9, UR45, UR8 ;  /* 0x0000002d090882a4 */ /* 0x000fe4000f8e0208 */
[----:B------:R-:W-:Y:S02]  /*8550*/  @!UP0 ULEA UR12, UP1, UR10, UR38, 0x2 ;  /* 0x000000260a0c8291 */ /* 0x000fe4000f8210ff */
[----:B------:R-:W-:Y:S01]  /*8560*/  @!UP0 UIADD3 UR8, UPT, UPT, UR11, UR8, URZ ;  /* 0x000000080b088290 */ /* 0x000fe2000fffe0ff */
[----:B------:R-:W-:-:S03]  /*8570*/  PLOP3.LUT P0, PT, PT, PT, UP0, 0x80, 0x8 ;  /* 0x000000000008781c */ /* 0x000fc60003f0f008 */
[----:B------:R-:W-:Y:S01]  /*8580*/  @!UP0 ULEA.HI.X UR13, UR10, UR39, UR8, 0x2, UP1 ;  /* 0x000000270a0d8291 */ /* 0x000fe200088f1408 */
[----:B------:R-:W-:Y:S01]  /*8590*/  IMAD.MOV.U32 R31, RZ, RZ, -0x1 ;  /* 0xffffffffff1f7424 */ /* 0x000fe200078e00ff */
[----:B------:R-:W-:Y:S01]  /*85a0*/  MOV R4, UR12 ;  /* 0x0000000c00047c02 */ /* 0x000fe20008000f00 */
[----:B------:R-:W-:-:S03]  /*85b0*/  UISETP.GE.AND UP0, UPT, UR9, UR72, UPT ;  /* 0x000000480900728c */ /* 0x000fc6000bf06270 */
[----:B------:R-:W-:-:S05]  /*85c0*/  MOV R5, UR13 ;  /* 0x0000000d00057c02 */ /* 0x000fca0008000f00 */
[----:B------:R0:W5:Y:S01]  /*85d0*/  @!P0 LDG.E.CONSTANT R31, desc[UR6][R4.64] ;  /* 0x00000006041f8981 */ /* 0x000162000c1e9900 */
[----:B------:R-:W-:Y:S02]  /*85e0*/  PLOP3.LUT P0, PT, PT, PT, UP0, 0x80, 0x8 ;  /* 0x000000000008781c */ /* 0x000fe40003f0f008 */
[----:B------:R-:W-:-:S04]  /*85f0*/  @!UP0 USHF.R.S32.HI UR8, URZ, 0x1f, UR9 ;  /* 0x0000001fff088899 */ /* 0x000fc80008011409 */
[----:B------:R-:W-:-:S04]  /*8600*/  @!UP0 UIMAD UR8, UR8, UR24, URZ ;  /* 0x00000018080882a4 */ /* 0x000fc8000f8e02ff */
[----:B------:R-:W-:-:S03]  /*8610*/  @!UP0 UIMAD UR8, UR9, UR25, UR8 ;  /* 0x00000019090882a4 */ /* 0x000fc6000f8e0208 */
[----:B0-----:R-:W-:Y:S01]  /*8620*/  @!P0 IMAD.WIDE.U32 R4, R209, UR9, R64 ;  /* 0x00000009d1048c25 */ /* 0x001fe2000f8e0040 */
[----:B------:R-:W-:-:S04]  /*8630*/  UIADD3 UR9, UPT, UPT, UR4, 0x5c, URZ ;  /* 0x0000005c04097890 */ /* 0x000fc8000fffe0ff */
[----:B------:R-:W-:Y:S01]  /*8640*/  UISETP.GE.AND UP0, UPT, UR9, UR72, UPT ;  /* 0x000000480900728c */ /* 0x000fe2000bf06270 */
[----:B------:R-:W-:Y:S01]  /*8650*/  @!P0 IADD3 R3, PT, PT, R5, UR8, RZ ;  /* 0x0000000805038c10 */ /* 0x000fe2000fffe0ff */
[----:B------:R-:W-:Y:S09]  /*8660*/  @P6 STL [R1+0x22c], RZ ;  /* 0x00022cff01006387 */ /* 0x000ff20000100800 */
[----:B------:R-:W-:-:S04]  /*8670*/  @!UP0 USHF.R.S32.HI UR8, URZ, 0x1f, UR9 ;  /* 0x0000001fff088899 */ /* 0x000fc80008011409 */
[----:B------:R-:W-:Y:S02]  /*8680*/  @!UP0 UIMAD UR8, UR8, UR44, URZ ;  /* 0x0000002c080882a4 */ /* 0x000fe4000f8e02ff */
[----:B------:R-:W-:Y:S02]  /*8690*/  @!UP0 UIMAD.WIDE.U32 UR10, UR9, UR44, UR40 ;  /* 0x0000002c090a82a5 */ /* 0x000fe4000f8e0028 */
[----:B------:R-:W-:Y:S02]  /*86a0*/  @!UP0 UIMAD UR8, UR9, UR45, UR8 ;  /* 0x0000002d090882a4 */ /* 0x000fe4000f8e0208 */
[----:B------:R-:W-:Y:S02]  /*86b0*/  @!UP0 ULEA UR12, UP1, UR10, UR38, 0x2 ;  /* 0x000000260a0c8291 */ /* 0x000fe4000f8210ff */
[----:B------:R-:W-:Y:S01]  /*86c0*/  @!UP0 UIADD3 UR8, UPT, UPT, UR11, UR8, URZ ;  /* 0x000000080b088290 */ /* 0x000fe2000fffe0ff */
[----:B------:R-:W-:-:S03]  /*86d0*/  LOP3.LUT R207, R207, 0xfffffff7, RZ, 0xc0, !PT ;  /* 0xfffffff7cfcf7812 */ /* 0x000fc600078ec0ff */
[----:B------:R-:W-:Y:S01]  /*86e0*/  @!UP0 ULEA.HI.X UR13, UR10, UR39, UR8, 0x2, UP1 ;  /* 0x000000270a0d8291 */ /* 0x000fe200088f1408 */
[----:B------:R-:W-:-:S05]  /*86f0*/  @P0 LOP3.LUT R207, R207, 0x8, RZ, 0xfc, !PT ;  /* 0x00000008cfcf0812 */ /* 0x000fca00078efcff */
[----:B------:R-:W-:Y:S01]  /*8700*/  IMAD.U32 R5, RZ, RZ, UR13 ;  /* 0x0000000dff057e24 */ /* 0x000fe2000f8e00ff */
[----:B------:R-:W-:Y:S02]  /*8710*/  LOP3.LUT R207, R207, 0xfffffffb, RZ, 0xc0, !PT ;  /* 0xfffffffbcfcf7812 */ /* 0x000fe400078ec0ff */
[----:B---3--:R-:W-:Y:S01]  /*8720*/  MOV R211, R29 ;  /* 0x0000001d00d37202 */ /* 0x008fe20000000f00 */
[----:B------:R-:W-:Y:S01]  /*8730*/  IMAD.MOV.U32 R29, RZ, RZ, -0x1 ;  /* 0xffffffffff1d7424 */ /* 0x000fe200078e00ff */
[----:B--2---:R-:W-:Y:S02]  /*8740*/  MOV R203, R59 ;  /* 0x0000003b00cb7202 */ /* 0x004fe40000000f00 */
[----:B------:R-:W-:Y:S01]  /*8750*/  MOV R59, 0xffffffff ;  /* 0xffffffff003b7802 */ /* 0x000fe20000000f00 */
[----:B----4-:R-:W-:-:S05]  /*8760*/  @!P6 IMAD.U32 R30, R2, 0x10000, RZ ;  /* 0x00010000021ee824 */ /* 0x010fca00078e00ff */
[----:B------:R0:W-:Y:S01]  /*8770*/  @!P6 STL [R1+0x22c], R30 ;  /* 0x00022c1e0100e387 */ /* 0x0001e20000100800 */
[----:B------:R-:W-:-:S04]  /*8780*/  @!P0 LEA R2, P6, R4, UR42, 0x1 ;  /* 0x0000002a04028c11 */ /* 0x000fc8000f8c08ff */
[----:B------:R-:W-:Y:S01]  /*8790*/  @!P0 LEA.HI.X R3, R4, UR43, R3, 0x1, P6 ;  /* 0x0000002b04038c11 */ /* 0x000fe2000b0f0c03 */
[----:B------:R-:W-:Y:S01]  /*87a0*/  @!P4 IMAD.U32 R4, R210, 0x10000, RZ ;  /* 0x00010000d204c824 */ /* 0x000fe200078e00ff */
[----:B------:R-:W-:Y:S04]  /*87b0*/  @P4 STL [R1+0x230], RZ ;  /* 0x000230ff01004387 */ /* 0x000fe80000100800 */
[----:B------:R1:W-:Y:S01]  /*87c0*/  @!P4 STL [R1+0x230], R4 ;  /* 0x000230040100c387 */ /* 0x0003e20000100800 */
[----:B------:R-:W-:Y:S01]  /*87d0*/  PLOP3.LUT P4, PT, PT, PT, UP0, 0x80, 0x8 ;  /* 0x000000000008781c */ /* 0x000fe20003f8f008 */
[----:B------:R-:W-:-:S06]  /*87e0*/  UISETP.GE.AND UP0, UPT, UR9, UR72, UPT ;  /* 0x000000480900728c */ /* 0x000fcc000bf06270 */
[----:B------:R-:W-:-:S05]  /*87f0*/  PLOP3.LUT P0, PT, PT, PT, UP0, 0x80, 0x8 ;  /* 0x000000000008781c */ /* 0x000fca0003f0f008 */
[----:B------:R-:W-:Y:S01]  /*8800*/  @!UP0 USHF.R.S32.HI UR8, URZ, 0x1f, UR9 ;  /* 0x0000001fff088899 */ /* 0x000fe20008011409 */
[----:B------:R-:W-:-:S03]  /*8810*/  @!P5 SHF.L.U32 R210, R8, 0x10, RZ ;  /* 0x0000001008d2d819 */ /* 0x000fc600000006ff */
[----:B------:R-:W-:-:S04]  /*8820*/  @!UP0 UIMAD UR8, UR8, UR24, URZ ;  /* 0x00000018080882a4 */ /* 0x000fc8000f8e02ff */
[----:B------:R-:W-:Y:S02]  /*8830*/  @!UP0 UIMAD UR8, UR9, UR25, UR8 ;  /* 0x00000019090882a4 */ /* 0x000fe4000f8e0208 */
[----:B------:R-:W-:Y:S01]  /*8840*/  @!P0 IMAD.WIDE.U32 R8, R209, UR9, R64 ;  /* 0x00000009d1088c25 */ /* 0x000fe2000f8e0040 */
[----:B------:R-:W-:Y:S01]  /*8850*/  UIADD3 UR9, UPT, UPT, UR4, 0x5d, URZ ;  /* 0x0000005d04097890 */ /* 0x000fe2000fffe0ff */
[----:B0-----:R-:W-:-:S03]  /*8860*/  MOV R30, 0xffffffff ;  /* 0xffffffff001e7802 */ /* 0x001fc60000000f00 */
[----:B------:R-:W-:Y:S01]  /*8870*/  UISETP.GE.AND UP0, UPT, UR9, UR72, UPT ;  /* 0x000000480900728c */ /* 0x000fe2000bf06270 */
[----:B-1----:R-:W-:-:S05]  /*8880*/  MOV R4, UR12 ;  /* 0x0000000c00047c02 */ /* 0x002fca0008000f00 */
[----:B------:R0:W2:Y:S02]  /*8890*/  @!P4 LDG.E.CONSTANT R30, desc[UR6][R4.64] ;  /* 0x00000006041ec981 */ /* 0x0000a4000c1e9900 */
[----:B0-----:R-:W-:-:S03]  /*88a0*/  @!P0 IADD3 R5, PT, PT, R9, UR8, RZ ;  /* 0x0000000809058c10 */ /* 0x001fc6000fffe0ff */
[----:B------:R-:W-:-:S04]  /*88b0*/  @!UP0 USHF.R.S32.HI UR8, URZ, 0x1f, UR9 ;  /* 0x0000001fff088899 */ /* 0x000fc80008011409 */
[----:B------:R-:W-:Y:S02]  /*88c0*/  @!UP0 UIMAD UR8, UR8, UR44, URZ ;  /* 0x0000002c080882a4 */ /* 0x000fe4000f8e02ff */
[----:B------:R-:W-:Y:S02]  /*88d0*/  @!UP0 UIMAD.WIDE.U32 UR10, UR9, UR44, UR40 ;  /* 0x0000002c090a82a5 */ /* 0x000fe4000f8e0028 */
[----:B------:R-:W-:Y:S01]  /*88e0*/  @!UP0 UIMAD UR8, UR9, UR45, UR8 ;  /* 0x0000002d090882a4 */ /* 0x000fe2000f8e0208 */
[C---:B------:R-:W-:Y:S01]  /*88f0*/  @!P0 LEA R4, P4, R8.reuse, UR42, 0x1 ;  /* 0x0000002a08048c11 */ /* 0x040fe2000f8808ff */
[----:B------:R-:W-:Y:S02]  /*8900*/  @!UP0 ULEA UR12, UP1, UR10, UR38, 0x2 ;  /* 0x000000260a0c8291 */ /* 0x000fe4000f8210ff */
[----:B------:R-:W-:Y:S01]  /*8910*/  @!UP0 UIADD3 UR8, UPT, UPT, UR11, UR8, URZ ;  /* 0x000000080b088290 */ /* 0x000fe2000fffe0ff */
[----:B------:R-:W-:Y:S02]  /*8920*/  @!P0 LEA.HI.X R5, R8, UR43, R5, 0x1, P4 ;  /* 0x0000002b08058c11 */ /* 0x000fe4000a0f0c05 */
[----:B------:R-:W-:Y:S01]  /*8930*/  PLOP3.LUT P4, PT, PT, PT, UP0, 0x80, 0x8 ;  /* 0x000000000008781c */ /* 0x000fe20003f8f008 */
[----:B------:R-:W-:-:S02]  /*8940*/  @!UP0 ULEA.HI.X UR13, UR10, UR39, UR8, 0x2, UP1 ;  /* 0x000000270a0d8291 */ /* 0x000fc400088f1408 */
[----:B------:R-:W-:Y:S01]  /*8950*/  UISETP.GE.AND UP0, UPT, UR9, UR72, UPT ;  /* 0x000000480900728c */ /* 0x000fe2000bf06270 */
[----:B------:R-:W-:-:S05]  /*8960*/  @P0 LOP3.LUT R207, R207, 0x4, RZ, 0xfc, !PT ;  /* 0x00000004cfcf0812 */ /* 0x000fca00078efcff */
[----:B------:R-:W-:Y:S02]  /*8970*/  PLOP3.LUT P0, PT, PT, PT, UP0, 0x80, 0x8 ;  /* 0x000000000008781c */ /* 0x000fe40003f0f008 */
[----:B------:R-:W-:-:S03]  /*8980*/  MOV R8, UR12 ;  /* 0x0000000c00087c02 */ /* 0x000fc60008000f00 */
[----:B------:R-:W-:Y:S01]  /*8990*/  @!UP0 USHF.R.S32.HI UR8, URZ, 0x1f, UR9 ;  /* 0x0000001fff088899 */ /* 0x000fe20008011409 */
[----:B------:R-:W-:-:S03]  /*89a0*/  MOV R9, UR13 ;  /* 0x0000000d00097c02 */ /* 0x000fc60008000f00 */
[----:B------:R-:W-:Y:S02]  /*89b0*/  @!UP0 UIMAD UR8, UR8, UR24, URZ ;  /* 0x00000018080882a4 */ /* 0x000fe4000f8e02ff */
[----:B------:R0:W3:Y:S02]  /*89c0*/  @!P4 LDG.E.CONSTANT R29, desc[UR6][R8.64] ;  /* 0x00000006081dc981 */ /* 0x0000e4000c1e9900 */
[----:B------:R-:W-:Y:S02]  /*89d0*/  @!UP0 UIMAD UR8, UR9, UR25, UR8 ;  /* 0x00000019090882a4 */ /* 0x000fe4000f8e0208 */
[----:B0-----:R-:W-:Y:S01]  /*89e0*/  @!P0 IMAD.WIDE.U32 R8, R209, UR9, R64 ;  /* 0x00000009d1088c25 */ /* 0x001fe2000f8e0040 */
[----:B------:R-:W-:-:S04]  /*89f0*/  UIADD3 UR9, UPT, UPT, UR4, 0x5e, URZ ;  /* 0x0000005e04097890 */ /* 0x000fc8000fffe0ff */
[----:B------:R-:W-:Y:S01]  /*8a00*/  UISETP.GE.AND UP0, UPT, UR9, UR72, UPT ;  /* 0x000000480900728c */ /* 0x000fe2000bf06270 */
[----:B------:R-:W-:Y:S01]  /*8a10*/  @P5 STL [R1+0x234], RZ ;  /* 0x000234ff01005387 */ /* 0x000fe20000100800 */
[----:B------:R-:W-:-:S03]  /*8a20*/  @!P0 IADD3 R7, PT, PT, R9, UR8, RZ ;  /* 0x0000000809078c10 */ /* 0x000fc6000fffe0ff */
[----:B------:R0:W-:Y:S06]  /*8a30*/  @!P5 STL [R1+0x234], R210 ;  /* 0x000234d20100d387 */ /* 0x0001ec0000100800 */
[----:B------:R-:W-:Y:S01]  /*8a40*/  @!UP0 USHF.R.S32.HI UR8, URZ, 0x1f, UR9 ;  /* 0x0000001fff088899 */ /* 0x000fe20008011409 */
[----:B0-----:R-:W-:Y:S01]  /*8a50*/  @!P3 IMAD.U32 R210, R6, 0x10000, RZ ;  /* 0x0001000006d2b824 */ /* 0x001fe200078e00ff */
[----:B------:R-:W-:Y:S02]  /*8a60*/  @P3 STL [R1+0x238], RZ ;  /* 0x000238ff01003387 */ /* 0x000fe40000100800 */
[----:B------:R-:W-:-:S02]  /*8a70*/  @!UP0 UIMAD UR8, UR8, UR44, URZ ;  /* 0x0000002c080882a4 */ /* 0x000fc4000f8e02ff */
[----:B------:R-:W-:Y:S01]  /*8a80*/  @!P3 STL [R1+0x238], R210 ;  /* 0x000238d20100b387 */ /* 0x000fe20000100800 */
[C---:B------:R-:W-:Y:S01]  /*8a90*/  @!P0 LEA R6, P3, R8.reuse, UR42, 0x1 ;  /* 0x0000002a08068c11 */ /* 0x040fe2000f8608ff */
[----:B------:R-:W-:Y:S02]  /*8aa0*/  @!UP0 UIMAD.WIDE.U32 UR10, UR9, UR44, UR40 ;  /* 0x0000002c090a82a5 */ /* 0x000fe4000f8e0028 */
[----:B------:R-:W-:Y:S01]  /*8ab0*/  @!UP0 UIMAD UR8, UR9, UR45, UR8 ;  /* 0x0000002d090882a4 */ /* 0x000fe2000f8e0208 */
[----:B------:R-:W-:Y:S01]  /*8ac0*/  @!P0 LEA.HI.X R7, R8, UR43, R7, 0x1, P3 ;  /* 0x0000002b08078c11 */ /* 0x000fe200098f0c07 */
[----:B-----5:R-:W-:Y:S01]  /*8ad0*/  @!P1 IMAD.U32 R8, R202, 0x10000, RZ ;  /* 0x00010000ca089824 */ /* 0x020fe200078e00ff */
[----:B------:R-:W-:Y:S02]  /*8ae0*/  @!UP0 ULEA UR12, UP1, UR10, UR38, 0x2 ;  /* 0x000000260a0c8291 */ /* 0x000fe4000f8210ff */
[----:B------:R-:W-:Y:S01]  /*8af0*/  @!UP0 UIADD3 UR8, UPT, UPT, UR11, UR8, URZ ;  /* 0x000000080b088290 */ /* 0x000fe2000fffe0ff */
[----:B------:R-:W-:Y:S03]  /*8b00*/  @P1 STL [R1+0x23c], RZ ;  /* 0x00023cff01001387 */ /* 0x000fe60000100800 */
[----:B------:R-:W-:Y:S01]  /*8b10*/  @!UP0 ULEA.HI.X UR13, UR10, UR39, UR8, 0x2, UP1 ;  /* 0x000000270a0d8291 */ /* 0x000fe200088f1408 */
[----:B------:R0:W-:Y:S01]  /*8b20*/  @!P1 STL [R1+0x23c], R8 ;  /* 0x00023c0801009387 */ /* 0x0001e20000100800 */
[----:B------:R-:W-:Y:S01]  /*8b30*/  PLOP3.LUT P1, PT, PT, PT, UP0, 0x80, 0x8 ;  /* 0x000000000008781c */ /* 0x000fe20003f2f008 */
[----:B------:R-:W-:Y:S01]  /*8b40*/  UISETP.GE.AND UP0, UPT, UR9, UR72, UPT ;  /* 0x000000480900728c */ /* 0x000fe2000bf06270 */
[----:B------:R-:W-:-:S04]  /*8b50*/  LOP3.LUT R207, R207, 0xfffffffd, RZ, 0xc0, !PT ;  /* 0xfffffffdcfcf7812 */ /* 0x000fc800078ec0ff */
[----:B------:R-:W-:Y:S02]  /*8b60*/  @P0 LOP3.LUT R207, R207, 0x2, RZ, 0xfc, !PT ;  /* 0x00000002cfcf0812 */ /* 0x000fe400078efcff */
[----:B------:R-:W-:Y:S02]  /*8b70*/  PLOP3.LUT P0, PT, PT, PT, UP0, 0x80, 0x8 ;  /* 0x000000000008781c */ /* 0x000fe40003f0f008 */
[----:B------:R-:W-:Y:S02]  /*8b80*/  LOP3.LUT P5, RZ, R206, 0x2000, RZ, 0xc0, !PT ;  /* 0x00002000ceff7812 */ /* 0x000fe400078ac0ff */
[----:B------:R-:W-:-:S04]  /*8b90*/  @!UP0 USHF.R.S32.HI UR8, URZ, 0x1f, UR9 ;  /* 0x0000001fff088899 */ /* 0x000fc80008011409 */
[----:B------:R-:W-:Y:S01]  /*8ba0*/  @!UP0 UIMAD UR8, UR8, UR24, URZ ;  /* 0x00000018080882a4 */ /* 0x000fe2000f8e02ff */
[----:B0-----:R-:W-:Y:S01]  /*8bb0*/  MOV R8, UR12 ;  /* 0x0000000c00087c02 */ /* 0x001fe20008000f00 */
[----:B------:R-:W-:Y:S01]  /*8bc0*/  IMAD.U32 R9, RZ, RZ, UR13 ;  /* 0x0000000dff097e24 */ /* 0x000fe2000f8e00ff */
[----:B------:R-:W-:Y:S01]  /*8bd0*/  @!P2 SHF.L.U32 R202, R10, 0x10, RZ ;  /* 0x000000100acaa819 */ /* 0x000fe200000006ff */
[----:B------:R-:W-:Y:S02]  /*8be0*/  @!UP0 UIMAD UR8, UR9, UR25, UR8 ;  /* 0x00000019090882a4 */ /* 0x000fe4000f8e0208 */
[----:B------:R-:W-:Y:S01]  /*8bf0*/  @!P0 IMAD.WIDE.U32 R10, R209, UR9, R64 ;  /* 0x00000009d10a8c25 */ /* 0x000fe2000f8e0040 */
[----:B------:R-:W-:Y:S01]  /*8c00*/  LOP3.LUT P6, RZ, R206, 0x1000, RZ, 0xc0, !PT ;  /* 0x00001000ceff7812 */ /* 0x000fe200078cc0ff */
[----:B------:R0:W4:Y:S01]  /*8c10*/  @!P1 LDG.E.CONSTANT R59, desc[UR6][R8.64] ;  /* 0x00000006083b9981 */ /* 0x000122000c1e9900 */
[----:B------:R-:W-:-:S03]  /*8c20*/  LOP3.LUT R207, R207, 0xfffffffe, RZ, 0xc0, !PT ;  /* 0xfffffffecfcf7812 */ /* 0x000fc600078ec0ff */
[----:B------:R-:W5:Y:S01]  /*8c30*/  @!P5 LDG.E.U16.CONSTANT R12, desc[UR6][R12.64] ;  /* 0x000000060c0cd981 */ /* 0x000f62000c1e9500 */
[----:B------:R-:W-:Y:S02]  /*8c40*/  @P0 LOP3.LUT R207, R207, 0x1, RZ, 0xfc, !PT ;  /* 0x00000001cfcf0812 */ /* 0x000fe400078efcff */
[----:B0-----:R-:W-:Y:S02]  /*8c50*/  @!P0 IADD3 R9, PT, PT, R11, UR8, RZ ;  /* 0x000000080b098c10 */ /* 0x001fe4000fffe0ff */
[----:B------:R-:W-:-:S03]  /*8c60*/  @!P0 LEA R8, P1, R10, UR42, 0x1 ;  /* 0x0000002a0a088c11 */ /* 0x000fc6000f8208ff */
[----:B------:R-:W2:Y:S01]  /*8c70*/  @!P6 LDG.E.U16.CONSTANT R14, desc[UR6][R14.64] ;  /* 0x000000060e0ee981 */ /* 0x000ea2000c1e9500 */
[----:B------:R-:W-:Y:S02]  /*8c80*/  @!P0 LEA.HI.X R9, R10, UR43, R9, 0x1, P1 ;  /* 0x0000002b0a098c11 */ /* 0x000fe400088f0c09 */
[----:B------:R-:W-:-:S13]  /*8c90*/  LOP3.LUT P0, RZ, R206, 0x800, RZ, 0xc0, !PT ;  /* 0x00000800ceff7812 */ /* 0x000fda000780c0ff */
[----:B------:R-:W3:Y:S01]  /*8ca0*/  @!P0 LDG.E.U16.CONSTANT R204, desc[UR6][R204.64] ;  /* 0x00000006cccc8981 */ /* 0x000ee2000c1e9500 */
        /* <DEDUP_REMOVED lines=10> */
[----:B------:R-:W-:Y:S01]  /*8d50*/  @P2 STL [R1+0x240], RZ ;  /* 0x000240ff01002387 */ /* 0x000fe20000100800 */
[----:B------:R-:W-:Y:S01]  /*8d60*/  UISETP.GE.AND UP0, UPT, UR9, UR72, UPT ;  /* 0x000000480900728c */ /* 0x000fe2000bf06270 */
[----:B------:R-:W-:Y:S02]  /*8d70*/  MOV R10, UR12 ;  /* 0x0000000c000a7c02 */ /* 0x000fe40008000f00 */
[----:B------:R0:W-:Y:S01]  /*8d80*/  @!P2 STL [R1+0x240], R202 ;  /* 0x000240ca0100a387 */ /* 0x0001e20000100800 */
[----:B------:R-:W-:Y:S01]  /*8d90*/  MOV R11, UR13 ;  /* 0x0000000d000b7c02 */ /* 0x000fe20008000f00 */
[----:B0-----:R-:W-:-:S06]  /*8da0*/  IMAD.MOV.U32 R202, RZ, RZ, -0x1 ;  /* 0xffffffffffca7424 */ /* 0x001fcc00078e00ff */
[----:B------:R-:W-:Y:S01]  /*8db0*/  @!UP0 USHF.R.S32.HI UR8, URZ, 0x1f, UR9 ;  /* 0x0000001fff088899 */ /* 0x000fe20008011409 */
[----:B------:R0:W4:Y:S01]  /*8dc0*/  @!P1 LDG.E.CONSTANT R202, desc[UR6][R10.64] ;  /* 0x000000060aca9981 */ /* 0x000122000c1e9900 */
[----:B------:R-:W-:Y:S02]  /*8dd0*/  PLOP3.LUT P1, PT, PT, PT, UP0, 0x80, 0x8 ;  /* 0x000000000008781c */ /* 0x000fe40003f2f008 */
[----:B------:R-:W-:Y:S01]  /*8de0*/  @!UP0 UIMAD UR8, UR8, UR24, URZ ;  /* 0x00000018080882a4 */ /* 0x000fe2000f8e02ff */
[----:B------:R-:W-:-:S03]  /*8df0*/  LOP3.LUT R206, R206, 0xffff7fff, RZ, 0xc0, !PT ;  /* 0xffff7fffcece7812 */ /* 0x000fc600078ec0ff */
[----:B------:R-:W-:Y:S01]  /*8e00*/  @!UP0 UIMAD UR8, UR9, UR25, UR8 ;  /* 0x00000019090882a4 */ /* 0x000fe2000f8e0208 */
[----:B------:R-:W-:Y:S06]  /*8e10*/  @P5 STL [R1+0x244], RZ ;  /* 0x000244ff01005387 */ /* 0x000fec0000100800 */
[----:B------:R-:W-:Y:S01]  /*8e20*/  @P1 LOP3.LUT R206, R206, 0x8000, RZ, 0xfc, !PT ;  /* 0x00008000cece1812 */ /* 0x000fe200078efcff */
[----:B-----5:R-:W-:Y:S02]  /*8e30*/  @!P5 IMAD.U32 R210, R12, 0x10000, RZ ;  /* 0x000100000cd2d824 */ /* 0x020fe400078e00ff */
[----:B------:R-:W-:-:S03]  /*8e40*/  @!P1 IMAD.WIDE.U32 R12, R209, UR9, R64 ;  /* 0x00000009d10c9c25 */ /* 0x000fc6000f8e0040 */
[----:B------:R1:W-:Y:S01]  /*8e50*/  @!P5 STL [R1+0x244], R210 ;  /* 0x000244d20100d387 */ /* 0x0003e20000100800 */
[----:B------:R-:W-:Y:S02]  /*8e60*/  LOP3.LUT P5, RZ, R206, 0x400, RZ, 0xc0, !PT ;  /* 0x00000400ceff7812 */ /* 0x000fe400078ac0ff */
[----:B0-----:R-:W-:Y:S02]  /*8e70*/  @!P1 IADD3 R11, PT, PT, R13, UR8, RZ ;  /* 0x000000080d0b9c10 */ /* 0x001fe4000fffe0ff */
[----:B------:R-:W-:-:S04]  /*8e80*/  @!P1 LEA R10, P2, R12, UR42, 0x1 ;  /* 0x0000002a0c0a9c11 */ /* 0x000fc8000f8408ff */
[----:B------:R-:W-:Y:S01]  /*8e90*/  @!P1 LEA.HI.X R11, R12, UR43, R11, 0x1, P2 ;  /* 0x0000002b0c0b9c11 */ /* 0x000fe200090f0c0b */
[----:B--2---:R-:W-:Y:S01]  /*8ea0*/  @!P6 IMAD.U32 R12, R14, 0x10000, RZ ;  /* 0x000100000e0ce824 */ /* 0x004fe200078e00ff */
[----:B-1----:R-:W-:Y:S01]  /*8eb0*/  MOV R210, R203 ;  /* 0x000000cb00d27202 */ /* 0x002fe20000000f00 */
[----:B------:R-:W-:Y:S03]  /*8ec0*/  @P6 STL [R1+0x248], RZ ;  /* 0x000248ff01006387 */ /* 0x000fe60000100800 */
[----:B------:R-:W-:Y:S01]  /*8ed0*/  MOV R205, R210 ;  /* 0x000000d200cd7202 */ /* 0x000fe20000000f00 */
[----:B------:R0:W-:Y:S01]  /*8ee0*/  @!P6 STL [R1+0x248], R12 ;  /* 0x0002480c0100e387 */ /* 0x0001e20000100800 */
[----:B------:R-:W-:-:S03]  /*8ef0*/  LOP3.LUT P6, RZ, R206, 0x200, RZ, 0xc0, !PT ;  /* 0x00000200ceff7812 */ /* 0x000fc600078cc0ff */
[----:B------:R-:W2:Y:S01]  /*8f00*/  @!P5 LDG.E.U16.CONSTANT R16, desc[UR6][R16.64] ;  /* 0x000000061010d981 */ /* 0x000ea2000c1e9500 */
[----:B---3--:R-:W-:-:S03]  /*8f10*/  @!P0 SHF.L.U32 R210, R204, 0x10, RZ ;  /* 0x00000010ccd28819 */ /* 0x008fc600000006ff */
[----:B------:R-:W-:Y:S04]  /*8f20*/  @P0 STL [R1+0x24c], RZ ;  /* 0x00024cff01000387 */ /* 0x000fe80000100800 */
[----:B------:R2:W-:Y:S01]  /*8f30*/  @!P0 STL [R1+0x24c], R210 ;  /* 0x00024cd201008387 */ /* 0x0005e20000100800 */
[----:B------:R-:W-:-:S03]  /*8f40*/  LOP3.LUT P0, RZ, R206, 0x100, RZ, 0xc0, !PT ;  /* 0x00000100ceff7812 */ /* 0x000fc6000780c0ff */
[----:B------:R-:W3:Y:S10]  /*8f50*/  @!P6 LDG.E.U16.CONSTANT R200, desc[UR6][R200.64] ;  /* 0x00000006c8c8e981 */ /* 0x000ef4000c1e9500 */
[----:B------:R-:W5:Y:S01]  /*8f60*/  @!P0 LDG.E.U16.CONSTANT R18, desc[UR6][R18.64] ;  /* 0x0000000612128981 */ /* 0x000f62000c1e9500 */
        /* <DEDUP_REMOVED lines=10> */
[----:B------:R-:W-:Y:S01]  /*9010*/  MOV R203, 0xffffffff ;  /* 0xffffffff00cb7802 */ /* 0x000fe20000000f00 */
[----:B------:R-:W-:Y:S01]  /*9020*/  UISETP.GE.AND UP0, UPT, UR9, UR72, UPT ;  /* 0x000000480900728c */ /* 0x000fe2000bf06270 */
[----:B0-----:R-:W-:-:S03]  /*9030*/  MOV R12, UR12 ;  /* 0x0000000c000c7c02 */ /* 0x001fc60008000f00 */
[----:B------:R-:W-:-:S05]  /*9040*/  IMAD.U32 R13, RZ, RZ, UR13 ;  /* 0x0000000dff0d7e24 */ /* 0x000fca000f8e00ff */
[----:B------:R0:W4:Y:S01]  /*9050*/  @!P2 LDG.E.CONSTANT R203, desc[UR6][R12.64] ;  /* 0x000000060ccba981 */ /* 0x000122000c1e9900 */
[----:B------:R-:W-:Y:S01]  /*9060*/  PLOP3.LUT P2, PT, PT, PT, UP0, 0x80, 0x8 ;  /* 0x000000000008781c */ /* 0x000fe20003f4f008 */
[----:B------:R-:W-:-:S04]  /*9070*/  @!UP0 USHF.R.S32.HI UR8, URZ, 0x1f, UR9 ;  /* 0x0000001fff088899 */ /* 0x000fc80008011409 */
[----:B------:R-:W-:-:S04]  /*9080*/  @!UP0 UIMAD UR8, UR8, UR24, URZ ;  /* 0x00000018080882a4 */ /* 0x000fc8000f8e02ff */
[----:B------:R-:W-:-:S04]  /*9090*/  @!UP0 UIMAD UR8, UR9, UR25, UR8 ;  /* 0x00000019090882a4 */ /* 0x000fc8000f8e0208 */
[----:B------:R-:W-:Y:S01]  /*90a0*/  @!P2 IMAD.WIDE.U32 R14, R209, UR9, R64 ;  /* 0x00000009d10eac25 */ /* 0x000fe2000f8e0040 */
[----:B------:R-:W-:-:S04]  /*90b0*/  UIADD3 UR9, UPT, UPT, UR4, 0x61, URZ ;  /* 0x0000006104097890 */ /* 0x000fc8000fffe0ff */
[----:B------:R-:W-:Y:S01]  /*90c0*/  UISETP.GE.AND UP0, UPT, UR9, UR72, UPT ;  /* 0x000000480900728c */ /* 0x000fe2000bf06270 */
[----:B0-----:R-:W-:Y:S01]  /*90d0*/  @!P2 VIADD R13, R15, UR8 ;  /* 0x000000080f0dac36 */ /* 0x001fe20008000000 */
[----:B------:R-:W-:-:S09]  /*90e0*/  @!P2 LEA R12, P3, R14, UR42, 0x1 ;  /* 0x0000002a0e0cac11 */ /* 0x000fd2000f8608ff */
[----:B------:R-:W-:-:S04]  /*90f0*/  @!UP0 USHF.R.S32.HI UR8, URZ, 0x1f, UR9 ;  /* 0x0000001fff088899 */ /* 0x000fc80008011409 */
[----:B------:R-:W-:Y:S02]  /*9100*/  @!UP0 UIMAD UR8, UR8, UR44, URZ ;  /* 0x0000002c080882a4 */ /* 0x000fe4000f8e02ff */
[----:B------:R-:W-:Y:S02]  /*9110*/  @!UP0 UIMAD.WIDE.U32 UR10, UR9, UR44, UR40 ;  /* 0x0000002c090a82a5 */ /* 0x000fe4000f8e0028 */
[----:B------:R-:W-:Y:S01]  /*9120*/  @!UP0 UIMAD UR8, UR9, UR45, UR8 ;  /* 0x0000002d090882a4 */ /* 0x000fe2000f8e0208 */
[----:B------:R-:W-:Y:S01]  /*9130*/  @!P2 LEA.HI.X R13, R14, UR43, R13, 0x1, P3 ;  /* 0x0000002b0e0dac11 */ /* 0x000fe200098f0c0d */
[----:B------:R-:W-:Y:S02]  /*9140*/  @!UP0 ULEA UR12, UP1, UR10, UR38, 0x2 ;  /* 0x000000260a0c8291 */ /* 0x000fe4000f8210ff */
[----:B------:R-:W-:Y:S01]  /*9150*/  @!UP0 UIADD3 UR8, UPT, UPT, UR11, UR8, URZ ;  /* 0x000000080b088290 */ /* 0x000fe2000fffe0ff */
[----:B------:R-:W-:-:S03]  /*9160*/  PLOP3.LUT P3, PT, PT, PT, UP0, 0x80, 0x8 ;  /* 0x000000000008781c */ /* 0x000fc60003f6f008 */
[----:B------:R-:W-:Y:S01]  /*9170*/  @!UP0 ULEA.HI.X UR13, UR10, UR39, UR8, 0x2, UP1 ;  /* 0x000000270a0d8291 */ /* 0x000fe200088f1408 */
[----:B------:R-:W-:Y:S01]  /*9180*/  MOV R204, 0xffffffff ;  /* 0xffffffff00cc7802 */ /* 0x000fe20000000f00 */
[----:B------:R-:W-:Y:S01]  /*9190*/  UISETP.GE.AND UP0, UPT, UR9, UR72, UPT ;  /* 0x000000480900728c */ /* 0x000fe2000bf06270 */
[----:B------:R-:W-:-:S03]  /*91a0*/  MOV R14, UR12 ;  /* 0x0000000c000e7c02 */ /* 0x000fc60008000f00 */
[----:B------:R-:W-:-:S05]  /*91b0*/  IMAD.U32 R15, RZ, RZ, UR13 ;  /* 0x0000000dff0f7e24 */ /* 0x000fca000f8e00ff */
[----:B------:R0:W4:Y:S01]  /*91c0*/  @!P3 LDG.E.CONSTANT R204, desc[UR6][R14.64] ;  /* 0x000000060eccb981 */ /* 0x000122000c1e9900 */
[----:B------:R-:W-:Y:S01]  /*91d0*/  PLOP3.LUT P3, PT, PT, PT, UP0, 0x80, 0x8 ;  /* 0x000000000008781c */ /* 0x000fe20003f6f008 */
[----:B------:R-:W-:-:S04]  /*91e0*/  @!UP0 USHF.R.S32.HI UR8, URZ, 0x1f, UR9 ;  /* 0x0000001fff088899 */ /* 0x000fc80008011409 */
[----:B------:R-:W-:Y:S01]  /*91f0*/  @!UP0 UIMAD UR8, UR8, UR24, URZ ;  /* 0x00000018080882a4 */ /* 0x000fe2000f8e02ff */
[----:B------:R-:W-:-:S03]  /*9200*/  LOP3.LUT R206, R206, 0xfffeffff, RZ, 0xc0, !PT ;  /* 0xfffeffffcece7812 */ /* 0x000fc600078ec0ff */
[----:B------:R-:W-:Y:S01]  /*9210*/  @!UP0 UIMAD UR8, UR9, UR25, UR8 ;  /* 0x00000019090882a4 */ /* 0x000fe2000f8e0208 */
[----:B------:R-:W-:-:S04]  /*9220*/  @P2 LOP3.LUT R206, R206, 0x10000, RZ, 0xfc, !PT ;  /* 0x00010000cece2812 */ /* 0x000fc800078efcff */
[----:B------:R-:W-:Y:S01]  /*9230*/  LOP3.LUT R206, R206, 0xfffdffff, RZ, 0xc0, !PT ;  /* 0xfffdffffcece7812 */ /* 0x000fe200078ec0ff */
[----:B------:R-:W-:Y:S03]  /*9240*/  @P5 STL [R1+0x250], RZ ;  /* 0x000250ff01005387 */ /* 0x000fe60000100800 */
[----:B------:R-:W-:Y:S02]  /*9250*/  @P3 LOP3.LUT R206, R206, 0x20000, RZ, 0xfc, !PT ;  /* 0x00020000cece3812 */ /* 0x000fe400078efcff */
[----:B--2---:R-:W-:Y:S01]  /*9260*/  @!P5 SHF.L.U32 R210, R16, 0x10, RZ ;  /* 0x0000001010d2d819 */ /* 0x004fe200000006ff */
[----:B------:R-:W-:-:S05]  /*9270*/  @!P3 IMAD.WIDE.U32 R16, R209, UR9, R64 ;  /* 0x00000009d110bc25 */ /* 0x000fca000f8e0040 */
[----:B0-----:R-:W-:Y:S02]  /*9280*/  @!P3 IADD3 R15, PT, PT, R17, UR8, RZ ;  /* 0x00000008110fbc10 */ /* 0x001fe4000fffe0ff */
[----:B------:R-:W-:-:S04]  /*9290*/  @!P3 LEA R14, P4, R16, UR42, 0x1 ;  /* 0x0000002a100ebc11 */ /* 0x000fc8000f8808ff */
[----:B------:R-:W-:Y:S01]  /*92a0*/  @!P3 LEA.HI.X R15, R16, UR43, R15, 0x1, P4 ;  /* 0x0000002b100fbc11 */ /* 0x000fe2000a0f0c0f */
[----:B---3--:R-:W-:Y:S01]  /*92b0*/  @!P6 IMAD.U32 R16, R200, 0x10000, RZ ;  /* 0x00010000c810e824 */ /* 0x008fe200078e00ff */
[----:B------:R5:W-:Y:S04]  /*92c0*/  @!P5 STL [R1+0x250], R210 ;  /* 0x000250d20100d387 */ /* 0x000be80000100800 */
[----:B------:R-:W-:Y:S04]  /*92d0*/  @P6 STL [R1+0x254], RZ ;  /* 0x000254ff01006387 */ /* 0x000fe80000100800 */
[----:B------:R0:W-:Y:S01]  /*92e0*/  @!P6 STL [R1+0x254], R16 ;  /* 0x000254100100e387 */ /* 0x0001e20000100800 */
[----:B------:R-:W-:-:S02]  /*92f0*/  LOP3.LUT P6, RZ, R206, 0x80, RZ, 0xc0, !PT ;  /* 0x00000080ceff7812 */ /* 0x000fc400078cc0ff */
[----:B-----5:R-:W-:Y:S01]  /*9300*/  @!P0 SHF.L.U32 R210, R18, 0x10, RZ ;  /* 0x0000001012d28819 */ /* 0x020fe200000006ff */
[----:B------:R-:W-:Y:S04]  /*9310*/  @P0 STL [R1+0x258], RZ ;  /* 0x000258ff01000387 */ /* 0x000fe80000100800 */
[----:B------:R1:W-:Y:S01]  /*9320*/  @!P0 STL [R1+0x258], R210 ;  /* 0x000258d201008387 */ /* 0x0003e20000100800 */
[----:B------:R-:W-:-:S05]  /*9330*/  LOP3.LUT P0, RZ, R206, 0x40, RZ, 0xc0, !PT ;  /* 0x00000040ceff7812 */ /* 0x000fca000780c0ff */
[----:B------:R-:W1:Y:S08]  /*9340*/  @!P6 LDG.E.U16.CONSTANT R198, desc[UR6][R198.64] ;  /* 0x00000006c6c6e981 */ /* 0x000e70000c1e9500 */
[----:B------:R-:W2:Y:S01]  /*9350*/  @!P0 LDG.E.U16.CONSTANT R196, desc[UR6][R196.64] ;  /* 0x00000006c4c48981 */ /* 0x000ea2000c1e9500 */
        /* <DEDUP_REMOVED lines=14> */
[----:B------:R0:W3:Y:S01]  /*9440*/  @!P4 LDG.E.CONSTANT R200, desc[UR6][R16.64] ;  /* 0x0000000610c8c981 */ /* 0x0000e2000c1e9900 */
[----:B------:R-:W-:Y:S02]  /*9450*/  PLOP3.LUT P4, PT, PT, PT, UP0, 0x80, 0x8 ;  /* 0x000000000008781c */ /* 0x000fe40003f8f008 */
[----:B------:R-:W-:-:S11]  /*9460*/  LOP3.LUT R206, R206, 0xfffbffff, RZ, 0xc0, !PT ;  /* 0xfffbffffcece7812 */ /* 0x000fd600078ec0ff */
[----:B------:R-:W-:-:S04]  /*9470*/  @P4 LOP3.LUT R206, R206, 0x40000, RZ, 0xfc, !PT ;  /* 0x00040000cece4812 */ /* 0x000fc800078efcff */
[----:B------:R-:W-:Y:S02]  /*9480*/  LOP3.LUT P2, RZ, R206, 0x20, RZ, 0xc0, !PT ;  /* 0x00000020ceff7812 */ /* 0x000fe4000784c0ff */
[----:B------:R-:W-:-:S11]  /*9490*/  LOP3.LUT P1, RZ, R207, 0x100, RZ, 0xc0, !PT ;  /* 0x00000100cfff7812 */ /* 0x000fd6000782c0ff */
[----:B------:R-:W5:Y:S04]  /*94a0*/  @!P2 LDG.E.U16.CONSTANT R60, desc[UR6][R60.64] ;  /* 0x000000063c3ca981 */ /* 0x000f68000c1e9500 */
[----:B------:R-:W-:Y:S04]  /*94b0*/  @P6 STL [R1+0x25c], RZ ;  /* 0x00025cff01006387 */ /* 0x000fe80000100800 */
[----:B------:R-:W4:Y:S01]  /*94c0*/  @!P1 LDG.E.U16.CONSTANT R62, desc[UR6][R62.64] ;  /* 0x000000063e3e9981 */ /* 0x000f22000c1e9500 */
[----:B------:R-:W-:-:S04]  /*94d0*/  @!UP0 USHF.R.S32.HI UR8, URZ, 0x1f, UR9 ;  /* 0x0000001fff088899 */ /* 0x000fc80008011409 */
[----:B------:R-:W-:Y:S01]  /*94e0*/  @!UP0 UIMAD UR8, UR8, UR24, URZ ;  /* 0x00000018080882a4 */ /* 0x000fe2000f8e02ff */
[----:B------:R-:W-:-:S03]  /*94f0*/  @!P4 IMAD.WIDE.U32 R18, R209, UR9, R64 ;  /* 0x00000009d112cc25 */ /* 0x000fc6000f8e0040 */
[----:B------:R-:W-:Y:S02]  /*9500*/  @!UP0 UIMAD UR8, UR9, UR25, UR8 ;  /* 0x00000019090882a4 */ /* 0x000fe4000f8e0208 */
[----:B------:R-:W-:-:S04]  /*9510*/  UIADD3 UR9, UPT, UPT, UR4, 0x63, URZ ;  /* 0x0000006304097890 */ /* 0x000fc8000fffe0ff */
[----:B------:R-:W-:Y:S01]  /*9520*/  UISETP.GE.AND UP0, UPT, UR9, UR72, UPT ;  /* 0x000000480900728c */ /* 0x000fe2000bf06270 */
[----:B0-----:R-:W-:Y:S01]  /*9530*/  @!P4 IADD3 R17, PT, PT, R19, UR8, RZ ;  /* 0x000000081311cc10 */ /* 0x001fe2000fffe0ff */
[----:B-1----:R-:W-:-:S05]  /*9540*/  @!P6 IMAD.U32 R210, R198, 0x10000, RZ ;  /* 0x00010000c6d2e824 */ /* 0x002fca00078e00ff */
[----:B------:R2:W-:Y:S04]  /*9550*/  @!P6 STL [R1+0x25c], R210 ;  /* 0x00025cd20100e387 */ /* 0x0005e80000100800 */
[----:B------:R-:W-:Y:S01]  /*9560*/  @P0 STL [R1+0x260], RZ ;  /* 0x000260ff01000387 */ /* 0x000fe20000100800 */
[----:B--2---:R-:W-:-:S05]  /*9570*/  @!P0 SHF.L.U32 R210, R196, 0x10, RZ ;  /* 0x00000010c4d28819 */ /* 0x004fca00000006ff */
[----:B------:R5:W-:Y:S01]  /*9580*/  @!P0 STL [R1+0x260], R210 ;  /* 0x000260d201008387 */ /* 0x000be20000100800 */
[----:B------:R-:W-:-:S13]  /*9590*/  LOP3.LUT P0, RZ, R207, 0x80, RZ, 0xc0, !PT ;  /* 0x00000080cfff7812 */ /* 0x000fda000780c0ff */
[----:B------:R-:W2:Y:S01]  /*95a0*/  @!P0 LDG.E.U16.CONSTANT R66, desc[UR6][R66.64] ;  /* 0x0000000642428981 */ /* 0x000ea2000c1e9500 */
[----:B------:R-:W-:-:S04]  /*95b0*/  @!UP0 USHF.R.S32.HI UR8, URZ, 0x1f, UR9 ;  /* 0x0000001fff088899 */ /* 0x000fc80008011409 */
[----:B------:R-:W-:Y:S01]  /*95c0*/  @!UP0 UIMAD UR8, UR8, UR44, URZ ;  /* 0x0000002c080882a4 */ /* 0x000fe2000f8e02ff */
[C---:B------:R-:W-:Y:S01]  /*95d0*/  @!P4 LEA R16, P5, R18.reuse, UR42, 0x1 ;  /* 0x0000002a1210cc11 */ /* 0x040fe2000f8a08ff */
[----:B------:R-:W-:Y:S02]  /*95e0*/  @!UP0 UIMAD.WIDE.U32 UR10, UR9, UR44, UR40 ;  /* 0x0000002c090a82a5 */ /* 0x000fe4000f8e0028 */
[----:B------:R-:W-:Y:S01]  /*95f0*/  @!UP0 UIMAD UR8, UR9, UR45, UR8 ;  /* 0x0000002d090882a4 */ /* 0x000fe2000f8e0208 */
[----:B------:R-:W-:Y:S01]  /*9600*/  @!P4 LEA.HI.X R17, R18, UR43, R17, 0x1, P5 ;  /* 0x0000002b1211cc11 */ /* 0x000fe2000a8f0c11 */
        /* <DEDUP_REMOVED lines=8> */
[----:B------:R0:W3:Y:S01]  /*9690*/  @!P5 LDG.E.CONSTANT R201, desc[UR6][R18.64] ;  /* 0x0000000612c9d981 */ /* 0x0000e2000c1e9900 */
[----:B------:R-:W-:Y:S02]  /*96a0*/  PLOP3.LUT P5, PT, PT, PT, UP0, 0x80, 0x8 ;  /* 0x000000000008781c */ /* 0x000fe40003faf008 */
[----:B------:R-:W-:-:S04]  /*96b0*/  @!UP0 USHF.R.S32.HI UR8, URZ, 0x1f, UR9 ;  /* 0x0000001fff088899 */ /* 0x000fc80008011409 */
[----:B------:R-:W-:-:S04]  /*96c0*/  @!UP0 UIMAD UR8, UR8, UR24, URZ ;  /* 0x00000018080882a4 */ /* 0x000fc8000f8e02ff */
[----:B------:R-:W-:-:S03]  /*96d0*/  @!UP0 UIMAD UR8, UR9, UR25, UR8 ;  /* 0x00000019090882a4 */ /* 0x000fc6000f8e0208 */
[----:B------:R-:W-:Y:S01]  /*96e0*/  @!P5 IMAD.WIDE.U32 R198, R209, UR9, R64 ;  /* 0x00000009d1c6dc25 */ /* 0x000fe2000f8e0040 */
[----:B------:R-:W-:-:S04]  /*96f0*/  UIADD3 UR9, UPT, UPT, UR4, 0x64, URZ ;  /* 0x0000006404097890 */ /* 0x000fc8000fffe0ff */
[----:B------:R-:W-:Y:S01]  /*9700*/  UISETP.GE.AND UP0, UPT, UR9, UR72, UPT ;  /* 0x000000480900728c */ /* 0x000fe2000bf06270 */
[----:B0-----:R-:W-:-:S10]  /*9710*/  @!P5 IADD3 R19, PT, PT, R199, UR8, RZ ;  /* 0x00000008c713dc10 */ /* 0x001fd4000fffe0ff */
        /* <DEDUP_REMOVED lines=11> */
[----:B------:R-:W-:Y:S01]  /*97d0*/  IMAD.MOV.U32 R198, RZ, RZ, -0x1 ;  /* 0xffffffffffc67424 */ /* 0x000fe200078e00ff */
[----:B------:R-:W-:Y:S02]  /*97e0*/  MOV R196, UR12 ;  /* 0x0000000c00c47c02 */ /* 0x000fe40008000f00 */
[----:B------:R-:W-:Y:S01]  /*97f0*/  MOV R197, UR13 ;  /* 0x0000000d00c57c02 */ /* 0x000fe20008000f00 */
[----:B------:R-:W-:-:S05]  /*9800*/  UIADD3 UR54, UPT, UPT, UR4, 0x2, URZ ;  /* 0x0000000204367890 */ /* 0x000fca000fffe0ff */
[----:B------:R0:W3:Y:S01]  /*9810*/  @!P6 LDG.E.CONSTANT R198, desc[UR6][R196.64] ;  /* 0x00000006c4c6e981 */ /* 0x0000e2000c1e9900 */
[----:B------:R-:W-:Y:S01]  /*9820*/  @!UP0 USHF.R.S32.HI UR8, URZ, 0x1f, UR9 ;  /* 0x0000001fff088899 */ /* 0x000fe20008011409 */
[----:B------:R-:W-:-:S03]  /*9830*/  PLOP3.LUT P6, PT, PT, PT, UP0, 0x80, 0x8 ;  /* 0x000000000008781c */ /* 0x000fc60003fcf008 */
[----:B------:R-:W-:-:S04]  /*9840*/  @!UP0 UIMAD UR8, UR8, UR24, URZ ;  /* 0x00000018080882a4 */ /* 0x000fc8000f8e02ff */
[----:B------:R-:W-:Y:S02]  /*9850*/  @!UP0 UIMAD UR8, UR9, UR25, UR8 ;  /* 0x00000019090882a4 */ /* 0x000fe4000f8e0208 */
[----:B------:R-:W-:-:S04]  /*9860*/  UISETP.GE.AND UP0, UPT, UR54, UR72, UPT ;  /* 0x000000483600728c */ /* 0x000fc8000bf06270 */
[----:B0-----:R-:W-:Y:S02]  /*9870*/  @!P6 IMAD.WIDE.U32 R196, R209, UR9, R64 ;  /* 0x00000009d1c4ec25 */ /* 0x001fe4000f8e0040 */
[----:B------:R-:W-:Y:S02]  /*9880*/  PLOP3.LUT P4, PT, PT, PT, UP0, 0x80, 0x8 ;  /* 0x000000000008781c */ /* 0x000fe40003f8f008 */
[----:B-----5:R-:W-:Y:S01]  /*9890*/  @!P2 IMAD.U32 R210, R60, 0x10000, RZ ;  /* 0x000100003cd2a824 */ /* 0x020fe200078e00ff */
[----:B------:R-:W-:Y:S02]  /*98a0*/  @!P6 IADD3 R61, PT, PT, R197, UR8, RZ ;  /* 0x00000008c53dec10 */ /* 0x000fe4000fffe0ff */
[----:B------:R-:W-:Y:S01]  /*98b0*/  @!UP0 USHF.R.S32.HI UR8, URZ, 0x1f, UR54 ;  /* 0x0000001fff088899 */ /* 0x000fe20008011436 */
[----:B------:R-:W-:Y:S03]  /*98c0*/  @P2 STL [R1+0x264], RZ ;  /* 0x000264ff01002387 */ /* 0x000fe60000100800 */
[----:B------:R-:W-:Y:S01]  /*98d0*/  @!UP0 UIMAD UR8, UR8, UR24, URZ ;  /* 0x00000018080882a4 */ /* 0x000fe2000f8e02ff */
[----:B------:R4:W-:Y:S01]  /*98e0*/  @!P2 STL [R1+0x264], R210 ;  /* 0x000264d20100a387 */ /* 0x0009e20000100800 */
[----:B------:R-:W-:Y:S01]  /*98f0*/  @!P6 LEA R60, P2, R196, UR42, 0x1 ;  /* 0x0000002ac43cec11 */ /* 0x000fe2000f8408ff */
[----:B------:R-:W-:-:S02]  /*9900*/  UIADD3 UR48, UPT, UPT, UR4, 0x3, URZ ;  /* 0x0000000304307890 */ /* 0x000fc4000fffe0ff */
[----:B------:R-:W-:Y:S01]  /*9910*/  @!UP0 UIMAD UR8, UR54, UR25, UR8 ;  /* 0x00000019360882a4 */ /* 0x000fe2000f8e0208 */
[----:B------:R-:W-:Y:S01]  /*9920*/  @!P6 LEA.HI.X R61, R196, UR43, R61, 0x1, P2 ;  /* 0x0000002bc43dec11 */ /* 0x000fe200090f0c3d */
[----:B------:R-:W-:Y:S01]  /*9930*/  @!P4 IMAD.WIDE.U32 R196, R209, UR54, R64 ;  /* 0x00000036d1c4cc25 */ /* 0x000fe2000f8e0040 */
[----:B------:R-:W-:Y:S01]  /*9940*/  UISETP.GE.AND UP0, UPT, UR48, UR72, UPT ;  /* 0x000000483000728c */ /* 0x000fe2000bf06270 */
[----:B------:R-:W-:Y:S02]  /*9950*/  LOP3.LUT P2, RZ, R207, 0x40, RZ, 0xc0, !PT ;  /* 0x00000040cfff7812 */ /* 0x000fe4000784c0ff */
[----:B----4-:R-:W-:Y:S01]  /*9960*/  @!P1 SHF.L.U32 R210, R62, 0x10, RZ ;  /* 0x000000103ed29819 */ /* 0x010fe200000006ff */
[----:B------:R-:W-:Y:S01]  /*9970*/  @!P4 VIADD R63, R197, UR8 ;  /* 0x00000008c53fcc36 */ /* 0x000fe20008000000 */
[----:B------:R-:W-:-:S04]  /*9980*/  @!P4 LEA R62, P3, R196, UR42, 0x1 ;  /* 0x0000002ac43ecc11 */ /* 0x000fc8000f8608ff */
[----:B------:R-:W-:Y:S02]  /*9990*/  @!P4 LEA.HI.X R63, R196, UR43, R63, 0x1, P3 ;  /* 0x0000002bc43fcc11 */ /* 0x000fe400098f0c3f */
[----:B------:R-:W-:Y:S01]  /*99a0*/  PLOP3.LUT P3, PT, PT, PT, UP0, 0x80, 0x8 ;  /* 0x000000000008781c */ /* 0x000fe20003f6f008 */
[----:B------:R-:W-:Y:S01]  /*99b0*/  @P1 STL [R1+0x268], RZ ;  /* 0x000268ff01001387 */ /* 0x000fe20000100800 */
[----:B------:R-:W-:-:S03]  /*99c0*/  @!UP0 USHF.R.S32.HI UR8, URZ, 0x1f, UR48 ;  /* 0x0000001fff088899 */ /* 0x000fc60008011430 */
[----:B------:R2:W-:Y:S01]  /*99d0*/  @!P1 STL [R1+0x268], R210 ;  /* 0x000268d201009387 */ /* 0x0005e20000100800 */
[C---:B------:R-:W-:Y:S01]  /*99e0*/  LOP3.LUT P1, RZ, R207.reuse, 0x20, RZ, 0xc0, !PT ;  /* 0x00000020cfff7812 */ /* 0x040fe2000782c0ff */
[----:B------:R-:W-:Y:S01]  /*99f0*/  @!UP0 UIMAD UR8, UR8, UR24, URZ ;  /* 0x00000018080882a4 */ /* 0x000fe2000f8e02ff */
[----:B------:R-:W-:Y:S01]  /*9a00*/  LOP3.LUT R207, R207, 0xfffffeff, RZ, 0xc0, !PT ;  /* 0xfffffeffcfcf7812 */ /* 0x000fe200078ec0ff */
[----:B------:R0:W4:Y:S02]  /*9a10*/  @!P2 LDG.E.U16.CONSTANT R68, desc[UR6][R68.64] ;  /* 0x000000064444a981 */ /* 0x000124000c1e9500 */
[----:B------:R-:W-:Y:S01]  /*9a20*/  @!UP0 UIMAD UR8, UR48, UR25, UR8 ;  /* 0x00000019300882a4 */ /* 0x000fe2000f8e0208 */
[----:B------:R-:W-:Y:S01]  /*9a30*/  @P4 LOP3.LUT R207, R207, 0x100, RZ, 0xfc, !PT ;  /* 0x00000100cfcf4812 */ /* 0x000fe200078efcff */
[----:B------:R-:W-:Y:S01]  /*9a40*/  @!P3 IMAD.WIDE.U32 R196, R209, UR48, R64 ;  /* 0x00000030d1c4bc25 */ /* 0x000fe2000f8e0040 */
[----:B------:R-:W-:Y:S02]  /*9a50*/  @P0 STL [R1+0x26c], RZ ;  /* 0x00026cff01000387 */ /* 0x000fe40000100800 */
[----:B------:R-:W-:-:S02]  /*9a60*/  LOP3.LUT R207, R207, 0xffffff7f, RZ, 0xc0, !PT ;  /* 0xffffff7fcfcf7812 */ /* 0x000fc400078ec0ff */
[----:B------:R-:W-:Y:S01]  /*9a70*/  @!P3 IADD3 R67, PT, PT, R197, UR8, RZ ;  /* 0x00000008c543bc10 */ /* 0x000fe2000fffe0ff */
[----:B------:R-:W5:Y:S01]  /*9a80*/  @!P1 LDG.E.U16.CONSTANT R70, desc[UR6][R70.64] ;  /* 0x0000000646469981 */ /* 0x000f62000c1e9500 */
[----:B------:R-:W-:Y:S02]  /*9a90*/  @P3 LOP3.LUT R207, R207, 0x80, RZ, 0xfc, !PT ;  /* 0x00000080cfcf3812 */ /* 0x000fe400078efcff */
[----:B--2---:R-:W-:-:S05]  /*9aa0*/  @!P0 SHF.L.U32 R210, R66, 0x10, RZ ;  /* 0x0000001042d28819 */ /* 0x004fca00000006ff */
[----:B------:R4:W-:Y:S01]  /*9ab0*/  @!P0 STL [R1+0x26c], R210 ;  /* 0x00026cd201008387 */ /* 0x0009e20000100800 */
[----:B------:R-:W-:-:S04]  /*9ac0*/  @!P3 LEA R66, P0, R196, UR42, 0x1 ;  /* 0x0000002ac442bc11 */ /* 0x000fc8000f8008ff */
[----:B------:R-:W-:Y:S02]  /*9ad0*/  @!P3 LEA.HI.X R67, R196, UR43, R67, 0x1, P0 ;  /* 0x0000002bc443bc11 */ /* 0x000fe400080f0c43 */
[----:B------:R-:W-:-:S13]  /*9ae0*/  LOP3.LUT P0, RZ, R207, 0x10, RZ, 0xc0, !PT ;  /* 0x00000010cfff7812 */ /* 0x000fda000780c0ff */
[----:B------:R-:W2:Y:S01]  /*9af0*/  @!P0 LDG.E.U16.CONSTANT R72, desc[UR6][R72.64] ;  /* 0x0000000648488981 */ /* 0x000ea2000c1e9500 */
[----:B------:R-:W-:-:S04]  /*9b00*/  UIADD3 UR16, UPT, UPT, UR4, 0x4, URZ ;  /* 0x0000000404107890 */ /* 0x000fc8000fffe0ff */
[----:B------:R-:W-:-:S06]  /*9b10*/  UISETP.GE.AND UP0, UPT, UR16, UR72, UPT ;  /* 0x000000481000728c */ /* 0x000fcc000bf06270 */
[----:B------:R-:W-:-:S05]  /*9b20*/  PLOP3.LUT P3, PT, PT, PT, UP0, 0x80, 0x8 ;  /* 0x000000000008781c */ /* 0x000fca0003f6f008 */
[----:B------:R-:W-:-:S04]  /*9b30*/  @!UP0 USHF.R.S32.HI UR8, URZ, 0x1f, UR16 ;  /* 0x0000001fff088899 */ /* 0x000fc80008011410 */
[----:B------:R-:W-:Y:S02]  /*9b40*/  @!UP0 UIMAD UR8, UR8, UR24, URZ ;  /* 0x00000018080882a4 */ /* 0x000fe4000f8e02ff */
[----:B------:R-:W-:Y:S02]  /*9b50*/  UIADD3 UR15, UPT, UPT, UR4, 0x5, URZ ;  /* 0x00000005040f7890 */ /* 0x000fe4000fffe0ff */
[----:B------:R-:W-:Y:S02]  /*9b60*/  @!UP0 UIMAD UR8, UR16, UR25, UR8 ;  /* 0x00000019100882a4 */ /* 0x000fe4000f8e0208 */
[----:B------:R-:W-:Y:S01]  /*9b70*/  @!P3 IMAD.WIDE.U32 R196, R209, UR16, R64 ;  /* 0x00000010d1c4bc25 */ /* 0x000fe2000f8e0040 */
[----:B------:R-:W-:Y:S01]  /*9b80*/  UISETP.GE.AND UP0, UPT, UR15, UR72, UPT ;  /* 0x000000480f00728c */ /* 0x000fe2000bf06270 */
[----:B------:R-:W-:Y:S03]  /*9b90*/  @P2 STL [R1+0x270], RZ ;  /* 0x000270ff01002387 */ /* 0x000fe60000100800 */
[----:B0-----:R-:W-:-:S07]  /*9ba0*/  @!P3 IADD3 R69, PT, PT, R197, UR8, RZ ;  /* 0x00000008c545bc10 */ /* 0x001fce000fffe0ff */
[----:B------:R-:W-:-:S04]  /*9bb0*/  @!UP0 USHF.R.S32.HI UR8, URZ, 0x1f, UR15 ;  /* 0x0000001fff088899 */ /* 0x000fc8000801140f */
[----:B------:R-:W-:Y:S02]  /*9bc0*/  @!UP0 UIMAD UR8, UR8, UR24, URZ ;  /* 0x00000018080882a4 */ /* 0x000fe4000f8e02ff */
[----:B------:R-:W-:Y:S02]  /*9bd0*/  UIADD3 UR14, UPT, UPT, UR4, 0x6, URZ ;  /* 0x00000006040e7890 */ /* 0x000fe4000fffe0ff */
[----:B------:R-:W-:Y:S01]  /*9be0*/  @!UP0 UIMAD UR8, UR15, UR25, UR8 ;  /* 0x000000190f0882a4 */ /* 0x000fe2000f8e0208 */
[----:B------:R-:W-:Y:S02]  /*9bf0*/  LOP3.LUT R206, R206, 0xfff7ffff, RZ, 0xc0, !PT ;  /* 0xfff7ffffcece7812 */ /* 0x000fe400078ec0ff */
[----:B------:R-:W-:Y:S02]  /*9c00*/  LOP3.LUT R207, R207, 0xffffffbf, RZ, 0xc0, !PT ;  /* 0xffffffbfcfcf7812 */ /* 0x000fe400078ec0ff */
[----:B------:R-:W-:Y:S02]  /*9c10*/  @P5 LOP3.LUT R206, R206, 0x80000, RZ, 0xfc, !PT ;  /* 0x00080000cece5812 */ /* 0x000fe400078efcff */
[----:B------:R-:W-:-:S02]  /*9c20*/  @P3 LOP3.LUT R207, R207, 0x40, RZ, 0xfc, !PT ;  /* 0x00000040cfcf3812 */ /* 0x000fc400078efcff */
[----:B------:R-:W-:Y:S02]  /*9c30*/  LOP3.LUT R206, R206, 0xffefffff, RZ, 0xc0, !PT ;  /* 0xffefffffcece7812 */ /* 0x000fe400078ec0ff */
[----:B------:R-:W-:Y:S02]  /*9c40*/  LOP3.LUT R207, R207, 0xffffffdf, RZ, 0xc0, !PT ;  /* 0xffffffdfcfcf7812 */ /* 0x000fe400078ec0ff */
[----:B------:R-:W-:-:S04]  /*9c50*/  @P6 LOP3.LUT R206, R206, 0x100000, RZ, 0xfc, !PT ;  /* 0x00100000cece6812 */ /* 0x000fc800078efcff */
[C---:B------:R-:W-:Y:S02]  /*9c60*/  LOP3.LUT P5, RZ, R206.reuse, 0x10, RZ, 0xc0, !PT ;  /* 0x00000010ceff7812 */ /* 0x040fe400078ac0ff */
[----:B------:R-:W-:-:S13]  /*9c70*/  LOP3.LUT P4, RZ, R206, 0x8, RZ, 0xc0, !PT ;  /* 0x00000008ceff7812 */ /* 0x000fda000788c0ff */
[----:B------:R-:W3:Y:S01]  /*9c80*/  @!P4 LDG.E.U16.CONSTANT R76, desc[UR6][R76.64] ;  /* 0x000000064c4cc981 */ /* 0x000ee2000c1e9500 */
[----:B----4-:R-:W-:-:S05]  /*9c90*/  @!P2 IMAD.U32 R210, R68, 0x10000, RZ ;  /* 0x0001000044d2a824 */ /* 0x010fca00078e00ff */
[----:B------:R5:W-:Y:S01]  /*9ca0*/  @!P2 STL [R1+0x270], R210 ;  /* 0x000270d20100a387 */ /* 0x000be20000100800 */
[----:B------:R-:W-:-:S04]  /*9cb0*/  @!P3 LEA R68, P2, R196, UR42, 0x1 ;  /* 0x0000002ac444bc11 */ /* 0x000fc8000f8408ff */
[----:B------:R-:W-:Y:S02]  /*9cc0*/  @!P3 LEA.HI.X R69, R196, UR43, R69, 0x1, P2 ;  /* 0x0000002bc445bc11 */ /* 0x000fe400090f0c45 */
[----:B------:R-:W-:Y:S02]  /*9cd0*/  PLOP3.LUT P2, PT, PT, PT, UP0, 0x80, 0x8 ;  /* 0x000000000008781c */ /* 0x000fe40003f4f008 */
[----:B-----5:R-:W-:Y:S01]  /*9ce0*/  @!P1 SHF.L.U32 R210, R70, 0x10, RZ ;  /* 0x0000001046d29819 */ /* 0x020fe200000006ff */
[----:B------:R-:W-:Y:S01]  /*9cf0*/  @P1 STL [R1+0x274], RZ ;  /* 0x000274ff01001387 */ /* 0x000fe20000100800 */
[----:B------:R-:W-:-:S03]  /*9d00*/  UISETP.GE.AND UP0, UPT, UR14, UR72, UPT ;  /* 0x000000480e00728c */ /* 0x000fc6000bf06270 */
[----:B------:R2:W-:Y:S06]  /*9d10*/  @!P1 STL [R1+0x274], R210 ;  /* 0x000274d201009387 */ /* 0x0005ec0000100800 */
[----:B------:R-:W-:Y:S01]  /*9d20*/  @!P2 IMAD.WIDE.U32 R196, R209, UR15, R64 ;  /* 0x0000000fd1c4ac25 */ /* 0x000fe2000f8e0040 */
[----:B------:R-:W-:Y:S03]  /*9d30*/  @P0 STL [R1+0x278], RZ ;  /* 0x000278ff01000387 */ /* 0x000fe60000100800 */
[----:B------:R-:W-:Y:S01]  /*9d40*/  @!P2 VIADD R71, R197, UR8 ;  /* 0x00000008c547ac36 */ /* 0x000fe20008000000 */
[----:B------:R-:W-:-:S04]  /*9d50*/  @!P2 LEA R70, P1, R196, UR42, 0x1 ;  /* 0x0000002ac446ac11 */ /* 0x000fc8000f8208ff */
[----:B------:R-:W-:Y:S02]  /*9d60*/  @!P2 LEA.HI.X R71, R196, UR43, R71, 0x1, P1 ;  /* 0x0000002bc447ac11 */ /* 0x000fe400088f0c47 */
[----:B------:R-:W-:Y:S01]  /*9d70*/  LOP3.LUT P1, RZ, R208, 0x80000000, RZ, 0xc0, !PT ;  /* 0x80000000d0ff7812 */ /* 0x000fe2000782c0ff */
[----:B------:R-:W-:Y:S01]  /*9d80*/  @!UP0 USHF.R.S32.HI UR8, URZ, 0x1f, UR14 ;  /* 0x0000001fff088899 */ /* 0x000fe2000801140e */
[----:B------:R-:W-:Y:S02]  /*9d90*/  @P2 LOP3.LUT R207, R207, 0x20, RZ, 0xfc, !PT ;  /* 0x00000020cfcf2812 */ /* 0x000fe400078efcff */
[C---:B------:R-:W-:Y:S01]  /*9da0*/  LOP3.LUT P3, RZ, R206.reuse, 0x4, RZ, 0xc0, !PT ;  /* 0x00000004ceff7812 */ /* 0x040fe2000786c0ff */
[----:B------:R-:W-:Y:S01]  /*9db0*/  @!UP0 UIMAD UR8, UR8, UR24, URZ ;  /* 0x00000018080882a4 */ /* 0x000fe2000f8e02ff */
[C---:B------:R-:W-:Y:S02]  /*9dc0*/  LOP3.LUT P2, RZ, R206.reuse, 0x2, RZ, 0xc0, !PT ;  /* 0x00000002ceff7812 */ /* 0x040fe4000784c0ff */
[----:B------:R-:W-:Y:S01]  /*9dd0*/  LOP3.LUT R206, R206, 0xffdfffff, RZ, 0xc0, !PT ;  /* 0xffdfffffcece7812 */ /* 0x000fe200078ec0ff */
[----:B------:R-:W-:-:S04]  /*9de0*/  @!UP0 UIMAD UR8, UR14, UR25, UR8 ;  /* 0x000000190e0882a4 */ /* 0x000fc8000f8e0208 */
[----:B------:R-:W-:-:S04]  /*9df0*/  @P1 LOP3.LUT R206, R206, 0x200000, RZ, 0xfc, !PT ;  /* 0x00200000cece1812 */ /* 0x000fc800078efcff */
[----:B------:R-:W-:Y:S01]  /*9e00*/  LOP3.LUT P1, RZ, R206, 0x1, RZ, 0xc0, !PT ;  /* 0x00000001ceff7812 */ /* 0x000fe2000782c0ff */
[----:B------:R-:W4:Y:S04]  /*9e10*/  @!P3 LDG.E.U16.CONSTANT R78, desc[UR6][R78.64] ;  /* 0x000000064e4eb981 */ /* 0x000f28000c1e9500 */
[----:B------:R-:W5:Y:S08]  /*9e20*/  @!P2 LDG.E.U16.CONSTANT R80, desc[UR6][R80.64] ;  /* 0x000000065050a981 */ /* 0x000f70000c1e9500 */
[----:B------:R-:W5:Y:S01]  /*9e30*/  @!P1 LDG.E.U16.CONSTANT R82, desc[UR6][R82.64] ;  /* 0x0000000652529981 */ /* 0x000f62000c1e9500 */
[----:B--2---:R-:W-:-:S05]  /*9e40*/  @!P0 SHF.L.U32 R210, R72, 0x10, RZ ;  /* 0x0000001048d28819 */ /* 0x004fca00000006ff */
[----:B------:R3:W-:Y:S01]  /*9e50*/  @!P0 STL [R1+0x278], R210 ;  /* 0x000278d201008387 */ /* 0x0007e20000100800 */
[----:B------:R-:W-:-:S13]  /*9e60*/  PLOP3.LUT P0, PT, PT, PT, UP0, 0x80, 0x8 ;  /* 0x000000000008781c */ /* 0x000fda0003f0f008 */
[----:B------:R-:W-:-:S05]  /*9e70*/  @!P0 IMAD.WIDE.U32 R72, R209, UR14, R64 ;  /* 0x0000000ed1488c25 */ /* 0x000fca000f8e0040 */
[----:B------:R-:W-:Y:S02]  /*9e80*/  @!P0 IADD3 R73, PT, PT, R73, UR8, RZ ;  /* 0x0000000849498c10 */ /* 0x000fe4000fffe0ff */
[----:B------:R-:W-:-:S04]  /*9e90*/  @!P0 LEA R196, P6, R72, UR42, 0x1 ;  /* 0x0000002a48c48c11 */ /* 0x000fc8000f8c08ff */
[----:B------:R-:W-:Y:S02]  /*9ea0*/  @!P0 LEA.HI.X R197, R72, UR43, R73, 0x1, P6 ;  /* 0x0000002b48c58c11 */ /* 0x000fe4000b0f0c49 */
[----:B------:R5:W2:Y:S04]  /*9eb0*/  @!P5 LDG.E.U16.CONSTANT R72, desc[UR6][R74.64] ;  /* 0x000000064a48d981 */ /* 0x000aa8000c1e9500 */
[----:B------:R-:W-:Y:S01]  /*9ec0*/  @P5 STL [R1+0x27c], RZ ;  /* 0x00027cff01005387 */ /* 0x000fe20000100800 */
[C---:B------:R-:W-:Y:S02]  /*9ed0*/  LOP3.LUT P6, RZ, R208.reuse, 0x40000000, RZ, 0xc0, !PT ;  /* 0x40000000d0ff7812 */ /* 0x040fe400078cc0ff */
[----:B------:R-:W-:Y:S02]  /*9ee0*/  P2R R73, PR, RZ, 0x1 ;  /* 0x00000001ff497803 */ /* 0x000fe40000000000 */
[----:B------:R-:W-:-:S09]  /*9ef0*/  LOP3.LUT P0, RZ, R208, 0x4000000, RZ, 0xc0, !PT ;  /* 0x04000000d0ff7812 */ /* 0x000fd2000780c0ff */
[----:B------:R-:W2:Y:S04]  /*9f00*/  @!P6 LDG.E.U16.CONSTANT R86, desc[UR6][R86.64] ;  /* 0x000000065656e981 */ /* 0x000ea8000c1e9500 */
[----:B------:R-:W2:Y:S01]  /*9f10*/  @!P0 LDG.E.U16.CONSTANT R94, desc[UR6][R94.64] ;  /* 0x000000065e5e8981 */ /* 0x000ea2000c1e9500 */
[----:B---3--:R-:W-:Y:S02]  /*9f20*/  @!P4 SHF.L.U32 R210, R76, 0x10, RZ ;  /* 0x000000104cd2c819 */ /* 0x008fe400000006ff */
[----:B----4-:R-:W-:Y:S01]  /*9f30*/  @!P3 SHF.L.U32 R199, R78, 0x10, RZ ;  /* 0x000000104ec7b819 */ /* 0x010fe200000006ff */
[----:B-----5:R-:W-:Y:S02]  /*9f40*/  @!P2 IMAD.U32 R74, R80, 0x10000, RZ ;  /* 0x00010000504aa824 */ /* 0x020fe400078e00ff */
[----:B--2---:R-:W-:-:S05]  /*9f50*/  @!P5 IMAD.U32 R72, R72, 0x10000, RZ ;  /* 0x000100004848d824 */ /* 0x004fca00078e00ff */
[----:B------:R0:W-:Y:S04]  /*9f60*/  @!P5 STL [R1+0x27c], R72 ;  /* 0x00027c480100d387 */ /* 0x0001e80000100800 */
[----:B------:R-:W-:Y:S04]  /*9f70*/  @P4 STL [R1+0x280], RZ ;  /* 0x000280ff01004387 */ /* 0x000fe80000100800 */
[----:B------:R-:W-:Y:S01]  /*9f80*/  @!P4 STL [R1+0x280], R210 ;  /* 0x000280d20100c387 */ /* 0x000fe20000100800 */
[----:B0-----:R-:W-:-:S03]  /*9f90*/  @!P1 SHF.L.U32 R72, R82, 0x10, RZ ;  /* 0x0000001052489819 */ /* 0x001fc600000006ff */
[----:B------:R-:W-:Y:S04]  /*9fa0*/  @P3 STL [R1+0x284], RZ ;  /* 0x000284ff01003387 */ /* 0x000fe80000100800 */
[----:B------:R-:W-:Y:S04]  /*9fb0*/  @!P3 STL [R1+0x284], R199 ;  /* 0x000284c70100b387 */ /* 0x000fe80000100800 */
[----:B------:R-:W-:Y:S04]  /*9fc0*/  @P2 STL [R1+0x288], RZ ;  /* 0x000288ff01002387 */ /* 0x000fe80000100800 */
[----:B------:R0:W-:Y:S04]  /*9fd0*/  @!P2 STL [R1+0x288], R74 ;  /* 0x0002884a0100a387 */ /* 0x0001e80000100800 */
[----:B------:R-:W-:Y:S04]  /*9fe0*/  @P1 STL [R1+0x28c], RZ ;  /* 0x00028cff01001387 */ /* 0x000fe80000100800 */
[----:B------:R1:W-:Y:S01]  /*9ff0*/  @!P1 STL [R1+0x28c], R72 ;  /* 0x00028c4801009387 */ /* 0x0003e20000100800 */
[----:B------:R-:W-:-:S02]  /*a000*/  LOP3.LUT P1, RZ, R206, 0x200000, RZ, 0xc0, !PT ;  /* 0x00200000ceff7812 */ /* 0x000fc4000782c0ff */
[C---:B------:R-:W-:Y:S02]  /*a010*/  LOP3.LUT P5, RZ, R208.reuse, 0x20000000, RZ, 0xc0, !PT ;  /* 0x20000000d0ff7812 */ /* 0x040fe400078ac0ff */
[C---:B------:R-:W-:Y:S02]  /*a020*/  LOP3.LUT P4, RZ, R208.reuse, 0x10000000, RZ, 0xc0, !PT ;  /* 0x10000000d0ff7812 */ /* 0x040fe4000788c0ff */
[C---:B------:R-:W-:Y:S02]  /*a030*/  LOP3.LUT P3, RZ, R208.reuse, 0x8000000, RZ, 0xc0, !PT ;  /* 0x08000000d0ff7812 */ /* 0x040fe4000786c0ff */
[----:B------:R-:W-:-:S05]  /*a040*/  LOP3.LUT P2, RZ, R208, 0x2000000, RZ, 0xc0, !PT ;  /* 0x02000000d0ff7812 */ /* 0x000fca000784c0ff */
[----:B------:R-:W2:Y:S04]  /*a050*/  @!P1 LDG.E.U16.CONSTANT R84, desc[UR6][R84.64] ;  /* 0x0000000654549981 */ /* 0x000ea8000c1e9500 */
[----:B------:R-:W0:Y:S04]  /*a060*/  @!P5 LDG.E.U16.CONSTANT R88, desc[UR6][R88.64] ;  /* 0x000000065858d981 */ /* 0x000e28000c1e9500 */
[----:B------:R-:W1:Y:S04]  /*a070*/  @!P4 LDG.E.U16.CONSTANT R90, desc[UR6][R90.64] ;  /* 0x000000065a5ac981 */ /* 0x000e68000c1e9500 */
[----:B------:R-:W3:Y:S04]  /*a080*/  @!P3 LDG.E.U16.CONSTANT R92, desc[UR6][R92.64] ;  /* 0x000000065c5cb981 */ /* 0x000ee8000c1e9500 */
[----:B------:R-:W4:Y:S01]  /*a090*/  @!P2 LDG.E.U16.CONSTANT R96, desc[UR6][R96.64] ;  /* 0x000000066060a981 */ /* 0x000f22000c1e9500 */
[----:B------:R-:W-:-:S03]  /*a0a0*/  @!P6 IMAD.U32 R78, R86, 0x10000, RZ ;  /* 0x00010000564ee824 */ /* 0x000fc600078e00ff */
[----:B------:R-:W-:Y:S01]  /*a0b0*/  @P1 STL [R1+0x290], RZ ;  /* 0x000290ff01001387 */ /* 0x000fe20000100800 */
[----:B--2---:R-:W-:Y:S02]  /*a0c0*/  @!P1 SHF.L.U32 R76, R84, 0x10, RZ ;  /* 0x00000010544c9819 */ /* 0x004fe400000006ff */
[----:B0-----:R-:W-:-:S03]  /*a0d0*/  @!P5 SHF.L.U32 R74, R88, 0x10, RZ ;  /* 0x00000010584ad819 */ /* 0x001fc600000006ff */
[----:B------:R3:W-:Y:S01]  /*a0e0*/  @!P1 STL [R1+0x290], R76 ;  /* 0x0002904c01009387 */ /* 0x0007e20000100800 */
[----:B-1----:R-:W-:-:S03]  /*a0f0*/  @!P4 SHF.L.U32 R72, R90, 0x10, RZ ;  /* 0x000000105a48c819 */ /* 0x002fc600000006ff */
[----:B------:R-:W-:Y:S04]  /*a100*/  @P6 STL [R1+0x294], RZ ;  /* 0x000294ff01006387 */ /* 0x000fe80000100800 */
[----:B------:R0:W-:Y:S01]  /*a110*/  @!P6 STL [R1+0x294], R78 ;  /* 0x0002944e0100e387 */ /* 0x0001e20000100800 */
[----:B---3--:R-:W-:-:S03]  /*a120*/  @!P3 IMAD.U32 R76, R92, 0x10000, RZ ;  /* 0x000100005c4cb824 */ /* 0x008fc600078e00ff */
[----:B------:R-:W-:Y:S04]  /*a130*/  @P5 STL [R1+0x298], RZ ;  /* 0x000298ff01005387 */ /* 0x000fe80000100800 */
[----:B------:R4:W-:Y:S01]  /*a140*/  @!P5 STL [R1+0x298], R74 ;  /* 0x0002984a0100d387 */ /* 0x0009e20000100800 */
[----:B0-----:R-:W-:-:S03]  /*a150*/  @!P0 SHF.L.U32 R78, R94, 0x10, RZ ;  /* 0x000000105e4e8819 */ /* 0x001fc600000006ff */
[----:B------:R-:W-:Y:S01]  /*a160*/  @P4 STL [R1+0x29c], RZ ;  /* 0x00029cff01004387 */ /* 0x000fe20000100800 */
[----:B------:R-:W-:-:S03]  /*a170*/  LOP3.LUT P1, RZ, R208, 0x1000000, RZ, 0xc0, !PT ;  /* 0x01000000d0ff7812 */ /* 0x000fc6000782c0ff */
[----:B------:R0:W-:Y:S01]  /*a180*/  @!P4 STL [R1+0x29c], R72 ;  /* 0x00029c480100c387 */ /* 0x0001e20000100800 */
[----:B----4-:R-:W-:-:S03]  /*a190*/  @!P2 SHF.L.U32 R74, R96, 0x10, RZ ;  /* 0x00000010604aa819 */ /* 0x010fc600000006ff */
[----:B------:R-:W-:Y:S01]  /*a1a0*/  @P3 STL [R1+0x2a0], RZ ;  /* 0x0002a0ff01003387 */ /* 0x000fe20000100800 */
[----:B------:R-:W-:-:S03]  /*a1b0*/  LOP3.LUT P6, RZ, R208, 0x800000, RZ, 0xc0, !PT ;  /* 0x00800000d0ff7812 */ /* 0x000fc600078cc0ff */
[----:B------:R1:W-:Y:S01]  /*a1c0*/  @!P3 STL [R1+0x2a0], R76 ;  /* 0x0002a04c0100b387 */ /* 0x0003e20000100800 */
[----:B------:R-:W-:-:S03]  /*a1d0*/  LOP3.LUT P5, RZ, R208, 0x400000, RZ, 0xc0, !PT ;  /* 0x00400000d0ff7812 */ /* 0x000fc600078ac0ff */
[----:B------:R-:W-:Y:S04]  /*a1e0*/  @P0 STL [R1+0x2a4], RZ ;  /* 0x0002a4ff01000387 */ /* 0x000fe80000100800 */
[----:B------:R2:W-:Y:S01]  /*a1f0*/  @!P0 STL [R1+0x2a4], R78 ;  /* 0x0002a44e01008387 */ /* 0x0005e20000100800 */
[----:B------:R-:W-:-:S03]  /*a200*/  LOP3.LUT P4, RZ, R208, 0x200000, RZ, 0xc0, !PT ;  /* 0x00200000d0ff7812 */ /* 0x000fc6000788c0ff */
[----:B------:R-:W-:Y:S04]  /*a210*/  @P2 STL [R1+0x2a8], RZ ;  /* 0x0002a8ff01002387 */ /* 0x000fe80000100800 */
[----:B------:R3:W-:Y:S01]  /*a220*/  @!P2 STL [R1+0x2a8], R74 ;  /* 0x0002a84a0100a387 */ /* 0x0007e20000100800 */
[C---:B------:R-:W-:Y:S02]  /*a230*/  LOP3.LUT P2, RZ, R208.reuse, 0x40000, RZ, 0xc0, !PT ;  /* 0x00040000d0ff7812 */ /* 0x040fe4000784c0ff */
[C---:B------:R-:W-:Y:S01]  /*a240*/  LOP3.LUT P3, RZ, R208.reuse, 0x100000, RZ, 0xc0, !PT ;  /* 0x00100000d0ff7812 */ /* 0x040fe2000786c0ff */
[----:B------:R-:W0:Y:S01]  /*a250*/  @!P1 LDG.E.U16.CONSTANT R98, desc[UR6][R98.64] ;  /* 0x0000000662629981 */ /* 0x000e22000c1e9500 */
[----:B------:R-:W-:Y:S02]  /*a260*/  P2R R75, PR, RZ, 0x4 ;  /* 0x00000004ff4b7803 */ /* 0x000fe40000000000 */
[C---:B------:R-:W-:Y:S01]  /*a270*/  LOP3.LUT P2, RZ, R208.reuse, 0x80000, RZ, 0xc0, !PT ;  /* 0x00080000d0ff7812 */ /* 0x040fe2000784c0ff */
[----:B------:R-:W1:Y:S04]  /*a280*/  @!P6 LDG.E.U16.CONSTANT R100, desc[UR6][R100.64] ;  /* 0x000000066464e981 */ /* 0x000e68000c1e9500 */
[----:B------:R-:W2:Y:S04]  /*a290*/  @!P5 LDG.E.U16.CONSTANT R102, desc[UR6][R102.64] ;  /* 0x000000066666d981 */ /* 0x000ea8000c1e9500 */
[----:B------:R-:W3:Y:S04]  /*a2a0*/  @!P4 LDG.E.U16.CONSTANT R104, desc[UR6][R104.64] ;  /* 0x000000066868c981 */ /* 0x000ee8000c1e9500 */
[----:B------:R-:W4:Y:S04]  /*a2b0*/  @!P3 LDG.E.U16.CONSTANT R106, desc[UR6][R106.64] ;  /* 0x000000066a6ab981 */ /* 0x000f28000c1e9500 */
[----:B------:R-:W5:Y:S04]  /*a2c0*/  @!P2 LDG.E.U16.CONSTANT R110, desc[UR6][R110.64] ;  /* 0x000000066e6ea981 */ /* 0x000f68000c1e9500 */
[----:B------:R-:W-:Y:S01]  /*a2d0*/  @P1 STL [R1+0x2ac], RZ ;  /* 0x0002acff01001387 */ /* 0x000fe20000100800 */
[----:B------:R-:W-:-:S13]  /*a2e0*/  LOP3.LUT P0, RZ, R208, 0x2000, RZ, 0xc0, !PT ;  /* 0x00002000d0ff7812 */ /* 0x000fda000780c0ff */
[----:B------:R-:W5:Y:S01]  /*a2f0*/  @!P0 LDG.E.U16.CONSTANT R122, desc[UR6][R122.64] ;  /* 0x000000067a7a8981 */ /* 0x000f62000c1e9500 */
[----:B0-----:R-:W-:Y:S01]  /*a300*/  @!P1 IMAD.U32 R72, R98, 0x10000, RZ ;  /* 0x0001000062489824 */ /* 0x001fe200078e00ff */
[----:B-1----:R-:W-:-:S04]  /*a310*/  @!P6 SHF.L.U32 R76, R100, 0x10, RZ ;  /* 0x00000010644ce819 */ /* 0x002fc800000006ff */
[----:B------:R4:W-:Y:S01]  /*a320*/  @!P1 STL [R1+0x2ac], R72 ;  /* 0x0002ac4801009387 */ /* 0x0009e20000100800 */
[----:B--2---:R-:W-:-:S03]  /*a330*/  @!P5 SHF.L.U32 R78, R102, 0x10, RZ ;  /* 0x00000010664ed819 */ /* 0x004fc600000006ff */
[----:B------:R-:W-:Y:S01]  /*a340*/  @P6 STL [R1+0x2b0], RZ ;  /* 0x0002b0ff01006387 */ /* 0x000fe20000100800 */
[----:B---3--:R-:W-:-:S03]  /*a350*/  @!P4 IMAD.U32 R74, R104, 0x10000, RZ ;  /* 0x00010000684ac824 */ /* 0x008fc600078e00ff */
[----:B------:R5:W-:Y:S01]  /*a360*/  @!P6 STL [R1+0x2b0], R76 ;  /* 0x0002b04c0100e387 */ /* 0x000be20000100800 */
[----:B----4-:R-:W-:-:S03]  /*a370*/  @!P3 SHF.L.U32 R72, R106, 0x10, RZ ;  /* 0x000000106a48b819 */ /* 0x010fc600000006ff */
[----:B------:R-:W-:Y:S04]  /*a380*/  @P5 STL [R1+0x2b4], RZ ;  /* 0x0002b4ff01005387 */ /* 0x000fe80000100800 */
[----:B------:R-:W-:Y:S01]  /*a390*/  @!P5 STL [R1+0x2b4], R78 ;  /* 0x0002b44e0100d387 */ /* 0x000fe20000100800 */
[----:B-----5:R-:W-:-:S03]  /*a3a0*/  @!P2 SHF.L.U32 R76, R110, 0x10, RZ ;  /* 0x000000106e4ca819 */ /* 0x020fc600000006ff */
[----:B------:R-:W-:Y:S04]  /*a3b0*/  @P4 STL [R1+0x2b8], RZ ;  /* 0x0002b8ff01004387 */ /* 0x000fe80000100800 */
[----:B------:R0:W-:Y:S04]  /*a3c0*/  @!P4 STL [R1+0x2b8], R74 ;  /* 0x0002b84a0100c387 */ /* 0x0001e80000100800 */
[----:B------:R-:W-:Y:S04]  /*a3d0*/  @P3 STL [R1+0x2bc], RZ ;  /* 0x0002bcff01003387 */ /* 0x000fe80000100800 */
[----:B------:R1:W-:Y:S04]  /*a3e0*/  @!P3 STL [R1+0x2bc], R72 ;  /* 0x0002bc480100b387 */ /* 0x0003e80000100800 */
[----:B------:R-:W-:Y:S01]  /*a3f0*/  @P2 STL [R1+0x2c0], RZ ;  /* 0x0002c0ff01002387 */ /* 0x000fe20000100800 */
[----:B------:R-:W-:-:S03]  /*a400*/  LOP3.LUT P1, RZ, R208, 0x20000, RZ, 0xc0, !PT ;  /* 0x00020000d0ff7812 */ /* 0x000fc6000782c0ff */
[----:B------:R2:W-:Y:S01]  /*a410*/  @!P2 STL [R1+0x2c0], R76 ;  /* 0x0002c04c0100a387 */ /* 0x0005e20000100800 */
[----:B------:R-:W-:Y:S02]  /*a420*/  ISETP.NE.AND P2, PT, R75, RZ, PT ;  /* 0x000000ff4b00720c */ /* 0x000fe40003f45270 */
[C---:B------:R-:W-:Y:S02]  /*a430*/  LOP3.LUT P6, RZ, R208.reuse, 0x10000, RZ, 0xc0, !PT ;  /* 0x00010000d0ff7812 */ /* 0x040fe400078cc0ff */
[C---:B------:R-:W-:Y:S02]  /*a440*/  LOP3.LUT P5, RZ, R208.reuse, 0x8000, RZ, 0xc0, !PT ;  /* 0x00008000d0ff7812 */ /* 0x040fe400078ac0ff */
[C---:B------:R-:W-:Y:S02]  /*a450*/  LOP3.LUT P4, RZ, R208.reuse, 0x4000, RZ, 0xc0, !PT ;  /* 0x00004000d0ff7812 */ /* 0x040fe4000788c0ff */
[----:B------:R-:W-:Y:S01]  /*a460*/  LOP3.LUT P3, RZ, R208, 0x1000, RZ, 0xc0, !PT ;  /* 0x00001000d0ff7812 */ /* 0x000fe2000786c0ff */
[----:B------:R-:W0:Y:S04]  /*a470*/  @!P1 LDG.E.U16.CONSTANT R114, desc[UR6][R114.64] ;  /* 0x0000000672729981 */ /* 0x000e28000c1e9500 */
[----:B------:R-:W3:Y:S04]  /*a480*/  @!P2 LDG.E.U16.CONSTANT R112, desc[UR6][R112.64] ;  /* 0x000000067070a981 */ /* 0x000ee8000c1e9500 */
[----:B------:R-:W1:Y:S04]  /*a490*/  @!P6 LDG.E.U16.CONSTANT R116, desc[UR6][R116.64] ;  /* 0x000000067474e981 */ /* 0x000e68000c1e9500 */
[----:B------:R-:W2:Y:S04]  /*a4a0*/  @!P5 LDG.E.U16.CONSTANT R118, desc[UR6][R118.64] ;  /* 0x000000067676d981 */ /* 0x000ea8000c1e9500 */
[----:B------:R-:W4:Y:S04]  /*a4b0*/  @!P4 LDG.E.U16.CONSTANT R120, desc[UR6][R120.64] ;  /* 0x000000067878c981 */ /* 0x000f28000c1e9500 */
[----:B------:R-:W5:Y:S04]  /*a4c0*/  @!P3 LDG.E.U16.CONSTANT R124, desc[UR6][R124.64] ;  /* 0x000000067c7cb981 */ /* 0x000f68000c1e9500 */
[----:B------:R-:W-:Y:S01]  /*a4d0*/  @P2 STL [R1+0x2c4], RZ ;  /* 0x0002c4ff01002387 */ /* 0x000fe20000100800 */
[----:B0-----:R-:W-:Y:S01]  /*a4e0*/  @!P1 SHF.L.U32 R74, R114, 0x10, RZ ;  /* 0x00000010724a9819 */ /* 0x001fe200000006ff */
[----:B---3--:R-:W-:Y:S01]  /*a4f0*/  @!P2 IMAD.U32 R78, R112, 0x10000, RZ ;  /* 0x00010000704ea824 */ /* 0x008fe200078e00ff */
[----:B-1----:R-:W-:-:S04]  /*a500*/  @!P6 SHF.L.U32 R72, R116, 0x10, RZ ;  /* 0x000000107448e819 */ /* 0x002fc800000006ff */
[----:B------:R4:W-:Y:S01]  /*a510*/  @!P2 STL [R1+0x2c4], R78 ;  /* 0x0002c44e0100a387 */ /* 0x0009e20000100800 */
[----:B--2---:R-:W-:-:S03]  /*a520*/  @!P5 IMAD.U32 R76, R118, 0x10000, RZ ;  /* 0x00010000764cd824 */ /* 0x004fc600078e00ff */
[----:B------:R-:W-:Y:S04]  /*a530*/  @P1 STL [R1+0x2c8], RZ ;  /* 0x0002c8ff01001387 */ /* 0x000fe80000100800 */
[----:B------:R0:W-:Y:S01]  /*a540*/  @!P1 STL [R1+0x2c8], R74 ;  /* 0x0002c84a01009387 */ /* 0x0001e20000100800 */
[----:B----4-:R-:W-:-:S03]  /*a550*/  @!P4 SHF.L.U32 R78, R120, 0x10, RZ ;  /* 0x00000010784ec819 */ /* 0x010fc600000006ff */
[----:B------:R-:W-:Y:S04]  /*a560*/  @P6 STL [R1+0x2cc], RZ ;  /* 0x0002ccff01006387 */ /* 0x000fe80000100800 */
[----:B------:R5:W-:Y:S01]  /*a570*/  @!P6 STL [R1+0x2cc], R72 ;  /* 0x0002cc480100e387 */ /* 0x000be20000100800 */
[----:B0-----:R-:W-:-:S03]  /*a580*/  @!P0 SHF.L.U32 R74, R122, 0x10, RZ ;  /* 0x000000107a4a8819 */ /* 0x001fc600000006ff */
[----:B------:R-:W-:Y:S01]  /*a590*/  @P5 STL [R1+0x2d0], RZ ;  /* 0x0002d0ff01005387 */ /* 0x000fe20000100800 */
[----:B------:R-:W-:-:S03]  /*a5a0*/  LOP3.LUT P2, RZ, R208, 0x800, RZ, 0xc0, !PT ;  /* 0x00000800d0ff7812 */ /* 0x000fc6000784c0ff */
[----:B------:R0:W-:Y:S01]  /*a5b0*/  @!P5 STL [R1+0x2d0], R76 ;  /* 0x0002d04c0100d387 */ /* 0x0001e20000100800 */
[----:B-----5:R-:W-:-:S03]  /*a5c0*/  @!P3 IMAD.U32 R72, R124, 0x10000, RZ ;  /* 0x000100007c48b824 */ /* 0x020fc600078e00ff */
        /* <DEDUP_REMOVED lines=22> */
[----:B0-----:R-:W-:Y:S02]  /*a730*/  @!P2 SHF.L.U32 R76, R126, 0x10, RZ ;  /* 0x000000107e4ca819 */ /* 0x001fe400000006ff */
[----:B-1----:R-:W-:-:S03]  /*a740*/  @!P1 SHF.L.U32 R78, R128, 0x10, RZ ;  /* 0x00000010804e9819 */ /* 0x002fc600000006ff */
[----:B------:R4:W-:Y:S01]  /*a750*/  @!P2 STL [R1+0x2e0], R76 ;  /* 0x0002e04c0100a387 */ /* 0x0009e20000100800 */
[----:B--2---:R-:W-:-:S03]  /*a760*/  @!P6 IMAD.U32 R74, R130, 0x10000, RZ ;  /* 0x00010000824ae824 */ /* 0x004fc600078e00ff */
[----:B------:R-:W-:Y:S01]  /*a770*/  @P1 STL [R1+0x2e4], RZ ;  /* 0x0002e4ff01001387 */ /* 0x000fe20000100800 */
[----:B---3--:R-:W-:-:S03]  /*a780*/  @!P5 SHF.L.U32 R72, R132, 0x10, RZ ;  /* 0x000000108448d819 */ /* 0x008fc600000006ff */
[----:B------:R5:W-:Y:S01]  /*a790*/  @!P1 STL [R1+0x2e4], R78 ;  /* 0x0002e44e01009387 */ /* 0x000be20000100800 */
[----:B----4-:R-:W-:-:S03]  /*a7a0*/  @!P4 SHF.L.U32 R76, R134, 0x10, RZ ;  /* 0x00000010864cc819 */ /* 0x010fc600000006ff */
[----:B------:R-:W-:Y:S04]  /*a7b0*/  @P6 STL [R1+0x2e8], RZ ;  /* 0x0002e8ff01006387 */ /* 0x000fe80000100800 */
[----:B------:R-:W-:Y:S01]  /*a7c0*/  @!P6 STL [R1+0x2e8], R74 ;  /* 0x0002e84a0100e387 */ /* 0x000fe20000100800 */
[----:B-----5:R-:W-:-:S03]  /*a7d0*/  @!P3 IMAD.U32 R78, R136, 0x10000, RZ ;  /* 0x00010000884eb824 */ /* 0x020fc600078e00ff */
        /* <DEDUP_REMOVED lines=10> */
[----:B------:R-:W-:Y:S02]  /*a880*/  LOP3.LUT P5, RZ, R208, 0x2, RZ, 0xc0, !PT ;  /* 0x00000002d0ff7812 */ /* 0x000fe400078ac0ff */
        /* <DEDUP_REMOVED lines=8> */
[----:B0-----:R-:W-:-:S02]  /*a910*/  @!P2 SHF.L.U32 R72, R140, 0x10, RZ ;  /* 0x000000108c48a819 */ /* 0x001fc400000006ff */
[----:B---3--:R-:W-:Y:S01]  /*a920*/  @!P3 SHF.L.U32 R74, R138, 0x10, RZ ;  /* 0x000000108a4ab819 */ /* 0x008fe200000006ff */
[----:B-1----:R-:W-:-:S04]  /*a930*/  @!P1 IMAD.U32 R76, R142, 0x10000, RZ ;  /* 0x000100008e4c9824 */ /* 0x002fc800078e00ff */
[----:B------:R4:W-:Y:S01]  /*a940*/  @!P3 STL [R1+0x2f8], R74 ;  /* 0x0002f84a0100b387 */ /* 0x0009e20000100800 */
[----:B--2---:R-:W-:-:S03]  /*a950*/  @!P6 SHF.L.U32 R78, R144, 0x10, RZ ;  /* 0x00000010904ee819 */ /* 0x004fc600000006ff */
[----:B------:R-:W-:Y:S04]  /*a960*/  @P2 STL [R1+0x2fc], RZ ;  /* 0x0002fcff01002387 */ /* 0x000fe80000100800 */
[----:B------:R0:W-:Y:S01]  /*a970*/  @!P2 STL [R1+0x2fc], R72 ;  /* 0x0002fc480100a387 */ /* 0x0001e20000100800 */
[----:B----4-:R-:W-:-:S03]  /*a980*/  @!P5 SHF.L.U32 R74, R146, 0x10, RZ ;  /* 0x00000010924ad819 */ /* 0x010fc600000006ff */
[----:B------:R-:W-:Y:S04]  /*a990*/  @P1 STL [R1+0x300], RZ ;  /* 0x000300ff01001387 */ /* 0x000fe80000100800 */
[----:B------:R5:W-:Y:S01]  /*a9a0*/  @!P1 STL [R1+0x300], R76 ;  /* 0x0003004c01009387 */ /* 0x000be20000100800 */
[----:B0-----:R-:W-:-:S03]  /*a9b0*/  @!P0 IMAD.U32 R72, R148, 0x10000, RZ ;  /* 0x0001000094488824 */ /* 0x001fc600078e00ff */
[----:B------:R-:W-:Y:S01]  /*a9c0*/  @P6 STL [R1+0x304], RZ ;  /* 0x000304ff01006387 */ /* 0x000fe20000100800 */
[----:B------:R-:W-:-:S03]  /*a9d0*/  LOP3.LUT P3, RZ, R207, 0x40000000, RZ, 0xc0, !PT ;  /* 0x40000000cfff7812 */ /* 0x000fc6000786c0ff */
[----:B------:R0:W-:Y:S01]  /*a9e0*/  @!P6 STL [R1+0x304], R78 ;  /* 0x0003044e0100e387 */ /* 0x0001e20000100800 */
[----:B-----5:R-:W-:-:S03]  /*a9f0*/  @!P4 SHF.L.U32 R76, R150, 0x10, RZ ;  /* 0x00000010964cc819 */ /* 0x020fc600000006ff */
        /* <DEDUP_REMOVED lines=22> */
[----:B0-----:R-:W-:Y:S01]  /*ab60*/  @!P3 SHF.L.U32 R78, R152, 0x10, RZ ;  /* 0x00000010984eb819 */ /* 0x001fe200000006ff */
[----:B-1----:R-:W-:-:S04]  /*ab70*/  @!P2 IMAD.U32 R74, R154, 0x10000, RZ ;  /* 0x000100009a4aa824 */ /* 0x002fc800078e00ff */
[----:B------:R4:W-:Y:S01]  /*ab80*/  @!P3 STL [R1+0x314], R78 ;  /* 0x0003144e0100b387 */ /* 0x0009e20000100800 */
[----:B--2---:R-:W-:-:S03]  /*ab90*/  @!P1 SHF.L.U32 R72, R156, 0x10, RZ ;  /* 0x000000109c489819 */ /* 0x004fc600000006ff */
[----:B------:R-:W-:Y:S01]  /*aba0*/  @P2 STL [R1+0x318], RZ ;  /* 0x000318ff01002387 */ /* 0x000fe20000100800 */
[----:B---3--:R-:W-:-:S03]  /*abb0*/  @!P6 SHF.L.U32 R76, R158, 0x10, RZ ;  /* 0x000000109e4ce819 */ /* 0x008fc600000006ff */
[----:B------:R5:W-:Y:S01]  /*abc0*/  @!P2 STL [R1+0x318], R74 ;  /* 0x0003184a0100a387 */ /* 0x000be20000100800 */
[----:B----4-:R-:W-:-:S03]  /*abd0*/  @!P5 IMAD.U32 R78, R160, 0x10000, RZ ;  /* 0x00010000a04ed824 */ /* 0x010fc600078e00ff */
[----:B------:R-:W-:Y:S04]  /*abe0*/  @P1 STL [R1+0x31c], RZ ;  /* 0x00031cff01001387 */ /* 0x000fe80000100800 */
[----:B------:R-:W-:Y:S01]  /*abf0*/  @!P1 STL [R1+0x31c], R72 ;  /* 0x00031c4801009387 */ /* 0x000fe20000100800 */
[----:B-----5:R-:W-:-:S03]  /*ac00*/  @!P4 SHF.L.U32 R74, R162, 0x10, RZ ;  /* 0x00000010a24ac819 */ /* 0x020fc600000006ff */
[----:B------:R-:W-:Y:S04]  /*ac10*/  @P6 STL [R1+0x320], RZ ;  /* 0x000320ff01006387 */ /* 0x000fe80000100800 */
[----:B------:R-:W-:Y:S04]  /*ac20*/  @!P6 STL [R1+0x320], R76 ;  /* 0x0003204c0100e387 */ /* 0x000fe80000100800 */
[----:B------:R-:W-:Y:S04]  /*ac30*/  @P5 STL [R1+0x324], RZ ;  /* 0x000324ff01005387 */ /* 0x000fe80000100800 */
[----:B------:R-:W-:Y:S04]  /*ac40*/  @!P5 STL [R1+0x324], R78 ;  /* 0x0003244e0100d387 */ /* 0x000fe80000100800 */
[----:B------:R-:W-:Y:S01]  /*ac50*/  @P4 STL [R1+0x328], RZ ;  /* 0x000328ff01004387 */ /* 0x000fe20000100800 */
[----:B------:R-:W-:-:S03]  /*ac60*/  LOP3.LUT P3, RZ, R207, 0x800000, RZ, 0xc0, !PT ;  /* 0x00800000cfff7812 */ /* 0x000fc6000786c0ff */
[----:B------:R0:W-:Y:S01]  /*ac70*/  @!P4 STL [R1+0x328], R74 ;  /* 0x0003284a0100c387 */ /* 0x0001e20000100800 */
[----:B------:R-:W-:Y:S02]  /*ac80*/  ISETP.NE.AND P4, PT, R75, RZ, PT ;  /* 0x000000ff4b00720c */ /* 0x000fe40003f85270 */
[C---:B------:R-:W-:Y:S02]  /*ac90*/  LOP3.LUT P2, RZ, R207.reuse, 0x400000, RZ, 0xc0, !PT ;  /* 0x00400000cfff7812 */ /* 0x040fe4000784c0ff */
[----:B------:R-:W-:-:S05]  /*aca0*/  LOP3.LUT P1, RZ, R207, 0x100000, RZ, 0xc0, !PT ;  /* 0x00100000cfff7812 */ /* 0x000fca000782c0ff */
[----:B------:R-:W2:Y:S04]  /*acb0*/  @!P3 LDG.E.U16.CONSTANT R166, desc[UR6][R166.64] ;  /* 0x00000006a6a6b981 */ /* 0x000ea8000c1e9500 */
[----:B------:R-:W3:Y:S04]  /*acc0*/  @!P4 LDG.E.U16.CONSTANT R164, desc[UR6][R164.64] ;  /* 0x00000006a4a4c981 */ /* 0x000ee8000c1e9500 */
[----:B------:R-:W4:Y:S04]  /*acd0*/  @!P2 LDG.E.U16.CONSTANT R168, desc[UR6][R168.64] ;  /* 0x00000006a8a8a981 */ /* 0x000f28000c1e9500 */
[----:B------:R-:W5:Y:S01]  /*ace0*/  @!P1 LDG.E.U16.CONSTANT R172, desc[UR6][R172.64] ;  /* 0x00000006acac9981 */ /* 0x000f62000c1e9500 */
[----:B0-----:R-:W-:-:S03]  /*acf0*/  @!P0 SHF.L.U32 R74, R170, 0x10, RZ ;  /* 0x00000010aa4a8819 */ /* 0x001fc600000006ff */
[----:B------:R-:W-:Y:S01]  /*ad00*/  @P4 STL [R1+0x32c], RZ ;  /* 0x00032cff01004387 */ /* 0x000fe20000100800 */
[C---:B------:R-:W-:Y:S02]  /*ad10*/  LOP3.LUT P6, RZ, R207.reuse, 0x80000, RZ, 0xc0, !PT ;  /* 0x00080000cfff7812 */ /* 0x040fe400078cc0ff */
[----:B------:R-:W-:-:S11]  /*ad20*/  LOP3.LUT P5, RZ, R207, 0x40000, RZ, 0xc0, !PT ;  /* 0x00040000cfff7812 */ /* 0x000fd600078ac0ff */
[----:B------:R-:W5:Y:S04]  /*ad30*/  @!P6 LDG.E.U16.CONSTANT R174, desc[UR6][R174.64] ;  /* 0x00000006aeaee981 */ /* 0x000f68000c1e9500 */
[----:B------:R-:W5:Y:S01]  /*ad40*/  @!P5 LDG.E.U16.CONSTANT R176, desc[UR6][R176.64] ;  /* 0x00000006b0b0d981 */ /* 0x000f62000c1e9500 */
[----:B--2---:R-:W-:Y:S01]  /*ad50*/  @!P3 IMAD.U32 R76, R166, 0x10000, RZ ;  /* 0x00010000a64cb824 */ /* 0x004fe200078e00ff */
[----:B---3--:R-:W-:Y:S02]  /*ad60*/  @!P4 SHF.L.U32 R72, R164, 0x10, RZ ;  /* 0x00000010a448c819 */ /* 0x008fe400000006ff */
[----:B----4-:R-:W-:-:S03]  /*ad70*/  @!P2 SHF.L.U32 R78, R168, 0x10, RZ ;  /* 0x00000010a84ea819 */ /* 0x010fc600000006ff */
[----:B------:R5:W-:Y:S04]  /*ad80*/  @!P4 STL [R1+0x32c], R72 ;  /* 0x00032c480100c387 */ /* 0x000be80000100800 */
[----:B------:R-:W-:Y:S04]  /*ad90*/  @P3 STL [R1+0x330], RZ ;  /* 0x000330ff01003387 */ /* 0x000fe80000100800 */
[----:B------:R0:W-:Y:S04]  /*ada0*/  @!P3 STL [R1+0x330], R76 ;  /* 0x0003304c0100b387 */ /* 0x0001e80000100800 */
[----:B------:R-:W-:Y:S04]  /*adb0*/  @P2 STL [R1+0x334], RZ ;  /* 0x000334ff01002387 */ /* 0x000fe80000100800 */
[----:B------:R1:W-:Y:S04]  /*adc0*/  @!P2 STL [R1+0x334], R78 ;  /* 0x0003344e0100a387 */ /* 0x0003e80000100800 */
[----:B------:R-:W-:Y:S01]  /*add0*/  @P0 STL [R1+0x338], RZ ;  /* 0x000338ff01000387 */ /* 0x000fe20000100800 */
[----:B------:R-:W-:-:S03]  /*ade0*/  LOP3.LUT P4, RZ, R207, 0x20000, RZ, 0xc0, !PT ;  /* 0x00020000cfff7812 */ /* 0x000fc6000788c0ff */
[----:B------:R2:W-:Y:S01]  /*adf0*/  @!P0 STL [R1+0x338], R74 ;  /* 0x0003384a01008387 */ /* 0x0005e20000100800 */
[C---:B------:R-:W-:Y:S01]  /*ae00*/  LOP3.LUT P0, RZ, R207.reuse, 0x800, RZ, 0xc0, !PT ;  /* 0x00000800cfff7812 */ /* 0x040fe2000780c0ff */
[----:B-----5:R-:W-:Y:S01]  /*ae10*/  @!P1 IMAD.U32 R72, R172, 0x10000, RZ ;  /* 0x00010000ac489824 */ /* 0x020fe200078e00ff */
[C---:B------:R-:W-:Y:S02]  /*ae20*/  LOP3.LUT P3, RZ, R207.reuse, 0x10000, RZ, 0xc0, !PT ;  /* 0x00010000cfff7812 */ /* 0x040fe4000786c0ff */
[----:B------:R-:W-:Y:S01]  /*ae30*/  P2R R77, PR, RZ, 0x1 ;  /* 0x00000001ff4d7803 */ /* 0x000fe20000000000 */
[----:B------:R-:W-:Y:S01]  /*ae40*/  @P1 STL [R1+0x33c], RZ ;  /* 0x00033cff01001387 */ /* 0x000fe20000100800 */
[C---:B------:R-:W-:Y:S02]  /*ae50*/  LOP3.LUT P0, RZ, R207.reuse, 0x1000, RZ, 0xc0, !PT ;  /* 0x00001000cfff7812 */ /* 0x040fe4000780c0ff */
[C---:B------:R-:W-:Y:S01]  /*ae60*/  LOP3.LUT P2, RZ, R207.reuse, 0x8000, RZ, 0xc0, !PT ;  /* 0x00008000cfff7812 */ /* 0x040fe2000784c0ff */
[----:B------:R3:W-:Y:S01]  /*ae70*/  @!P1 STL [R1+0x33c], R72 ;  /* 0x00033c4801009387 */ /* 0x0007e20000100800 */
[----:B------:R-:W-:-:S02]  /*ae80*/  LOP3.LUT P1, RZ, R207, 0x4000, RZ, 0xc0, !PT ;  /* 0x00004000cfff7812 */ /* 0x000fc4000782c0ff */
[----:B------:R-:W-:Y:S01]  /*ae90*/  P2R R75, PR, RZ, 0x1 ;  /* 0x00000001ff4b7803 */ /* 0x000fe20000000000 */
[----:B------:R-:W2:Y:S01]  /*aea0*/  @!P4 LDG.E.U16.CONSTANT R178, desc[UR6][R178.64] ;  /* 0x00000006b2b2c981 */ /* 0x000ea2000c1e9500 */
[----:B------:R-:W-:-:S03]  /*aeb0*/  LOP3.LUT P0, RZ, R207, 0x2000, RZ, 0xc0, !PT ;  /* 0x00002000cfff7812 */ /* 0x000fc6000780c0ff */
[----:B------:R-:W3:Y:S04]  /*aec0*/  @!P3 LDG.E.U16.CONSTANT R180, desc[UR6][R180.64] ;  /* 0x00000006b4b4b981 */ /* 0x000ee8000c1e9500 */
[----:B------:R-:W4:Y:S04]  /*aed0*/  @!P2 LDG.E.U16.CONSTANT R182, desc[UR6][R182.64] ;  /* 0x00000006b6b6a981 */ /* 0x000f28000c1e9500 */
[----:B------:R-:W5:Y:S04]  /*aee0*/  @!P1 LDG.E.U16.CONSTANT R184, desc[UR6][R184.64] ;  /* 0x00000006b8b89981 */ /* 0x000f68000c1e9500 */
[----:B------:R-:W5:Y:S01]  /*aef0*/  @!P0 LDG.E.U16.CONSTANT R186, desc[UR6][R186.64] ;  /* 0x00000006baba8981 */ /* 0x000f62000c1e9500 */
[----:B0-----:R-:W-:-:S02]  /*af00*/  @!P6 SHF.L.U32 R76, R174, 0x10, RZ ;  /* 0x00000010ae4ce819 */ /* 0x001fc400000006ff */
[----:B-1----:R-:W-:Y:S01]  /*af10*/  @!P5 SHF.L.U32 R78, R176, 0x10, RZ ;  /* 0x00000010b04ed819 */ /* 0x002fe200000006ff */
[----:B------:R-:W-:Y:S04]  /*af20*/  @P6 STL [R1+0x340], RZ ;  /* 0x000340ff01006387 */ /* 0x000fe80000100800 */
[----:B------:R4:W-:Y:S04]  /*af30*/  @!P6 STL [R1+0x340], R76 ;  /* 0x0003404c0100e387 */ /* 0x0009e80000100800 */
[----:B------:R-:W-:Y:S04]  /*af40*/  @P5 STL [R1+0x344], RZ ;  /* 0x000344ff01005387 */ /* 0x000fe80000100800 */
[----:B------:R5:W-:Y:S04]  /*af50*/  @!P5 STL [R1+0x344], R78 ;  /* 0x0003444e0100d387 */ /* 0x000be80000100800 */
[----:B------:R-:W-:Y:S01]  /*af60*/  @P4 STL [R1+0x348], RZ ;  /* 0x000348ff01004387 */ /* 0x000fe20000100800 */
[----:B--2---:R-:W-:Y:S01]  /*af70*/  @!P4 IMAD.U32 R74, R178, 0x10000, RZ ;  /* 0x00010000b24ac824 */ /* 0x004fe200078e00ff */
[----:B---3--:R-:W-:-:S04]  /*af80*/  @!P3 SHF.L.U32 R72, R180, 0x10, RZ ;  /* 0x00000010b448b819 */ /* 0x008fc800000006ff */
[----:B------:R0:W-:Y:S01]  /*af90*/  @!P4 STL [R1+0x348], R74 ;  /* 0x0003484a0100c387 */ /* 0x0001e20000100800 */
[----:B----4-:R-:W-:-:S03]  /*afa0*/  @!P2 SHF.L.U32 R76, R182, 0x10, RZ ;  /* 0x00000010b64ca819 */ /* 0x010fc600000006ff */
[----:B------:R-:W-:Y:S01]  /*afb0*/  @P3 STL [R1+0x34c], RZ ;  /* 0x00034cff01003387 */ /* 0x000fe20000100800 */
[----:B-----5:R-:W-:-:S03]  /*afc0*/  @!P1 IMAD.U32 R78, R184, 0x10000, RZ ;  /* 0x00010000b84e9824 */ /* 0x020fc600078e00ff */
[----:B------:R1:W-:Y:S01]  /*afd0*/  @!P3 STL [R1+0x34c], R72 ;  /* 0x00034c480100b387 */ /* 0x0003e20000100800 */
[----:B0-----:R-:W-:-:S03]  /*afe0*/  @!P0 SHF.L.U32 R74, R186, 0x10, RZ ;  /* 0x00000010ba4a8819 */ /* 0x001fc600000006ff */
[----:B------:R-:W-:Y:S04]  /*aff0*/  @P2 STL [R1+0x350], RZ ;  /* 0x000350ff01002387 */ /* 0x000fe80000100800 */
[----:B------:R-:W-:Y:S04]  /*b000*/  @!P2 STL [R1+0x350], R76 ;  /* 0x0003504c0100a387 */ /* 0x000fe80000100800 */
[----:B------:R-:W-:Y:S04]  /*b010*/  @P1 STL [R1+0x354], RZ ;  /* 0x000354ff01001387 */ /* 0x000fe80000100800 */
[----:B------:R0:W-:Y:S04]  /*b020*/  @!P1 STL [R1+0x354], R78 ;  /* 0x0003544e01009387 */ /* 0x0001e80000100800 */
[----:B------:R-:W-:Y:S04]  /*b030*/  @P0 STL [R1+0x358], RZ ;  /* 0x000358ff01000387 */ /* 0x000fe80000100800 */
[----:B------:R2:W-:Y:S01]  /*b040*/  @!P0 STL [R1+0x358], R74 ;  /* 0x0003584a01008387 */ /* 0x0005e20000100800 */
[----:B------:R-:W-:-:S13]  /*b050*/  ISETP.NE.AND P0, PT, R75, RZ, PT ;  /* 0x000000ff4b00720c */ /* 0x000fda0003f05270 */
[----:B------:R-:W1:Y:S04]  /*b060*/  @!P0 LDG.E.U16.CONSTANT R188, desc[UR6][R188.64] ;  /* 0x00000006bcbc8981 */ /* 0x000e68000c1e9500 */
[----:B------:R-:W-:Y:S01]  /*b070*/  @P0 STL [R1+0x35c], RZ ;  /* 0x00035cff01000387 */ /* 0x000fe20000100800 */
[C---:B------:R-:W-:Y:S02]  /*b080*/  LOP3.LUT P6, RZ, R207.reuse, 0x400, RZ, 0xc0, !PT ;  /* 0x00000400cfff7812 */ /* 0x040fe400078cc0ff */
[C---:B------:R-:W-:Y:S02]  /*b090*/  LOP3.LUT P5, RZ, R207.reuse, 0x200, RZ, 0xc0, !PT ;  /* 0x00000200cfff7812 */ /* 0x040fe400078ac0ff */
[C---:B------:R-:W-:Y:S02]  /*b0a0*/  LOP3.LUT P4, RZ, R207.reuse, 0x8, RZ, 0xc0, !PT ;  /* 0x00000008cfff7812 */ /* 0x040fe4000788c0ff */
[----:B------:R-:W-:-:S02]  /*b0b0*/  LOP3.LUT P3, RZ, R207, 0x4, RZ, 0xc0, !PT ;  /* 0x00000004cfff7812 */ /* 0x000fc4000786c0ff */
[C---:B------:R-:W-:Y:S02]  /*b0c0*/  LOP3.LUT P2, RZ, R207.reuse, 0x2, RZ, 0xc0, !PT ;  /* 0x00000002cfff7812 */ /* 0x040fe4000784c0ff */
[----:B------:R-:W-:-:S03]  /*b0d0*/  LOP3.LUT P1, RZ, R207, 0x1, RZ, 0xc0, !PT ;  /* 0x00000001cfff7812 */ /* 0x000fc6000782c0ff */
[----:B------:R-:W0:Y:S04]  /*b0e0*/  @!P6 LDG.E.U16.CONSTANT R192, desc[UR6][R192.64] ;  /* 0x00000006c0c0e981 */ /* 0x000e28000c1e9500 */
[----:B------:R-:W2:Y:S04]  /*b0f0*/  @!P5 LDG.E.U16.CONSTANT R194, desc[UR6][R194.64] ;  /* 0x00000006c2c2d981 */ /* 0x000ea8000c1e9500 */
[----:B------:R-:W3:Y:S04]  /*b100*/  @!P4 LDG.E.U16.CONSTANT R2, desc[UR6][R2.64] ;  /* 0x000000060202c981 */ /* 0x000ee8000c1e9500 */
[----:B------:R-:W4:Y:S04]  /*b110*/  @!P3 LDG.E.U16.CONSTANT R4, desc[UR6][R4.64] ;  /* 0x000000060404b981 */ /* 0x000f28000c1e9500 */
[----:B------:R-:W5:Y:S04]  /*b120*/  @!P2 LDG.E.U16.CONSTANT R6, desc[UR6][R6.64] ;  /* 0x000000060606a981 */ /* 0x000f68000c1e9500 */
[----:B------:R-:W4:Y:S01]  /*b130*/  @!P1 LDG.E.U16.CONSTANT R8, desc[UR6][R8.64] ;  /* 0x0000000608089981 */ /* 0x000f22000c1e9500 */
[----:B-1----:R-:W-:-:S05]  /*b140*/  @!P0 SHF.L.U32 R72, R188, 0x10, RZ ;  /* 0x00000010bc488819 */ /* 0x002fca00000006ff */
[----:B------:R3:W-:Y:S01]  /*b150*/  @!P0 STL [R1+0x35c], R72 ;  /* 0x00035c4801008387 */ /* 0x0007e20000100800 */
[----:B------:R-:W-:-:S13]  /*b160*/  ISETP.NE.AND P0, PT, R77, RZ, PT ;  /* 0x000000ff4d00720c */ /* 0x000fda0003f05270 */
[----:B------:R-:W5:Y:S01]  /*b170*/  @!P0 LDG.E.U16.CONSTANT R190, desc[UR6][R190.64] ;  /* 0x00000006bebe8981 */ /* 0x000f62000c1e9500 */
[----:B0-----:R-:W-:Y:S02]  /*b180*/  @!P6 SHF.L.U32 R78, R192, 0x10, RZ ;  /* 0x00000010c04ee819 */ /* 0x001fe400000006ff */
[----:B--2---:R-:W-:Y:S01]  /*b190*/  @!P5 SHF.L.U32 R74, R194, 0x10, RZ ;  /* 0x00000010c24ad819 */ /* 0x004fe200000006ff */
[----:B------:R-:W-:Y:S01]  /*b1a0*/  @P0 STL [R1+0x360], RZ ;  /* 0x000360ff01000387 */ /* 0x000fe20000100800 */
[----:B---3--:R-:W-:Y:S02]  /*b1b0*/  @!P4 IMAD.U32 R72, R2, 0x10000, RZ ;  /* 0x000100000248c824 */ /* 0x008fe400078e00ff */
[----:B----4-:R-:W-:Y:S02]  /*b1c0*/  @!P1 IMAD.U32 R2, R8, 0x10000, RZ ;  /* 0x0001000008029824 */ /* 0x010fe400078e00ff */
[----:B-----5:R-:W-:-:S05]  /*b1d0*/  @!P0 IMAD.U32 R76, R190, 0x10000, RZ ;  /* 0x00010000be4c8824 */ /* 0x020fca00078e00ff */
[----:B------:R0:W-:Y:S04]  /*b1e0*/  @!P0 STL [R1+0x360], R76 ;  /* 0x0003604c01008387 */ /* 0x0001e80000100800 */
[----:B------:R-:W-:Y:S04]  /*b1f0*/  @P6 STL [R1+0x364], RZ ;  /* 0x000364ff01006387 */ /* 0x000fe80000100800 */
[----:B------:R1:W-:Y:S01]  /*b200*/  @!P6 STL [R1+0x364], R78 ;  /* 0x0003644e0100e387 */ /* 0x0003e20000100800 */
[----:B0-----:R-:W-:-:S03]  /*b210*/  @!P3 SHF.L.U32 R76, R4, 0x10, RZ ;  /* 0x00000010044cb819 */ /* 0x001fc600000006ff */
[----:B------:R-:W-:Y:S04]  /*b220*/  @P5 STL [R1+0x368], RZ ;  /* 0x000368ff01005387 */ /* 0x000fe80000100800 */
[----:B------:R-:W-:Y:S01]  /*b230*/  @!P5 STL [R1+0x368], R74 ;  /* 0x0003684a0100d387 */ /* 0x000fe20000100800 */
[----:B-1----:R-:W-:-:S03]  /*b240*/  @!P2 SHF.L.U32 R78, R6, 0x10, RZ ;  /* 0x00000010064ea819 */ /* 0x002fc600000006ff */
[----:B------:R-:W-:Y:S04]  /*b250*/  @P4 STL [R1+0x36c], RZ ;  /* 0x00036cff01004387 */ /* 0x000fe80000100800 */
[----:B------:R-:W-:Y:S04]  /*b260*/  @!P4 STL [R1+0x36c], R72 ;  /* 0x00036c480100c387 */ /* 0x000fe80000100800 */
[----:B------:R-:W-:Y:S04]  /*b270*/  @P3 STL [R1+0x370], RZ ;  /* 0x000370ff01003387 */ /* 0x000fe80000100800 */
[----:B------:R-:W-:Y:S04]  /*b280*/  @!P3 STL [R1+0x370], R76 ;  /* 0x0003704c0100b387 */ /* 0x000fe80000100800 */
[----:B------:R-:W-:Y:S04]  /*b290*/  @P2 STL [R1+0x374], RZ ;  /* 0x000374ff01002387 */ /* 0x000fe80000100800 */
[----:B------:R-:W-:Y:S04]  /*b2a0*/  @!P2 STL [R1+0x374], R78 ;  /* 0x0003744e0100a387 */ /* 0x000fe80000100800 */
[----:B------:R-:W-:Y:S01]  /*b2b0*/  @P1 STL [R1+0x378], RZ ;  /* 0x000378ff01001387 */ /* 0x000fe20000100800 */
[----:B------:R-:W-:-:S03]  /*b2c0*/  LOP3.LUT P2, RZ, R206, 0x10000, RZ, 0xc0, !PT ;  /* 0x00010000ceff7812 */ /* 0x000fc6000784c0ff */
[----:B------:R0:W-:Y:S01]  /*b2d0*/  @!P1 STL [R1+0x378], R2 ;  /* 0x0003780201009387 */ /* 0x0001e20000100800 */
[C---:B------:R-:W-:Y:S02]  /*b2e0*/  LOP3.LUT P1, RZ, R206.reuse, 0x8000, RZ, 0xc0, !PT ;  /* 0x00008000ceff7812 */ /* 0x040fe4000782c0ff */
[----:B------:R-:W-:-:S07]  /*b2f0*/  LOP3.LUT P3, RZ, R206, 0x20000, RZ, 0xc0, !PT ;  /* 0x00020000ceff7812 */ /* 0x000fce000786c0ff */
[----:B------:R-:W2:Y:S04]  /*b300*/  @!P2 LDG.E.U16.CONSTANT R12, desc[UR6][R12.64] ;  /* 0x000000060c0ca981 */ /* 0x000ea8000c1e9500 */
[----:B------:R-:W3:Y:S04]  /*b310*/  @!P1 LDG.E.U16.CONSTANT R10, desc[UR6][R10.64] ;  /* 0x000000060a0a9981 */ /* 0x000ee8000c1e9500 */
[----:B------:R-:W4:Y:S01]  /*b320*/  @!P3 LDG.E.U16.CONSTANT R14, desc[UR6][R14.64] ;  /* 0x000000060e0eb981 */ /* 0x000f22000c1e9500 */
[----:B------:R-:W-:-:S13]  /*b330*/  LOP3.LUT P4, RZ, R206, 0x40000, RZ, 0xc0, !PT ;  /* 0x00040000ceff7812 */ /* 0x000fda000788c0ff */
[----:B------:R-:W0:Y:S01]  /*b340*/  @!P4 LDG.E.U16.CONSTANT R16, desc[UR6][R16.64] ;  /* 0x000000061010c981 */ /* 0x000e22000c1e9500 */
[----:B------:R-:W-:-:S13]  /*b350*/  LOP3.LUT P5, RZ, R206, 0x80000, RZ, 0xc0, !PT ;  /* 0x00080000ceff7812 */ /* 0x000fda00078ac0ff */
[----:B------:R-:W5:Y:S01]  /*b360*/  @!P5 LDG.E.U16.CONSTANT R18, desc[UR6][R18.64] ;  /* 0x000000061212d981 */ /* 0x000f62000c1e9500 */
[----:B------:R-:W-:-:S03]  /*b370*/  LOP3.LUT P6, RZ, R206, 0x100000, RZ, 0xc0, !PT ;  /* 0x00100000ceff7812 */ /* 0x000fc600078cc0ff */
[----:B------:R-:W-:Y:S10]  /*b380*/  @P1 STL [R1+0x37c], RZ ;  /* 0x00037cff01001387 */ /* 0x000ff40000100800 */
[----:B------:R-:W5:Y:S01]  /*b390*/  @!P6 LDG.E.U16.CONSTANT R60, desc[UR6][R60.64] ;  /* 0x000000063c3ce981 */ /* 0x000f62000c1e9500 */
[----:B--2---:R-:W-:-:S02]  /*b3a0*/  @!P2 SHF.L.U32 R6, R12, 0x10, RZ ;  /* 0x000000100c06a819 */ /* 0x004fc400000006ff */
[----:B---3--:R-:W-:-:S05]  /*b3b0*/  @!P1 SHF.L.U32 R4, R10, 0x10, RZ ;  /* 0x000000100a049819 */ /* 0x008fca00000006ff */
[----:B------:R5:W-:Y:S04]  /*b3c0*/  @!P1 STL [R1+0x37c], R4 ;  /* 0x00037c0401009387 */ /* 0x000be80000100800 */
[----:B------:R-:W-:Y:S04]  /*b3d0*/  @P2 STL [R1+0x380], RZ ;  /* 0x000380ff01002387 */ /* 0x000fe80000100800 */
[----:B------:R-:W-:Y:S01]  /*b3e0*/  @!P2 STL [R1+0x380], R6 ;  /* 0x000380060100a387 */ /* 0x000fe20000100800 */
[----:B------:R-:W-:Y:S01]  /*b3f0*/  LOP3.LUT P2, RZ, R207, 0x100, RZ, 0xc0, !PT ;  /* 0x00000100cfff7812 */ /* 0x000fe2000784c0ff */
[----:B----4-:R-:W-:-:S02]  /*b400*/  @!P3 IMAD.U32 R8, R14, 0x10000, RZ ;  /* 0x000100000e08b824 */ /* 0x010fc400078e00ff */
[----:B------:R-:W-:Y:S04]  /*b410*/  @P3 STL [R1+0x384], RZ ;  /* 0x000384ff01003387 */ /* 0x000fe80000100800 */
[----:B------:R-:W-:Y:S01]  /*b420*/  @!P3 STL [R1+0x384], R8 ;  /* 0x000384080100b387 */ /* 0x000fe20000100800 */
[----:B------:R-:W-:-:S05]  /*b430*/  LOP3.LUT P3, RZ, R207, 0x80, RZ, 0xc0, !PT ;  /* 0x00000080cfff7812 */ /* 0x000fca000786c0ff */
[----:B------:R-:W2:Y:S01]  /*b440*/  @!P2 LDG.E.U16.CONSTANT R62, desc[UR6][R62.64] ;  /* 0x000000063e3ea981 */ /* 0x000ea2000c1e9500 */
[----:B0-----:R-:W-:-:S03]  /*b450*/  @!P4 SHF.L.U32 R2, R16, 0x10, RZ ;  /* 0x000000101002c819 */ /* 0x001fc600000006ff */
[----:B------:R-:W-:Y:S04]  /*b460*/  @P4 STL [R1+0x388], RZ ;  /* 0x000388ff01004387 */ /* 0x000fe80000100800 */
[----:B------:R-:W3:Y:S04]  /*b470*/  @!P3 LDG.E.U16.CONSTANT R66, desc[UR6][R66.64] ;  /* 0x000000064242b981 */ /* 0x000ee8000c1e9500 */
[----:B------:R-:W-:Y:S01]  /*b480*/  @!P4 STL [R1+0x388], R2 ;  /* 0x000388020100c387 */ /* 0x000fe20000100800 */
[----:B------:R-:W-:-:S13]  /*b490*/  LOP3.LUT P4, RZ, R207, 0x40, RZ, 0xc0, !PT ;  /* 0x00000040cfff7812 */ /* 0x000fda000788c0ff */
[----:B------:R-:W4:Y:S01]  /*b4a0*/  @!P4 LDG.E.U16.CONSTANT R68, desc[UR6][R68.64] ;  /* 0x000000064444c981 */ /* 0x000f22000c1e9500 */
[----:B-----5:R-:W-:-:S03]  /*b4b0*/  @!P5 SHF.L.U32 R4, R18, 0x10, RZ ;  /* 0x000000101204d819 */ /* 0x020fc600000006ff */
[----:B------:R-:W-:Y:S04]  /*b4c0*/  @P5 STL [R1+0x38c], RZ ;  /* 0x00038cff01005387 */ /* 0x000fe80000100800 */
[----:B------:R0:W-:Y:S01]  /*b4d0*/  @!P5 STL [R1+0x38c], R4 ;  /* 0x00038c040100d387 */ /* 0x0001e20000100800 */
[----:B------:R-:W-:-:S13]  /*b4e0*/  LOP3.LUT P5, RZ, R207, 0x20, RZ, 0xc0, !PT ;  /* 0x00000020cfff7812 */ /* 0x000fda00078ac0ff */
[----:B------:R-:W5:Y:S01]  /*b4f0*/  @!P5 LDG.E.U16.CONSTANT R70, desc[UR6][R70.64] ;  /* 0x000000064646d981 */ /* 0x000f62000c1e9500 */
[----:B------:R-:W-:Y:S02]  /*b500*/  UISETP.GE.AND UP1, UPT, UR54, UR72, UPT ;  /* 0x000000483600728c */ /* 0x000fe4000bf26270 */
[----:B------:R-:W-:-:S09]  /*b510*/  UISETP.GE.AND UP2, UPT, UR48, UR72, UPT ;  /* 0x000000483000728c */ /* 0x000fd2000bf46270 */
[----:B------:R-:W-:-:S04]  /*b520*/  @!UP1 USHF.R.S32.HI UR8, URZ, 0x1f, UR54 ;  /* 0x0000001fff089899 */ /* 0x000fc80008011436 */
[----:B------:R-:W-:Y:S02]  /*b530*/  @!UP1 UIMAD UR10, UR8, UR44, URZ ;  /* 0x0000002c080a92a4 */ /* 0x000fe4000f8e02ff */
[----:B------:R-:W-:Y:S02]  /*b540*/  @!UP1 UIMAD.WIDE.U32 UR18, UR54, UR44, UR40 ;  /* 0x0000002c361292a5 */ /* 0x000fe4000f8e0028 */
[----:B------:R-:W-:Y:S02]  /*b550*/  @!UP1 UIMAD UR10, UR54, UR45, UR10 ;  /* 0x0000002d360a92a4 */ /* 0x000fe4000f8e020a */
[----:B------:R-:W-:Y:S02]  /*b560*/  UISETP.GE.AND UP3, UPT, UR16, UR72, UPT ;  /* 0x000000481000728c */ /* 0x000fe4000bf66270 */
[----:B------:R-:W-:Y:S02]  /*b570*/  @!UP1 ULEA UR20, UP4, UR18, UR38, 0x2 ;  /* 0x0000002612149291 */ /* 0x000fe4000f8810ff */
[----:B------:R-:W-:Y:S01]  /*b580*/  @!UP1 UIADD3 UR10, UPT, UPT, UR19, UR10, URZ ;  /* 0x0000000a130a9290 */ /* 0x000fe2000fffe0ff */
[----:B------:R-:W-:Y:S01]  /*b590*/  PLOP3.LUT P1, PT, PT, PT, UP1, 0x80, 0x8 ;  /* 0x000000000008781c */ /* 0x000fe20003f2f018 */
[----:B------:R-:W-:-:S02]  /*b5a0*/  @!UP2 USHF.R.S32.HI UR9, URZ, 0x1f, UR48 ;  /* 0x0000001fff09a899 */ /* 0x000fc40008011430 */
[----:B------:R-:W-:Y:S02]  /*b5b0*/  @!UP1 ULEA.HI.X UR21, UR18, UR39, UR10, 0x2, UP4 ;  /* 0x0000002712159291 */ /* 0x000fe4000a0f140a */
[----:B------:R-:W-:Y:S01]  /*b5c0*/  @!UP2 UIMAD UR9, UR9, UR44, URZ ;  /* 0x0000002c0909a2a4 */ /* 0x000fe2000f8e02ff */
[----:B0-----:R-:W-:Y:S01]  /*b5d0*/  MOV R4, 0xffffffff ;  /* 0xffffffff00047802 */ /* 0x001fe20000000f00 */
[----:B------:R-:W-:Y:S01]  /*b5e0*/  @!UP3 USHF.R.S32.HI UR8, URZ, 0x1f, UR16 ;  /* 0x0000001fff08b899 */ /* 0x000fe20008011410 */
[----:B------:R-:W-:Y:S01]  /*b5f0*/  MOV R2, UR20 ;  /* 0x0000001400027c02 */ /* 0x000fe20008000f00 */
[----:B------:R-:W-:Y:S01]  /*b600*/  @!UP2 UIMAD.WIDE.U32 UR22, UR48, UR44, UR40 ;  /* 0x0000002c3016a2a5 */ /* 0x000fe2000f8e0028 */
[----:B------:R-:W-:Y:S01]  /*b610*/  IMAD.U32 R3, RZ, RZ, UR21 ;  /* 0x00000015ff037e24 */ /* 0x000fe2000f8e00ff */
[----:B------:R-:W-:Y:S02]  /*b620*/  @!UP2 UIMAD UR9, UR48, UR45, UR9 ;  /* 0x0000002d3009a2a4 */ /* 0x000fe4000f8e0209 */
[----:B------:R-:W-:-:S02]  /*b630*/  @!UP3 UIMAD UR10, UR8, UR44, URZ ;  /* 0x0000002c080ab2a4 */ /* 0x000fc4000f8e02ff */
[----:B------:R-:W-:Y:S01]  /*b640*/  @!UP2 ULEA UR18, UP1, UR22, UR38, 0x2 ;  /* 0x000000261612a291 */ /* 0x000fe2000f8210ff */
[----:B------:R0:W5:Y:S01]  /*b650*/  @!P1 LDG.E.CONSTANT R4, desc[UR6][R2.64] ;  /* 0x0000000602049981 */ /* 0x000162000c1e9900 */
[----:B------:R-:W-:Y:S01]  /*b660*/  @!UP2 UIADD3 UR8, UPT, UPT, UR23, UR9, URZ ;  /* 0x000000091708a290 */ /* 0x000fe2000fffe0ff */
[----:B------:R-:W-:Y:S01]  /*b670*/  PLOP3.LUT P1, PT, PT, PT, UP2, 0x80, 0x8 ;  /* 0x000000000008781c */ /* 0x000fe20003f2f028 */
[----:B------:R-:W-:Y:S02]  /*b680*/  UIADD3 UR13, UPT, UPT, UR4, 0x7, URZ ;  /* 0x00000007040d7890 */ /* 0x000fe4000fffe0ff */
[----:B------:R-:W-:Y:S01]  /*b690*/  @!UP2 ULEA.HI.X UR19, UR22, UR39, UR8, 0x2, UP1 ;  /* 0x000000271613a291 */ /* 0x000fe200088f1408 */
[----:B------:R-:W-:Y:S01]  /*b6a0*/  MOV R6, 0xffffffff ;  /* 0xffffffff00067802 */ /* 0x000fe20000000f00 */
[----:B------:R-:W-:Y:S01]  /*b6b0*/  UISETP.GE.AND UP0, UPT, UR13, UR72, UPT ;  /* 0x000000480d00728c */ /* 0x000fe2000bf06270 */
[----:B------:R-:W-:Y:S01]  /*b6c0*/  IMAD.U32 R10, RZ, RZ, UR18 ;  /* 0x00000012ff0a7e24 */ /* 0x000fe2000f8e00ff */
[----:B------:R-:W-:Y:S01]  /*b6d0*/  @!UP3 UIMAD.WIDE.U32 UR26, UR16, UR44, UR40 ;  /* 0x0000002c101ab2a5 */ /* 0x000fe2000f8e0028 */
[----:B------:R-:W-:Y:S01]  /*b6e0*/  @!P6 IMAD.U32 R60, R60, 0x10000, RZ ;  /* 0x000100003c3ce824 */ /* 0x000fe200078e00ff */
[----:B------:R-:W-:Y:S01]  /*b6f0*/  @!UP3 UIMAD UR10, UR16, UR45, UR10 ;  /* 0x0000002d100ab2a4 */ /* 0x000fe2000f8e020a */
[----:B------:R-:W-:Y:S01]  /*b700*/  MOV R11, UR19 ;  /* 0x00000013000b7c02 */ /* 0x000fe20008000f00 */
[----:B------:R-:W-:Y:S01]  /*b710*/  @!UP3 ULEA UR20, UP1, UR26, UR38, 0x2 ;  /* 0x000000261a14b291 */ /* 0x000fe2000f8210ff */
[----:B------:R-:W-:Y:S01]  /*b720*/  @P6 STL [R1+0x390], RZ ;  /* 0x000390ff01006387 */ /* 0x000fe20000100800 */
[----:B------:R-:W-:-:S03]  /*b730*/  @!UP3 UIADD3 UR8, UPT, UPT, UR27, UR10, URZ ;  /* 0x0000000a1b08b290 */ /* 0x000fc6000fffe0ff */
[----:B------:R1:W5:Y:S01]  /*b740*/  @!P1 LDG.E.CONSTANT R6, desc[UR6][R10.64] ;  /* 0x000000060a069981 */ /* 0x000362000c1e9900 */
[----:B------:R-:W-:Y:S01]  /*b750*/  PLOP3.LUT P1, PT, PT, PT, UP0, 0x80, 0x8 ;  /* 0x000000000008781c */ /* 0x000fe20003f2f008 */
[----:B------:R-:W-:Y:S02]  /*b760*/  @!UP3 ULEA.HI.X UR21, UR26, UR39, UR8, 0x2, UP1 ;  /* 0x000000271a15b291 */ /* 0x000fe400088f1408 */
[----:B------:R1:W-:Y:S01]  /*b770*/  @!P6 STL [R1+0x390], R60 ;  /* 0x0003903c0100e387 */ /* 0x0003e20000100800 */
[----:B------:R-:W-:-:S03]  /*b780*/  @!UP0 USHF.R.S32.HI UR8, URZ, 0x1f, UR13 ;  /* 0x0000001fff088899 */ /* 0x000fc6000801140d */
[----:B------:R-:W-:Y:S01]  /*b790*/  @P2 STL [R1+0x208], RZ ;  /* 0x000208ff01002387 */ /* 0x000fe20000100800 */
[----:B------:R-:W-:Y:S02]  /*b7a0*/  UIADD3 UR11, UPT, UPT, UR4, 0x8, URZ ;  /* 0x00000008040b7890 */ /* 0x000fe4000fffe0ff */
[----:B------:R-:W-:Y:S01]  /*b7b0*/  @!UP0 UIMAD UR8, UR8, UR24, URZ ;  /* 0x00000018080882a4 */ /* 0x000fe2000f8e02ff */
[----:B------:R-:W-:Y:S01]  /*b7c0*/  MOV R8, 0xffffffff ;  /* 0xffffffff00087802 */ /* 0x000fe20000000f00 */
[----:B------:R-:W-:Y:S01]  /*b7d0*/  IMAD.U32 R12, RZ, RZ, UR20 ;  /* 0x00000014ff0c7e24 */ /* 0x000fe2000f8e00ff */
[----:B------:R-:W-:Y:S01]  /*b7e0*/  MOV R13, UR21 ;  /* 0x00000015000d7c02 */ /* 0x000fe20008000f00 */
[----:B------:R-:W-:Y:S02]  /*b7f0*/  UIADD3 UR12, UPT, UPT, UR4, 0x9, URZ ;  /* 0x00000009040c7890 */ /* 0x000fe4000fffe0ff */
[----:B------:R-:W-:Y:S02]  /*b800*/  @!UP0 UIMAD UR8, UR13, UR25, UR8 ;  /* 0x000000190d0882a4 */ /* 0x000fe4000f8e0208 */
[----:B------:R-:W-:Y:S01]  /*b810*/  @!P1 IMAD.WIDE.U32 R14, R209, UR13, R64 ;  /* 0x0000000dd10e9c25 */ /* 0x000fe2000f8e0040 */
[----:B------:R-:W-:-:S03]  /*b820*/  UISETP.GE.AND UP4, UPT, UR12, UR72, UPT ;  /* 0x000000480c00728c */ /* 0x000fc6000bf86270 */
[----:B0-----:R-:W-:Y:S01]  /*b830*/  @!P1 VIADD R2, R15, UR8 ;  /* 0x000000080f029c36 */ /* 0x001fe20008000000 */
[----:B------:R-:W-:Y:S01]  /*b840*/  ISETP.NE.AND P0, PT, R73, RZ, PT ;  /* 0x000000ff4900720c */ /* 0x000fe20003f05270 */
[----:B------:R-:W-:-:S06]  /*b850*/  UISETP.GE.AND UP2, UPT, UR15, UR72, UPT ;  /* 0x000000480f00728c */ /* 0x000fcc000bf46270 */
[----:B------:R-:W-:-:S04]  /*b860*/  @!UP4 USHF.R.S32.HI UR17, URZ, 0x1f, UR12 ;  /* 0x0000001fff11c899 */ /* 0x000fc8000801140c */
[----:B------:R-:W-:Y:S02]  /*b870*/  @!UP4 UIMAD UR17, UR17, UR24, URZ ;  /* 0x000000181111c2a4 */ /* 0x000fe4000f8e02ff */
[----:B------:R-:W-:Y:S01]  /*b880*/  @!UP2 USHF.R.S32.HI UR8, URZ, 0x1f, UR15 ;  /* 0x0000001fff08a899 */ /* 0x000fe2000801140f */
[----:B------:R-:W5:Y:S01]  /*b890*/  @!P0 LDG.E.U16.CONSTANT R196, desc[UR6][R196.64] ;  /* 0x00000006c4c48981 */ /* 0x000f62000c1e9500 */
[----:B------:R-:W-:Y:S02]  /*b8a0*/  @!UP4 UIMAD UR17, UR12, UR25, UR17 ;  /* 0x000000190c11c2a4 */ /* 0x000fe4000f8e0211 */
[----:B------:R-:W-:Y:S02]  /*b8b0*/  UISETP.GE.AND UP1, UPT, UR14, UR72, UPT ;  /* 0x000000480e00728c */ /* 0x000fe4000bf26270 */
[----:B------:R-:W-:Y:S02]  /*b8c0*/  @!UP2 UIMAD.WIDE.U32 UR18, UR15, UR44, UR40 ;  /* 0x0000002c0f12a2a5 */ /* 0x000fe4000f8e0028 */
[----:B------:R-:W-:-:S02]  /*b8d0*/  UISETP.GE.AND UP0, UPT, UR13, UR72, UPT ;  /* 0x000000480d00728c */ /* 0x000fc4000bf06270 */
[----:B------:R-:W-:Y:S01]  /*b8e0*/  UIADD3 UR10, UPT, UPT, UR4, 0xa, URZ ;  /* 0x0000000a040a7890 */ /* 0x000fe2000fffe0ff */
[----:B------:R-:W-:Y:S02]  /*b8f0*/  MOV R18, 0xffffffff ;  /* 0xffffffff00127802 */ /* 0x000fe40000000f00 */
[----:B-1----:R-:W-:Y:S02]  /*b900*/  MOV R60, 0xffffffff ;  /* 0xffffffff003c7802 */ /* 0x002fe40000000f00 */
[----:B--2---:R-:W-:-:S05]  /*b910*/  @!P2 SHF.L.U32 R62, R62, 0x10, RZ ;  /* 0x000000103e3ea819 */ /* 0x004fca00000006ff */
[----:B------:R-:W-:Y:S01]  /*b920*/  @!P2 STL [R1+0x208], R62 ;  /* 0x0002083e0100a387 */ /* 0x000fe20000100800 */
[----:B------:R-:W-:Y:S01]  /*b930*/  PLOP3.LUT P2, PT, PT, PT, UP3, 0x80, 0x8 ;  /* 0x000000000008781c */ /* 0x000fe20003f4f038 */
[----:B------:R-:W-:Y:S01]  /*b940*/  UISETP.GE.AND UP3, UPT, UR11, UR72, UPT ;  /* 0x000000480b00728c */ /* 0x000fe2000bf66270 */
[----:B---3--:R-:W-:Y:S01]  /*b950*/  @!P3 SHF.L.U32 R66, R66, 0x10, RZ ;  /* 0x000000104242b819 */ /* 0x008fe200000006ff */
[----:B------:R-:W-:Y:S04]  /*b960*/  @P3 STL [R1+0x20c], RZ ;  /* 0x00020cff01003387 */ /* 0x000fe80000100800 */
[----:B------:R0:W-:Y:S01]  /*b970*/  @!P3 STL [R1+0x20c], R66 ;  /* 0x00020c420100b387 */ /* 0x0001e20000100800 */
[----:B------:R-:W-:-:S05]  /*b980*/  @!P1 LEA R10, P3, R14, UR42, 0x1 ;  /* 0x0000002a0e0a9c11 */ /* 0x000fca000f8608ff */
[----:B------:R1:W2:Y:S01]  /*b990*/  @!P2 LDG.E.CONSTANT R8, desc[UR6][R12.64] ;  /* 0x000000060c08a981 */ /* 0x0002a2000c1e9900 */
[----:B------:R-:W-:Y:S01]  /*b9a0*/  PLOP3.LUT P2, PT, PT, PT, UP3, 0x80, 0x8 ;  /* 0x000000000008781c */ /* 0x000fe20003f4f038 */
[----:B------:R-:W-:Y:S01]  /*b9b0*/  @!UP3 USHF.R.S32.HI UR9, URZ, 0x1f, UR11 ;  /* 0x0000001fff09b899 */ /* 0x000fe2000801140b */
[----:B------:R-:W-:Y:S02]  /*b9c0*/  @!P1 LEA.HI.X R11, R14, UR43, R2, 0x1, P3 ;  /* 0x0000002b0e0b9c11 */ /* 0x000fe400098f0c02 */
[----:B------:R-:W-:Y:S01]  /*b9d0*/  PLOP3.LUT P3, PT, PT, PT, UP4, 0x80, 0x8 ;  /* 0x000000000008781c */ /* 0x000fe20003f6f048 */
[----:B------:R-:W-:Y:S01]  /*b9e0*/  @!UP3 UIMAD UR9, UR9, UR24, URZ ;  /* 0x000000180909b2a4 */ /* 0x000fe2000f8e02ff */
[----:B----4-:R-:W-:Y:S01]  /*b9f0*/  @!P4 SHF.L.U32 R68, R68, 0x10, RZ ;  /* 0x000000104444c819 */ /* 0x010fe200000006ff */
[----:B------:R-:W-:Y:S02]  /*ba00*/  @P4 STL [R1+0x210], RZ ;  /* 0x000210ff01004387 */ /* 0x000fe40000100800 */
[----:B------:R-:W-:-:S04]  /*ba10*/  @!UP3 UIMAD UR9, UR11, UR25, UR9 ;  /* 0x000000190b09b2a4 */ /* 0x000fc8000f8e0209 */
[C-C-:B------:R-:W-:Y:S01]  /*ba20*/  @!P2 IMAD.WIDE.U32 R16, R209.reuse, UR11, R64.reuse ;  /* 0x0000000bd110ac25 */ /* 0x140fe2000f8e0040 */
[----:B------:R3:W-:Y:S03]  /*ba30*/  @!P4 STL [R1+0x210], R68 ;  /* 0x000210440100c387 */ /* 0x0007e60000100800 */
[----:B------:R-:W-:Y:S01]  /*ba40*/  @!P3 IMAD.WIDE.U32 R14, R209, UR12, R64 ;  /* 0x0000000cd10ebc25 */ /* 0x000fe2000f8e0040 */
[----:B-1----:R-:W-:Y:S01]  /*ba50*/  @!P2 LEA R12, P4, R16, UR42, 0x1 ;  /* 0x0000002a100cac11 */ /* 0x002fe2000f8808ff */
[----:B------:R1:W4:Y:S01]  /*ba60*/  @!P1 LDG.E.U16.CONSTANT R11, desc[UR6][R10.64] ;  /* 0x000000060a0b9981 */ /* 0x000322000c1e9500 */
[----:B------:R-:W-:Y:S01]  /*ba70*/  @!P2 IADD3 R2, PT, PT, R17, UR9, RZ ;  /* 0x000000091102ac10 */ /* 0x000fe2000fffe0ff */
[----:B------:R-:W-:-:S03]  /*ba80*/  @!UP2 UIMAD UR9, UR8, UR44, URZ ;  /* 0x0000002c0809a2a4 */ /* 0x000fc6000f8e02ff */
[----:B------:R-:W-:Y:S01]  /*ba90*/  @!P2 LEA.HI.X R13, R16, UR43, R2, 0x1, P4 ;  /* 0x0000002b100dac11 */ /* 0x000fe2000a0f0c02 */
[----:B------:R-:W-:Y:S01]  /*baa0*/  @!P3 VIADD R2, R15, UR17 ;  /* 0x000000110f02bc36 */ /* 0x000fe20008000000 */
[----:B------:R-:W-:Y:S01]  /*bab0*/  @!UP2 UIMAD UR9, UR15, UR45, UR9 ;  /* 0x0000002d0f09a2a4 */ /* 0x000fe2000f8e0209 */
[C---:B------:R-:W-:Y:S01]  /*bac0*/  @!P3 LEA R16, P4, R14.reuse, UR42, 0x1 ;  /* 0x0000002a0e10bc11 */ /* 0x040fe2000f8808ff */
[----:B------:R-:W-:Y:S02]  /*bad0*/  @!UP2 ULEA UR20, UP3, UR18, UR38, 0x2 ;  /* 0x000000261214a291 */ /* 0x000fe4000f8610ff */
[----:B------:R-:W-:Y:S01]  /*bae0*/  @!UP2 UIADD3 UR9, UPT, UPT, UR19, UR9, URZ ;  /* 0x000000091309a290 */ /* 0x000fe2000fffe0ff */
[----:B------:R-:W-:Y:S01]  /*baf0*/  @!P3 LEA.HI.X R17, R14, UR43, R2, 0x1, P4 ;  /* 0x0000002b0e11bc11 */ /* 0x000fe2000a0f0c02 */
[----:B------:R-:W-:Y:S01]  /*bb00*/  @!UP1 USHF.R.S32.HI UR8, URZ, 0x1f, UR14 ;  /* 0x0000001fff089899 */ /* 0x000fe2000801140e */
[----:B------:R-:W-:Y:S01]  /*bb10*/  PLOP3.LUT P4, PT, PT, PT, UP2, 0x80, 0x8 ;  /* 0x000000000008781c */ /* 0x000fe20003f8f028 */
[----:B------:R-:W-:Y:S01]  /*bb20*/  @!UP2 ULEA.HI.X UR21, UR18, UR39, UR9, 0x2, UP3 ;  /* 0x000000271215a291 */ /* 0x000fe200098f1409 */
[----:B-1----:R-:W-:Y:S01]  /*bb30*/  MOV R10, 0xffffffff ;  /* 0xffffffff000a7802 */ /* 0x002fe20000000f00 */
[----:B------:R-:W-:Y:S01]  /*bb40*/  @!UP1 UIMAD UR8, UR8, UR44, URZ ;  /* 0x0000002c080892a4 */ /* 0x000fe2000f8e02ff */
[----:B------:R-:W-:Y:S01]  /*bb50*/  MOV R2, UR20 ;  /* 0x0000001400027c02 */ /* 0x000fe20008000f00 */
[----:B------:R-:W-:Y:S01]  /*bb60*/  @!UP1 UIMAD.WIDE.U32 UR18, UR14, UR44, UR40 ;  /* 0x0000002c0e1292a5 */ /* 0x000fe2000f8e0028 */
[----:B------:R1:W2:Y:S01]  /*bb70*/  @!P2 LDG.E.U16.CONSTANT R13, desc[UR6][R12.64] ;  /* 0x000000060c0da981 */ /* 0x0002a2000c1e9500 */
[----:B------:R-:W-:Y:S01]  /*bb80*/  @!UP1 UIMAD UR9, UR14, UR45, UR8 ;  /* 0x0000002d0e0992a4 */ /* 0x000fe2000f8e0208 */
[----:B------:R-:W-:Y:S01]  /*bb90*/  IMAD.U32 R3, RZ, RZ, UR21 ;  /* 0x00000015ff037e24 */ /* 0x000fe2000f8e00ff */
[----:B------:R-:W-:Y:S01]  /*bba0*/  @!UP1 ULEA UR20, UP3, UR18, UR38, 0x2 ;  /* 0x0000002612149291 */ /* 0x000fe2000f8610ff */
[----:B------:R0:W2:Y:S01]  /*bbb0*/  @!P3 LDG.E.U16.CONSTANT R5, desc[UR6][R16.64] ;  /* 0x000000061005b981 */ /* 0x0000a2000c1e9500 */
[----:B------:R-:W-:-:S02]  /*bbc0*/  @!UP1 UIADD3 UR9, UPT, UPT, UR19, UR9, URZ ;  /* 0x0000000913099290 */ /* 0x000fc4000fffe0ff */
[----:B------:R-:W-:Y:S01]  /*bbd0*/  @!UP0 USHF.R.S32.HI UR8, URZ, 0x1f, UR13 ;  /* 0x0000001fff088899 */ /* 0x000fe2000801140d */
[----:B------:R3:W2:Y:S01]  /*bbe0*/  @!P4 LDG.E.CONSTANT R10, desc[UR6][R2.64] ;  /* 0x00000006020ac981 */ /* 0x0006a2000c1e9900 */
[----:B------:R-:W-:Y:S01]  /*bbf0*/  UISETP.GE.AND UP2, UPT, UR11, UR72, UPT ;  /* 0x000000480b00728c */ /* 0x000fe2000bf46270 */
[----:B------:R-:W-:Y:S01]  /*bc00*/  PLOP3.LUT P4, PT, PT, PT, UP1, 0x80, 0x8 ;  /* 0x000000000008781c */ /* 0x000fe20003f8f018 */
[----:B------:R-:W-:Y:S02]  /*bc10*/  @!UP1 ULEA.HI.X UR21, UR18, UR39, UR9, 0x2, UP3 ;  /* 0x0000002712159291 */ /* 0x000fe400098f1409 */
[----:B------:R-:W-:Y:S01]  /*bc20*/  @!UP0 UIMAD UR8, UR8, UR44, URZ ;  /* 0x0000002c080882a4 */ /* 0x000fe2000f8e02ff */
[----:B-1----:R-:W-:Y:S01]  /*bc30*/  MOV R12, 0xffffffff ;  /* 0xffffffff000c7802 */ /* 0x002fe20000000f00 */
[----:B------:R-:W-:Y:S01]  /*bc40*/  @!UP0 UIMAD.WIDE.U32 UR18, UR13, UR44, UR40 ;  /* 0x0000002c0d1282a5 */ /* 0x000fe2000f8e0028 */
[----:B0-----:R-:W-:Y:S01]  /*bc50*/  MOV R16, UR20 ;  /* 0x0000001400107c02 */ /* 0x001fe20008000f00 */
[----:B------:R-:W-:Y:S01]  /*bc60*/  @!UP0 UIMAD UR9, UR13, UR45, UR8 ;  /* 0x0000002d0d0982a4 */ /* 0x000fe2000f8e0208 */
[----:B------:R-:W-:Y:S01]  /*bc70*/  IMAD.U32 R17, RZ, RZ, UR21 ;  /* 0x00000015ff117e24 */ /* 0x000fe2000f8e00ff */
[----:B------:R-:W-:-:S02]  /*bc80*/  UISETP.GE.AND UP1, UPT, UR12, UR72, UPT ;  /* 0x000000480c00728c */ /* 0x000fc4000bf26270 */
[----:B------:R-:W-:Y:S02]  /*bc90*/  @!UP2 USHF.R.S32.HI UR8, URZ, 0x1f, UR11 ;  /* 0x0000001fff08a899 */ /* 0x000fe4000801140b */
[----:B------:R-:W-:Y:S01]  /*bca0*/  @!UP0 ULEA UR20, UP3, UR18, UR38, 0x2 ;  /* 0x0000002612148291 */ /* 0x000fe2000f8610ff */
[----:B------:R0:W2:Y:S01]  /*bcb0*/  @!P4 LDG.E.CONSTANT R12, desc[UR6][R16.64] ;  /* 0x00000006100cc981 */ /* 0x0000a2000c1e9900 */
[----:B------:R-:W-:Y:S01]  /*bcc0*/  @!UP0 UIADD3 UR9, UPT, UPT, UR19, UR9, URZ ;  /* 0x0000000913098290 */ /* 0x000fe2000fffe0ff */
[----:B------:R-:W-:Y:S01]  /*bcd0*/  PLOP3.LUT P4, PT, PT, PT, UP0, 0x80, 0x8 ;  /* 0x000000000008781c */ /* 0x000fe20003f8f008 */
[----:B------:R-:W-:Y:S02]  /*bce0*/  @!UP2 UIMAD UR8, UR8, UR44, URZ ;  /* 0x0000002c0808a2a4 */ /* 0x000fe4000f8e02ff */
[----:B------:R-:W-:Y:S02]  /*bcf0*/  @!UP0 ULEA.HI.X UR21, UR18, UR39, UR9, 0x2, UP3 ;  /* 0x0000002712158291 */ /* 0x000fe400098f1409 */
[----:B------:R-:W-:-:S02]  /*bd00*/  UISETP.GE.AND UP0, UPT, UR10, UR72, UPT ;  /* 0x000000480a00728c */ /* 0x000fc4000bf06270 */
[----:B------:R-:W-:Y:S02]  /*bd10*/  @!UP2 UIMAD.WIDE.U32 UR18, UR11, UR44, UR40 ;  /* 0x0000002c0b12a2a5 */ /* 0x000fe4000f8e0028 */
[----:B------:R-:W-:Y:S01]  /*bd20*/  @!UP2 UIMAD UR9, UR11, UR45, UR8 ;  /* 0x0000002d0b09a2a4 */ /* 0x000fe2000f8e0208 */
[----:B------:R-:W-:Y:S01]  /*bd30*/  MOV R14, 0xffffffff ;  /* 0xffffffff000e7802 */ /* 0x000fe20000000f00 */
[----:B------:R-:W-:Y:S01]  /*bd40*/  @!UP1 USHF.R.S32.HI UR8, URZ, 0x1f, UR12 ;  /* 0x0000001fff089899 */ /* 0x000fe2000801140c */
[----:B---3--:R-:W-:Y:S01]  /*bd50*/  MOV R2, UR20 ;  /* 0x0000001400027c02 */ /* 0x008fe20008000f00 */
[----:B------:R-:W-:Y:S01]  /*bd60*/  IMAD.U32 R3, RZ, RZ, UR21 ;  /* 0x00000015ff037e24 */ /* 0x000fe2000f8e00ff */
[----:B------:R-:W-:Y:S02]  /*bd70*/  @!UP2 ULEA UR20, UP3, UR18, UR38, 0x2 ;  /* 0x000000261214a291 */ /* 0x000fe4000f8610ff */
[----:B------:R-:W-:Y:S02]  /*bd80*/  @!UP2 UIADD3 UR9, UPT, UPT, UR19, UR9, URZ ;  /* 0x000000091309a290 */ /* 0x000fe4000fffe0ff */
[----:B------:R-:W-:Y:S01]  /*bd90*/  @!UP1 UIMAD UR8, UR8, UR44, URZ ;  /* 0x0000002c080892a4 */ /* 0x000fe2000f8e02ff */
[----:B------:R1:W3:Y:S01]  /*bda0*/  @!P4 LDG.E.CONSTANT R14, desc[UR6][R2.64] ;  /* 0x00000006020ec981 */ /* 0x0002e2000c1e9900 */
[----:B------:R-:W-:Y:S01]  /*bdb0*/  @!UP2 ULEA.HI.X UR21, UR18, UR39, UR9, 0x2, UP3 ;  /* 0x000000271215a291 */ /* 0x000fe200098f1409 */
[----:B------:R-:W-:Y:S01]  /*bdc0*/  PLOP3.LUT P4, PT, PT, PT, UP2, 0x80, 0x8 ;  /* 0x000000000008781c */ /* 0x000fe20003f8f028 */
[----:B------:R-:W-:-:S02]  /*bdd0*/  @!UP1 UIMAD.WIDE.U32 UR18, UR12, UR44, UR40 ;  /* 0x0000002c0c1292a5 */ /* 0x000fc4000f8e0028 */
[----:B------:R-:W-:Y:S02]  /*bde0*/  @!UP1 UIMAD UR8, UR12, UR45, UR8 ;  /* 0x0000002d0c0892a4 */ /* 0x000fe4000f8e0208 */
[----:B------:R-:W-:Y:S01]  /*bdf0*/  @!UP0 USHF.R.S32.HI UR9, URZ, 0x1f, UR10 ;  /* 0x0000001fff098899 */ /* 0x000fe2000801140a */
[----:B0-----:R-:W-:Y:S01]  /*be00*/  MOV R16, UR20 ;  /* 0x0000001400107c02 */ /* 0x001fe20008000f00 */
[----:B------:R-:W-:Y:S02]  /*be10*/  @!UP1 ULEA UR20, UP2, UR18, UR38, 0x2 ;  /* 0x0000002612149291 */ /* 0x000fe4000f8410ff */
[----:B------:R-:W-:Y:S02]  /*be20*/  @!UP1 UIADD3 UR8, UPT, UPT, UR19, UR8, URZ ;  /* 0x0000000813089290 */ /* 0x000fe4000fffe0ff */
[----:B------:R-:W-:Y:S01]  /*be30*/  @!UP0 UIMAD UR9, UR9, UR44, URZ ;  /* 0x0000002c090982a4 */ /* 0x000fe2000f8e02ff */
[----:B------:R-:W-:Y:S01]  /*be40*/  IMAD.U32 R17, RZ, RZ, UR21 ;  /* 0x00000015ff117e24 */ /* 0x000fe2000f8e00ff */
[----:B------:R-:W-:-:S02]  /*be50*/  @!UP1 ULEA.HI.X UR21, UR18, UR39, UR8, 0x2, UP2 ;  /* 0x0000002712159291 */ /* 0x000fc400090f1408 */
[----:B------:R-:W-:Y:S02]  /*be60*/  @!UP0 UIMAD.WIDE.U32 UR18, UR10, UR44, UR40 ;  /* 0x0000002c0a1282a5 */ /* 0x000fe4000f8e0028 */
[----:B------:R-:W-:Y:S01]  /*be70*/  @!UP0 UIMAD UR9, UR10, UR45, UR9 ;  /* 0x0000002d0a0982a4 */ /* 0x000fe2000f8e0209 */
[----:B-1----:R-:W-:Y:S01]  /*be80*/  MOV R2, UR20 ;  /* 0x0000001400027c02 */ /* 0x002fe20008000f00 */
[----:B------:R0:W3:Y:S01]  /*be90*/  @!P4 LDG.E.CONSTANT R18, desc[UR6][R16.64] ;  /* 0x000000061012c981 */ /* 0x0000e2000c1e9900 */
[----:B------:R-:W-:Y:S01]  /*bea0*/  @!UP0 ULEA UR20, UP3, UR18, UR38, 0x2 ;  /* 0x0000002612148291 */ /* 0x000fe2000f8610ff */
[----:B------:R-:W-:Y:S01]  /*beb0*/  PLOP3.LUT P4, PT, PT, PT, UP1, 0x80, 0x8 ;  /* 0x000000000008781c */ /* 0x000fe20003f8f018 */
[----:B------:R-:W-:Y:S01]  /*bec0*/  @!UP0 UIADD3 UR9, UPT, UPT, UR19, UR9, URZ ;  /* 0x0000000913098290 */ /* 0x000fe2000fffe0ff */
[----:B------:R-:W-:Y:S01]  /*bed0*/  PLOP3.LUT P6, PT, PT, PT, UP0, 0x80, 0x8 ;  /* 0x000000000008781c */ /* 0x000fe20003fcf008 */
[----:B------:R-:W-:Y:S02]  /*bee0*/  IMAD.U32 R3, RZ, RZ, UR21 ;  /* 0x00000015ff037e24 */ /* 0x000fe4000f8e00ff */
[----:B------:R-:W-:Y:S01]  /*bef0*/  @!UP0 ULEA.HI.X UR21, UR18, UR39, UR9, 0x2, UP3 ;  /* 0x0000002712158291 */ /* 0x000fe200098f1409 */
[----:B------:R-:W-:Y:S01]  /*bf00*/  IMAD.MOV.U32 R66, RZ, RZ, -0x1 ;  /* 0xffffffffff427424 */ /* 0x000fe200078e00ff */
[----:B0-----:R-:W-:-:S04]  /*bf10*/  MOV R16, UR20 ;  /* 0x0000001400107c02 */ /* 0x001fc80008000f00 */
[----:B------:R-:W-:Y:S02]  /*bf20*/  MOV R17, UR21 ;  /* 0x0000001500117c02 */ /* 0x000fe40008000f00 */
[----:B------:R0:W3:Y:S01]  /*bf30*/  @!P4 LDG.E.CONSTANT R60, desc[UR6][R2.64] ;  /* 0x00000006023cc981 */ /* 0x0000e2000c1e9900 */
[----:B------:R-:W-:-:S03]  /*bf40*/  UISETP.GE.AND UP1, UPT, UR10, UR72, UPT ;  /* 0x000000480a00728c */ /* 0x000fc6000bf26270 */
[----:B------:R1:W3:Y:S01]  /*bf50*/  @!P6 LDG.E.CONSTANT R66, desc[UR6][R16.64] ;  /* 0x000000061042e981 */ /* 0x0002e2000c1e9900 */
[----:B------:R-:W-:Y:S02]  /*bf60*/  UIADD3 UR8, UPT, UPT, UR4, 0x65, URZ ;  /* 0x0000006504087890 */ /* 0x000fe4000fffe0ff */
[----:B------:R-:W-:Y:S02]  /*bf70*/  PLOP3.LUT P4, PT, PT, PT, UP1, 0x80, 0x8 ;  /* 0x000000000008781c */ /* 0x000fe40003f8f018 */
[----:B------:R-:W-:Y:S01]  /*bf80*/  UISETP.GE.AND UP2, UPT, UR8, UR72, UPT ;  /* 0x000000480800728c */ /* 0x000fe2000bf46270 */
[----:B-----5:R-:W-:Y:S02]  /*bf90*/  @!P5 SHF.L.U32 R70, R70, 0x10, RZ ;  /* 0x000000104646d819 */ /* 0x020fe400000006ff */
[----:B------:R-:W-:Y:S01]  /*bfa0*/  @!UP1 USHF.R.S32.HI UR9, URZ, 0x1f, UR10 ;  /* 0x0000001fff099899 */ /* 0x000fe2000801140a */
[----:B------:R-:W-:Y:S01]  /*bfb0*/  @P5 STL [R1+0x214], RZ ;  /* 0x000214ff01005387 */ /* 0x000fe20000100800 */
[----:B------:R-:W-:-:S02]  /*bfc0*/  UISETP.GE.AND UP0, UPT, UR8, UR72, UPT ;  /* 0x000000480800728c */ /* 0x000fc4000bf06270 */
[----:B------:R-:W-:Y:S01]  /*bfd0*/  @!UP1 UIMAD UR9, UR9, UR24, URZ ;  /* 0x00000018090992a4 */ /* 0x000fe2000f8e02ff */
[----:B------:R5:W-:Y:S01]  /*bfe0*/  @!P5 STL [R1+0x214], R70 ;  /* 0x000214460100d387 */ /* 0x000be20000100800 */
[----:B------:R-:W-:Y:S02]  /*bff0*/  PLOP3.LUT P5, PT, PT, PT, UP2, 0x80, 0x8 ;  /* 0x000000000008781c */ /* 0x000fe40003faf028 */
[----:B------:R-:W-:Y:S02]  /*c000*/  @!UP1 UIMAD UR9, UR10, UR25, UR9 ;  /* 0x000000190a0992a4 */ /* 0x000fe4000f8e0209 */
[----:B0-----:R-:W-:Y:S01]  /*c010*/  @!P4 IMAD.WIDE.U32 R2, R209, UR10, R64 ;  /* 0x0000000ad102cc25 */ /* 0x001fe2000f8e0040 */
[----:B------:R-:W-:-:S04]  /*c020*/  @!UP2 USHF.R.S32.HI UR17, URZ, 0x1f, UR8 ;  /* 0x0000001fff11a899 */ /* 0x000fc80008011408 */
[----:B------:R-:W-:Y:S01]  /*c030*/  @!UP2 UIMAD UR17, UR17, UR24, URZ ;  /* 0x000000181111a2a4 */ /* 0x000fe2000f8e02ff */
[----:B------:R-:W-:Y:S01]  /*c040*/  @!P4 VIADD R3, R3, UR9 ;  /* 0x000000090303cc36 */ /* 0x000fe20008000000 */
[----:B------:R-:W-:Y:S01]  /*c050*/  @!UP0 USHF.R.S32.HI UR9, URZ, 0x1f, UR8 ;  /* 0x0000001fff098899 */ /* 0x000fe20008011408 */
[C---:B------:R-:W-:Y:S01]  /*c060*/  @!P4 LEA R62, P6, R2.reuse, UR42, 0x1 ;  /* 0x0000002a023ecc11 */ /* 0x040fe2000f8c08ff */
[----:B------:R-:W-:Y:S02]  /*c070*/  @!UP2 UIMAD UR17, UR8, UR25, UR17 ;  /* 0x000000190811a2a4 */ /* 0x000fe4000f8e0211 */
[----:B------:R-:W-:Y:S01]  /*c080*/  @!P5 IMAD.WIDE.U32 R68, R209, UR8, R64 ;  /* 0x00000008d144dc25 */ /* 0x000fe2000f8e0040 */
[----:B------:R-:W-:Y:S01]  /*c090*/  @!UP0 UIMAD UR9, UR9, UR44, URZ ;  /* 0x0000002c090982a4 */ /* 0x000fe2000f8e02ff */
[----:B------:R-:W-:Y:S01]  /*c0a0*/  @!P4 LEA.HI.X R63, R2, UR43, R3, 0x1, P6 ;  /* 0x0000002b023fcc11 */ /* 0x000fe2000b0f0c03 */
[----:B------:R-:W-:Y:S02]  /*c0b0*/  @!UP0 UIMAD.WIDE.U32 UR18, UR8, UR44, UR40 ;  /* 0x0000002c081282a5 */ /* 0x000fe4000f8e0028 */
[----:B------:R-:W-:Y:S01]  /*c0c0*/  @!UP0 UIMAD UR8, UR8, UR45, UR9 ;  /* 0x0000002d080882a4 */ /* 0x000fe2000f8e0209 */
[----:B-----5:R-:W-:-:S02]  /*c0d0*/  @!P5 LEA R70, P6, R68, UR42, 0x1 ;  /* 0x0000002a4446dc11 */ /* 0x020fc4000f8c08ff */
[----:B------:R-:W-:Y:S01]  /*c0e0*/  @!P5 IADD3 R3, PT, PT, R69, UR17, RZ ;  /* 0x000000114503dc10 */ /* 0x000fe2000fffe0ff */
[----:B------:R-:W-:Y:S01]  /*c0f0*/  @!UP0 ULEA UR20, UP1, UR18, UR38, 0x2 ;  /* 0x0000002612148291 */ /* 0x000fe2000f8210ff */
[----:B------:R-:W5:Y:S01]  /*c100*/  @!P4 LDG.E.U16.CONSTANT R7, desc[UR6][R62.64] ;  /* 0x000000063e07c981 */ /* 0x000f62000c1e9500 */
[----:B------:R-:W-:Y:S01]  /*c110*/  @!UP0 UIADD3 UR8, UPT, UPT, UR19, UR8, URZ ;  /* 0x0000000813088290 */ /* 0x000fe2000fffe0ff */
[----:B------:R-:W-:Y:S02]  /*c120*/  @!P5 LEA.HI.X R71, R68, UR43, R3, 0x1, P6 ;  /* 0x0000002b4447dc11 */ /* 0x000fe4000b0f0c03 */
[----:B------:R-:W-:Y:S01]  /*c130*/  PLOP3.LUT P6, PT, PT, PT, UP0, 0x80, 0x8 ;  /* 0x000000000008781c */ /* 0x000fe20003fcf008 */
[----:B------:R-:W-:Y:S01]  /*c140*/  @!UP0 ULEA.HI.X UR21, UR18, UR39, UR8, 0x2, UP1 ;  /* 0x0000002712158291 */ /* 0x000fe200088f1408 */
[----:B------:R-:W-:Y:S01]  /*c150*/  MOV R2, 0xffffffff ;  /* 0xffffffff00027802 */ /* 0x000fe20000000f00 */
[----:B-1----:R-:W-:Y:S01]  /*c160*/  IMAD.U32 R16, RZ, RZ, UR20 ;  /* 0x00000014ff107e24 */ /* 0x002fe2000f8e00ff */
[----:B------:R0:W5:Y:S03]  /*c170*/  @!P5 LDG.E.U16.CONSTANT R9, desc[UR6][R70.64] ;  /* 0x000000064609d981 */ /* 0x000166000c1e9500 */
[----:B------:R-:W-:-:S06]  /*c180*/  MOV R17, UR21 ;  /* 0x0000001500117c02 */ /* 0x000fcc0008000f00 */
[----:B------:R4:W5:Y:S01]  /*c190*/  @!P6 LDG.E.CONSTANT R2, desc[UR6][R16.64] ;  /* 0x000000061002e981 */ /* 0x000962000c1e9900 */
[----:B------:R-:W-:-:S04]  /*c1a0*/  UIADD3 UR8, UPT, UPT, UR4, 0x66, URZ ;  /* 0x0000006604087890 */ /* 0x000fc8000fffe0ff */
[----:B------:R-:W-:Y:S01]  /*c1b0*/  UISETP.GE.AND UP4, UPT, UR8, UR72, UPT ;  /* 0x000000480800728c */ /* 0x000fe2000bf86270 */
[----:B------:R-:W-:Y:S01]  /*c1c0*/  @!P0 SHF.L.U32 R196, R196, 0x10, RZ ;  /* 0x00000010c4c48819 */ /* 0x000fe200000006ff */
[----:B------:R-:W-:-:S09]  /*c1d0*/  UISETP.GE.AND UP5, UPT, UR8, UR72, UPT ;  /* 0x000000480800728c */ /* 0x000fd2000bfa6270 */
[----:B------:R-:W-:-:S04]  /*c1e0*/  @!UP4 USHF.R.S32.HI UR17, URZ, 0x1f, UR8 ;  /* 0x0000001fff11c899 */ /* 0x000fc80008011408 */
[----:B------:R-:W-:Y:S02]  /*c1f0*/  @!UP4 UIMAD UR17, UR17, UR44, URZ ;  /* 0x0000002c1111c2a4 */ /* 0x000fe4000f8e02ff */
[----:B------:R-:W-:Y:S02]  /*c200*/  @!UP4 UIMAD.WIDE.U32 UR18, UR8, UR44, UR40 ;  /* 0x0000002c0812c2a5 */ /* 0x000fe4000f8e0028 */
[----:B------:R-:W-:Y:S01]  /*c210*/  @!UP4 UIMAD UR17, UR8, UR45, UR17 ;  /* 0x0000002d0811c2a4 */ /* 0x000fe2000f8e0211 */
[----:B------:R-:W-:Y:S01]  /*c220*/  @P0 STL [R1+0x218], RZ ;  /* 0x000218ff01000387 */ /* 0x000fe20000100800 */
[----:B------:R-:W-:Y:S02]  /*c230*/  @!UP4 ULEA UR20, UP6, UR18, UR38, 0x2 ;  /* 0x000000261214c291 */ /* 0x000fe4000f8c10ff */
[----:B------:R-:W-:Y:S01]  /*c240*/  @!UP4 UIADD3 UR17, UPT, UPT, UR19, UR17, URZ ;  /* 0x000000111311c290 */ /* 0x000fe2000fffe0ff */
[----:B------:R-:W-:Y:S04]  /*c250*/  @!P0 STL [R1+0x218], R196 ;  /* 0x000218c401008387 */ /* 0x000fe80000100800 */
[----:B------:R-:W-:Y:S01]  /*c260*/  @P1 STL [R1+0x21c], RZ ;  /* 0x00021cff01001387 */ /* 0x000fe20000100800 */
[----:B------:R-:W-:Y:S01]  /*c270*/  @!UP4 ULEA.HI.X UR21, UR18, UR39, UR17, 0x2, UP6 ;  /* 0x000000271215c291 */ /* 0x000fe2000b0f1411 */
[----:B------:R-:W-:Y:S01]  /*c280*/  PLOP3.LUT P6, PT, PT, PT, UP4, 0x80, 0x8 ;  /* 0x000000000008781c */ /* 0x000fe20003fcf048 */
[----:B------:R-:W-:-:S04]  /*c290*/  @!UP5 USHF.R.S32.HI UR18, URZ, 0x1f, UR8 ;  /* 0x0000001fff12d899 */ /* 0x000fc80008011408 */
[----:B------:R-:W-:Y:S01]  /*c2a0*/  @!UP5 UIMAD UR18, UR18, UR24, URZ ;  /* 0x000000181212d2a4 */ /* 0x000fe2000f8e02ff */
[----:B------:R-:W-:Y:S01]  /*c2b0*/  IMAD.MOV.U32 R3, RZ, RZ, -0x1 ;  /* 0xffffffffff037424 */ /* 0x000fe200078e00ff */
[----:B0-----:R-:W-:Y:S02]  /*c2c0*/  MOV R70, UR20 ;  /* 0x0000001400467c02 */ /* 0x001fe40008000f00 */
[----:B------:R-:W-:Y:S01]  /*c2d0*/  @!UP5 UIMAD UR18, UR8, UR25, UR18 ;  /* 0x000000190812d2a4 */ /* 0x000fe2000f8e0212 */
[----:B------:R-:W-:-:S05]  /*c2e0*/  MOV R71, UR21 ;  /* 0x0000001500477c02 */ /* 0x000fca0008000f00 */
[----:B------:R0:W5:Y:S01]  /*c2f0*/  @!P6 LDG.E.CONSTANT R3, desc[UR6][R70.64] ;  /* 0x000000064603e981 */ /* 0x000162000c1e9900 */
[----:B------:R-:W-:-:S04]  /*c300*/  UIADD3 UR22, UPT, UPT, UR4, 0x67, URZ ;  /* 0x0000006704167890 */ /* 0x000fc8000fffe0ff */
[----:B------:R-:W-:Y:S02]  /*c310*/  UISETP.GE.AND UP3, UPT, UR22, UR72, UPT ;  /* 0x000000481600728c */ /* 0x000fe4000bf66270 */
[----:B------:R-:W-:Y:S01]  /*c320*/  UISETP.GE.AND UP2, UPT, UR22, UR72, UPT ;  /* 0x000000481600728c */ /* 0x000fe2000bf46270 */
[----:B----4-:R-:W-:-:S05]  /*c330*/  @!P1 SHF.L.U32 R16, R11, 0x10, RZ ;  /* 0x000000100b109819 */ /* 0x010fca00000006ff */
[----:B------:R2:W-:Y:S01]  /*c340*/  @!P1 STL [R1+0x21c], R16 ;  /* 0x00021c1001009387 */ /* 0x0005e20000100800 */
[----:B------:R-:W-:-:S13]  /*c350*/  PLOP3.LUT P1, PT, PT, PT, UP5, 0x80, 0x8 ;  /* 0x000000000008781c */ /* 0x000fda0003f2f058 */
[----:B------:R-:W-:-:S04]  /*c360*/  @!P1 IMAD.WIDE.U32 R62, R209, UR8, R64 ;  /* 0x00000008d13e9c25 */ /* 0x000fc8000f8e0040 */
[----:B------:R-:W-:Y:S01]  /*c370*/  @!P1 VIADD R11, R63, UR18 ;  /* 0x000000123f0b9c36 */ /* 0x000fe20008000000 */
[C---:B------:R-:W-:Y:S02]  /*c380*/  @!P1 LEA R68, P6, R62.reuse, UR42, 0x1 ;  /* 0x0000002a3e449c11 */ /* 0x040fe4000f8c08ff */
[----:B--2---:R-:W-:Y:S02]  /*c390*/  @!P2 SHF.L.U32 R16, R13, 0x10, RZ ;  /* 0x000000100d10a819 */ /* 0x004fe400000006ff */
[----:B------:R-:W-:Y:S02]  /*c3a0*/  @!P1 LEA.HI.X R69, R62, UR43, R11, 0x1, P6 ;  /* 0x0000002b3e459c11 */ /* 0x000fe4000b0f0c0b */
[----:B------:R-:W-:Y:S01]  /*c3b0*/  @!P3 SHF.L.U32 R62, R5, 0x10, RZ ;  /* 0x00000010053eb819 */ /* 0x000fe200000006ff */
[----:B------:R-:W-:Y:S04]  /*c3c0*/  @P2 STL [R1+0x220], RZ ;  /* 0x000220ff01002387 */ /* 0x000fe80000100800 */
[----:B------:R1:W-:Y:S04]  /*c3d0*/  @!P2 STL [R1+0x220], R16 ;  /* 0x000220100100a387 */ /* 0x0003e80000100800 */
[----:B------:R-:W-:Y:S04]  /*c3e0*/  @P3 STL [R1+0x224], RZ ;  /* 0x000224ff01003387 */ /* 0x000fe80000100800 */
[----:B------:R2:W-:Y:S04]  /*c3f0*/  @!P3 STL [R1+0x224], R62 ;  /* 0x0002243e0100b387 */ /* 0x0005e80000100800 */
[----:B------:R-:W-:Y:S04]  /*c400*/  STL [R1+0x2c], R205 ;  /* 0x00002ccd01007387 */ /* 0x000fe80000100800 */
        /* <DEDUP_REMOVED lines=36> */
[----:B------:R5:W-:Y:S04]  /*c650*/  STL [R1+0x8], R4 ;  /* 0x0000080401007387 */ /* 0x000be80000100800 */
[----:B------:R4:W-:Y:S04]  /*c660*/  STL [R1+0xc], R6 ;  /* 0x00000c0601007387 */ /* 0x0009e80000100800 */
[----:B------:R-:W-:Y:S04]  /*c670*/  STL [R1+0x10], R8 ;  /* 0x0000100801007387 */ /* 0x000fe80000100800 */
[----:B------:R-:W-:Y:S01]  /*c680*/  STL [R1+0x14], R10 ;  /* 0x0000140a01007387 */ /* 0x000fe20000100800 */
[----:B------:R-:W-:-:S03]  /*c690*/  @!UP3 USHF.R.S32.HI UR17, URZ, 0x1f, UR22 ;  /* 0x0000001fff11b899 */ /* 0x000fc60008011416 */
[----:B------:R-:W-:Y:S04]  /*c6a0*/  STL [R1+0x18], R12 ;  /* 0x0000180c01007387 */ /* 0x000fe80000100800 */
[----:B---3--:R-:W-:Y:S04]  /*c6b0*/  STL [R1+0x1c], R14 ;  /* 0x00001c0e01007387 */ /* 0x008fe80000100800 */
[----:B------:R-:W-:Y:S04]  /*c6c0*/  STL [R1+0x20], R18 ;  /* 0x0000201201007387 */ /* 0x000fe80000100800 */
[----:B------:R-:W-:Y:S01]  /*c6d0*/  STL [R1+0x24], R60 ;  /* 0x0000243c01007387 */ /* 0x000fe20000100800 */
[----:B------:R-:W-:-:S03]  /*c6e0*/  UIADD3 UR9, UPT, UPT, UR4, 0x68, URZ ;  /* 0x0000006804097890 */ /* 0x000fc6000fffe0ff */
[----:B------:R-:W-:Y:S01]  /*c6f0*/  STL [R1+0x28], R66 ;  /* 0x0000284201007387 */ /* 0x000fe20000100800 */
[----:B------:R-:W-:-:S03]  /*c700*/  @!UP3 UIMAD UR17, UR17, UR44, URZ ;  /* 0x0000002c1111b2a4 */ /* 0x000fc6000f8e02ff */
[----:B------:R-:W-:Y:S04]  /*c710*/  STL [R1+0xc0], R218 ;  /* 0x0000c0da01007387 */ /* 0x000fe80000100800 */
[----:B------:R-:W-:Y:S04]  /*c720*/  STL [R1+0xc4], R217 ;  /* 0x0000c4d901007387 */ /* 0x000fe80000100800 */
[----:B------:R-:W-:Y:S01]  /*c730*/  STL [R1+0xc8], R216 ;  /* 0x0000c8d801007387 */ /* 0x000fe20000100800 */
[----:B------:R-:W-:-:S03]  /*c740*/  UISETP.GE.AND UP1, UPT, UR9, UR72, UPT ;  /* 0x000000480900728c */ /* 0x000fc6000bf26270 */
[----:B------:R-:W-:Y:S01]  /*c750*/  STL [R1+0xcc], R215 ;  /* 0x0000ccd701007387 */ /* 0x000fe20000100800 */
[----:B------:R-:W-:-:S03]  /*c760*/  @!UP3 UIMAD.WIDE.U32 UR26, UR22, UR44, UR40 ;  /* 0x0000002c161ab2a5 */ /* 0x000fc6000f8e0028 */
[----:B------:R-:W-:Y:S01]  /*c770*/  STL [R1+0xd0], R214 ;  /* 0x0000d0d601007387 */ /* 0x000fe20000100800 */
[----:B------:R-:W-:-:S03]  /*c780*/  @!UP3 UIMAD UR17, UR22, UR45, UR17 ;  /* 0x0000002d1611b2a4 */ /* 0x000fc6000f8e0211 */
[----:B------:R-:W-:Y:S01]  /*c790*/  STL [R1+0xd4], R213 ;  /* 0x0000d4d501007387 */ /* 0x000fe20000100800 */
[----:B------:R-:W-:-:S03]  /*c7a0*/  PLOP3.LUT P2, PT, PT, PT, UP2, 0x80, 0x8 ;  /* 0x000000000008781c */ /* 0x000fc60003f4f028 */
[----:B------:R-:W-:Y:S01]  /*c7b0*/  STL [R1+0xd8], R212 ;  /* 0x0000d8d401007387 */ /* 0x000fe20000100800 */
[----:B------:R-:W-:-:S03]  /*c7c0*/  UISETP.GE.AND UP0, UPT, UR9, UR72, UPT ;  /* 0x000000480900728c */ /* 0x000fc6000bf06270 */
[----:B------:R-:W-:Y:S01]  /*c7d0*/  STL [R1+0xdc], R23 ;  /* 0x0000dc1701007387 */ /* 0x000fe20000100800 */
[----:B------:R-:W-:-:S03]  /*c7e0*/  @!UP3 ULEA UR28, UP4, UR26, UR38, 0x2 ;  /* 0x000000261a1cb291 */ /* 0x000fc6000f8810ff */
[----:B------:R-:W-:Y:S01]  /*c7f0*/  STL [R1+0xe0], R21 ;  /* 0x0000e01501007387 */ /* 0x000fe20000100800 */
[----:B------:R-:W-:-:S03]  /*c800*/  @!UP3 UIADD3 UR17, UPT, UPT, UR27, UR17, URZ ;  /* 0x000000111b11b290 */ /* 0x000fc6000fffe0ff */
[----:B------:R-:W-:Y:S01]  /*c810*/  STL [R1+0xe4], R22 ;  /* 0x0000e41601007387 */ /* 0x000fe20000100800 */
[----:B------:R-:W-:Y:S01]  /*c820*/  @!UP2 USHF.R.S32.HI UR19, URZ, 0x1f, UR22 ;  /* 0x0000001fff13a899 */ /* 0x000fe20008011416 */
[----:B------:R-:W-:Y:S02]  /*c830*/  PLOP3.LUT P6, PT, PT, PT, UP3, 0x80, 0x8 ;  /* 0x000000000008781c */ /* 0x000fe40003fcf038 */
[----:B------:R-:W-:Y:S01]  /*c840*/  STL [R1+0xe8], R25 ;  /* 0x0000e81901007387 */ /* 0x000fe20000100800 */
[----:B------:R-:W-:-:S03]  /*c850*/  PLOP3.LUT P3, PT, PT, PT, UP1, 0x80, 0x8 ;  /* 0x000000000008781c */ /* 0x000fc60003f6f018 */
[----:B------:R-:W-:Y:S01]  /*c860*/  STL [R1+0xec], R20 ;  /* 0x0000ec1401007387 */ /* 0x000fe20000100800 */
[----:B------:R-:W-:-:S03]  /*c870*/  @!UP3 ULEA.HI.X UR29, UR26, UR39, UR17, 0x2, UP4 ;  /* 0x000000271a1db291 */ /* 0x000fc6000a0f1411 */
[----:B------:R-:W3:Y:S01]  /*c880*/  @!P1 LDG.E.U16.CONSTANT R68, desc[UR6][R68.64] ;  /* 0x0000000644449981 */ /* 0x000ee2000c1e9500 */
[----:B------:R-:W-:-:S03]  /*c890*/  @!UP2 UIMAD UR17, UR19, UR24, URZ ;  /* 0x000000181311a2a4 */ /* 0x000fc6000f8e02ff */
[----:B------:R-:W-:Y:S04]  /*c8a0*/  STL [R1+0xf0], R27 ;  /* 0x0000f01b01007387 */ /* 0x000fe80000100800 */
[----:B------:R-:W-:Y:S01]  /*c8b0*/  STL [R1+0xf4], R24 ;  /* 0x0000f41801007387 */ /* 0x000fe20000100800 */
[----:B------:R-:W-:-:S03]  /*c8c0*/  @!UP1 USHF.R.S32.HI UR18, URZ, 0x1f, UR9 ;  /* 0x0000001fff129899 */ /* 0x000fc60008011409 */
[----:B------:R-:W-:Y:S04]  /*c8d0*/  STL [R1+0xf8], R26 ;  /* 0x0000f81a01007387 */ /* 0x000fe80000100800 */
[----:B------:R-:W-:Y:S01]  /*c8e0*/  STL [R1+0xfc], R28 ;  /* 0x0000fc1c01007387 */ /* 0x000fe20000100800 */
[----:B------:R-:W-:-:S03]  /*c8f0*/  IMAD.MOV.U32 R92, RZ, RZ, -0x1 ;  /* 0xffffffffff5c7424 */ /* 0x000fc600078e00ff */
[----:B------:R-:W-:Y:S01]  /*c900*/  STL [R1+0x100], R58 ;  /* 0x0001003a01007387 */ /* 0x000fe20000100800 */
[----:B------:R-:W-:-:S03]  /*c910*/  @!UP2 UIMAD UR17, UR22, UR25, UR17 ;  /* 0x000000191611a2a4 */ /* 0x000fc6000f8e0211 */
[----:B------:R-:W-:Y:S01]  /*c920*/  STL [R1+0x104], R57 ;  /* 0x0001043901007387 */ /* 0x000fe20000100800 */
[----:B------:R-:W-:Y:S01]  /*c930*/  @!UP0 USHF.R.S32.HI UR8, URZ, 0x1f, UR9 ;  /* 0x0000001fff088899 */ /* 0x000fe20008011409 */
[----:B-1----:R-:W-:Y:S02]  /*c940*/  MOV R16, UR28 ;  /* 0x0000001c00107c02 */ /* 0x002fe40008000f00 */
[----:B------:R-:W-:Y:S01]  /*c950*/  STL [R1+0x108], R56 ;  /* 0x0001083801007387 */ /* 0x000fe20000100800 */
[----:B------:R-:W-:Y:S01]  /*c960*/  MOV R17, UR29 ;  /* 0x0000001d00117c02 */ /* 0x000fe20008000f00 */
[----:B--2---:R-:W-:Y:S02]  /*c970*/  @!P2 IMAD.WIDE.U32 R62, R209, UR22, R64 ;  /* 0x00000016d13eac25 */ /* 0x004fe4000f8e0040 */
[----:B------:R-:W-:Y:S01]  /*c980*/  STL [R1+0x10c], R55 ;  /* 0x00010c3701007387 */ /* 0x000fe20000100800 */
[----:B------:R-:W-:-:S03]  /*c990*/  @!UP1 UIMAD UR18, UR18, UR24, URZ ;  /* 0x00000018121292a4 */ /* 0x000fc6000f8e02ff */
[----:B------:R-:W-:Y:S01]  /*c9a0*/  STL [R1+0x110], R54 ;  /* 0x0001103601007387 */ /* 0x000fe20000100800 */
[----:B------:R-:W-:-:S03]  /*c9b0*/  @!UP0 UIMAD.WIDE.U32 UR20, UR9, UR44, UR40 ;  /* 0x0000002c091482a5 */ /* 0x000fc6000f8e0028 */
[----:B------:R-:W-:Y:S01]  /*c9c0*/  STL [R1+0x114], R53 ;  /* 0x0001143501007387 */ /* 0x000fe20000100800 */
[----:B------:R-:W-:-:S03]  /*c9d0*/  @!UP0 UIMAD UR8, UR8, UR44, URZ ;  /* 0x0000002c080882a4 */ /* 0x000fc6000f8e02ff */
[----:B------:R-:W-:Y:S01]  /*c9e0*/  STL [R1+0x118], R52 ;  /* 0x0001183401007387 */ /* 0x000fe20000100800 */
[----:B------:R-:W-:Y:S01]  /*c9f0*/  @!P2 VIADD R5, R63, UR17 ;  /* 0x000000113f05ac36 */ /* 0x000fe20008000000 */
[----:B------:R-:W-:Y:S02]  /*ca00*/  @!UP1 UIMAD UR18, UR9, UR25, UR18 ;  /* 0x00000019091292a4 */ /* 0x000fe4000f8e0212 */
[----:B------:R-:W-:Y:S01]  /*ca10*/  STL [R1+0x11c], R51 ;  /* 0x00011c3301007387 */ /* 0x000fe20000100800 */
[----:B------:R-:W-:Y:S01]  /*ca20*/  @!P3 IMAD.WIDE.U32 R72, R209, UR9, R64 ;  /* 0x00000009d148bc25 */ /* 0x000fe2000f8e0040 */
[----:B------:R-:W-:Y:S02]  /*ca30*/  @!UP0 ULEA UR22, UP1, UR20, UR38, 0x2 ;  /* 0x0000002614168291 */ /* 0x000fe4000f8210ff */
[----:B------:R-:W-:Y:S01]  /*ca40*/  STL [R1+0x120], R50 ;  /* 0x0001203201007387 */ /* 0x000fe20000100800 */
[----:B------:R-:W-:-:S03]  /*ca50*/  @!UP0 UIMAD UR8, UR9, UR45, UR8 ;  /* 0x0000002d090882a4 */ /* 0x000fc6000f8e0208 */
[----:B------:R1:W2:Y:S01]  /*ca60*/  @!P6 LDG.E.CONSTANT R92, desc[UR6][R16.64] ;  /* 0x00000006105ce981 */ /* 0x0002a2000c1e9900 */
[----:B0-----:R-:W-:-:S03]  /*ca70*/  @!P2 LEA R70, P6, R62, UR42, 0x1 ;  /* 0x0000002a3e46ac11 */ /* 0x001fc6000f8c08ff */
[----:B------:R-:W-:Y:S04]  /*ca80*/  STL [R1+0x124], R49 ;  /* 0x0001243101007387 */ /* 0x000fe80000100800 */
[----:B------:R-:W-:Y:S01]  /*ca90*/  STL [R1+0x128], R48 ;  /* 0x0001283001007387 */ /* 0x000fe20000100800 */
[----:B------:R-:W-:-:S03]  /*caa0*/  @!P2 LEA.HI.X R71, R62, UR43, R5, 0x1, P6 ;  /* 0x0000002b3e47ac11 */ /* 0x000fc6000b0f0c05 */
[----:B------:R-:W-:Y:S01]  /*cab0*/  STL [R1+0x12c], R47 ;  /* 0x00012c2f01007387 */ /* 0x000fe20000100800 */
[----:B------:R-:W-:-:S03]  /*cac0*/  @!P3 LEA R62, P6, R72, UR42, 0x1 ;  /* 0x0000002a483ebc11 */ /* 0x000fc6000f8c08ff */
[----:B------:R-:W-:Y:S01]  /*cad0*/  STL [R1+0x130], R46 ;  /* 0x0001302e01007387 */ /* 0x000fe20000100800 */
[----:B------:R-:W-:-:S03]  /*cae0*/  @!P3 IADD3 R5, PT, PT, R73, UR18, RZ ;  /* 0x000000124905bc10 */ /* 0x000fc6000fffe0ff */
[----:B------:R-:W-:Y:S01]  /*caf0*/  STL [R1+0x134], R45 ;  /* 0x0001342d01007387 */ /* 0x000fe20000100800 */
[----:B------:R-:W-:Y:S01]  /*cb00*/  @!UP0 UIADD3 UR8, UPT, UPT, UR21, UR8, URZ ;  /* 0x0000000815088290 */ /* 0x000fe2000fffe0ff */
[----:B-1----:R-:W-:Y:S02]  /*cb10*/  IMAD.U32 R16, RZ, RZ, UR22 ;  /* 0x00000016ff107e24 */ /* 0x002fe4000f8e00ff */
[----:B------:R-:W-:Y:S01]  /*cb20*/  STL [R1+0x138], R44 ;  /* 0x0001382c01007387 */ /* 0x000fe20000100800 */
[----:B------:R-:W-:-:S03]  /*cb30*/  UIADD3 UR22, UPT, UPT, UR4, 0x69, URZ ;  /* 0x0000006904167890 */ /* 0x000fc6000fffe0ff */
[----:B------:R-:W-:Y:S01]  /*cb40*/  STL [R1+0x13c], R43 ;  /* 0x00013c2b01007387 */ /* 0x000fe20000100800 */
[----:B------:R-:W-:-:S03]  /*cb50*/  @!P3 LEA.HI.X R63, R72, UR43, R5, 0x1, P6 ;  /* 0x0000002b483fbc11 */ /* 0x000fc6000b0f0c05 */
[----:B------:R-:W-:Y:S01]  /*cb60*/  STL [R1+0x140], R42 ;  /* 0x0001402a01007387 */ /* 0x000fe20000100800 */
[----:B------:R-:W-:-:S03]  /*cb70*/  PLOP3.LUT P6, PT, PT, PT, UP0, 0x80, 0x8 ;  /* 0x000000000008781c */ /* 0x000fc60003fcf008 */
[----:B------:R-:W-:Y:S01]  /*cb80*/  STL [R1+0x144], R41 ;  /* 0x0001442901007387 */ /* 0x000fe20000100800 */
[----:B------:R-:W-:-:S03]  /*cb90*/  @!UP0 ULEA.HI.X UR23, UR20, UR39, UR8, 0x2, UP1 ;  /* 0x0000002714178291 */ /* 0x000fc600088f1408 */
[----:B------:R-:W-:Y:S01]  /*cba0*/  STL [R1+0x148], R40 ;  /* 0x0001482801007387 */ /* 0x000fe20000100800 */
[----:B------:R-:W-:-:S03]  /*cbb0*/  UISETP.GE.AND UP0, UPT, UR22, UR72, UPT ;  /* 0x000000481600728c */ /* 0x000fc6000bf06270 */
[----:B------:R-:W-:Y:S04]  /*cbc0*/  STL [R1+0x14c], R39 ;  /* 0x00014c2701007387 */ /* 0x000fe80000100800 */
[----:B------:R-:W-:Y:S04]  /*cbd0*/  STL [R1+0x150], R38 ;  /* 0x0001502601007387 */ /* 0x000fe80000100800 */
[----:B------:R-:W-:Y:S04]  /*cbe0*/  STL [R1+0x154], R37 ;  /* 0x0001542501007387 */ /* 0x000fe80000100800 */
[----:B------:R-:W-:Y:S04]  /*cbf0*/  STL [R1+0x158], R36 ;  /* 0x0001582401007387 */ /* 0x000fe80000100800 */
[----:B------:R-:W-:Y:S04]  /*cc00*/  STL [R1+0x15c], R35 ;  /* 0x00015c2301007387 */ /* 0x000fe80000100800 */
[----:B------:R-:W-:Y:S04]  /*cc10*/  STL [R1+0x160], R34 ;  /* 0x0001602201007387 */ /* 0x000fe80000100800 */
[----:B------:R-:W2:Y:S04]  /*cc20*/  @!P2 LDG.E.U16.CONSTANT R70, desc[UR6][R70.64] ;  /* 0x000000064646a981 */ /* 0x000ea8000c1e9500 */
[----:B------:R-:W-:Y:S04]  /*cc30*/  STL [R1+0x164], R33 ;  /* 0x0001642101007387 */ /* 0x000fe80000100800 */
[----:B------:R-:W-:Y:S04]  /*cc40*/  STL [R1+0x168], R32 ;  /* 0x0001682001007387 */ /* 0x000fe80000100800 */
[----:B------:R-:W-:Y:S04]  /*cc50*/  STL [R1+0x16c], R31 ;  /* 0x00016c1f01007387 */ /* 0x000fe80000100800 */
[----:B------:R-:W-:Y:S01]  /*cc60*/  STL [R1+0x170], R30 ;  /* 0x0001701e01007387 */ /* 0x000fe20000100800 */
[----:B------:R-:W-:-:S03]  /*cc70*/  @!UP0 USHF.R.S32.HI UR9, URZ, 0x1f, UR22 ;  /* 0x0000001fff098899 */ /* 0x000fc60008011416 */
[----:B------:R-:W-:Y:S01]  /*cc80*/  STL [R1+0x174], R29 ;  /* 0x0001741d01007387 */ /* 0x000fe20000100800 */
[----:B-----5:R-:W-:-:S03]  /*cc90*/  @!P4 SHF.L.U32 R4, R7, 0x10, RZ ;  /* 0x000000100704c819 */ /* 0x020fc600000006ff */
[----:B------:R-:W-:Y:S04]  /*cca0*/  STL [R1+0x178], R59 ;  /* 0x0001783b01007387 */ /* 0x000fe80000100800 */
[----:B------:R-:W-:Y:S01]  /*ccb0*/  STL [R1+0x17c], R202 ;  /* 0x00017cca01007387 */ /* 0x000fe20000100800 */
[----:B------:R-:W-:-:S03]  /*ccc0*/  MOV R93, 0xffffffff ;  /* 0xffffffff005d7802 */ /* 0x000fc60000000f00 */
[----:B------:R-:W-:Y:S01]  /*ccd0*/  STL [R1+0x180], R203 ;  /* 0x000180cb01007387 */ /* 0x000fe20000100800 */
[----:B------:R-:W-:-:S03]  /*cce0*/  UISETP.GE.AND UP1, UPT, UR22, UR72, UPT ;  /* 0x000000481600728c */ /* 0x000fc6000bf26270 */
[----:B------:R-:W-:Y:S01]  /*ccf0*/  STL [R1+0x184], R204 ;  /* 0x000184cc01007387 */ /* 0x000fe20000100800 */
[----:B------:R-:W-:Y:S01]  /*cd00*/  MOV R17, UR23 ;  /* 0x0000001700117c02 */ /* 0x000fe20008000f00 */
[----:B------:R-:W-:Y:S02]  /*cd10*/  UIADD3 UR8, UPT, UPT, UR4, 0x6a, URZ ;  /* 0x0000006a04087890 */ /* 0x000fe4000fffe0ff */
[----:B------:R-:W-:Y:S01]  /*cd20*/  STL [R1+0x188], R200 ;  /* 0x000188c801007387 */ /* 0x000fe20000100800 */
[----:B------:R-:W-:Y:S01]  /*cd30*/  @!UP0 UIMAD UR9, UR9, UR44, URZ ;  /* 0x0000002c090982a4 */ /* 0x000fe2000f8e02ff */
[----:B----4-:R-:W-:Y:S02]  /*cd40*/  @!P5 IMAD.U32 R6, R9, 0x10000, RZ ;  /* 0x000100000906d824 */ /* 0x010fe400078e00ff */
[----:B------:R-:W-:Y:S04]  /*cd50*/  STL [R1+0x18c], R201 ;  /* 0x00018cc901007387 */ /* 0x000fe80000100800 */
[----:B------:R-:W-:Y:S01]  /*cd60*/  STL [R1+0x190], R198 ;  /* 0x000190c601007387 */ /* 0x000fe20000100800 */
[----:B------:R-:W-:-:S03]  /*cd70*/  UISETP.GE.AND UP3, UPT, UR8, UR72, UPT ;  /* 0x000000480800728c */ /* 0x000fc6000bf66270 */
[----:B------:R-:W-:Y:S01]  /*cd80*/  @P4 STL [R1+0x228], RZ ;  /* 0x000228ff01004387 */ /* 0x000fe20000100800 */
[----:B------:R-:W-:-:S03]  /*cd90*/  @!UP0 UIMAD.WIDE.U32 UR26, UR22, UR44, UR40 ;  /* 0x0000002c161a82a5 */ /* 0x000fc6000f8e0028 */
[----:B------:R-:W4:Y:S01]  /*cda0*/  @!P3 LDG.E.U16.CONSTANT R62, desc[UR6][R62.64] ;  /* 0x000000063e3eb981 */ /* 0x000f22000c1e9500 */
[----:B------:R-:W-:-:S03]  /*cdb0*/  @!UP0 UIMAD UR9, UR22, UR45, UR9 ;  /* 0x0000002d160982a4 */ /* 0x000fc6000f8e0209 */
[----:B------:R0:W-:Y:S04]  /*cdc0*/  @!P4 STL [R1+0x228], R4 ;  /* 0x000228040100c387 */ /* 0x0001e80000100800 */
[----:B------:R-:W-:Y:S04]  /*cdd0*/  STL [R1+0x194], R2 ;  /* 0x0001940201007387 */ /* 0x000fe80000100800 */
[----:B------:R-:W-:Y:S01]  /*cde0*/  @P5 STL [R1+0x394], RZ ;  /* 0x000394ff01005387 */ /* 0x000fe20000100800 */
[----:B------:R-:W-:-:S03]  /*cdf0*/  @!UP0 ULEA UR28, UP4, UR26, UR38, 0x2 ;  /* 0x000000261a1c8291 */ /* 0x000fc6000f8810ff */
[----:B------:R-:W5:Y:S01]  /*ce00*/  @!P6 LDG.E.CONSTANT R93, desc[UR6][R16.64] ;  /* 0x00000006105de981 */ /* 0x000f62000c1e9900 */
[----:B------:R-:W-:-:S03]  /*ce10*/  @!UP0 UIADD3 UR9, UPT, UPT, UR27, UR9, URZ ;  /* 0x000000091b098290 */ /* 0x000fc6000fffe0ff */
[----:B------:R1:W-:Y:S01]  /*ce20*/  @!P5 STL [R1+0x394], R6 ;  /* 0x000394060100d387 */ /* 0x0003e20000100800 */
[----:B------:R-:W-:Y:S01]  /*ce30*/  PLOP3.LUT P5, PT, PT, PT, UP1, 0x80, 0x8 ;  /* 0x000000000008781c */ /* 0x000fe20003faf018 */
[----:B------:R-:W-:Y:S01]  /*ce40*/  UISETP.GE.AND UP2, UPT, UR8, UR72, UPT ;  /* 0x000000480800728c */ /* 0x000fe2000bf46270 */
[----:B------:R-:W-:Y:S01]  /*ce50*/  PLOP3.LUT P6, PT, PT, PT, UP0, 0x80, 0x8 ;  /* 0x000000000008781c */ /* 0x000fe20003fcf008 */
[----:B------:R-:W-:Y:S01]  /*ce60*/  @!UP1 USHF.R.S32.HI UR18, URZ, 0x1f, UR22 ;  /* 0x0000001fff129899 */ /* 0x000fe20008011416 */
[----:B------:R-:W-:Y:S01]  /*ce70*/  PLOP3.LUT P4, PT, PT, PT, UP3, 0x80, 0x8 ;  /* 0x000000000008781c */ /* 0x000fe20003f8f038 */
[----:B------:R-:W-:Y:S01]  /*ce80*/  @!UP0 ULEA.HI.X UR29, UR26, UR39, UR9, 0x2, UP4 ;  /* 0x000000271a1d8291 */ /* 0x000fe2000a0f1409 */
[----:B------:R-:W-:Y:S01]  /*ce90*/  MOV R94, 0xffffffff ;  /* 0xffffffff005e7802 */ /* 0x000fe20000000f00 */
[----:B------:R-:W-:Y:S01]  /*cea0*/  @!UP1 UIMAD UR9, UR18, UR24, URZ ;  /* 0x00000018120992a4 */ /* 0x000fe2000f8e02ff */
[----:B------:R-:W-:Y:S01]  /*ceb0*/  IMAD.MOV.U32 R95, RZ, RZ, -0x1 ;  /* 0xffffffffff5f7424 */ /* 0x000fe200078e00ff */
[----:B------:R-:W-:Y:S01]  /*cec0*/  @!UP3 USHF.R.S32.HI UR19, URZ, 0x1f, UR8 ;  /* 0x0000001fff13b899 */ /* 0x000fe20008011408 */
[----:B0-----:R-:W-:Y:S01]  /*ced0*/  MOV R4, UR28 ;  /* 0x0000001c00047c02 */ /* 0x001fe20008000f00 */
[----:B------:R-:W-:Y:S01]  /*cee0*/  IMAD.U32 R5, RZ, RZ, UR29 ;  /* 0x0000001dff057e24 */ /* 0x000fe2000f8e00ff */
[----:B------:R-:W-:-:S02]  /*cef0*/  @!UP1 UIMAD UR9, UR22, UR25, UR9 ;  /* 0x00000019160992a4 */ /* 0x000fc4000f8e0209 */
[C-C-:B-1----:R-:W-:Y:S01]  /*cf00*/  @!P5 IMAD.WIDE.U32 R6, R209.reuse, UR22, R64.reuse ;  /* 0x00000016d106dc25 */ /* 0x142fe2000f8e0040 */
[----:B------:R-:W-:Y:S01]  /*cf10*/  @!UP3 UIMAD UR18, UR19, UR24, URZ ;  /* 0x000000181312b2a4 */ /* 0x000fe2000f8e02ff */
[----:B------:R-:W-:Y:S01]  /*cf20*/  MOV R96, 0xffffffff ;  /* 0xffffffff00607802 */ /* 0x000fe20000000f00 */
[----:B------:R-:W-:Y:S01]  /*cf30*/  @!UP2 USHF.R.S32.HI UR17, URZ, 0x1f, UR8 ;  /* 0x0000001fff11a899 */ /* 0x000fe20008011408 */
[----:B------:R3:W5:Y:S01]  /*cf40*/  @!P6 LDG.E.CONSTANT R94, desc[UR6][R4.64] ;  /* 0x00000006045ee981 */ /* 0x000762000c1e9900 */
[----:B------:R-:W-:Y:S02]  /*cf50*/  @!UP3 UIMAD UR18, UR8, UR25, UR18 ;  /* 0x000000190812b2a4 */ /* 0x000fe4000f8e0212 */
[----:B------:R-:W-:Y:S01]  /*cf60*/  @!P4 IMAD.WIDE.U32 R10, R209, UR8, R64 ;  /* 0x00000008d10acc25 */ /* 0x000fe2000f8e0040 */
[----:B------:R-:W-:Y:S01]  /*cf70*/  @!UP2 UIMAD UR17, UR17, UR44, URZ ;  /* 0x0000002c1111a2a4 */ /* 0x000fe2000f8e02ff */
[----:B------:R-:W-:Y:S01]  /*cf80*/  @!P5 LEA R8, P6, R6, UR42, 0x1 ;  /* 0x0000002a0608dc11 */ /* 0x000fe2000f8c08ff */
[----:B------:R-:W5:Y:S01]  /*cf90*/  LDL.LU R109, [R1+0x548] ;  /* 0x00054800016d7983 */ /* 0x000f620000300800 */
[----:B------:R-:W-:Y:S01]  /*cfa0*/  @!P5 IADD3 R7, PT, PT, R7, UR9, RZ ;  /* 0x000000090707dc10 */ /* 0x000fe2000fffe0ff */
[----:B------:R-:W-:-:S02]  /*cfb0*/  @!UP2 UIMAD.WIDE.U32 UR20, UR8, UR44, UR40 ;  /* 0x0000002c0814a2a5 */ /* 0x000fc4000f8e0028 */
[----:B------:R-:W-:Y:S01]  /*cfc0*/  @!UP2 UIMAD UR8, UR8, UR45, UR17 ;  /* 0x0000002d0808a2a4 */ /* 0x000fe2000f8e0211 */
[----:B------:R-:W-:Y:S02]  /*cfd0*/  @!P5 LEA.HI.X R9, R6, UR43, R7, 0x1, P6 ;  /* 0x0000002b0609dc11 */ /* 0x000fe4000b0f0c07 */
[C---:B------:R-:W-:Y:S02]  /*cfe0*/  @!P4 LEA R6, P6, R10.reuse, UR42, 0x1 ;  /* 0x0000002a0a06cc11 */ /* 0x040fe4000f8c08ff */
[----:B------:R-:W-:Y:S01]  /*cff0*/  @!P4 IADD3 R7, PT, PT, R11, UR18, RZ ;  /* 0x000000120b07cc10 */ /* 0x000fe2000fffe0ff */
[----:B------:R-:W-:Y:S01]  /*d000*/  @!UP2 ULEA UR22, UP0, UR20, UR38, 0x2 ;  /* 0x000000261416a291 */ /* 0x000fe2000f8010ff */
[----:B------:R-:W5:Y:S01]  /*d010*/  @!P5 LDG.E.U16.CONSTANT R14, desc[UR6][R8.64] ;  /* 0x00000006080ed981 */ /* 0x000f62000c1e9500 */
[----:B------:R-:W-:Y:S01]  /*d020*/  @!UP2 UIADD3 UR8, UPT, UPT, UR21, UR8, URZ ;  /* 0x000000081508a290 */ /* 0x000fe2000fffe0ff */
[----:B------:R-:W-:Y:S02]  /*d030*/  @!P4 LEA.HI.X R7, R10, UR43, R7, 0x1, P6 ;  /* 0x0000002b0a07cc11 */ /* 0x000fe4000b0f0c07 */
[----:B------:R-:W-:Y:S01]  /*d040*/  PLOP3.LUT P6, PT, PT, PT, UP2, 0x80, 0x8 ;  /* 0x000000000008781c */ /* 0x000fe20003fcf028 */
[----:B------:R-:W-:Y:S01]  /*d050*/  @!UP2 ULEA.HI.X UR23, UR20, UR39, UR8, 0x2, UP0 ;  /* 0x000000271417a291 */ /* 0x000fe200080f1408 */
[----:B------:R-:W-:Y:S01]  /*d060*/  MOV R10, UR22 ;  /* 0x00000016000a7c02 */ /* 0x000fe20008000f00 */
[----:B------:R-:W5:Y:S04]  /*d070*/  @!P4 LDG.E.U16.CONSTANT R15, desc[UR6][R6.64] ;  /* 0x00000006060fc981 */ /* 0x000f68000c1e9500 */
[----:B------:R-:W-:-:S06]  /*d080*/  MOV R11, UR23 ;  /* 0x00000017000b7c02 */ /* 0x000fcc0008000f00 */
[----:B------:R0:W5:Y:S01]  /*d090*/  @!P6 LDG.E.CONSTANT R95, desc[UR6][R10.64] ;  /* 0x000000060a5fe981 */ /* 0x000162000c1e9900 */
[----:B------:R-:W-:-:S04]  /*d0a0*/  UIADD3 UR8, UPT, UPT, UR4, 0x6b, URZ ;  /* 0x0000006b04087890 */ /* 0x000fc8000fffe0ff */
[----:B------:R-:W-:Y:S02]  /*d0b0*/  UISETP.GE.AND UP2, UPT, UR8, UR72, UPT ;  /* 0x000000480800728c */ /* 0x000fe4000bf46270 */
[----:B------:R-:W-:-:S09]  /*d0c0*/  UISETP.GE.AND UP3, UPT, UR8, UR72, UPT ;  /* 0x000000480800728c */ /* 0x000fd2000bf66270 */
[----:B------:R-:W-:-:S04]  /*d0d0*/  @!UP2 USHF.R.S32.HI UR17, URZ, 0x1f, UR8 ;  /* 0x0000001fff11a899 */ /* 0x000fc80008011408 */
[----:B------:R-:W-:Y:S02]  /*d0e0*/  @!UP2 UIMAD UR17, UR17, UR44, URZ ;  /* 0x0000002c1111a2a4 */ /* 0x000fe4000f8e02ff */
[----:B------:R-:W-:Y:S02]  /*d0f0*/  @!UP2 UIMAD.WIDE.U32 UR18, UR8, UR44, UR40 ;  /* 0x0000002c0812a2a5 */ /* 0x000fe4000f8e0028 */
[----:B------:R-:W-:Y:S01]  /*d100*/  @!UP2 UIMAD UR17, UR8, UR45, UR17 ;  /* 0x0000002d0811a2a4 */ /* 0x000fe2000f8e0211 */
[----:B------:R-:W-:Y:S01]  /*d110*/  STL [R1+0x198], R3 ;  /* 0x0001980301007387 */ /* 0x000fe20000100800 */
[----:B------:R-:W-:Y:S02]  /*d120*/  @!UP2 ULEA UR20, UP4, UR18, UR38, 0x2 ;  /* 0x000000261214a291 */ /* 0x000fe4000f8810ff */
[----:B------:R-:W-:Y:S01]  /*d130*/  @!UP2 UIADD3 UR17, UPT, UPT, UR19, UR17, URZ ;  /* 0x000000111311a290 */ /* 0x000fe2000fffe0ff */
[----:B------:R-:W-:Y:S01]  /*d140*/  @P1 STL [R1+0x398], RZ ;  /* 0x000398ff01001387 */ /* 0x000fe20000100800 */
[----:B------:R-:W-:-:S02]  /*d150*/  PLOP3.LUT P6, PT, PT, PT, UP2, 0x80, 0x8 ;  /* 0x000000000008781c */ /* 0x000fc40003fcf028 */
[----:B------:R-:W-:Y:S02]  /*d160*/  @!UP2 ULEA.HI.X UR21, UR18, UR39, UR17, 0x2, UP4 ;  /* 0x000000271215a291 */ /* 0x000fe4000a0f1411 */
[----:B------:R-:W-:Y:S02]  /*d170*/  @!UP3 USHF.R.S32.HI UR17, URZ, 0x1f, UR8 ;  /* 0x0000001fff11b899 */ /* 0x000fe40008011408 */
[----:B------:R-:W-:Y:S01]  /*d180*/  UIADD3 UR22, UPT, UPT, UR4, 0x6c, URZ ;  /* 0x0000006c04167890 */ /* 0x000fe2000fffe0ff */
[----:B---3--:R-:W-:-:S05]  /*d190*/  @!P1 IMAD.U32 R4, R68, 0x10000, RZ ;  /* 0x0001000044049824 */ /* 0x008fca00078e00ff */
[----:B------:R1:W-:Y:S01]  /*d1a0*/  @!P1 STL [R1+0x398], R4 ;  /* 0x0003980401009387 */ /* 0x0003e20000100800 */
[----:B------:R-:W-:Y:S01]  /*d1b0*/  PLOP3.LUT P1, PT, PT, PT, UP3, 0x80, 0x8 ;  /* 0x000000000008781c */ /* 0x000fe20003f2f038 */
[----:B------:R-:W-:Y:S02]  /*d1c0*/  @!UP3 UIMAD UR17, UR17, UR24, URZ ;  /* 0x000000181111b2a4 */ /* 0x000fe4000f8e02ff */
[----:B------:R-:W-:Y:S01]  /*d1d0*/  UISETP.GE.AND UP1, UPT, UR22, UR72, UPT ;  /* 0x000000481600728c */ /* 0x000fe2000bf26270 */
[----:B0-----:R-:W-:Y:S01]  /*d1e0*/  MOV R10, UR20 ;  /* 0x00000014000a7c02 */ /* 0x001fe20008000f00 */
[----:B------:R-:W-:Y:S01]  /*d1f0*/  IMAD.U32 R11, RZ, RZ, UR21 ;  /* 0x00000015ff0b7e24 */ /* 0x000fe2000f8e00ff */
[----:B------:R-:W-:-:S04]  /*d200*/  @!UP3 UIMAD UR17, UR8, UR25, UR17 ;  /* 0x000000190811b2a4 */ /* 0x000fc8000f8e0211 */
[----:B------:R0:W3:Y:S03]  /*d210*/  @!P6 LDG.E.CONSTANT R96, desc[UR6][R10.64] ;  /* 0x000000060a60e981 */ /* 0x0000e6000c1e9900 */
[----:B-1----:R-:W-:Y:S01]  /*d220*/  @!P1 IMAD.WIDE.U32 R4, R209, UR8, R64 ;  /* 0x00000008d1049c25 */ /* 0x002fe2000f8e0040 */
[----:B------:R-:W-:Y:S02]  /*d230*/  @!UP1 USHF.R.S32.HI UR8, URZ, 0x1f, UR22 ;  /* 0x0000001fff089899 */ /* 0x000fe40008011416 */
[----:B------:R-:W-:Y:S02]  /*d240*/  @!P1 LEA R8, P6, R4, UR42, 0x1 ;  /* 0x0000002a04089c11 */ /* 0x000fe4000f8c08ff */
[----:B------:R-:W-:Y:S01]  /*d250*/  @!P1 IADD3 R5, PT, PT, R5, UR17, RZ ;  /* 0x0000001105059c10 */ /* 0x000fe2000fffe0ff */
[----:B------:R-:W-:-:S03]  /*d260*/  UISETP.GE.AND UP0, UPT, UR22, UR72, UPT ;  /* 0x000000481600728c */ /* 0x000fc6000bf06270 */
[----:B------:R-:W-:Y:S01]  /*d270*/  @!P1 LEA.HI.X R9, R4, UR43, R5, 0x1, P6 ;  /* 0x0000002b04099c11 */ /* 0x000fe2000b0f0c05 */
[----:B------:R-:W-:Y:S02]  /*d280*/  @!UP1 UIMAD UR8, UR8, UR44, URZ ;  /* 0x0000002c080892a4 */ /* 0x000fe4000f8e02ff */
[----:B------:R-:W-:Y:S02]  /*d290*/  UIADD3 UR9, UPT, UPT, UR4, 0x6d, URZ ;  /* 0x0000006d04097890 */ /* 0x000fe4000fffe0ff */
[----:B------:R-:W-:-:S03]  /*d2a0*/  @!UP1 UIMAD.WIDE.U32 UR26, UR22, UR44, UR40 ;  /* 0x0000002c161a92a5 */ /* 0x000fc6000f8e0028 */
[----:B------:R-:W-:Y:S01]  /*d2b0*/  @!UP0 USHF.R.S32.HI UR18, URZ, 0x1f, UR22 ;  /* 0x0000001fff128899 */ /* 0x000fe20008011416 */
[----:B--2---:R-:W-:Y:S01]  /*d2c0*/  STL [R1+0x19c], R92 ;  /* 0x00019c5c01007387 */ /* 0x004fe20000100800 */
[----:B------:R-:W-:-:S03]  /*d2d0*/  @!UP1 UIMAD UR8, UR22, UR45, UR8 ;  /* 0x0000002d160892a4 */ /* 0x000fc6000f8e0208 */
[----:B------:R-:W-:Y:S01]  /*d2e0*/  @P2 STL [R1+0x39c], RZ ;  /* 0x00039cff01002387 */ /* 0x000fe20000100800 */
[----:B------:R-:W-:Y:S02]  /*d2f0*/  UISETP.GE.AND UP2, UPT, UR9, UR72, UPT ;  /* 0x000000480900728c */ /* 0x000fe4000bf46270 */
[----:B------:R-:W-:Y:S01]  /*d300*/  @!UP1 ULEA UR28, UP4, UR26, UR38, 0x2 ;  /* 0x000000261a1c9291 */ /* 0x000fe2000f8810ff */
[----:B------:R-:W-:Y:S01]  /*d310*/  PLOP3.LUT P6, PT, PT, PT, UP1, 0x80, 0x8 ;  /* 0x000000000008781c */ /* 0x000fe20003fcf018 */
[----:B------:R-:W-:Y:S01]  /*d320*/  @!UP1 UIADD3 UR8, UPT, UPT, UR27, UR8, URZ ;  /* 0x000000081b089290 */ /* 0x000fe2000fffe0ff */
[----:B------:R1:W2:Y:S01]  /*d330*/  @!P1 LDG.E.U16.CONSTANT R5, desc[UR6][R8.64] ;  /* 0x0000000608059981 */ /* 0x0002a2000c1e9500 */
[----:B------:R-:W-:Y:S02]  /*d340*/  UISETP.GE.AND UP3, UPT, UR9, UR72, UPT ;  /* 0x000000480900728c */ /* 0x000fe4000bf66270 */
[----:B------:R-:W-:Y:S02]  /*d350*/  @!UP1 ULEA.HI.X UR29, UR26, UR39, UR8, 0x2, UP4 ;  /* 0x000000271a1d9291 */ /* 0x000fe4000a0f1408 */
[----:B------:R-:W-:-:S02]  /*d360*/  @!UP0 UIMAD UR8, UR18, UR24, URZ ;  /* 0x00000018120882a4 */ /* 0x000fc4000f8e02ff */
[----:B------:R-:W-:Y:S02]  /*d370*/  @!UP2 USHF.R.S32.HI UR17, URZ, 0x1f, UR9 ;  /* 0x0000001fff11a899 */ /* 0x000fe40008011409 */
[----:B------:R-:W-:Y:S02]  /*d380*/  @!UP0 UIMAD UR8, UR22, UR25, UR8 ;  /* 0x00000019160882a4 */ /* 0x000fe4000f8e0208 */
[----:B------:R-:W-:Y:S02]  /*d390*/  @!UP2 UIMAD UR17, UR17, UR44, URZ ;  /* 0x0000002c1111a2a4 */ /* 0x000fe4000f8e02ff */
[----:B------:R-:W-:Y:S02]  /*d3a0*/  @!UP2 UIMAD.WIDE.U32 UR20, UR9, UR44, UR40 ;  /* 0x0000002c0914a2a5 */ /* 0x000fe4000f8e0028 */
[----:B------:R-:W-:Y:S01]  /*d3b0*/  @!UP3 USHF.R.S32.HI UR19, URZ, 0x1f, UR9 ;  /* 0x0000001fff13b899 */ /* 0x000fe20008011409 */
[----:B------:R-:W-:Y:S01]  /*d3c0*/  MOV R97, 0xffffffff ;  /* 0xffffffff00617802 */ /* 0x000fe20000000f00 */
[----:B------:R-:W-:Y:S01]  /*d3d0*/  IMAD.U32 R13, RZ, RZ, UR29 ;  /* 0x0000001dff0d7e24 */ /* 0x000fe2000f8e00ff */
[----:B------:R-:W-:Y:S01]  /*d3e0*/  MOV R12, UR28 ;  /* 0x0000001c000c7c02 */ /* 0x000fe20008000f00 */
[----:B------:R-:W-:-:S04]  /*d3f0*/  @!UP3 UIMAD UR18, UR19, UR24, URZ ;  /* 0x000000181312b2a4 */ /* 0x000fc8000f8e02ff */
[----:B------:R-:W2:Y:S01]  /*d400*/  @!P6 LDG.E.CONSTANT R97, desc[UR6][R12.64] ;  /* 0x000000060c61e981 */ /* 0x000ea2000c1e9900 */
[----:B------:R-:W-:Y:S01]  /*d410*/  @!UP3 UIMAD UR18, UR9, UR25, UR18 ;  /* 0x000000190912b2a4 */ /* 0x000fe2000f8e0212 */
[----:B------:R-:W-:-:S05]  /*d420*/  @!P2 SHF.L.U32 R4, R70, 0x10, RZ ;  /* 0x000000104604a819 */ /* 0x000fca00000006ff */
[----:B------:R-:W-:Y:S01]  /*d430*/  @!P2 STL [R1+0x39c], R4 ;  /* 0x00039c040100a387 */ /* 0x000fe20000100800 */
[----:B------:R-:W-:Y:S01]  /*d440*/  PLOP3.LUT P2, PT, PT, PT, UP0, 0x80, 0x8 ;  /* 0x000000000008781c */ /* 0x000fe20003f4f008 */
[----:B------:R-:W-:Y:S01]  /*d450*/  @!UP2 ULEA UR26, UP0, UR20, UR38, 0x2 ;  /* 0x00000026141aa291 */ /* 0x000fe2000f8010ff */
[----:B------:R-:W-:Y:S02]  /*d460*/  IMAD.MOV.U32 R98, RZ, RZ, -0x1 ;  /* 0xffffffffff627424 */ /* 0x000fe400078e00ff */
[----:B----4-:R-:W-:Y:S01]  /*d470*/  @!P3 IMAD.U32 R6, R62, 0x10000, RZ ;  /* 0x000100003e06b824 */ /* 0x010fe200078e00ff */
[----:B-----5:R-:W-:Y:S04]  /*d480*/  STL [R1+0x1a0], R93 ;  /* 0x0001a05d01007387 */ /* 0x020fe80000100800 */
[----:B------:R-:W-:Y:S04]  /*d490*/  @P3 STL [R1+0x3a0], RZ ;  /* 0x0003a0ff01003387 */ /* 0x000fe80000100800 */
[----:B------:R4:W-:Y:S01]  /*d4a0*/  @!P3 STL [R1+0x3a0], R6 ;  /* 0x0003a0060100b387 */ /* 0x0009e20000100800 */
[----:B------:R-:W-:Y:S01]  /*d4b0*/  PLOP3.LUT P3, PT, PT, PT, UP3, 0x80, 0x8 ;  /* 0x000000000008781c */ /* 0x000fe20003f6f038 */
[----:B----4-:R-:W-:-:S05]  /*d4c0*/  @!P2 IMAD.WIDE.U32 R6, R209, UR22, R64 ;  /* 0x00000016d106ac25 */ /* 0x010fca000f8e0040 */
[----:B------:R-:W-:Y:S01]  /*d4d0*/  @!P2 IADD3 R7, PT, PT, R7, UR8, RZ ;  /* 0x000000080707ac10 */ /* 0x000fe2000fffe0ff */
[----:B------:R-:W-:Y:S02]  /*d4e0*/  @!UP2 UIMAD UR8, UR9, UR45, UR17 ;  /* 0x0000002d0908a2a4 */ /* 0x000fe4000f8e0211 */
[----:B------:R-:W-:Y:S02]  /*d4f0*/  UIADD3 UR22, UPT, UPT, UR4, 0x6e, URZ ;  /* 0x0000006e04167890 */ /* 0x000fe4000fffe0ff */
[----:B------:R-:W-:Y:S02]  /*d500*/  @!UP2 UIADD3 UR8, UPT, UPT, UR21, UR8, URZ ;  /* 0x000000081508a290 */ /* 0x000fe4000fffe0ff */
[----:B0-----:R-:W-:Y:S01]  /*d510*/  @!P3 IMAD.WIDE.U32 R10, R209, UR9, R64 ;  /* 0x00000009d10abc25 */ /* 0x001fe2000f8e0040 */
[C---:B-1----:R-:W-:Y:S01]  /*d520*/  @!P2 LEA R8, P6, R6.reuse, UR42, 0x1 ;  /* 0x0000002a0608ac11 */ /* 0x042fe2000f8c08ff */
[----:B------:R-:W-:Y:S02]  /*d530*/  @!UP2 ULEA.HI.X UR27, UR20, UR39, UR8, 0x2, UP0 ;  /* 0x00000027141ba291 */ /* 0x000fe400080f1408 */
[----:B------:R-:W-:Y:S01]  /*d540*/  UISETP.GE.AND UP0, UPT, UR22, UR72, UPT ;  /* 0x000000481600728c */ /* 0x000fe2000bf06270 */
[----:B------:R-:W-:-:S02]  /*d550*/  @!P2 LEA.HI.X R9, R6, UR43, R7, 0x1, P6 ;  /* 0x0000002b0609ac11 */ /* 0x000fc4000b0f0c07 */
[----:B------:R-:W-:Y:S02]  /*d560*/  @!P3 LEA R6, P6, R10, UR42, 0x1 ;  /* 0x0000002a0a06bc11 */ /* 0x000fe4000f8c08ff */
[----:B------:R-:W-:Y:S01]  /*d570*/  @!P3 IADD3 R7, PT, PT, R11, UR18, RZ ;  /* 0x000000120b07bc10 */ /* 0x000fe2000fffe0ff */
[----:B------:R-:W-:Y:S01]  /*d580*/  UISETP.GE.AND UP1, UPT, UR22, UR72, UPT ;  /* 0x000000481600728c */ /* 0x000fe2000bf26270 */
[----:B------:R-:W-:Y:S01]  /*d590*/  @!P5 IMAD.U32 R4, R14, 0x10000, RZ ;  /* 0x000100000e04d824 */ /* 0x000fe200078e00ff */
[----:B------:R-:W-:Y:S01]  /*d5a0*/  UIADD3 UR8, UPT, UPT, UR4, 0x6f, URZ ;  /* 0x0000006f04087890 */ /* 0x000fe2000fffe0ff */
[----:B------:R-:W-:Y:S01]  /*d5b0*/  @!P3 LEA.HI.X R7, R10, UR43, R7, 0x1, P6 ;  /* 0x0000002b0a07bc11 */ /* 0x000fe2000b0f0c07 */
[----:B------:R-:W-:Y:S01]  /*d5c0*/  STL [R1+0x1a4], R94 ;  /* 0x0001a45e01007387 */ /* 0x000fe20000100800 */
[----:B------:R-:W-:Y:S01]  /*d5d0*/  PLOP3.LUT P6, PT, PT, PT, UP2, 0x80, 0x8 ;  /* 0x000000000008781c */ /* 0x000fe20003fcf028 */
[----:B------:R-:W-:Y:S01]  /*d5e0*/  @!UP0 USHF.R.S32.HI UR9, URZ, 0x1f, UR22 ;  /* 0x0000001fff098899 */ /* 0x000fe20008011416 */
[----:B------:R-:W-:Y:S01]  /*d5f0*/  MOV R10, UR26 ;  /* 0x0000001a000a7c02 */ /* 0x000fe20008000f00 */
[----:B------:R-:W-:Y:S01]  /*d600*/  UISETP.GE.AND UP3, UPT, UR8, UR72, UPT ;  /* 0x000000480800728c */ /* 0x000fe2000bf66270 */
[----:B------:R-:W-:Y:S01]  /*d610*/  MOV R11, UR27 ;  /* 0x0000001b000b7c02 */ /* 0x000fe20008000f00 */
[----:B------:R-:W-:Y:S01]  /*d620*/  @!UP0 UIMAD UR9, UR9, UR44, URZ ;  /* 0x0000002c090982a4 */ /* 0x000fe2000f8e02ff */
[----:B------:R-:W-:Y:S01]  /*d630*/  @P5 STL [R1+0x3a4], RZ ;  /* 0x0003a4ff01005387 */ /* 0x000fe20000100800 */
[----:B------:R-:W-:-:S02]  /*d640*/  @!UP0 UIMAD.WIDE.U32 UR26, UR22, UR44, UR40 ;  /* 0x0000002c161a82a5 */ /* 0x000fc4000f8e0028 */
[----:B------:R-:W-:Y:S01]  /*d650*/  @!UP0 UIMAD UR9, UR22, UR45, UR9 ;  /* 0x0000002d160982a4 */ /* 0x000fe2000f8e0209 */
[----:B------:R-:W4:Y:S01]  /*d660*/  @!P2 LDG.E.U16.CONSTANT R16, desc[UR6][R8.64] ;  /* 0x000000060810a981 */ /* 0x000f22000c1e9500 */
[----:B------:R-:W-:-:S03]  /*d670*/  @!UP0 ULEA UR28, UP4, UR26, UR38, 0x2 ;  /* 0x000000261a1c8291 */ /* 0x000fc6000f8810ff */
[----:B------:R0:W5:Y:S01]  /*d680*/  @!P3 LDG.E.U16.CONSTANT R17, desc[UR6][R6.64] ;  /* 0x000000060611b981 */ /* 0x000162000c1e9500 */
[----:B------:R-:W-:-:S03]  /*d690*/  @!UP0 UIADD3 UR9, UPT, UPT, UR27, UR9, URZ ;  /* 0x000000091b098290 */ /* 0x000fc6000fffe0ff */
[----:B------:R-:W-:Y:S01]  /*d6a0*/  @!P5 STL [R1+0x3a4], R4 ;  /* 0x0003a4040100d387 */ /* 0x000fe20000100800 */
[----:B------:R-:W-:Y:S01]  /*d6b0*/  PLOP3.LUT P5, PT, PT, PT, UP1, 0x80, 0x8 ;  /* 0x000000000008781c */ /* 0x000fe20003faf018 */
[----:B------:R-:W-:Y:S02]  /*d6c0*/  UISETP.GE.AND UP2, UPT, UR8, UR72, UPT ;  /* 0x000000480800728c */ /* 0x000fe4000bf46270 */
[----:B------:R1:W5:Y:S01]  /*d6d0*/  @!P6 LDG.E.CONSTANT R98, desc[UR6][R10.64] ;  /* 0x000000060a62e981 */ /* 0x000362000c1e9900 */
[----:B0-----:R-:W-:Y:S01]  /*d6e0*/  @!P4 SHF.L.U32 R6, R15, 0x10, RZ ;  /* 0x000000100f06c819 */ /* 0x001fe200000006ff */
[----:B------:R-:W-:Y:S02]  /*d6f0*/  @!UP1 USHF.R.S32.HI UR18, URZ, 0x1f, UR22 ;  /* 0x0000001fff129899 */ /* 0x000fe40008011416 */
[----:B------:R-:W-:Y:S01]  /*d700*/  STL [R1+0x1a8], R95 ;  /* 0x0001a85f01007387 */ /* 0x000fe20000100800 */
[----:B------:R-:W-:Y:S01]  /*d710*/  PLOP3.LUT P6, PT, PT, PT, UP0, 0x80, 0x8 ;  /* 0x000000000008781c */ /* 0x000fe20003fcf008 */
[----:B------:R-:W-:-:S02]  /*d720*/  @!UP0 ULEA.HI.X UR29, UR26, UR39, UR9, 0x2, UP4 ;  /* 0x000000271a1d8291 */ /* 0x000fc4000a0f1409 */
[----:B------:R-:W-:Y:S01]  /*d730*/  @P4 STL [R1+0x3a8], RZ ;  /* 0x0003a8ff01004387 */ /* 0x000fe20000100800 */
[----:B------:R-:W-:-:S03]  /*d740*/  @!UP1 UIMAD UR9, UR18, UR24, URZ ;  /* 0x00000018120992a4 */ /* 0x000fc6000f8e02ff */
[----:B------:R0:W-:Y:S01]  /*d750*/  @!P4 STL [R1+0x3a8], R6 ;  /* 0x0003a8060100c387 */ /* 0x0001e20000100800 */
[----:B------:R-:W-:Y:S01]  /*d760*/  PLOP3.LUT P4, PT, PT, PT, UP3, 0x80, 0x8 ;  /* 0x000000000008781c */ /* 0x000fe20003f8f038 */
[----:B------:R-:W-:Y:S01]  /*d770*/  @!UP3 USHF.R.S32.HI UR19, URZ, 0x1f, UR8 ;  /* 0x0000001fff13b899 */ /* 0x000fe20008011408 */
[----:B------:R-:W-:Y:S01]  /*d780*/  MOV R99, 0xffffffff ;  /* 0xffffffff00637802 */ /* 0x000fe20000000f00 */
[----:B------:R-:W-:Y:S01]  /*d790*/  IMAD.U32 R8, RZ, RZ, UR28 ;  /* 0x0000001cff087e24 */ /* 0x000fe2000f8e00ff */
[----:B------:R-:W-:Y:S01]  /*d7a0*/  MOV R9, UR29 ;  /* 0x0000001d00097c02 */ /* 0x000fe20008000f00 */
[----:B------:R-:W-:Y:S02]  /*d7b0*/  @!UP1 UIMAD UR9, UR22, UR25, UR9 ;  /* 0x00000019160992a4 */ /* 0x000fe4000f8e0209 */
[----:B------:R-:W-:Y:S01]  /*d7c0*/  @!UP3 UIMAD UR18, UR19, UR24, URZ ;  /* 0x000000181312b2a4 */ /* 0x000fe2000f8e02ff */
[----:B0-----:R-:W-:Y:S01]  /*d7d0*/  @!P5 IMAD.WIDE.U32 R6, R209, UR22, R64 ;  /* 0x00000016d106dc25 */ /* 0x001fe2000f8e0040 */
[----:B------:R-:W-:Y:S01]  /*d7e0*/  @!UP2 USHF.R.S32.HI UR17, URZ, 0x1f, UR8 ;  /* 0x0000001fff11a899 */ /* 0x000fe20008011408 */
[----:B------:R0:W5:Y:S01]  /*d7f0*/  @!P6 LDG.E.CONSTANT R99, desc[UR6][R8.64] ;  /* 0x000000060863e981 */ /* 0x000162000c1e9900 */
[----:B------:R-:W-:-:S02]  /*d800*/  @!UP3 UIMAD UR18, UR8, UR25, UR18 ;  /* 0x000000190812b2a4 */ /* 0x000fc4000f8e0212 */
[----:B------:R-:W-:Y:S01]  /*d810*/  @!P4 IMAD.WIDE.U32 R12, R209, UR8, R64 ;  /* 0x00000008d10ccc25 */ /* 0x000fe2000f8e0040 */
[C---:B-1----:R-:W-:Y:S01]  /*d820*/  @!P5 LEA R10, P6, R6.reuse, UR42, 0x1 ;  /* 0x0000002a060adc11 */ /* 0x042fe2000f8c08ff */
[----:B------:R-:W-:Y:S01]  /*d830*/  @!UP2 UIMAD UR17, UR17, UR44, URZ ;  /* 0x0000002c1111a2a4 */ /* 0x000fe2000f8e02ff */
[----:B------:R-:W-:Y:S01]  /*d840*/  @!P5 IADD3 R7, PT, PT, R7, UR9, RZ ;  /* 0x000000090707dc10 */ /* 0x000fe2000fffe0ff */
[----:B------:R-:W-:Y:S02]  /*d850*/  @!UP2 UIMAD.WIDE.U32 UR20, UR8, UR44, UR40 ;  /* 0x0000002c0814a2a5 */ /* 0x000fe4000f8e0028 */
[----:B------:R-:W-:Y:S01]  /*d860*/  @!UP2 UIMAD UR8, UR8, UR45, UR17 ;  /* 0x0000002d0808a2a4 */ /* 0x000fe2000f8e0211 */
[----:B------:R-:W-:Y:S01]  /*d870*/  @!P5 LEA.HI.X R11, R6, UR43, R7, 0x1, P6 ;  /* 0x0000002b060bdc11 */ /* 0x000fe2000b0f0c07 */
[----:B------:R-:W-:Y:S01]  /*d880*/  @!P4 VIADD R7, R13, UR18 ;  /* 0x000000120d07cc36 */ /* 0x000fe20008000000 */
[----:B------:R-:W-:Y:S01]  /*d890*/  @!P4 LEA R6, P6, R12, UR42, 0x1 ;  /* 0x0000002a0c06cc11 */ /* 0x000fe2000f8c08ff */
[----:B------:R-:W-:-:S02]  /*d8a0*/  @!UP2 ULEA UR22, UP0, UR20, UR38, 0x2 ;  /* 0x000000261416a291 */ /* 0x000fc4000f8010ff */
[----:B------:R-:W-:Y:S01]  /*d8b0*/  @!UP2 UIADD3 UR8, UPT, UPT, UR21, UR8, URZ ;  /* 0x000000081508a290 */ /* 0x000fe2000fffe0ff */
[----:B------:R-:W-:Y:S01]  /*d8c0*/  @!P4 LEA.HI.X R7, R12, UR43, R7, 0x1, P6 ;  /* 0x0000002b0c07cc11 */ /* 0x000fe2000b0f0c07 */
[----:B------:R1:W5:Y:S01]  /*d8d0*/  @!P5 LDG.E.U16.CONSTANT R14, desc[UR6][R10.64] ;  /* 0x000000060a0ed981 */ /* 0x000362000c1e9500 */
[----:B------:R-:W-:Y:S01]  /*d8e0*/  PLOP3.LUT P6, PT, PT, PT, UP2, 0x80, 0x8 ;  /* 0x000000000008781c */ /* 0x000fe20003fcf028 */
[----:B------:R-:W-:Y:S01]  /*d8f0*/  @!UP2 ULEA.HI.X UR23, UR20, UR39, UR8, 0x2, UP0 ;  /* 0x000000271417a291 */ /* 0x000fe200080f1408 */
[----:B------:R-:W-:Y:S01]  /*d900*/  MOV R100, 0xffffffff ;  /* 0xffffffff00647802 */ /* 0x000fe20000000f00 */
[----:B------:R-:W5:Y:S01]  /*d910*/  @!P4 LDG.E.U16.CONSTANT R15, desc[UR6][R6.64] ;  /* 0x00000006060fc981 */ /* 0x000f62000c1e9500 */
[----:B0-----:R-:W-:-:S03]  /*d920*/  MOV R8, UR22 ;  /* 0x0000001600087c02 */ /* 0x001fc60008000f00 */
[----:B------:R-:W-:-:S06]  /*d930*/  IMAD.U32 R9, RZ, RZ, UR23 ;  /* 0x00000017ff097e24 */ /* 0x000fcc000f8e00ff */
        /* <DEDUP_REMOVED lines=8> */
[----:B---3--:R-:W-:Y:S01]  /*d9c0*/  STL [R1+0x1ac], R96 ;  /* 0x0001ac6001007387 */ /* 0x008fe20000100800 */
[----:B------:R-:W-:Y:S02]  /*d9d0*/  @!UP0 ULEA UR26, UP2, UR22, UR38, 0x2 ;  /* 0x00000026161a8291 */ /* 0x000fe4000f8410ff */
[----:B------:R-:W-:Y:S01]  /*d9e0*/  @!UP0 UIADD3 UR18, UPT, UPT, UR23, UR8, URZ ;  /* 0x0000000817128290 */ /* 0x000fe2000fffe0ff */
[----:B------:R-:W-:Y:S01]  /*d9f0*/  @P1 STL [R1+0x3ac], RZ ;  /* 0x0003acff01001387 */ /* 0x000fe20000100800 */
[----:B------:R-:W-:Y:S01]  /*da00*/  UIADD3 UR21, UPT, UPT, UR4, 0x71, URZ ;  /* 0x0000007104157890 */ /* 0x000fe2000fffe0ff */
[----:B------:R-:W-:Y:S01]  /*da10*/  PLOP3.LUT P6, PT, PT, PT, UP0, 0x80, 0x8 ;  /* 0x000000000008781c */ /* 0x000fe20003fcf008 */
[----:B------:R-:W-:-:S02]  /*da20*/  @!UP0 ULEA.HI.X UR27, UR22, UR39, UR18, 0x2, UP2 ;  /* 0x00000027161b8291 */ /* 0x000fc400090f1412 */
[----:B------:R-:W-:Y:S01]  /*da30*/  @!UP1 USHF.R.S32.HI UR18, URZ, 0x1f, UR9 ;  /* 0x0000001fff129899 */ /* 0x000fe20008011409 */
[----:B--2---:R-:W-:-:S05]  /*da40*/  @!P1 SHF.L.U32 R4, R5, 0x10, RZ ;  /* 0x0000001005049819 */ /* 0x004fca00000006ff */
[----:B------:R2:W-:Y:S01]  /*da50*/  @!P1 STL [R1+0x3ac], R4 ;  /* 0x0003ac0401009387 */ /* 0x0005e20000100800 */
[----:B------:R-:W-:Y:S01]  /*da60*/  PLOP3.LUT P1, PT, PT, PT, UP1, 0x80, 0x8 ;  /* 0x000000000008781c */ /* 0x000fe20003f2f018 */
[----:B------:R-:W-:Y:S02]  /*da70*/  UISETP.GE.AND UP0, UPT, UR21, UR72, UPT ;  /* 0x000000481500728c */ /* 0x000fe4000bf06270 */
[----:B------:R-:W-:Y:S01]  /*da80*/  @!UP1 UIMAD UR18, UR18, UR24, URZ ;  /* 0x00000018121292a4 */ /* 0x000fe2000f8e02ff */
[----:B------:R-:W-:Y:S01]  /*da90*/  MOV R101, 0xffffffff ;  /* 0xffffffff00657802 */ /* 0x000fe20000000f00 */
[----:B-1----:R-:W-:Y:S01]  /*daa0*/  IMAD.U32 R10, RZ, RZ, UR26 ;  /* 0x0000001aff0a7e24 */ /* 0x002fe2000f8e00ff */
[----:B------:R-:W-:Y:S01]  /*dab0*/  MOV R11, UR27 ;  /* 0x0000001b000b7c02 */ /* 0x000fe20008000f00 */
[----:B------:R-:W-:-:S04]  /*dac0*/  @!UP1 UIMAD UR18, UR9, UR25, UR18 ;  /* 0x00000019091292a4 */ /* 0x000fc8000f8e0212 */
[----:B------:R1:W3:Y:S02]  /*dad0*/  @!P6 LDG.E.CONSTANT R101, desc[UR6][R10.64] ;  /* 0x000000060a65e981 */ /* 0x0002e4000c1e9900 */
[----:B--2---:R-:W-:Y:S01]  /*dae0*/  @!P1 IMAD.WIDE.U32 R4, R209, UR9, R64 ;  /* 0x00000009d1049c25 */ /* 0x004fe2000f8e0040 */
[----:B------:R-:W-:Y:S02]  /*daf0*/  @!UP0 USHF.R.S32.HI UR9, URZ, 0x1f, UR21 ;  /* 0x0000001fff098899 */ /* 0x000fe40008011415 */
[C---:B0-----:R-:W-:Y:S02]  /*db00*/  @!P1 LEA R8, P6, R4.reuse, UR42, 0x1 ;  /* 0x0000002a04089c11 */ /* 0x041fe4000f8c08ff */
[----:B------:R-:W-:Y:S01]  /*db10*/  @!P1 IADD3 R5, PT, PT, R5, UR18, RZ ;  /* 0x0000001205059c10 */ /* 0x000fe2000fffe0ff */
[----:B------:R-:W-:Y:S02]  /*db20*/  UISETP.GE.AND UP1, UPT, UR21, UR72, UPT ;  /* 0x000000481500728c */ /* 0x000fe4000bf26270 */
[----:B------:R-:W-:Y:S01]  /*db30*/  UIADD3 UR17, UPT, UPT, UR4, 0x72, URZ ;  /* 0x0000007204117890 */ /* 0x000fe2000fffe0ff */
[----:B------:R-:W-:Y:S01]  /*db40*/  @!P1 LEA.HI.X R9, R4, UR43, R5, 0x1, P6 ;  /* 0x0000002b04099c11 */ /* 0x000fe2000b0f0c05 */
[----:B------:R-:W-:Y:S01]  /*db50*/  @!UP0 UIMAD UR9, UR9, UR44, URZ ;  /* 0x0000002c090982a4 */ /* 0x000fe2000f8e02ff */
[----:B------:R-:W-:Y:S01]  /*db60*/  STL [R1+0x1b0], R97 ;  /* 0x0001b06101007387 */ /* 0x000fe20000100800 */
[----:B------:R-:W-:-:S02]  /*db70*/  UISETP.GE.AND UP3, UPT, UR17, UR72, UPT ;  /* 0x000000481100728c */ /* 0x000fc4000bf66270 */
[----:B------:R-:W-:Y:S01]  /*db80*/  @!UP0 UIMAD.WIDE.U32 UR22, UR21, UR44, UR40 ;  /* 0x0000002c151682a5 */ /* 0x000fe2000f8e0028 */
[----:B------:R-:W-:Y:S01]  /*db90*/  @P2 STL [R1+0x3b0], RZ ;  /* 0x0003b0ff01002387 */ /* 0x000fe20000100800 */
[----:B------:R-:W-:Y:S02]  /*dba0*/  @!UP0 UIMAD UR9, UR21, UR45, UR9 ;  /* 0x0000002d150982a4 */ /* 0x000fe4000f8e0209 */
[----:B------:R-:W-:Y:S01]  /*dbb0*/  UISETP.GE.AND UP2, UPT, UR17, UR72, UPT ;  /* 0x000000481100728c */ /* 0x000fe2000bf46270 */
[----:B------:R-:W-:Y:S01]  /*dbc0*/  PLOP3.LUT P6, PT, PT, PT, UP0, 0x80, 0x8 ;  /* 0x000000000008781c */ /* 0x000fe20003fcf008 */
[----:B------:R-:W-:Y:S01]  /*dbd0*/  @!UP0 ULEA UR26, UP4, UR22, UR38, 0x2 ;  /* 0x00000026161a8291 */ /* 0x000fe2000f8810ff */
[----:B------:R0:W2:Y:S01]  /*dbe0*/  @!P1 LDG.E.U16.CONSTANT R5, desc[UR6][R8.64] ;  /* 0x0000000608059981 */ /* 0x0000a2000c1e9500 */
[----:B------:R-:W-:Y:S02]  /*dbf0*/  @!UP0 UIADD3 UR9, UPT, UPT, UR23, UR9, URZ ;  /* 0x0000000917098290 */ /* 0x000fe4000fffe0ff */
[----:B------:R-:W-:-:S02]  /*dc00*/  @!UP1 USHF.R.S32.HI UR18, URZ, 0x1f, UR21 ;  /* 0x0000001fff129899 */ /* 0x000fc40008011415 */
[----:B------:R-:W-:Y:S02]  /*dc10*/  @!UP0 ULEA.HI.X UR27, UR22, UR39, UR9, 0x2, UP4 ;  /* 0x00000027161b8291 */ /* 0x000fe4000a0f1409 */
[----:B------:R-:W-:Y:S02]  /*dc20*/  @!UP1 UIMAD UR9, UR18, UR24, URZ ;  /* 0x00000018120992a4 */ /* 0x000fe4000f8e02ff */
[----:B------:R-:W-:Y:S01]  /*dc30*/  @!UP3 USHF.R.S32.HI UR19, URZ, 0x1f, UR17 ;  /* 0x0000001fff13b899 */ /* 0x000fe20008011411 */
[----:B------:R-:W-:Y:S01]  /*dc40*/  MOV R102, 0xffffffff ;  /* 0xffffffff00667802 */ /* 0x000fe20000000f00 */
[----:B------:R-:W-:Y:S01]  /*dc50*/  IMAD.U32 R12, RZ, RZ, UR26 ;  /* 0x0000001aff0c7e24 */ /* 0x000fe2000f8e00ff */
[----:B------:R-:W-:Y:S01]  /*dc60*/  MOV R13, UR27 ;  /* 0x0000001b000d7c02 */ /* 0x000fe20008000f00 */
[----:B------:R-:W-:Y:S02]  /*dc70*/  @!UP1 UIMAD UR18, UR21, UR25, UR9 ;  /* 0x00000019151292a4 */ /* 0x000fe4000f8e0209 */
[----:B------:R-:W-:-:S02]  /*dc80*/  @!UP2 USHF.R.S32.HI UR9, URZ, 0x1f, UR17 ;  /* 0x0000001fff09a899 */ /* 0x000fc40008011411 */
[----:B------:R-:W-:Y:S01]  /*dc90*/  @!UP3 UIMAD UR19, UR19, UR24, URZ ;  /* 0x000000181313b2a4 */ /* 0x000fe2000f8e02ff */
[----:B------:R-:W2:Y:S01]  /*dca0*/  @!P6 LDG.E.CONSTANT R102, desc[UR6][R12.64] ;  /* 0x000000060c66e981 */ /* 0x000ea2000c1e9900 */
[----:B------:R-:W-:Y:S02]  /*dcb0*/  UIADD3 UR20, UPT, UPT, UR4, 0x73, URZ ;  /* 0x0000007304147890 */ /* 0x000fe4000fffe0ff */
[----:B------:R-:W-:Y:S02]  /*dcc0*/  @!UP3 UIMAD UR19, UR17, UR25, UR19 ;  /* 0x000000191113b2a4 */ /* 0x000fe4000f8e0213 */
[----:B------:R-:W-:Y:S02]  /*dcd0*/  @!UP2 UIMAD UR9, UR9, UR44, URZ ;  /* 0x0000002c0909a2a4 */ /* 0x000fe4000f8e02ff */
[----:B------:R-:W-:Y:S02]  /*dce0*/  UISETP.GE.AND UP0, UPT, UR20, UR72, UPT ;  /* 0x000000481400728c */ /* 0x000fe4000bf06270 */
[----:B------:R-:W-:-:S02]  /*dcf0*/  @!UP2 UIMAD.WIDE.U32 UR22, UR17, UR44, UR40 ;  /* 0x0000002c1116a2a5 */ /* 0x000fc4000f8e0028 */
[----:B------:R-:W-:-:S04]  /*dd00*/  @!UP2 UIMAD UR9, UR17, UR45, UR9 ;  /* 0x0000002d1109a2a4 */ /* 0x000fc8000f8e0209 */
[----:B------:R-:W-:Y:S02]  /*dd10*/  @!UP2 UIADD3 UR9, UPT, UPT, UR23, UR9, URZ ;  /* 0x000000091709a290 */ /* 0x000fe4000fffe0ff */
[----:B------:R-:W-:Y:S01]  /*dd20*/  UIADD3 UR8, UPT, UPT, UR4, 0x74, URZ ;  /* 0x0000007404087890 */ /* 0x000fe2000fffe0ff */
[----:B------:R-:W-:Y:S01]  /*dd30*/  MOV R103, 0xffffffff ;  /* 0xffffffff00677802 */ /* 0x000fe20000000f00 */
[----:B------:R-:W-:-:S04]  /*dd40*/  @!UP0 UIMAD.WIDE.U32 UR26, UR20, UR44, UR40 ;  /* 0x0000002c141a82a5 */ /* 0x000fc8000f8e0028 */
[----:B------:R-:W-:Y:S01]  /*dd50*/  @!UP0 ULEA UR28, UP4, UR26, UR38, 0x2 ;  /* 0x000000261a1c8291 */ /* 0x000fe2000f8810ff */
[----:B------:R-:W-:Y:S01]  /*dd60*/  IMAD.MOV.U32 R104, RZ, RZ, -0x1 ;  /* 0xffffffffff687424 */ /* 0x000fe200078e00ff */
[----:B------:R-:W-:Y:S01]  /*dd70*/  MOV R105, 0xffffffff ;  /* 0xffffffff00697802 */ /* 0x000fe20000000f00 */
[----:B----4-:R-:W-:Y:S01]  /*dd80*/  @!P2 IMAD.U32 R4, R16, 0x10000, RZ ;  /* 0x000100001004a824 */ /* 0x010fe200078e00ff */
[----:B-----5:R-:W-:-:S04]  /*dd90*/  @!P3 SHF.L.U32 R6, R17, 0x10, RZ ;  /* 0x000000101106b819 */ /* 0x020fc800000006ff */
[----:B------:R-:W-:Y:S01]  /*dda0*/  @!P2 STL [R1+0x3b0], R4 ;  /* 0x0003b0040100a387 */ /* 0x000fe20000100800 */
[----:B------:R-:W-:-:S03]  /*ddb0*/  PLOP3.LUT P2, PT, PT, PT, UP1, 0x80, 0x8 ;  /* 0x000000000008781c */ /* 0x000fc60003f4f018 */
[----:B------:R-:W-:Y:S04]  /*ddc0*/  STL [R1+0x1b4], R98 ;  /* 0x0001b46201007387 */ /* 0x000fe80000100800 */
[----:B------:R-:W-:Y:S04]  /*ddd0*/  @P3 STL [R1+0x3b4], RZ ;  /* 0x0003b4ff01003387 */ /* 0x000fe80000100800 */
[----:B------:R4:W-:Y:S01]  /*dde0*/  @!P3 STL [R1+0x3b4], R6 ;  /* 0x0003b4060100b387 */ /* 0x0009e20000100800 */
[----:B------:R-:W-:Y:S01]  /*ddf0*/  PLOP3.LUT P3, PT, PT, PT, UP3, 0x80, 0x8 ;  /* 0x000000000008781c */ /* 0x000fe20003f6f038 */
[----:B----4-:R-:W-:-:S12]  /*de00*/  @!P2 IMAD.WIDE.U32 R6, R209, UR21, R64 ;  /* 0x00000015d106ac25 */ /* 0x010fd8000f8e0040 */
[----:B-1----:R-:W-:Y:S01]  /*de10*/  @!P3 IMAD.WIDE.U32 R10, R209, UR17, R64 ;  /* 0x00000011d10abc25 */ /* 0x002fe2000f8e0040 */
[----:B0-----:R-:W-:Y:S02]  /*de20*/  @!P2 LEA R8, P6, R6, UR42, 0x1 ;  /* 0x0000002a0608ac11 */ /* 0x001fe4000f8c08ff */
[----:B------:R-:W-:Y:S01]  /*de30*/  @!P2 IADD3 R7, PT, PT, R7, UR18, RZ ;  /* 0x000000120707ac10 */ /* 0x000fe2000fffe0ff */
[----:B------:R-:W-:-:S03]  /*de40*/  @!UP2 ULEA UR18, UP1, UR22, UR38, 0x2 ;  /* 0x000000261612a291 */ /* 0x000fc6000f8210ff */
[----:B------:R-:W-:Y:S01]  /*de50*/  @!P2 LEA.HI.X R9, R6, UR43, R7, 0x1, P6 ;  /* 0x0000002b0609ac11 */ /* 0x000fe2000b0f0c07 */
[----:B------:R-:W-:Y:S01]  /*de60*/  @!P3 VIADD R7, R11, UR19 ;  /* 0x000000130b07bc36 */ /* 0x000fe20008000000 */
[C---:B------:R-:W-:Y:S01]  /*de70*/  @!P3 LEA R6, P6, R10.reuse, UR42, 0x1 ;  /* 0x0000002a0a06bc11 */ /* 0x040fe2000f8c08ff */
[----:B------:R-:W-:Y:S01]  /*de80*/  @!UP2 ULEA.HI.X UR19, UR22, UR39, UR9, 0x2, UP1 ;  /* 0x000000271613a291 */ /* 0x000fe200088f1409 */
[----:B------:R-:W-:Y:S02]  /*de90*/  STL [R1+0x1b8], R99 ;  /* 0x0001b86301007387 */ /* 0x000fe40000100800 */
[----:B------:R-:W-:Y:S01]  /*dea0*/  @!P3 LEA.HI.X R7, R10, UR43, R7, 0x1, P6 ;  /* 0x0000002b0a07bc11 */ /* 0x000fe2000b0f0c07 */
[----:B------:R-:W-:Y:S01]  /*deb0*/  @!UP0 USHF.R.S32.HI UR9, URZ, 0x1f, UR20 ;  /* 0x0000001fff098899 */ /* 0x000fe20008011414 */
[----:B------:R-:W-:Y:S01]  /*dec0*/  PLOP3.LUT P6, PT, PT, PT, UP2, 0x80, 0x8 ;  /* 0x000000000008781c */ /* 0x000fe20003fcf028 */
[----:B------:R-:W-:Y:S01]  /*ded0*/  UISETP.GE.AND UP1, UPT, UR20, UR72, UPT ;  /* 0x000000481400728c */ /* 0x000fe2000bf26270 */
[----:B------:R-:W4:Y:S01]  /*dee0*/  @!P2 LDG.E.U16.CONSTANT R16, desc[UR6][R8.64] ;  /* 0x000000060810a981 */ /* 0x000f22000c1e9500 */
[----:B------:R-:W-:Y:S01]  /*def0*/  @!P5 SHF.L.U32 R4, R14, 0x10, RZ ;  /* 0x000000100e04d819 */ /* 0x000fe200000006ff */
[----:B------:R-:W-:-:S02]  /*df00*/  @!UP0 UIMAD UR9, UR9, UR44, URZ ;  /* 0x0000002c090982a4 */ /* 0x000fc4000f8e02ff */
[----:B------:R0:W5:Y:S01]  /*df10*/  @!P3 LDG.E.U16.CONSTANT R17, desc[UR6][R6.64] ;  /* 0x000000060611b981 */ /* 0x000162000c1e9500 */
[----:B------:R-:W-:-:S03]  /*df20*/  MOV R10, UR18 ;  /* 0x00000012000a7c02 */ /* 0x000fc60008000f00 */
[----:B------:R-:W-:Y:S01]  /*df30*/  @P5 STL [R1+0x3b8], RZ ;  /* 0x0003b8ff01005387 */ /* 0x000fe20000100800 */
[----:B------:R-:W-:Y:S01]  /*df40*/  IMAD.U32 R11, RZ, RZ, UR19 ;  /* 0x00000013ff0b7e24 */ /* 0x000fe2000f8e00ff */
[----:B------:R-:W-:Y:S02]  /*df50*/  UISETP.GE.AND UP3, UPT, UR8, UR72, UPT ;  /* 0x000000480800728c */ /* 0x000fe4000bf66270 */
[----:B------:R-:W-:Y:S01]  /*df60*/  @!P5 STL [R1+0x3b8], R4 ;  /* 0x0003b8040100d387 */ /* 0x000fe20000100800 */
[----:B0-----:R-:W-:Y:S01]  /*df70*/  @!P4 SHF.L.U32 R6, R15, 0x10, RZ ;  /* 0x000000100f06c819 */ /* 0x001fe200000006ff */
[----:B------:R-:W-:Y:S02]  /*df80*/  @!UP0 UIMAD UR9, UR20, UR45, UR9 ;  /* 0x0000002d140982a4 */ /* 0x000fe4000f8e0209 */
[----:B------:R-:W-:Y:S04]  /*df90*/  STL [R1+0x1bc], R100 ;  /* 0x0001bc6401007387 */ /* 0x000fe80000100800 */
[----:B------:R-:W-:Y:S01]  /*dfa0*/  @P4 STL [R1+0x3bc], RZ ;  /* 0x0003bcff01004387 */ /* 0x000fe20000100800 */
[----:B------:R-:W-:-:S03]  /*dfb0*/  @!UP0 UIADD3 UR9, UPT, UPT, UR27, UR9, URZ ;  /* 0x000000091b098290 */ /* 0x000fc6000fffe0ff */
[----:B------:R0:W-:Y:S01]  /*dfc0*/  @!P4 STL [R1+0x3bc], R6 ;  /* 0x0003bc060100c387 */ /* 0x0001e20000100800 */
[----:B------:R-:W-:Y:S01]  /*dfd0*/  PLOP3.LUT P4, PT, PT, PT, UP1, 0x80, 0x8 ;  /* 0x000000000008781c */ /* 0x000fe20003f8f018 */
[----:B------:R-:W-:Y:S02]  /*dfe0*/  UISETP.GE.AND UP2, UPT, UR8, UR72, UPT ;  /* 0x000000480800728c */ /* 0x000fe4000bf46270 */
[----:B------:R1:W5:Y:S01]  /*dff0*/  @!P6 LDG.E.CONSTANT R103, desc[UR6][R10.64] ;  /* 0x000000060a67e981 */ /* 0x000362000c1e9900 */
[----:B------:R-:W-:Y:S01]  /*e000*/  @!UP1 USHF.R.S32.HI UR18, URZ, 0x1f, UR20 ;  /* 0x0000001fff129899 */ /* 0x000fe20008011414 */
[----:B------:R-:W-:Y:S01]  /*e010*/  PLOP3.LUT P6, PT, PT, PT, UP0, 0x80, 0x8 ;  /* 0x000000000008781c */ /* 0x000fe20003fcf008 */
[----:B------:R-:W-:Y:S01]  /*e020*/  @!UP0 ULEA.HI.X UR29, UR26, UR39, UR9, 0x2, UP4 ;  /* 0x000000271a1d8291 */ /* 0x000fe2000a0f1409 */
[----:B------:R-:W-:Y:S01]  /*e030*/  PLOP3.LUT P5, PT, PT, PT, UP3, 0x80, 0x8 ;  /* 0x000000000008781c */ /* 0x000fe20003faf038 */
[----:B------:R-:W-:Y:S02]  /*e040*/  @!UP1 UIMAD UR9, UR18, UR24, URZ ;  /* 0x00000018120992a4 */ /* 0x000fe4000f8e02ff */
[----:B------:R-:W-:Y:S01]  /*e050*/  @!UP3 USHF.R.S32.HI UR19, URZ, 0x1f, UR8 ;  /* 0x0000001fff13b899 */ /* 0x000fe20008011408 */
[----:B------:R-:W-:Y:S01]  /*e060*/  MOV R8, UR28 ;  /* 0x0000001c00087c02 */ /* 0x000fe20008000f00 */
[----:B------:R-:W-:Y:S01]  /*e070*/  @!UP1 UIMAD UR9, UR20, UR25, UR9 ;  /* 0x00000019140992a4 */ /* 0x000fe2000f8e0209 */
[----:B------:R-:W-:Y:S01]  /*e080*/  MOV R9, UR29 ;  /* 0x0000001d00097c02 */ /* 0x000fe20008000f00 */
[----:B0-----:R-:W-:Y:S01]  /*e090*/  @!P4 IMAD.WIDE.U32 R6, R209, UR20, R64 ;  /* 0x00000014d106cc25 */ /* 0x001fe2000f8e0040 */
[----:B------:R-:W-:-:S02]  /*e0a0*/  @!UP3 UIMAD UR18, UR19, UR24, URZ ;  /* 0x000000181312b2a4 */ /* 0x000fc4000f8e02ff */
[----:B------:R-:W-:Y:S01]  /*e0b0*/  @!UP2 USHF.R.S32.HI UR17, URZ, 0x1f, UR8 ;  /* 0x0000001fff11a899 */ /* 0x000fe20008011408 */
[----:B------:R0:W5:Y:S01]  /*e0c0*/  @!P6 LDG.E.CONSTANT R104, desc[UR6][R8.64] ;  /* 0x000000060868e981 */ /* 0x000162000c1e9900 */
[----:B------:R-:W-:Y:S01]  /*e0d0*/  @!P4 VIADD R7, R7, UR9 ;  /* 0x000000090707cc36 */ /* 0x000fe20008000000 */
[----:B------:R-:W-:Y:S02]  /*e0e0*/  @!UP3 UIMAD UR18, UR8, UR25, UR18 ;  /* 0x000000190812b2a4 */ /* 0x000fe4000f8e0212 */
[----:B------:R-:W-:Y:S01]  /*e0f0*/  @!P5 IMAD.WIDE.U32 R12, R209, UR8, R64 ;  /* 0x00000008d10cdc25 */ /* 0x000fe2000f8e0040 */
[----:B------:R-:W-:Y:S01]  /*e100*/  @!UP2 UIMAD UR17, UR17, UR44, URZ ;  /* 0x0000002c1111a2a4 */ /* 0x000fe2000f8e02ff */
[C---:B-1----:R-:W-:Y:S01]  /*e110*/  @!P4 LEA R10, P6, R6.reuse, UR42, 0x1 ;  /* 0x0000002a060acc11 */ /* 0x042fe2000f8c08ff */
[----:B------:R-:W-:Y:S02]  /*e120*/  @!UP2 UIMAD.WIDE.U32 UR22, UR8, UR44, UR40 ;  /* 0x0000002c0816a2a5 */ /* 0x000fe4000f8e0028 */
[----:B------:R-:W-:Y:S01]  /*e130*/  @!UP2 UIMAD UR8, UR8, UR45, UR17 ;  /* 0x0000002d0808a2a4 */ /* 0x000fe2000f8e0211 */
[----:B------:R-:W-:-:S02]  /*e140*/  @!P4 LEA.HI.X R11, R6, UR43, R7, 0x1, P6 ;  /* 0x0000002b060bcc11 */ /* 0x000fc4000b0f0c07 */
[C---:B------:R-:W-:Y:S02]  /*e150*/  @!P5 LEA R6, P6, R12.reuse, UR42, 0x1 ;  /* 0x0000002a0c06dc11 */ /* 0x040fe4000f8c08ff */
[----:B------:R-:W-:Y:S01]  /*e160*/  @!P5 IADD3 R7, PT, PT, R13, UR18, RZ ;  /* 0x000000120d07dc10 */ /* 0x000fe2000fffe0ff */
[----:B------:R-:W-:Y:S01]  /*e170*/  @!UP2 ULEA UR20, UP0, UR22, UR38, 0x2 ;  /* 0x000000261614a291 */ /* 0x000fe2000f8010ff */
[----:B------:R1:W5:Y:S01]  /*e180*/  @!P4 LDG.E.U16.CONSTANT R14, desc[UR6][R10.64] ;  /* 0x000000060a0ec981 */ /* 0x000362000c1e9500 */
[----:B------:R-:W-:Y:S01]  /*e190*/  @!UP2 UIADD3 UR8, UPT, UPT, UR23, UR8, URZ ;  /* 0x000000081708a290 */ /* 0x000fe2000fffe0ff */
[----:B------:R-:W-:Y:S02]  /*e1a0*/  @!P5 LEA.HI.X R7, R12, UR43, R7, 0x1, P6 ;  /* 0x0000002b0c07dc11 */ /* 0x000fe4000b0f0c07 */
[----:B------:R-:W-:Y:S01]  /*e1b0*/  PLOP3.LUT P6, PT, PT, PT, UP2, 0x80, 0x8 ;  /* 0x000000000008781c */ /* 0x000fe20003fcf028 */
[----:B------:R-:W-:Y:S01]  /*e1c0*/  @!UP2 ULEA.HI.X UR21, UR22, UR39, UR8, 0x2, UP0 ;  /* 0x000000271615a291 */ /* 0x000fe200080f1408 */
[----:B0-----:R-:W-:Y:S01]  /*e1d0*/  IMAD.U32 R8, RZ, RZ, UR20 ;  /* 0x00000014ff087e24 */ /* 0x001fe2000f8e00ff */
        /* <DEDUP_REMOVED lines=11> */
[----:B------:R-:W-:Y:S01]  /*e290*/  @!UP3 ULEA UR26, UP5, UR22, UR38, 0x2 ;  /* 0x00000026161ab291 */ /* 0x000fe2000f8a10ff */
[----:B--2---:R-:W-:Y:S02]  /*e2a0*/  @!P1 SHF.L.U32 R4, R5, 0x10, RZ ;  /* 0x0000001005049819 */ /* 0x004fe400000006ff */
[----:B------:R-:W-:Y:S01]  /*e2b0*/  @P1 STL [R1+0x3c0], RZ ;  /* 0x0003c0ff01001387 */ /* 0x000fe20000100800 */
[----:B------:R-:W-:-:S03]  /*e2c0*/  @!UP3 UIADD3 UR18, UPT, UPT, UR23, UR18, URZ ;  /* 0x000000121712b290 */ /* 0x000fc6000fffe0ff */
[----:B------:R2:W-:Y:S01]  /*e2d0*/  @!P1 STL [R1+0x3c0], R4 ;  /* 0x0003c00401009387 */ /* 0x0005e20000100800 */
[----:B------:R-:W-:Y:S01]  /*e2e0*/  PLOP3.LUT P1, PT, PT, PT, UP4, 0x80, 0x8 ;  /* 0x000000000008781c */ /* 0x000fe20003f2f048 */
[----:B------:R-:W-:Y:S01]  /*e2f0*/  @!UP3 ULEA.HI.X UR27, UR22, UR39, UR18, 0x2, UP5 ;  /* 0x00000027161bb291 */ /* 0x000fe2000a8f1412 */
[----:B------:R-:W-:Y:S01]  /*e300*/  PLOP3.LUT P6, PT, PT, PT, UP3, 0x80, 0x8 ;  /* 0x000000000008781c */ /* 0x000fe20003fcf038 */
[----:B------:R-:W-:Y:S02]  /*e310*/  @!UP4 USHF.R.S32.HI UR18, URZ, 0x1f, UR9 ;  /* 0x0000001fff12c899 */ /* 0x000fe40008011409 */
[----:B------:R-:W-:Y:S02]  /*e320*/  UIADD3 UR21, UPT, UPT, UR4, 0x76, URZ ;  /* 0x0000007604157890 */ /* 0x000fe4000fffe0ff */
[----:B------:R-:W-:Y:S02]  /*e330*/  @!UP4 UIMAD UR18, UR18, UR24, URZ ;  /* 0x000000181212c2a4 */ /* 0x000fe4000f8e02ff */
[----:B------:R-:W-:Y:S01]  /*e340*/  UISETP.GE.AND UP1, UPT, UR21, UR72, UPT ;  /* 0x000000481500728c */ /* 0x000fe2000bf26270 */
[----:B------:R-:W-:Y:S01]  /*e350*/  IMAD.MOV.U32 R106, RZ, RZ, -0x1 ;  /* 0xffffffffff6a7424 */ /* 0x000fe200078e00ff */
[----:B------:R-:W-:Y:S01]  /*e360*/  @!UP4 UIMAD UR18, UR9, UR25, UR18 ;  /* 0x000000190912c2a4 */ /* 0x000fe2000f8e0212 */
[----:B-1----:R-:W-:Y:S01]  /*e370*/  MOV R10, UR26 ;  /* 0x0000001a000a7c02 */ /* 0x002fe20008000f00 */
[----:B--2---:R-:W-:Y:S01]  /*e380*/  @!P1 IMAD.WIDE.U32 R4, R209, UR9, R64 ;  /* 0x00000009d1049c25 */ /* 0x004fe2000f8e0040 */
[----:B------:R-:W-:-:S03]  /*e390*/  MOV R11, UR27 ;  /* 0x0000001b000b7c02 */ /* 0x000fc60008000f00 */
[----:B------:R-:W-:Y:S02]  /*e3a0*/  @!P1 VIADD R5, R5, UR18 ;  /* 0x0000001205059c36 */ /* 0x000fe40008000000 */
[----:B------:R1:W2:Y:S01]  /*e3b0*/  @!P6 LDG.E.CONSTANT R106, desc[UR6][R10.64] ;  /* 0x000000060a6ae981 */ /* 0x0002a2000c1e9900 */
[C---:B0-----:R-:W-:Y:S01]  /*e3c0*/  @!P1 LEA R8, P6, R4.reuse, UR42, 0x1 ;  /* 0x0000002a04089c11 */ /* 0x041fe2000f8c08ff */
[----:B------:R-:W-:Y:S02]  /*e3d0*/  @!UP1 USHF.R.S32.HI UR9, URZ, 0x1f, UR21 ;  /* 0x0000001fff099899 */ /* 0x000fe40008011415 */
[----:B------:R-:W-:Y:S01]  /*e3e0*/  UISETP.GE.AND UP2, UPT, UR21, UR72, UPT ;  /* 0x000000481500728c */ /* 0x000fe2000bf46270 */
[----:B------:R-:W-:Y:S01]  /*e3f0*/  @!P1 LEA.HI.X R9, R4, UR43, R5, 0x1, P6 ;  /* 0x0000002b04099c11 */ /* 0x000fe2000b0f0c05 */
[----:B------:R-:W-:Y:S01]  /*e400*/  @!UP1 UIMAD UR9, UR9, UR44, URZ ;  /* 0x0000002c090992a4 */ /* 0x000fe2000f8e02ff */
[----:B------:R-:W-:Y:S01]  /*e410*/  STL [R1+0x1c4], R102 ;  /* 0x0001c46601007387 */ /* 0x000fe20000100800 */
[----:B------:R-:W-:-:S02]  /*e420*/  @!UP1 UIMAD.WIDE.U32 UR22, UR21, UR44, UR40 ;  /* 0x0000002c151692a5 */ /* 0x000fc4000f8e0028 */
[----:B------:R-:W-:Y:S01]  /*e430*/  @!UP1 UIMAD UR9, UR21, UR45, UR9 ;  /* 0x0000002d150992a4 */ /* 0x000fe2000f8e0209 */
[----:B------:R-:W-:Y:S01]  /*e440*/  @P2 STL [R1+0x3c4], RZ ;  /* 0x0003c4ff01002387 */ /* 0x000fe20000100800 */
[----:B------:R-:W-:Y:S02]  /*e450*/  UIADD3 UR17, UPT, UPT, UR4, 0x77, URZ ;  /* 0x0000007704117890 */ /* 0x000fe4000fffe0ff */
[----:B------:R-:W-:Y:S02]  /*e460*/  @!UP1 ULEA UR26, UP6, UR22, UR38, 0x2 ;  /* 0x00000026161a9291 */ /* 0x000fe4000f8c10ff */
[----:B------:R-:W-:Y:S01]  /*e470*/  @!UP1 UIADD3 UR9, UPT, UPT, UR23, UR9, URZ ;  /* 0x0000000917099290 */ /* 0x000fe2000fffe0ff */
[----:B------:R-:W-:Y:S01]  /*e480*/  PLOP3.LUT P6, PT, PT, PT, UP1, 0x80, 0x8 ;  /* 0x000000000008781c */ /* 0x000fe20003fcf018 */
[----:B------:R-:W-:Y:S02]  /*e490*/  UISETP.GE.AND UP5, UPT, UR17, UR72, UPT ;  /* 0x000000481100728c */ /* 0x000fe4000bfa6270 */
[----:B------:R-:W-:-:S02]  /*e4a0*/  @!UP2 USHF.R.S32.HI UR18, URZ, 0x1f, UR21 ;  /* 0x0000001fff12a899 */ /* 0x000fc40008011415 */
[----:B------:R-:W-:Y:S02]  /*e4b0*/  UISETP.GE.AND UP0, UPT, UR17, UR72, UPT ;  /* 0x000000481100728c */ /* 0x000fe4000bf06270 */
[----:B------:R-:W-:Y:S02]  /*e4c0*/  @!UP1 ULEA.HI.X UR27, UR22, UR39, UR9, 0x2, UP6 ;  /* 0x00000027161b9291 */ /* 0x000fe4000b0f1409 */
[----:B------:R-:W-:Y:S01]  /*e4d0*/  @!UP2 UIMAD UR9, UR18, UR24, URZ ;  /* 0x000000181209a2a4 */ /* 0x000fe2000f8e02ff */
[----:B------:R-:W-:-:S03]  /*e4e0*/  IMAD.MOV.U32 R107, RZ, RZ, -0x1 ;  /* 0xffffffffff6b7424 */ /* 0x000fc600078e00ff */
[----:B------:R-:W-:Y:S01]  /*e4f0*/  @!UP2 UIMAD UR18, UR21, UR25, UR9 ;  /* 0x000000191512a2a4 */ /* 0x000fe2000f8e0209 */
[----:B------:R-:W-:Y:S01]  /*e500*/  MOV R5, UR27 ;  /* 0x0000001b00057c02 */ /* 0x000fe20008000f00 */
[----:B------:R-:W-:Y:S02]  /*e510*/  @!UP5 USHF.R.S32.HI UR19, URZ, 0x1f, UR17 ;  /* 0x0000001fff13d899 */ /* 0x000fe40008011411 */
[----:B------:R-:W-:Y:S02]  /*e520*/  @!UP0 USHF.R.S32.HI UR9, URZ, 0x1f, UR17 ;  /* 0x0000001fff098899 */ /* 0x000fe40008011411 */
[----:B------:R-:W-:Y:S02]  /*e530*/  UIADD3 UR20, UPT, UPT, UR4, 0x78, URZ ;  /* 0x0000007804147890 */ /* 0x000fe4000fffe0ff */
[----:B------:R-:W-:Y:S02]  /*e540*/  @!UP5 UIMAD UR19, UR19, UR24, URZ ;  /* 0x000000181313d2a4 */ /* 0x000fe4000f8e02ff */
[----:B------:R-:W-:-:S02]  /*e550*/  @!UP0 UIMAD UR9, UR9, UR44, URZ ;  /* 0x0000002c090982a4 */ /* 0x000fc4000f8e02ff */
[----:B------:R-:W-:Y:S02]  /*e560*/  UISETP.GE.AND UP4, UPT, UR20, UR72, UPT ;  /* 0x000000481400728c */ /* 0x000fe4000bf86270 */
[----:B------:R-:W-:Y:S02]  /*e570*/  @!UP5 UIMAD UR19, UR17, UR25, UR19 ;  /* 0x000000191113d2a4 */ /* 0x000fe4000f8e0213 */
[----:B------:R-:W-:Y:S02]  /*e580*/  @!UP0 UIMAD.WIDE.U32 UR22, UR17, UR44, UR40 ;  /* 0x0000002c111682a5 */ /* 0x000fe4000f8e0028 */
[----:B------:R-:W-:-:S04]  /*e590*/  @!UP0 UIMAD UR9, UR17, UR45, UR9 ;  /* 0x0000002d110982a4 */ /* 0x000fc8000f8e0209 */
[----:B------:R-:W-:Y:S02]  /*e5a0*/  @!UP0 UIADD3 UR9, UPT, UPT, UR23, UR9, URZ ;  /* 0x0000000917098290 */ /* 0x000fe4000fffe0ff */
[----:B------:R-:W-:Y:S02]  /*e5b0*/  UISETP.GE.AND UP3, UPT, UR20, UR72, UPT ;  /* 0x000000481400728c */ /* 0x000fe4000bf66270 */
[----:B------:R-:W-:Y:S01]  /*e5c0*/  UIADD3 UR8, UPT, UPT, UR4, 0x79, URZ ;  /* 0x0000007904087890 */ /* 0x000fe2000fffe0ff */
[----:B------:R-:W-:-:S03]  /*e5d0*/  MOV R110, 0xffffffff ;  /* 0xffffffff006e7802 */ /* 0x000fc60000000f00 */
[----:B------:R-:W-:Y:S01]  /*e5e0*/  UISETP.GE.AND UP1, UPT, UR8, UR72, UPT ;  /* 0x000000480800728c */ /* 0x000fe2000bf26270 */
[----:B------:R-:W-:Y:S01]  /*e5f0*/  MOV R111, 0xffffffff ;  /* 0xffffffff006f7802 */ /* 0x000fe20000000f00 */
[----:B------:R-:W-:Y:S01]  /*e600*/  IMAD.MOV.U32 R112, RZ, RZ, -0x1 ;  /* 0xffffffffff707424 */ /* 0x000fe200078e00ff */
[----:B----4-:R-:W-:Y:S02]  /*e610*/  @!P2 SHF.L.U32 R4, R16, 0x10, RZ ;  /* 0x000000101004a819 */ /* 0x010fe400000006ff */
[----:B------:R0:W3:Y:S04]  /*e620*/  @!P1 LDG.E.U16.CONSTANT R16, desc[UR6][R8.64] ;  /* 0x0000000608109981 */ /* 0x0000e8000c1e9500 */
[----:B------:R4:W-:Y:S01]  /*e630*/  @!P2 STL [R1+0x3c4], R4 ;  /* 0x0003c4040100a387 */ /* 0x0009e20000100800 */
[----:B------:R-:W-:-:S02]  /*e640*/  PLOP3.LUT P2, PT, PT, PT, UP2, 0x80, 0x8 ;  /* 0x000000000008781c */ /* 0x000fc40003f4f028 */
[----:B-----5:R-:W-:Y:S02]  /*e650*/  @!P3 SHF.L.U32 R6, R17, 0x10, RZ ;  /* 0x000000101106b819 */ /* 0x020fe400000006ff */
[----:B----4-:R-:W-:-:S05]  /*e660*/  MOV R4, UR26 ;  /* 0x0000001a00047c02 */ /* 0x010fca0008000f00 */
[----:B------:R4:W5:Y:S04]  /*e670*/  @!P6 LDG.E.CONSTANT R107, desc[UR6][R4.64] ;  /* 0x00000006046be981 */ /* 0x000968000c1e9900 */
[----:B------:R-:W-:Y:S04]  /*e680*/  STL [R1+0x1c8], R103 ;  /* 0x0001c86701007387 */ /* 0x000fe80000100800 */
[----:B------:R-:W-:Y:S04]  /*e690*/  @P3 STL [R1+0x3c8], RZ ;  /* 0x0003c8ff01003387 */ /* 0x000fe80000100800 */
[----:B------:R1:W-:Y:S01]  /*e6a0*/  @!P3 STL [R1+0x3c8], R6 ;  /* 0x0003c8060100b387 */ /* 0x0003e20000100800 */
[----:B------:R-:W-:Y:S01]  /*e6b0*/  PLOP3.LUT P3, PT, PT, PT, UP5, 0x80, 0x8 ;  /* 0x000000000008781c */ /* 0x000fe20003f6f058 */
[----:B-1----:R-:W-:-:S04]  /*e6c0*/  @!P2 IMAD.WIDE.U32 R6, R209, UR21, R64 ;  /* 0x00000015d106ac25 */ /* 0x002fc8000f8e0040 */
[----:B------:R-:W-:Y:S01]  /*e6d0*/  @!P2 VIADD R7, R7, UR18 ;  /* 0x000000120707ac36 */ /* 0x000fe20008000000 */
[----:B------:R-:W-:-:S07]  /*e6e0*/  @!P2 LEA R10, P6, R6, UR42, 0x1 ;  /* 0x0000002a060aac11 */ /* 0x000fce000f8c08ff */
[----:B------:R-:W-:Y:S01]  /*e6f0*/  @!P3 IMAD.WIDE.U32 R12, R209, UR17, R64 ;  /* 0x00000011d10cbc25 */ /* 0x000fe2000f8e0040 */
[----:B------:R-:W-:Y:S01]  /*e700*/  @!P2 LEA.HI.X R11, R6, UR43, R7, 0x1, P6 ;  /* 0x0000002b060bac11 */ /* 0x000fe2000b0f0c07 */
[----:B------:R-:W-:Y:S01]  /*e710*/  @!UP0 ULEA UR18, UP2, UR22, UR38, 0x2 ;  /* 0x0000002616128291 */ /* 0x000fe2000f8410ff */
[C---:B0-----:R-:W-:Y:S02]  /*e720*/  @!P3 LEA R8, P6, R12.reuse, UR42, 0x1 ;  /* 0x0000002a0c08bc11 */ /* 0x041fe4000f8c08ff */
[----:B------:R-:W-:Y:S01]  /*e730*/  @!P3 IADD3 R7, PT, PT, R13, UR19, RZ ;  /* 0x000000130d07bc10 */ /* 0x000fe2000fffe0ff */
[----:B------:R0:W5:Y:S01]  /*e740*/  @!P2 LDG.E.U16.CONSTANT R17, desc[UR6][R10.64] ;  /* 0x000000060a11a981 */ /* 0x000162000c1e9500 */
[----:B------:R-:W-:Y:S02]  /*e750*/  @!UP0 ULEA.HI.X UR19, UR22, UR39, UR9, 0x2, UP2 ;  /* 0x0000002716138291 */ /* 0x000fe400090f1409 */
[----:B------:R-:W-:Y:S01]  /*e760*/  @!P3 LEA.HI.X R9, R12, UR43, R7, 0x1, P6 ;  /* 0x0000002b0c09bc11 */ /* 0x000fe2000b0f0c07 */
[----:B------:R-:W-:Y:S01]  /*e770*/  @!UP4 USHF.R.S32.HI UR9, URZ, 0x1f, UR20 ;  /* 0x0000001fff09c899 */ /* 0x000fe20008011414 */
[----:B------:R-:W-:-:S02]  /*e780*/  PLOP3.LUT P6, PT, PT, PT, UP0, 0x80, 0x8 ;  /* 0x000000000008781c */ /* 0x000fc40003fcf008 */
[----:B----4-:R-:W-:Y:S01]  /*e790*/  @!P4 SHF.L.U32 R4, R14, 0x10, RZ ;  /* 0x000000100e04c819 */ /* 0x010fe200000006ff */
[----:B------:R-:W-:Y:S01]  /*e7a0*/  @!UP4 UIMAD UR9, UR9, UR44, URZ ;  /* 0x0000002c0909c2a4 */ /* 0x000fe2000f8e02ff */
[----:B------:R-:W-:Y:S01]  /*e7b0*/  @!P5 IMAD.U32 R6, R15, 0x10000, RZ ;  /* 0x000100000f06d824 */ /* 0x000fe200078e00ff */
[----:B------:R-:W-:Y:S01]  /*e7c0*/  STL [R1+0x1cc], R104 ;  /* 0x0001cc6801007387 */ /* 0x000fe20000100800 */
[----:B------:R-:W-:-:S03]  /*e7d0*/  UISETP.GE.AND UP0, UPT, UR8, UR72, UPT ;  /* 0x000000480800728c */ /* 0x000fc6000bf06270 */
[----:B------:R-:W-:Y:S01]  /*e7e0*/  @P4 STL [R1+0x3cc], RZ ;  /* 0x0003ccff01004387 */ /* 0x000fe20000100800 */
[----:B------:R-:W-:Y:S01]  /*e7f0*/  @!UP4 UIMAD.WIDE.U32 UR26, UR20, UR44, UR40 ;  /* 0x0000002c141ac2a5 */ /* 0x000fe2000f8e0028 */
[----:B------:R-:W-:Y:S02]  /*e800*/  IMAD.U32 R12, RZ, RZ, UR18 ;  /* 0x00000012ff0c7e24 */ /* 0x000fe4000f8e00ff */
[----:B------:R1:W-:Y:S01]  /*e810*/  @!P4 STL [R1+0x3cc], R4 ;  /* 0x0003cc040100c387 */ /* 0x0003e20000100800 */
[----:B------:R-:W-:Y:S01]  /*e820*/  MOV R13, UR19 ;  /* 0x00000013000d7c02 */ /* 0x000fe20008000f00 */
[----:B------:R-:W-:Y:S02]  /*e830*/  @!UP4 UIMAD UR9, UR20, UR45, UR9 ;  /* 0x0000002d1409c2a4 */ /* 0x000fe4000f8e0209 */
[----:B------:R-:W-:Y:S04]  /*e840*/  STL [R1+0x1d0], R105 ;  /* 0x0001d06901007387 */ /* 0x000fe80000100800 */
[----:B------:R-:W-:Y:S01]  /*e850*/  @P5 STL [R1+0x3d0], RZ ;  /* 0x0003d0ff01005387 */ /* 0x000fe20000100800 */
[----:B------:R-:W-:-:S03]  /*e860*/  @!UP4 ULEA UR28, UP2, UR26, UR38, 0x2 ;  /* 0x000000261a1cc291 */ /* 0x000fc6000f8410ff */
[----:B------:R4:W-:Y:S01]  /*e870*/  @!P5 STL [R1+0x3d0], R6 ;  /* 0x0003d0060100d387 */ /* 0x0009e20000100800 */
[----:B------:R-:W-:Y:S01]  /*e880*/  PLOP3.LUT P5, PT, PT, PT, UP3, 0x80, 0x8 ;  /* 0x000000000008781c */ /* 0x000fe20003faf038 */
[----:B------:R-:W-:Y:S02]  /*e890*/  @!UP4 UIADD3 UR9, UPT, UPT, UR27, UR9, URZ ;  /* 0x000000091b09c290 */ /* 0x000fe4000fffe0ff */
[----:B------:R-:W5:Y:S01]  /*e8a0*/  @!P6 LDG.E.CONSTANT R110, desc[UR6][R12.64] ;  /* 0x000000060c6ee981 */ /* 0x000f62000c1e9900 */
[----:B------:R-:W-:Y:S01]  /*e8b0*/  @!UP3 USHF.R.S32.HI UR18, URZ, 0x1f, UR20 ;  /* 0x0000001fff12b899 */ /* 0x000fe20008011414 */
[----:B------:R-:W-:Y:S01]  /*e8c0*/  PLOP3.LUT P6, PT, PT, PT, UP4, 0x80, 0x8 ;  /* 0x000000000008781c */ /* 0x000fe20003fcf048 */
[----:B------:R-:W-:Y:S01]  /*e8d0*/  @!UP4 ULEA.HI.X UR29, UR26, UR39, UR9, 0x2, UP2 ;  /* 0x000000271a1dc291 */ /* 0x000fe200090f1409 */
[----:B------:R-:W-:Y:S01]  /*e8e0*/  PLOP3.LUT P4, PT, PT, PT, UP0, 0x80, 0x8 ;  /* 0x000000000008781c */ /* 0x000fe20003f8f008 */
[----:B------:R0:W5:Y:S01]  /*e8f0*/  @!P3 LDG.E.U16.CONSTANT R18, desc[UR6][R8.64] ;  /* 0x000000060812b981 */ /* 0x000162000c1e9500 */
[----:B------:R-:W-:-:S02]  /*e900*/  @!UP3 UIMAD UR9, UR18, UR24, URZ ;  /* 0x000000181209b2a4 */ /* 0x000fc4000f8e02ff */
[----:B------:R-:W-:Y:S01]  /*e910*/  @!UP0 USHF.R.S32.HI UR19, URZ, 0x1f, UR8 ;  /* 0x0000001fff138899 */ /* 0x000fe20008011408 */
[----:B-1----:R-:W-:Y:S01]  /*e920*/  MOV R4, UR28 ;  /* 0x0000001c00047c02 */ /* 0x002fe20008000f00 */
[----:B------:R-:W-:Y:S01]  /*e930*/  IMAD.U32 R5, RZ, RZ, UR29 ;  /* 0x0000001dff057e24 */ /* 0x000fe2000f8e00ff */
[----:B------:R-:W-:Y:S02]  /*e940*/  @!UP3 UIMAD UR9, UR20, UR25, UR9 ;  /* 0x000000191409b2a4 */ /* 0x000fe4000f8e0209 */
[----:B----4-:R-:W-:Y:S01]  /*e950*/  @!P5 IMAD.WIDE.U32 R6, R209, UR20, R64 ;  /* 0x00000014d106dc25 */ /* 0x010fe2000f8e0040 */
[----:B------:R-:W-:Y:S02]  /*e960*/  @!UP0 UIMAD UR18, UR19, UR24, URZ ;  /* 0x00000018131282a4 */ /* 0x000fe4000f8e02ff */
[----:B------:R-:W-:Y:S01]  /*e970*/  @!UP1 USHF.R.S32.HI UR17, URZ, 0x1f, UR8 ;  /* 0x0000001fff119899 */ /* 0x000fe20008011408 */
[----:B------:R1:W4:Y:S01]  /*e980*/  @!P6 LDG.E.CONSTANT R111, desc[UR6][R4.64] ;  /* 0x00000006046fe981 */ /* 0x000322000c1e9900 */
[----:B------:R-:W-:-:S02]  /*e990*/  @!UP0 UIMAD UR18, UR8, UR25, UR18 ;  /* 0x00000019081282a4 */ /* 0x000fc4000f8e0212 */
[----:B0-----:R-:W-:Y:S01]  /*e9a0*/  @!P4 IMAD.WIDE.U32 R10, R209, UR8, R64 ;  /* 0x00000008d10acc25 */ /* 0x001fe2000f8e0040 */
[----:B------:R-:W-:Y:S01]  /*e9b0*/  @!UP1 UIMAD UR17, UR17, UR44, URZ ;  /* 0x0000002c111192a4 */ /* 0x000fe2000f8e02ff */
[C---:B------:R-:W-:Y:S02]  /*e9c0*/  @!P5 LEA R8, P6, R6.reuse, UR42, 0x1 ;  /* 0x0000002a0608dc11 */ /* 0x040fe4000f8c08ff */
[----:B------:R-:W-:Y:S01]  /*e9d0*/  @!P5 IADD3 R7, PT, PT, R7, UR9, RZ ;  /* 0x000000090707dc10 */ /* 0x000fe2000fffe0ff */
[----:B------:R-:W-:Y:S02]  /*e9e0*/  @!UP1 UIMAD.WIDE.U32 UR22, UR8, UR44, UR40 ;  /* 0x0000002c081692a5 */ /* 0x000fe4000f8e0028 */
[----:B------:R-:W-:Y:S01]  /*e9f0*/  @!UP1 UIMAD UR8, UR8, UR45, UR17 ;  /* 0x0000002d080892a4 */ /* 0x000fe2000f8e0211 */
[----:B------:R-:W-:Y:S02]  /*ea00*/  @!P5 LEA.HI.X R9, R6, UR43, R7, 0x1, P6 ;  /* 0x0000002b0609dc11 */ /* 0x000fe4000b0f0c07 */
[----:B------:R-:W-:-:S02]  /*ea10*/  @!P4 LEA R6, P6, R10, UR42, 0x1 ;  /* 0x0000002a0a06cc11 */ /* 0x000fc4000f8c08ff */
[----:B------:R-:W-:Y:S01]  /*ea20*/  @!P4 IADD3 R7, PT, PT, R11, UR18, RZ ;  /* 0x000000120b07cc10 */ /* 0x000fe2000fffe0ff */
[----:B------:R-:W-:Y:S01]  /*ea30*/  @!UP1 ULEA UR20, UP0, UR22, UR38, 0x2 ;  /* 0x0000002616149291 */ /* 0x000fe2000f8010ff */
[----:B------:R-:W4:Y:S01]  /*ea40*/  @!P5 LDG.E.U16.CONSTANT R15, desc[UR6][R8.64] ;  /* 0x00000006080fd981 */ /* 0x000f22000c1e9500 */
[----:B------:R-:W-:Y:S01]  /*ea50*/  @!UP1 UIADD3 UR8, UPT, UPT, UR23, UR8, URZ ;  /* 0x0000000817089290 */ /* 0x000fe2000fffe0ff */
[----:B------:R-:W-:Y:S02]  /*ea60*/  @!P4 LEA.HI.X R7, R10, UR43, R7, 0x1, P6 ;  /* 0x0000002b0a07cc11 */ /* 0x000fe4000b0f0c07 */
[----:B------:R-:W-:Y:S01]  /*ea70*/  PLOP3.LUT P6, PT, PT, PT, UP1, 0x80, 0x8 ;  /* 0x000000000008781c */ /* 0x000fe20003fcf018 */
[----:B------:R-:W-:Y:S01]  /*ea80*/  @!UP1 ULEA.HI.X UR21, UR22, UR39, UR8, 0x2, UP0 ;  /* 0x0000002716159291 */ /* 0x000fe200080f1408 */
[----:B-1----:R-:W-:Y:S01]  /*ea90*/  MOV R4, UR20 ;  /* 0x0000001400047c02 */ /* 0x002fe20008000f00 */
[----:B------:R0:W4:Y:S04]  /*eaa0*/  @!P4 LDG.E.U16.CONSTANT R19, desc[UR6][R6.64] ;  /* 0x000000060613c981 */ /* 0x000128000c1e9500 */
[----:B------:R-:W-:-:S06]  /*eab0*/  MOV R5, UR21 ;  /* 0x0000001500057c02 */ /* 0x000fcc0008000f00 */
[----:B------:R3:W4:Y:S01]  /*eac0*/  @!P6 LDG.E.CONSTANT R112, desc[UR6][R4.64] ;  /* 0x000000060470e981 */ /* 0x000722000c1e9900 */
[----:B------:R-:W-:-:S04]  /*ead0*/  UIADD3 UR21, UPT, UPT, UR4, 0x7a, URZ ;  /* 0x0000007a04157890 */ /* 0x000fc8000fffe0ff */
[----:B------:R-:W-:Y:S02]  /*eae0*/  UISETP.GE.AND UP2, UPT, UR21, UR72, UPT ;  /* 0x000000481500728c */ /* 0x000fe4000bf46270 */
[----:B------:R-:W-:Y:S01]  /*eaf0*/  UISETP.GE.AND UP4, UPT, UR21, UR72, UPT ;  /* 0x000000481500728c */ /* 0x000fe2000bf86270 */
[----:B--2---:R-:W-:Y:S01]  /*eb00*/  STL [R1+0x1d4], R106 ;  /* 0x0001d46a01007387 */ /* 0x004fe20000100800 */
[----:B------:R-:W-:-:S03]  /*eb10*/  UIADD3 UR17, UPT, UPT, UR4, 0x7b, URZ ;  /* 0x0000007b04117890 */ /* 0x000fc6000fffe0ff */
[----:B------:R-:W-:Y:S04]  /*eb20*/  @P1 STL [R1+0x3d4], RZ ;  /* 0x0003d4ff01001387 */ /* 0x000fe80000100800 */
[----:B------:R-:W-:Y:S02]  /*eb30*/  @!UP2 USHF.R.S32.HI UR19, URZ, 0x1f, UR21 ;  /* 0x0000001fff13a899 */ /* 0x000fe40008011415 */
[----:B------:R-:W-:Y:S02]  /*eb40*/  UISETP.GE.AND UP3, UPT, UR17, UR72, UPT ;  /* 0x000000481100728c */ /* 0x000fe4000bf66270 */
[----:B------:R-:W-:Y:S02]  /*eb50*/  @!UP2 UIMAD UR19, UR19, UR44, URZ ;  /* 0x0000002c1313a2a4 */ /* 0x000fe4000f8e02ff */
[----:B------:R-:W-:-:S02]  /*eb60*/  @!UP2 UIMAD.WIDE.U32 UR22, UR21, UR44, UR40 ;  /* 0x0000002c1516a2a5 */ /* 0x000fc4000f8e0028 */
[----:B------:R-:W-:Y:S02]  /*eb70*/  @!UP2 UIMAD UR19, UR21, UR45, UR19 ;  /* 0x0000002d1513a2a4 */ /* 0x000fe4000f8e0213 */
[----:B------:R-:W-:Y:S02]  /*eb80*/  @!UP4 USHF.R.S32.HI UR20, URZ, 0x1f, UR21 ;  /* 0x0000001fff14c899 */ /* 0x000fe40008011415 */
[----:B------:R-:W-:Y:S02]  /*eb90*/  @!UP2 ULEA UR26, UP5, UR22, UR38, 0x2 ;  /* 0x00000026161aa291 */ /* 0x000fe4000f8a10ff */
[----:B------:R-:W-:Y:S02]  /*eba0*/  @!UP2 UIADD3 UR19, UPT, UPT, UR23, UR19, URZ ;  /* 0x000000131713a290 */ /* 0x000fe4000fffe0ff */
[----:B------:R-:W-:Y:S02]  /*ebb0*/  @!UP4 UIMAD UR20, UR20, UR24, URZ ;  /* 0x000000181414c2a4 */ /* 0x000fe4000f8e02ff */
[----:B------:R-:W-:-:S02]  /*ebc0*/  @!UP2 ULEA.HI.X UR27, UR22, UR39, UR19, 0x2, UP5 ;  /* 0x00000027161ba291 */ /* 0x000fc4000a8f1413 */
[----:B------:R-:W-:Y:S01]  /*ebd0*/  @!UP4 UIMAD UR20, UR21, UR25, UR20 ;  /* 0x000000191514c2a4 */ /* 0x000fe2000f8e0214 */
[----:B------:R-:W-:Y:S01]  /*ebe0*/  PLOP3.LUT P6, PT, PT, PT, UP2, 0x80, 0x8 ;  /* 0x000000000008781c */ /* 0x000fe20003fcf028 */
[----:B------:R-:W-:Y:S02]  /*ebf0*/  @!UP3 USHF.R.S32.HI UR19, URZ, 0x1f, UR17 ;  /* 0x0000001fff13b899 */ /* 0x000fe40008011411 */
[----:B------:R-:W-:Y:S02]  /*ec00*/  UIADD3 UR18, UPT, UPT, UR4, 0x7c, URZ ;  /* 0x0000007c04127890 */ /* 0x000fe4000fffe0ff */
[----:B------:R-:W-:Y:S02]  /*ec10*/  UISETP.GE.AND UP1, UPT, UR17, UR72, UPT ;  /* 0x000000481100728c */ /* 0x000fe4000bf26270 */
[----:B------:R-:W-:Y:S02]  /*ec20*/  @!UP3 UIMAD UR19, UR19, UR44, URZ ;  /* 0x0000002c1313b2a4 */ /* 0x000fe4000f8e02ff */
[----:B------:R-:W-:Y:S01]  /*ec30*/  UISETP.GE.AND UP0, UPT, UR18, UR72, UPT ;  /* 0x000000481200728c */ /* 0x000fe2000bf06270 */
[----:B------:R-:W-:Y:S01]  /*ec40*/  MOV R113, 0xffffffff ;  /* 0xffffffff00717802 */ /* 0x000fe20000000f00 */
[----:B------:R-:W-:Y:S01]  /*ec50*/  @!UP3 UIMAD.WIDE.U32 UR22, UR17, UR44, UR40 ;  /* 0x0000002c1116b2a5 */ /* 0x000fe2000f8e0028 */
[----:B0-----:R-:W-:Y:S01]  /*ec60*/  MOV R6, UR26 ;  /* 0x0000001a00067c02 */ /* 0x001fe20008000f00 */
[----:B------:R-:W-:Y:S01]  /*ec70*/  @!UP3 UIMAD UR19, UR17, UR45, UR19 ;  /* 0x0000002d1113b2a4 */ /* 0x000fe2000f8e0213 */
[----:B------:R-:W-:-:S03]  /*ec80*/  IMAD.U32 R7, RZ, RZ, UR27 ;  /* 0x0000001bff077e24 */ /* 0x000fc6000f8e00ff */
[----:B------:R-:W-:Y:S02]  /*ec90*/  @!UP3 UIADD3 UR19, UPT, UPT, UR23, UR19, URZ ;  /* 0x000000131713b290 */ /* 0x000fe4000fffe0ff */
[----:B------:R0:W2:Y:S01]  /*eca0*/  @!P6 LDG.E.CONSTANT R113, desc[UR6][R6.64] ;  /* 0x000000060671e981 */ /* 0x0000a2000c1e9900 */
[----:B------:R-:W-:Y:S01]  /*ecb0*/  PLOP3.LUT P6, PT, PT, PT, UP3, 0x80, 0x8 ;  /* 0x000000000008781c */ /* 0x000fe20003fcf038 */
[----:B------:R-:W-:Y:S01]  /*ecc0*/  UISETP.GE.AND UP2, UPT, UR18, UR72, UPT ;  /* 0x000000481200728c */ /* 0x000fe2000bf46270 */
[----:B------:R-:W-:Y:S01]  /*ecd0*/  IMAD.MOV.U32 R114, RZ, RZ, -0x1 ;  /* 0xffffffffff727424 */ /* 0x000fe200078e00ff */
[----:B------:R-:W-:Y:S01]  /*ece0*/  UIADD3 UR9, UPT, UPT, UR4, 0x7d, URZ ;  /* 0x0000007d04097890 */ /* 0x000fe2000fffe0ff */
[----:B------:R-:W-:Y:S01]  /*ecf0*/  MOV R115, 0xffffffff ;  /* 0xffffffff00737802 */ /* 0x000fe20000000f00 */
[----:B------:R-:W-:Y:S01]  /*ed00*/  UIADD3 UR8, UPT, UPT, UR4, 0x7e, URZ ;  /* 0x0000007e04087890 */ /* 0x000fe2000fffe0ff */
[----:B------:R-:W-:Y:S01]  /*ed10*/  MOV R116, 0xffffffff ;  /* 0xffffffff00747802 */ /* 0x000fe20000000f00 */
[----:B---3--:R-:W-:-:S05]  /*ed20*/  @!P1 IMAD.U32 R4, R16, 0x10000, RZ ;  /* 0x0001000010049824 */ /* 0x008fca00078e00ff */
[----:B------:R1:W-:Y:S01]  /*ed30*/  @!P1 STL [R1+0x3d4], R4 ;  /* 0x0003d40401009387 */ /* 0x0003e20000100800 */
[----:B------:R-:W-:Y:S01]  /*ed40*/  PLOP3.LUT P1, PT, PT, PT, UP4, 0x80, 0x8 ;  /* 0x000000000008781c */ /* 0x000fe20003f2f048 */
[----:B------:R-:W-:-:S12]  /*ed50*/  @!UP3 ULEA UR26, UP4, UR22, UR38, 0x2 ;  /* 0x00000026161ab291 */ /* 0x000fd8000f8810ff */
[----:B------:R-:W-:Y:S01]  /*ed60*/  @!P1 IMAD.WIDE.U32 R10, R209, UR21, R64 ;  /* 0x00000015d10a9c25 */ /* 0x000fe2000f8e0040 */
[----:B-----5:R-:W-:Y:S04]  /*ed70*/  STL [R1+0x1d8], R107 ;  /* 0x0001d86b01007387 */ /* 0x020fe80000100800 */
[----:B------:R-:W-:Y:S01]  /*ed80*/  @P2 STL [R1+0x3d8], RZ ;  /* 0x0003d8ff01002387 */ /* 0x000fe20000100800 */
[----:B------:R-:W-:Y:S01]  /*ed90*/  @!P1 IADD3 R5, PT, PT, R11, UR20, RZ ;  /* 0x000000140b059c10 */ /* 0x000fe2000fffe0ff */
[----:B------:R-:W-:Y:S02]  /*eda0*/  @!UP1 USHF.R.S32.HI UR20, URZ, 0x1f, UR17 ;  /* 0x0000001fff149899 */ /* 0x000fe40008011411 */
[----:B------:R-:W-:Y:S02]  /*edb0*/  @!UP3 ULEA.HI.X UR27, UR22, UR39, UR19, 0x2, UP4 ;  /* 0x00000027161bb291 */ /* 0x000fe4000a0f1413 */
[----:B------:R-:W-:-:S02]  /*edc0*/  @!UP0 USHF.R.S32.HI UR19, URZ, 0x1f, UR18 ;  /* 0x0000001fff138899 */ /* 0x000fc40008011412 */
[----:B------:R-:W-:Y:S02]  /*edd0*/  @!UP1 UIMAD UR20, UR20, UR24, URZ ;  /* 0x00000018141492a4 */ /* 0x000fe4000f8e02ff */
[----:B------:R-:W-:Y:S01]  /*ede0*/  @!UP0 UIMAD UR19, UR19, UR44, URZ ;  /* 0x0000002c131382a4 */ /* 0x000fe2000f8e02ff */
[----:B-1----:R-:W-:-:S05]  /*edf0*/  @!P2 SHF.L.U32 R4, R17, 0x10, RZ ;  /* 0x000000101104a819 */ /* 0x002fca00000006ff */
[----:B------:R1:W-:Y:S01]  /*ee00*/  @!P2 STL [R1+0x3d8], R4 ;  /* 0x0003d8040100a387 */ /* 0x0003e20000100800 */
[----:B------:R-:W-:-:S04]  /*ee10*/  @!P1 LEA R8, P2, R10, UR42, 0x1 ;  /* 0x0000002a0a089c11 */ /* 0x000fc8000f8408ff */
[----:B------:R-:W-:Y:S02]  /*ee20*/  @!P1 LEA.HI.X R9, R10, UR43, R5, 0x1, P2 ;  /* 0x0000002b0a099c11 */ /* 0x000fe400090f0c05 */
[----:B------:R-:W-:Y:S01]  /*ee30*/  PLOP3.LUT P2, PT, PT, PT, UP1, 0x80, 0x8 ;  /* 0x000000000008781c */ /* 0x000fe20003f4f018 */
[----:B------:R-:W-:Y:S01]  /*ee40*/  @!UP1 UIMAD UR20, UR17, UR25, UR20 ;  /* 0x00000019111492a4 */ /* 0x000fe2000f8e0214 */
[----:B------:R-:W-:Y:S02]  /*ee50*/  MOV R12, UR26 ;  /* 0x0000001a000c7c02 */ /* 0x000fe40008000f00 */
[----:B------:R-:W-:Y:S01]  /*ee60*/  MOV R13, UR27 ;  /* 0x0000001b000d7c02 */ /* 0x000fe20008000f00 */
[----:B------:R-:W-:-:S04]  /*ee70*/  @!UP0 UIMAD.WIDE.U32 UR22, UR18, UR44, UR40 ;  /* 0x0000002c121682a5 */ /* 0x000fc8000f8e0028 */
[----:B------:R3:W5:Y:S04]  /*ee80*/  @!P6 LDG.E.CONSTANT R114, desc[UR6][R12.64] ;  /* 0x000000060c72e981 */ /* 0x000768000c1e9900 */
[----:B0-----:R-:W-:Y:S01]  /*ee90*/  @!P2 IMAD.WIDE.U32 R6, R209, UR17, R64 ;  /* 0x00000011d106ac25 */ /* 0x001fe2000f8e0040 */
[----:B------:R-:W-:-:S04]  /*eea0*/  @!UP0 UIMAD UR17, UR18, UR45, UR19 ;  /* 0x0000002d121182a4 */ /* 0x000fc8000f8e0213 */
[----:B------:R-:W-:Y:S01]  /*eeb0*/  @!P2 IADD3 R5, PT, PT, R7, UR20, RZ ;  /* 0x000000140705ac10 */ /* 0x000fe2000fffe0ff */
[----:B------:R-:W-:Y:S01]  /*eec0*/  STL [R1+0x1dc], R110 ;  /* 0x0001dc6e01007387 */ /* 0x000fe20000100800 */
[----:B-1----:R-:W-:-:S03]  /*eed0*/  @!P3 IMAD.U32 R4, R18, 0x10000, RZ ;  /* 0x000100001204b824 */ /* 0x002fc600078e00ff */
[----:B------:R-:W-:Y:S01]  /*eee0*/  @P3 STL [R1+0x3dc], RZ ;  /* 0x0003dcff01003387 */ /* 0x000fe20000100800 */
[C---:B------:R-:W-:Y:S01]  /*eef0*/  @!P2 LEA R10, P6, R6.reuse, UR42, 0x1 ;  /* 0x0000002a060aac11 */ /* 0x040fe2000f8c08ff */
[----:B------:R-:W-:Y:S02]  /*ef00*/  @!UP0 ULEA UR20, UP5, UR22, UR38, 0x2 ;  /* 0x0000002616148291 */ /* 0x000fe4000f8a10ff */
[----:B------:R4:W-:Y:S01]  /*ef10*/  @!P3 STL [R1+0x3dc], R4 ;  /* 0x0003dc040100b387 */ /* 0x0009e20000100800 */
[----:B------:R-:W-:Y:S01]  /*ef20*/  PLOP3.LUT P3, PT, PT, PT, UP2, 0x80, 0x8 ;  /* 0x000000000008781c */ /* 0x000fe20003f6f028 */
[----:B------:R-:W-:Y:S01]  /*ef30*/  @!UP0 UIADD3 UR17, UPT, UPT, UR23, UR17, URZ ;  /* 0x0000001117118290 */ /* 0x000fe2000fffe0ff */
[----:B------:R-:W-:Y:S01]  /*ef40*/  @!P2 LEA.HI.X R11, R6, UR43, R5, 0x1, P6 ;  /* 0x0000002b060bac11 */ /* 0x000fe2000b0f0c05 */
[----:B------:R-:W-:Y:S01]  /*ef50*/  UISETP.GE.AND UP4, UPT, UR9, UR72, UPT ;  /* 0x000000480900728c */ /* 0x000fe2000bf86270 */
[----:B------:R-:W-:Y:S01]  /*ef60*/  PLOP3.LUT P6, PT, PT, PT, UP0, 0x80, 0x8 ;  /* 0x000000000008781c */ /* 0x000fe20003fcf008 */
[----:B------:R-:W-:-:S02]  /*ef70*/  @!UP0 ULEA.HI.X UR21, UR22, UR39, UR17, 0x2, UP5 ;  /* 0x0000002716158291 */ /* 0x000fc4000a8f1411 */
[----:B------:R-:W-:-:S04]  /*ef80*/  @!UP2 USHF.R.S32.HI UR17, URZ, 0x1f, UR18 ;  /* 0x0000001fff11a899 */ /* 0x000fc80008011412 */
[----:B------:R-:W-:Y:S01]  /*ef90*/  @!UP2 UIMAD UR17, UR17, UR24, URZ ;  /* 0x000000181111a2a4 */ /* 0x000fe2000f8e02ff */
[----:B---3--:R-:W-:Y:S01]  /*efa0*/  IMAD.U32 R12, RZ, RZ, UR20 ;  /* 0x00000014ff0c7e24 */ /* 0x008fe2000f8e00ff */
[----:B------:R-:W-:Y:S01]  /*efb0*/  MOV R13, UR21 ;  /* 0x00000015000d7c02 */ /* 0x000fe20008000f00 */
[----:B------:R-:W-:Y:S01]  /*efc0*/  @!P3 IMAD.WIDE.U32 R6, R209, UR18, R64 ;  /* 0x00000012d106bc25 */ /* 0x000fe2000f8e0040 */
[----:B------:R-:W-:Y:S02]  /*efd0*/  @!UP2 UIMAD UR18, UR18, UR25, UR17 ;  /* 0x000000191212a2a4 */ /* 0x000fe4000f8e0211 */
[----:B------:R-:W-:Y:S01]  /*efe0*/  @!UP4 USHF.R.S32.HI UR17, URZ, 0x1f, UR9 ;  /* 0x0000001fff11c899 */ /* 0x000fe20008011409 */
[----:B------:R0:W3:Y:S01]  /*eff0*/  @!P6 LDG.E.CONSTANT R115, desc[UR6][R12.64] ;  /* 0x000000060c73e981 */ /* 0x0000e2000c1e9900 */
[----:B------:R-:W-:Y:S01]  /*f000*/  UISETP.GE.AND UP3, UPT, UR9, UR72, UPT ;  /* 0x000000480900728c */ /* 0x000fe2000bf66270 */
[----:B------:R-:W-:Y:S01]  /*f010*/  @!P3 LEA R14, P6, R6, UR42, 0x1 ;  /* 0x0000002a060ebc11 */ /* 0x000fe2000f8c08ff */
[----:B----4-:R-:W-:Y:S01]  /*f020*/  @!P5 IMAD.U32 R4, R15, 0x10000, RZ ;  /* 0x000100000f04d824 */ /* 0x010fe200078e00ff */
[----:B------:R-:W-:Y:S01]  /*f030*/  @!UP4 UIMAD UR17, UR17, UR44, URZ ;  /* 0x0000002c1111c2a4 */ /* 0x000fe2000f8e02ff */
[----:B------:R-:W-:Y:S01]  /*f040*/  @!P3 IADD3 R5, PT, PT, R7, UR18, RZ ;  /* 0x000000120705bc10 */ /* 0x000fe2000fffe0ff */
[----:B------:R-:W-:Y:S01]  /*f050*/  STL [R1+0x1e0], R111 ;  /* 0x0001e06f01007387 */ /* 0x000fe20000100800 */
[----:B------:R-:W-:-:S02]  /*f060*/  UISETP.GE.AND UP0, UPT, UR8, UR72, UPT ;  /* 0x000000480800728c */ /* 0x000fc4000bf06270 */
[----:B------:R-:W-:Y:S01]  /*f070*/  @!UP4 UIMAD.WIDE.U32 UR20, UR9, UR44, UR40 ;  /* 0x0000002c0914c2a5 */ /* 0x000fe2000f8e0028 */
[----:B------:R-:W-:Y:S01]  /*f080*/  @P5 STL [R1+0x3e0], RZ ;  /* 0x0003e0ff01005387 */ /* 0x000fe20000100800 */
[----:B------:R-:W-:Y:S01]  /*f090*/  @!UP4 UIMAD UR17, UR9, UR45, UR17 ;  /* 0x0000002d0911c2a4 */ /* 0x000fe2000f8e0211 */
[----:B------:R-:W-:Y:S02]  /*f0a0*/  @!P3 LEA.HI.X R15, R6, UR43, R5, 0x1, P6 ;  /* 0x0000002b060fbc11 */ /* 0x000fe4000b0f0c05 */
[----:B------:R1:W-:Y:S01]  /*f0b0*/  @!P5 STL [R1+0x3e0], R4 ;  /* 0x0003e0040100d387 */ /* 0x0003e20000100800 */
[----:B------:R-:W-:Y:S02]  /*f0c0*/  @!P4 SHF.L.U32 R6, R19, 0x10, RZ ;  /* 0x000000101306c819 */ /* 0x000fe400000006ff */
[----:B------:R-:W-:Y:S01]  /*f0d0*/  PLOP3.LUT P5, PT, PT, PT, UP3, 0x80, 0x8 ;  /* 0x000000000008781c */ /* 0x000fe20003faf038 */
[----:B------:R-:W-:Y:S02]  /*f0e0*/  @!UP4 ULEA UR22, UP2, UR20, UR38, 0x2 ;  /* 0x000000261416c291 */ /* 0x000fe4000f8410ff */
[----:B------:R-:W-:Y:S01]  /*f0f0*/  @!UP4 UIADD3 UR17, UPT, UPT, UR21, UR17, URZ ;  /* 0x000000111511c290 */ /* 0x000fe2000fffe0ff */
[----:B------:R-:W-:Y:S01]  /*f100*/  STL [R1+0x1e4], R112 ;  /* 0x0001e47001007387 */ /* 0x000fe20000100800 */
[----:B------:R-:W-:Y:S01]  /*f110*/  UISETP.GE.AND UP1, UPT, UR8, UR72, UPT ;  /* 0x000000480800728c */ /* 0x000fe2000bf26270 */
[----:B------:R-:W-:Y:S01]  /*f120*/  PLOP3.LUT P6, PT, PT, PT, UP4, 0x80, 0x8 ;  /* 0x000000000008781c */ /* 0x000fe20003fcf048 */
[----:B------:R-:W-:Y:S01]  /*f130*/  @!UP3 USHF.R.S32.HI UR18, URZ, 0x1f, UR9 ;  /* 0x0000001fff12b899 */ /* 0x000fe20008011409 */
[----:B------:R-:W-:Y:S01]  /*f140*/  @P4 STL [R1+0x3e4], RZ ;  /* 0x0003e4ff01004387 */ /* 0x000fe20000100800 */
[----:B------:R-:W-:-:S03]  /*f150*/  @!UP4 ULEA.HI.X UR23, UR20, UR39, UR17, 0x2, UP2 ;  /* 0x000000271417c291 */ /* 0x000fc600090f1411 */
[----:B------:R4:W-:Y:S01]  /*f160*/  @!P4 STL [R1+0x3e4], R6 ;  /* 0x0003e4060100c387 */ /* 0x0009e20000100800 */
[----:B------:R-:W-:Y:S01]  /*f170*/  PLOP3.LUT P4, PT, PT, PT, UP0, 0x80, 0x8 ;  /* 0x000000000008781c */ /* 0x000fe20003f8f008 */
[----:B------:R-:W-:Y:S02]  /*f180*/  @!UP3 UIMAD UR17, UR18, UR24, URZ ;  /* 0x000000181211b2a4 */ /* 0x000fe4000f8e02ff */
[----:B------:R-:W-:Y:S01]  /*f190*/  @!UP0 USHF.R.S32.HI UR19, URZ, 0x1f, UR8 ;  /* 0x0000001fff138899 */ /* 0x000fe20008011408 */
[----:B0-----:R-:W-:Y:S01]  /*f1a0*/  IMAD.U32 R12, RZ, RZ, UR22 ;  /* 0x00000016ff0c7e24 */ /* 0x001fe2000f8e00ff */
[----:B------:R-:W-:Y:S01]  /*f1b0*/  MOV R13, UR23 ;  /* 0x00000017000d7c02 */ /* 0x000fe20008000f00 */
[----:B------:R-:W-:Y:S02]  /*f1c0*/  @!UP3 UIMAD UR17, UR9, UR25, UR17 ;  /* 0x000000190911b2a4 */ /* 0x000fe4000f8e0211 */
[C-C-:B-1----:R-:W-:Y:S01]  /*f1d0*/  @!P5 IMAD.WIDE.U32 R4, R209.reuse, UR9, R64.reuse ;  /* 0x00000009d104dc25 */ /* 0x142fe2000f8e0040 */
[----:B------:R-:W-:Y:S01]  /*f1e0*/  @!UP0 UIMAD UR24, UR19, UR24, URZ ;  /* 0x00000018131882a4 */ /* 0x000fe2000f8e02ff */
[----:B------:R-:W-:Y:S01]  /*f1f0*/  LOP3.LUT P0, RZ, R206, 0x4000, RZ, 0xc0, !PT ;  /* 0x00004000ceff7812 */ /* 0x000fe2000780c0ff */
[----:B------:R-:W-:Y:S01]  /*f200*/  @!UP1 USHF.R.S32.HI UR9, URZ, 0x1f, UR8 ;  /* 0x0000001fff099899 */ /* 0x000fe20008011408 */
[----:B------:R0:W3:Y:S01]  /*f210*/  @!P6 LDG.E.CONSTANT R116, desc[UR6][R12.64] ;  /* 0x000000060c74e981 */ /* 0x0000e2000c1e9900 */
[----:B------:R-:W-:Y:S01]  /*f220*/  @!UP0 UIMAD UR24, UR8, UR25, UR24 ;  /* 0x00000019081882a4 */ /* 0x000fe2000f8e0218 */
[C---:B------:R-:W-:Y:S01]  /*f230*/  @!P5 LEA R16, P6, R4.reuse, UR42, 0x1 ;  /* 0x0000002a0410dc11 */ /* 0x040fe2000f8c08ff */
[----:B------:R-:W-:Y:S01]  /*f240*/  @!P4 IMAD.WIDE.U32 R64, R209, UR8, R64 ;  /* 0x00000008d140cc25 */ /* 0x000fe2000f8e0040 */
[----:B------:R-:W-:Y:S01]  /*f250*/  @!P5 IADD3 R5, PT, PT, R5, UR17, RZ ;  /* 0x000000110505dc10 */ /* 0x000fe2000fffe0ff */
[----:B------:R-:W-:Y:S01]  /*f260*/  @!UP1 UIMAD UR9, UR9, UR44, URZ ;  /* 0x0000002c090992a4 */ /* 0x000fe2000f8e02ff */
[----:B----4-:R-:W4:Y:S01]  /*f270*/  @!P2 LDG.E.U16.CONSTANT R6, desc[UR6][R10.64] ;  /* 0x000000060a06a981 */ /* 0x010f22000c1e9500 */
[----:B------:R-:W-:Y:S01]  /*f280*/  @!UP1 UIMAD.WIDE.U32 UR40, UR8, UR44, UR40 ;  /* 0x0000002c082892a5 */ /* 0x000fe2000f8e0028 */
[----:B------:R-:W-:Y:S01]  /*f290*/  @!P5 LEA.HI.X R17, R4, UR43, R5, 0x1, P6 ;  /* 0x0000002b0411dc11 */ /* 0x000fe2000b0f0c05 */
[----:B------:R-:W-:Y:S01]  /*f2a0*/  @!P4 VIADD R5, R65, UR24 ;  /* 0x000000184105cc36 */ /* 0x000fe20008000000 */
[----:B------:R-:W-:Y:S01]  /*f2b0*/  @!UP1 UIMAD UR8, UR8, UR45, UR9 ;  /* 0x0000002d080892a4 */ /* 0x000fe2000f8e0209 */
[----:B------:R-:W-:Y:S01]  /*f2c0*/  @!P4 LEA R18, P6, R64, UR42, 0x1 ;  /* 0x0000002a4012cc11 */ /* 0x000fe2000f8c08ff */
[----:B------:R-:W5:Y:S01]  /*f2d0*/  @!P1 LDG.E.U16.CONSTANT R4, desc[UR6][R8.64] ;  /* 0x0000000608049981 */ /* 0x000f62000c1e9500 */
[----:B------:R-:W-:-:S02]  /*f2e0*/  @!UP1 ULEA UR38, UP0, UR40, UR38, 0x2 ;  /* 0x0000002628269291 */ /* 0x000fc4000f8010ff */
[----:B------:R-:W-:Y:S01]  /*f2f0*/  @!UP1 UIADD3 UR8, UPT, UPT, UR41, UR8, URZ ;  /* 0x0000000829089290 */ /* 0x000fe2000fffe0ff */
[----:B------:R-:W-:Y:S01]  /*f300*/  @!P4 LEA.HI.X R19, R64, UR43, R5, 0x1, P6 ;  /* 0x0000002b4013cc11 */ /* 0x000fe2000b0f0c05 */
[----:B------:R-:W3:Y:S01]  /*f310*/  @!P3 LDG.E.U16.CONSTANT R14, desc[UR6][R14.64] ;  /* 0x000000060e0eb981 */ /* 0x000ee2000c1e9500 */
[----:B------:R-:W-:Y:S01]  /*f320*/  PLOP3.LUT P6, PT, PT, PT, UP1, 0x80, 0x8 ;  /* 0x000000000008781c */ /* 0x000fe20003fcf018 */
[----:B------:R-:W-:Y:S01]  /*f330*/  @!UP1 ULEA.HI.X UR39, UR40, UR39, UR8, 0x2, UP0 ;  /* 0x0000002728279291 */ /* 0x000fe200080f1408 */
[----:B------:R-:W-:Y:S01]  /*f340*/  MOV R117, 0xffffffff ;  /* 0xffffffff00757802 */ /* 0x000fe20000000f00 */
[----:B------:R-:W3:Y:S01]  /*f350*/  @!P5 LDG.E.U16.CONSTANT R16, desc[UR6][R16.64] ;  /* 0x000000061010d981 */ /* 0x000ee2000c1e9500 */
[----:B0-----:R-:W-:-:S03]  /*f360*/  MOV R12, UR38 ;  /* 0x00000026000c7c02 */ /* 0x001fc60008000f00 */
[----:B------:R-:W-:Y:S01]  /*f370*/  IMAD.U32 R13, RZ, RZ, UR39 ;  /* 0x00000027ff0d7e24 */ /* 0x000fe2000f8e00ff */
[----:B------:R-:W3:Y:S04]  /*f380*/  @!P4 LDG.E.U16.CONSTANT R18, desc[UR6][R18.64] ;  /* 0x000000061212c981 */ /* 0x000ee8000c1e9500 */
[----:B------:R-:W3:Y:S04]  /*f390*/  @!P0 LDG.E.U16.CONSTANT R84, desc[UR6][R108.64] ;  /* 0x000000066c548981 */ /* 0x000ee8000c1e9500 */
[----:B------:R-:W3:Y:S04]  /*f3a0*/  @!P6 LDG.E.CONSTANT R117, desc[UR6][R12.64] ;  /* 0x000000060c75e981 */ /* 0x000ee8000c1e9900 */
[----:B--2---:R-:W-:Y:S04]  /*f3b0*/  STL [R1+0x1e8], R113 ;  /* 0x0001e87101007387 */ /* 0x004fe80000100800 */
[----:B------:R-:W-:Y:S01]  /*f3c0*/  @P1 STL [R1+0x3e8], RZ ;  /* 0x0003e8ff01001387 */ /* 0x000fe20000100800 */
[----:B----4-:R-:W-:-:S02]  /*f3d0*/  @!P2 SHF.L.U32 R6, R6, 0x10, RZ ;  /* 0x000000100606a819 */ /* 0x010fc400000006ff */
[----:B-----5:R-:W-:-:S05]  /*f3e0*/  @!P1 SHF.L.U32 R4, R4, 0x10, RZ ;  /* 0x0000001004049819 */ /* 0x020fca00000006ff */
[----:B------:R-:W-:Y:S01]  /*f3f0*/  @!P1 STL [R1+0x3e8], R4 ;  /* 0x0003e80401009387 */ /* 0x000fe20000100800 */
[----:B---3--:R-:W-:-:S03]  /*f400*/  @!P3 IMAD.U32 R8, R14, 0x10000, RZ ;  /* 0x000100000e08b824 */ /* 0x008fc600078e00ff */
[----:B------:R-:W-:Y:S01]  /*f410*/  STL [R1+0x1ec], R114 ;  /* 0x0001ec7201007387 */ /* 0x000fe20000100800 */
[----:B------:R-:W-:-:S03]  /*f420*/  @!P5 SHF.L.U32 R16, R16, 0x10, RZ ;  /* 0x000000101010d819 */ /* 0x000fc600000006ff */
[----:B------:R-:W-:Y:S04]  /*f430*/  @P2 STL [R1+0x3ec], RZ ;  /* 0x0003ecff01002387 */ /* 0x000fe80000100800 */
[----:B------:R0:W-:Y:S01]  /*f440*/  @!P2 STL [R1+0x3ec], R6 ;  /* 0x0003ec060100a387 */ /* 0x0001e20000100800 */
[----:B------:R-:W-:-:S03]  /*f450*/  @!P4 SHF.L.U32 R72, R18, 0x10, RZ ;  /* 0x000000101248c819 */ /* 0x000fc600000006ff */
[----:B------:R-:W-:Y:S04]  /*f460*/  STL [R1+0x1f0], R115 ;  /* 0x0001f07301007387 */ /* 0x000fe80000100800 */
[----:B------:R-:W-:Y:S04]  /*f470*/  @P3 STL [R1+0x3f0], RZ ;  /* 0x0003f0ff01003387 */ /* 0x000fe80000100800 */
[----:B------:R1:W-:Y:S01]  /*f480*/  @!P3 STL [R1+0x3f0], R8 ;  /* 0x0003f0080100b387 */ /* 0x0003e20000100800 */
[----:B------:R-:W-:-:S03]  /*f490*/  @!P0 IMAD.U32 R84, R84, 0x10000, RZ ;  /* 0x0001000054548824 */ /* 0x000fc600078e00ff */
[----:B------:R-:W-:Y:S04]  /*f4a0*/  STL [R1+0x1f4], R116 ;  /* 0x0001f47401007387 */ /* 0x000fe80000100800 */
[----:B------:R-:W-:Y:S04]  /*f4b0*/  @P5 STL [R1+0x3f4], RZ ;  /* 0x0003f4ff01005387 */ /* 0x000fe80000100800 */
[----:B------:R2:W-:Y:S04]  /*f4c0*/  @!P5 STL [R1+0x3f4], R16 ;  /* 0x0003f4100100d387 */ /* 0x0005e80000100800 */
[----:B------:R-:W-:Y:S04]  /*f4d0*/  STL [R1+0x1f8], R117 ;  /* 0x0001f87501007387 */ /* 0x000fe80000100800 */
[----:B------:R-:W-:Y:S04]  /*f4e0*/  @P4 STL [R1+0x3f8], RZ ;  /* 0x0003f8ff01004387 */ /* 0x000fe80000100800 */
[----:B------:R3:W-:Y:S04]  /*f4f0*/  @!P4 STL [R1+0x3f8], R72 ;  /* 0x0003f8480100c387 */ /* 0x0007e80000100800 */
[----:B------:R-:W-:Y:S04]  /*f500*/  STL [R1+0x1fc], R0 ;  /* 0x0001fc0001007387 */ /* 0x000fe80000100800 */
[----:B------:R-:W-:Y:S04]  /*f510*/  @P0 STL [R1+0x3fc], RZ ;  /* 0x0003fcff01000387 */ /* 0x000fe80000100800 */
[----:B------:R4:W-:Y:S04]  /*f520*/  @!P0 STL [R1+0x3fc], R84 ;  /* 0x0003fc5401008387 */ /* 0x0009e80000100800 */
[----:B0-----:R-:W5:Y:S04]  /*f530*/  LDL.128 R4, [R1] ;  /* 0x0000000001047983 */ /* 0x001f680000100c00 */
[----:B-1----:R-:W5:Y:S04]  /*f540*/  LDL.128 R8, [R1+0x10] ;  /* 0x0000100001087983 */ /* 0x002f680000100c00 */
[----:B------:R-:W5:Y:S04]  /*f550*/  LDL.128 R12, [R1+0x20] ;  /* 0x00002000010c7983 */ /* 0x000f680000100c00 */
[----:B--2---:R-:W2:Y:S04]  /*f560*/  LDL.128 R16, [R1+0x30] ;  /* 0x0000300001107983 */ /* 0x004ea80000100c00 */
[----:B------:R-:W2:Y:S04]  /*f570*/  LDL.128 R60, [R1+0x40] ;  /* 0x00004000013c7983 */ /* 0x000ea80000100c00 */
[----:B------:R-:W2:Y:S04]  /*f580*/  LDL.128 R64, [R1+0x50] ;  /* 0x0000500001407983 */ /* 0x000ea80000100c00 */
[----:B------:R-:W2:Y:S04]  /*f590*/  LDL.128 R68, [R1+0x60] ;  /* 0x0000600001447983 */ /* 0x000ea80000100c00 */
[----:B---3--:R-:W3:Y:S04]  /*f5a0*/  LDL.128 R72, [R1+0x70] ;  /* 0x0000700001487983 */ /* 0x008ee80000100c00 */
[----:B------:R-:W3:Y:S04]  /*f5b0*/  LDL.128 R76, [R1+0x80] ;  /* 0x00008000014c7983 */ /* 0x000ee80000100c00 */
[----:B------:R-:W3:Y:S04]  /*f5c0*/  LDL.128 R80, [R1+0x90] ;  /* 0x0000900001507983 */ /* 0x000ee80000100c00 */
[----:B----4-:R-:W4:Y:S04]  /*f5d0*/  LDL.128 R84, [R1+0xa0] ;  /* 0x0000a00001547983 */ /* 0x010f280000100c00 */
[----:B------:R-:W4:Y:S01]  /*f5e0*/  LDL.128 R88, [R1+0xb0] ;  /* 0x0000b00001587983 */ /* 0x000f220000100c00 */
[----:B-----5:R-:W-:-:S04]  /*f5f0*/  VIMNMX3 R4, R4, R5, R6, !PT ;  /* 0x000000050404720f */ /* 0x020fc80007800106 */
[----:B------:R-:W-:-:S04]  /*f600*/  VIMNMX3 R4, R4, R7, R8, !PT ;  /* 0x000000070404720f */ /* 0x000fc80007800108 */
[----:B------:R-:W-:-:S04]  /*f610*/  VIMNMX3 R4, R4, R9, R10, !PT ;  /* 0x000000090404720f */ /* 0x000fc8000780010a */
[----:B------:R-:W-:-:S04]  /*f620*/  VIMNMX3 R4, R4, R11, R12, !PT ;  /* 0x0000000b0404720f */ /* 0x000fc8000780010c */
[----:B------:R-:W-:-:S04]  /*f630*/  VIMNMX3 R4, R4, R13, R14, !PT ;  /* 0x0000000d0404720f */ /* 0x000fc8000780010e */
[----:B--2---:R-:W-:-:S04]  /*f640*/  VIMNMX3 R4, R4, R15, R16, !PT ;  /* 0x0000000f0404720f */ /* 0x004fc80007800110 */
[----:B------:R-:W-:-:S04]  /*f650*/  VIMNMX3 R4, R4, R17, R18, !PT ;  /* 0x000000110404720f */ /* 0x000fc80007800112 */
[----:B------:R-:W-:-:S04]  /*f660*/  VIMNMX3 R4, R4, R19, R60, !PT ;  /* 0x000000130404720f */ /* 0x000fc8000780013c */
[----:B------:R-:W-:-:S04]  /*f670*/  VIMNMX3 R4, R4, R61, R62, !PT ;  /* 0x0000003d0404720f */ /* 0x000fc8000780013e */
[----:B------:R-:W-:-:S04]  /*f680*/  VIMNMX3 R4, R4, R63, R64, !PT ;  /* 0x0000003f0404720f */ /* 0x000fc80007800140 */
[----:B------:R-:W-:-:S04]  /*f690*/  VIMNMX3 R4, R4, R65, R66, !PT ;  /* 0x000000410404720f */ /* 0x000fc80007800142 */
[----:B------:R-:W-:-:S04]  /*f6a0*/  VIMNMX3 R4, R4, R67, R68, !PT ;  /* 0x000000430404720f */ /* 0x000fc80007800144 */
[----:B------:R-:W-:-:S04]  /*f6b0*/  VIMNMX3 R4, R4, R69, R70, !PT ;  /* 0x000000450404720f */ /* 0x000fc80007800146 */
[----:B---3--:R-:W-:-:S04]  /*f6c0*/  VIMNMX3 R4, R4, R71, R72, !PT ;  /* 0x000000470404720f */ /* 0x008fc80007800148 */
[----:B------:R-:W-:-:S04]  /*f6d0*/  VIMNMX3 R4, R4, R73, R74, !PT ;  /* 0x000000490404720f */ /* 0x000fc8000780014a */
[----:B------:R-:W-:-:S04]  /*f6e0*/  VIMNMX3 R4, R4, R75, R76, !PT ;  /* 0x0000004b0404720f */ /* 0x000fc8000780014c */
[----:B------:R-:W-:-:S04]  /*f6f0*/  VIMNMX3 R4, R4, R77, R78, !PT ;  /* 0x0000004d0404720f */ /* 0x000fc8000780014e */
[----:B------:R-:W-:-:S04]  /*f700*/  VIMNMX3 R4, R4, R79, R80, !PT ;  /* 0x0000004f0404720f */ /* 0x000fc80007800150 */
[----:B------:R-:W-:-:S04]  /*f710*/  VIMNMX3 R4, R4, R81, R82, !PT ;  /* 0x000000510404720f */ /* 0x000fc80007800152 */
[----:B----4-:R-:W-:-:S04]  /*f720*/  VIMNMX3 R4, R4, R83, R84, !PT ;  /* 0x000000530404720f */ /* 0x010fc80007800154 */
[----:B------:R-:W-:-:S04]  /*f730*/  VIMNMX3 R4, R4, R85, R86, !PT ;  /* 0x000000550404720f */ /* 0x000fc80007800156 */
        /* <DEDUP_REMOVED lines=42> */
[----:B------:R-:W-:-:S04]  /*f9e0*/  VIMNMX3 R203, R203, 0xffffffff, R0, !PT ;  /* 0xffffffffcbcb780f */ /* 0x000fc80007800100 */
[----:B------:R-:W-:-:S05]  /*f9f0*/  I2FP.F32.S32 R203, R203 ;  /* 0x000000cb00cb7245 */ /* 0x000fca0000201400 */
[----:B------:R-:W0:Y:S02]  /*fa00*/  SHFL.DOWN PT, R0, R203, 0x10, 0x1f ;  /* 0x0a001f00cb007f89 */ /* 0x000e2400000e0000 */
[----:B0-----:R-:W-:-:S05]  /*fa10*/  FMNMX R3, R203, R0, !PT ;  /* 0x00000000cb037209 */ /* 0x001fca0007800000 */
[----:B------:R-:W0:Y:S02]  /*fa20*/  SHFL.DOWN PT, R0, R3, 0x8, 0x1f ;  /* 0x09001f0003007f89 */ /* 0x000e2400000e0000 */
[----:B0-----:R-:W-:Y:S02]  /*fa30*/  FMNMX R4, R3, R0, !PT ;  /* 0x0000000003047209 */ /* 0x001fe40007800000 */
[----:B------:R-:W0:Y:S03]  /*fa40*/  LDC R0, c[0x0][0x454] ;  /* 0x00011500ff007b82 */ /* 0x000e260000000800 */
[----:B------:R-:W1:Y:S02]  /*fa50*/  SHFL.DOWN PT, R5, R4, 0x4, 0x1f ;  /* 0x08801f0004057f89 */ /* 0x000e6400000e0000 */
[----:B-1----:R-:W-:-:S05]  /*fa60*/  FMNMX R5, R4, R5, !PT ;  /* 0x0000000504057209 */ /* 0x002fca0007800000 */
[----:B------:R-:W1:Y:S01]  /*fa70*/  SHFL.DOWN PT, R2, R5, 0x2, 0x1f ;  /* 0x08401f0005027f89 */ /* 0x000e6200000e0000 */
[----:B0-----:R-:W-:Y:S02]  /*fa80*/  ISETP.GE.AND P0, PT, R0, 0x1, PT ;  /* 0x000000010000780c */ /* 0x001fe40003f06270 */
[----:B-1----:R-:W-:-:S05]  /*fa90*/  FMNMX R2, R5, R2, !PT ;  /* 0x0000000205027209 */ /* 0x002fca0007800000 */
[----:B------:R0:W1:Y:S06]  /*faa0*/  SHFL.DOWN PT, R0, R2, 0x1, 0x1f ;  /* 0x08201f0002007f89 */ /* 0x00006c00000e0000 */
[----:B------:R-:W-:Y:S05]  /*fab0*/  @!P0 EXIT ;  /* 0x000000000000894d */ /* 0x000fea0003800000 */
[----:B------:R-:W2:Y:S01]  /*fac0*/  LDCU.64 UR74, c[0x0][0x420] ;  /* 0x00008400ff4a77ac */ /* 0x000ea20008000a00 */
[----:B------:R-:W3:Y:S01]  /*fad0*/  S2UR UR37, SR_CTAID.Y ;  /* 0x00000000002579c3 */ /* 0x000ee20000002600 */
[----:B------:R-:W-:Y:S01]  /*fae0*/  MOV.SPILL R187, UR6 ;  /* 0x0000000600bb7c02 */ /* 0x000fe20009000f00 */
[----:B------:R-:W2:Y:S01]  /*faf0*/  LDCU.128 UR64, c[0x0][0x410] ;  /* 0x00008200ff4077ac */ /* 0x000ea20008000c00 */
[----:B------:R-:W-:Y:S01]  /*fb00*/  MOV.SPILL R186, UR7 ;  /* 0x0000000700ba7c02 */ /* 0x000fe20009000f00 */
[----:B------:R-:W-:Y:S01]  /*fb10*/  UIADD3 UR38, UPT, UPT, UR4, 0x7f, URZ ;  /* 0x0000007f04267890 */ /* 0x000fe2000fffe0ff */
[----:B------:R-:W4:Y:S03]  /*fb20*/  LDCU.128 UR68, c[0x0][0x3b0] ;  /* 0x00007600ff4477ac */ /* 0x000f260008000c00 */
[----:B------:R5:W-:Y:S01]  /*fb30*/  STL.64 [R1+0x548], R186 ;  /* 0x000548ba01007387 */ /* 0x000be20000100a00 */
[----:B------:R-:W-:-:S02]  /*fb40*/  USHF.R.S32.HI UR8, URZ, 0x1f, UR38 ;  /* 0x0000001fff087899 */ /* 0x000fc40008011426 */
[----:B------:R-:W-:Y:S02]  /*fb50*/  UIADD3 UR5, UPT, UPT, UR4, 0x1, URZ ;  /* 0x0000000104057890 */ /* 0x000fe4000fffe0ff */
[----:B------:R-:W-:Y:S02]  /*fb60*/  USHF.R.S32.HI UR61, URZ, 0x1f, UR54 ;  /* 0x0000001fff3d7899 */ /* 0x000fe40008011436 */
[----:B------:R-:W-:Y:S02]  /*fb70*/  USHF.R.S32.HI UR9, URZ, 0x1f, UR5 ;  /* 0x0000001fff097899 */ /* 0x000fe40008011405 */
[----:B--2---:R-:W-:Y:S02]  /*fb80*/  UIADD3 UR74, UP0, UPT, UR74, UR64, URZ ;  /* 0x000000404a4a7290 */ /* 0x004fe4000ff1e0ff */
[----:B------:R-:W-:Y:S02]  /*fb90*/  UIMAD UR8, UR8, UR66, URZ ;  /* 0x00000042080872a4 */ /* 0x000fe4000f8e02ff */
[----:B------:R-:W-:-:S02]  /*fba0*/  UIADD3.X UR36, UPT, UPT, UR75, UR65, URZ, UP0, !UPT ;  /* 0x000000414b247290 */ /* 0x000fc400087fe4ff */
[----:B---3--:R-:W-:Y:S02]  /*fbb0*/  UIMAD.WIDE.U32 UR74, UR74, UR37, URZ ;  /* 0x000000254a4a72a5 */ /* 0x008fe4000f8e00ff */
[----:B------:R-:W-:Y:S02]  /*fbc0*/  UIMAD UR36, UR36, UR37, URZ ;  /* 0x00000025242472a4 */ /* 0x000fe4000f8e02ff */
[----:B------:R-:W-:Y:S02]  /*fbd0*/  UIMAD UR8, UR38, UR67, UR8 ;  /* 0x00000043260872a4 */ /* 0x000fe4000f8e0208 */
[----:B------:R-:W-:Y:S02]  /*fbe0*/  UIADD3 UR75, UPT, UPT, UR75, UR36, URZ ;  /* 0x000000244b4b7290 */ /* 0x000fe4000fffe0ff */
[----:B------:R-:W-:Y:S02]  /*fbf0*/  UIMAD UR9, UR9, UR66, URZ ;  /* 0x00000042090972a4 */ /* 0x000fe4000f8e02ff */
[----:B------:R-:W-:-:S02]  /*fc00*/  UIMAD.WIDE.U32 UR38, UR38, UR66, UR74 ;  /* 0x00000042262672a5 */ /* 0x000fc4000f8e004a */
[----:B------:R-:W-:Y:S02]  /*fc10*/  UIMAD UR9, UR5, UR67, UR9 ;  /* 0x00000043050972a4 */ /* 0x000fe4000f8e0209 */
[----:B------:R-:W-:Y:S02]  /*fc20*/  UIMAD.WIDE.U32 UR36, UR5, UR66, UR74 ;  /* 0x00000042052472a5 */ /* 0x000fe4000f8e004a */
[----:B------:R-:W-:Y:S02]  /*fc30*/  UIADD3 UR39, UPT, UPT, UR39, UR8, URZ ;  /* 0x0000000827277290 */ /* 0x000fe4000fffe0ff */
[----:B----4-:R-:W-:Y:S02]  /*fc40*/  ULEA UR8, UP0, UR38, UR68, 0x2 ;  /* 0x0000004426087291 */ /* 0x010fe4000f8010ff */
[----:B------:R-:W-:Y:S02]  /*fc50*/  UIADD3 UR37, UPT, UPT, UR37, UR9, URZ ;  /* 0x0000000925257290 */ /* 0x000fe4000fffe0ff */
[----:B------:R-:W-:-:S02]  /*fc60*/  UIMAD UR61, UR61, UR66, URZ ;  /* 0x000000423d3d72a4 */ /* 0x000fc4000f8e02ff */
[----:B------:R-:W-:Y:S01]  /*fc70*/  ULEA.HI.X UR9, UR38, UR69, UR39, 0x2, UP0 ;  /* 0x0000004526097291 */ /* 0x000fe200080f1427 */
[----:B------:R-:W-:Y:S01]  /*fc80*/  MOV.SPILL R207, UR8 ;  /* 0x0000000800cf7c02 */ /* 0x000fe20009000f00 */
[----:B------:R-:W-:Y:S02]  /*fc90*/  ULEA UR73, UP0, UR36, UR68, 0x2 ;  /* 0x0000004424497291 */ /* 0x000fe4000f8010ff */
[----:B------:R-:W-:Y:S02]  /*fca0*/  UIADD3 UR20, UPT, UPT, UR4, 0x10, URZ ;  /* 0x0000001004147890 */ /* 0x000fe4000fffe0ff */
[----:B------:R-:W-:Y:S01]  /*fcb0*/  USHF.R.S32.HI UR60, URZ, 0x1f, UR48 ;  /* 0x0000001fff3c7899 */ /* 0x000fe20008011430 */
[----:B------:R-:W-:Y:S01]  /*fcc0*/  MOV.SPILL R206, UR9 ;  /* 0x0000000900ce7c02 */ /* 0x000fe20009000f00 */
[----:B------:R-:W-:Y:S02]  /*fcd0*/  UIMAD UR61, UR54, UR67, UR61 ;  /* 0x00000043363d72a4 */ /* 0x000fe4000f8e023d */
[----:B------:R-:W-:-:S02]  /*fce0*/  UIMAD.WIDE.U32 UR38, UR54, UR66, UR74 ;  /* 0x00000042362672a5 */ /* 0x000fc4000f8e004a */
[----:B------:R-:W-:Y:S01]  /*fcf0*/  ULEA.HI.X UR5, UR36, UR69, UR37, 0x2, UP0 ;  /* 0x0000004524057291 */ /* 0x000fe200080f1425 */
[----:B------:R2:W-:Y:S01]  /*fd00*/  STL.64 [R1+0x550], R206 ;  /* 0x000550ce01007387 */ /* 0x0005e20000100a00 */
[----:B------:R-:W-:Y:S02]  /*fd10*/  USHF.R.S32.HI UR62, URZ, 0x1f, UR20 ;  /* 0x0000001fff3e7899 */ /* 0x000fe40008011414 */
[----:B------:R-:W-:Y:S02]  /*fd20*/  UIMAD UR60, UR60, UR66, URZ ;  /* 0x000000423c3c72a4 */ /* 0x000fe4000f8e02ff */
[----:B------:R-:W-:Y:S01]  /*fd30*/  UIADD3 UR61, UPT, UPT, UR39, UR61, URZ ;  /* 0x0000003d273d7290 */ /* 0x000fe2000fffe0ff */
[----:B------:R-:W-:Y:S01]  /*fd40*/  MOV R68, UR5 ;  /* 0x0000000500447c02 */ /* 0x000fe20008000f00 */
[----:B------:R-:W-:Y:S02]  /*fd50*/  ULEA UR76, UP0, UR38, UR68, 0x2 ;  /* 0x00000044264c7291 */ /* 0x000fe4000f8010ff */
[----:B------:R-:W-:-:S02]  /*fd60*/  USHF.R.S32.HI UR57, URZ, 0x1f, UR16 ;  /* 0x0000001fff397899 */ /* 0x000fc40008011410 */
[----:B------:R-:W-:Y:S02]  /*fd70*/  UIMAD UR62, UR62, UR66, URZ ;  /* 0x000000423e3e72a4 */ /* 0x000fe4000f8e02ff */
[----:B------:R-:W-:Y:S02]  /*fd80*/  UIMAD UR60, UR48, UR67, UR60 ;  /* 0x00000043303c72a4 */ /* 0x000fe4000f8e023c */
[----:B------:R-:W-:Y:S02]  /*fd90*/  UIMAD.WIDE.U32 UR36, UR48, UR66, UR74 ;  /* 0x00000042302472a5 */ /* 0x000fe4000f8e004a */
[----:B------:R-:W-:Y:S02]  /*fda0*/  ULEA.HI.X UR5, UR38, UR69, UR61, 0x2, UP0 ;  /* 0x0000004526057291 */ /* 0x000fe400080f143d */
[----:B------:R-:W-:Y:S02]  /*fdb0*/  UIMAD UR57, UR57, UR66, URZ ;  /* 0x00000042393972a4 */ /* 0x000fe4000f8e02ff */
[----:B------:R-:W-:-:S02]  /*fdc0*/  UIMAD UR48, UR20, UR67, UR62 ;  /* 0x00000043143072a4 */ /* 0x000fc4000f8e023e */
[----:B------:R-:W-:Y:S01]  /*fdd0*/  UIADD3 UR60, UPT, UPT, UR37, UR60, URZ ;  /* 0x0000003c253c7290 */ /* 0x000fe2000fffe0ff */
[----:B------:R-:W-:Y:S01]  /*fde0*/  MOV R66, UR5 ;  /* 0x0000000500427c02 */ /* 0x000fe20008000f00 */
[----:B------:R-:W-:Y:S02]  /*fdf0*/  ULEA UR62, UP0, UR36, UR68, 0x2 ;  /* 0x00000044243e7291 */ /* 0x000fe4000f8010ff */
[----:B------:R-:W-:Y:S02]  /*fe00*/  USHF.R.S32.HI UR56, URZ, 0x1f, UR15 ;  /* 0x0000001fff387899 */ /* 0x000fe4000801140f */
[----:B------:R-:W-:Y:S02]  /*fe10*/  UIMAD UR57, UR16, UR67, UR57 ;  /* 0x00000043103972a4 */ /* 0x000fe4000f8e0239 */
[----:B------:R-:W-:Y:S02]  /*fe20*/  UIMAD.WIDE.U32 UR38, UR16, UR66, UR74 ;  /* 0x00000042102672a5 */ /* 0x000fe4000f8e004a */
[----:B------:R-:W-:-:S02]  /*fe30*/  ULEA.HI.X UR5, UR36, UR69, UR60, 0x2, UP0 ;  /* 0x0000004524057291 */ /* 0x000fc400080f143c */
[----:B------:R-:W-:Y:S02]  /*fe40*/  UIMAD UR56, UR56, UR66, URZ ;  /* 0x00000042383872a4 */ /* 0x000fe4000f8e02ff */
[----:B------:R-:W-:Y:S02]  /*fe50*/  UIADD3 UR57, UPT, UPT, UR39, UR57, URZ ;  /* 0x0000003927397290 */ /* 0x000fe4000fffe0ff */
[----:B------:R-:W-:Y:S01]  /*fe60*/  ULEA UR61, UP0, UR38, UR68, 0x2 ;  /* 0x00000044263d7291 */ /* 0x000fe2000f8010ff */
[----:B------:R-:W-:Y:S01]  /*fe70*/  IMAD.U32 R63, RZ, RZ, UR5 ;  /* 0x00000005ff3f7e24 */ /* 0x000fe2000f8e00ff */
[----:B------:R-:W-:Y:S02]  /*fe80*/  USHF.R.S32.HI UR53, URZ, 0x1f, UR14 ;  /* 0x0000001fff357899 */ /* 0x000fe4000801140e */
[----:B------:R-:W-:Y:S02]  /*fe90*/  UIMAD UR56, UR15, UR67, UR56 ;  /* 0x000000430f3872a4 */ /* 0x000fe4000f8e0238 */
[----:B------:R-:W-:-:S02]  /*fea0*/  UIMAD.WIDE.U32 UR36, UR15, UR66, UR74 ;  /* 0x000000420f2472a5 */ /* 0x000fc4000f8e004a */
[----:B------:R-:W-:Y:S02]  /*feb0*/  ULEA.HI.X UR5, UR38, UR69, UR57, 0x2, UP0 ;  /* 0x0000004526057291 */ /* 0x000fe400080f1439 */
[----:B------:R-:W-:Y:S02]  /*fec0*/  UIMAD UR53, UR53, UR66, URZ ;  /* 0x00000042353572a4 */ /* 0x000fe4000f8e02ff */
[----:B------:R-:W-:Y:S02]  /*fed0*/  UIADD3 UR56, UPT, UPT, UR37, UR56, URZ ;  /* 0x0000003825387290 */ /* 0x000fe4000fffe0ff */
[----:B------:R-:W-:Y:S01]  /*fee0*/  ULEA UR54, UP0, UR36, UR68, 0x2 ;  /* 0x0000004424367291 */ /* 0x000fe2000f8010ff */
[----:B------:R-:W-:Y:S01]  /*fef0*/  MOV R57, UR5 ;  /* 0x0000000500397c02 */ /* 0x000fe20008000f00 */
[----:B------:R-:W-:Y:S02]  /*ff00*/  USHF.R.S32.HI UR52, URZ, 0x1f, UR13 ;  /* 0x0000001fff347899 */ /* 0x000fe4000801140d */
[----:B------:R-:W-:-:S02]  /*ff10*/  UIMAD UR53, UR14, UR67, UR53 ;  /* 0x000000430e3572a4 */ /* 0x000fc4000f8e0235 */
[----:B------:R-:W-:Y:S02]  /*ff20*/  UIMAD.WIDE.U32 UR14, UR14, UR66, UR74 ;  /* 0x000000420e0e72a5 */ /* 0x000fe4000f8e004a */
[----:B------:R-:W-:Y:S02]  /*ff30*/  ULEA.HI.X UR5, UR36, UR69, UR56, 0x2, UP0 ;  /* 0x0000004524057291 */ /* 0x000fe400080f1438 */
[----:B------:R-:W-:Y:S02]  /*ff40*/  UIMAD UR52, UR52, UR66, URZ ;  /* 0x00000042343472a4 */ /* 0x000fe4000f8e02ff */
[----:B------:R-:W-:Y:S02]  /*ff50*/  UIADD3 UR53, UPT, UPT, UR15, UR53, URZ ;  /* 0x000000350f357290 */ /* 0x000fe4000fffe0ff */
[----:B------:R-:W-:Y:S01]  /*ff60*/  ULEA UR38, UP0, UR14, UR68, 0x2 ;  /* 0x000000440e267291 */ /* 0x000fe2000f8010ff */
[----:B------:R-:W-:Y:S01]  /*ff70*/  MOV R62, UR5 ;  /* 0x00000005003e7c02 */ /* 0x000fe20008000f00 */
[----:B------:R-:W-:-:S02]  /*ff80*/  USHF.R.S32.HI UR33, URZ, 0x1f, UR11 ;  /* 0x0000001fff217899 */ /* 0x000fc4000801140b */
[----:B------:R-:W-:Y:S02]  /*ff90*/  UIMAD UR52, UR13, UR67, UR52 ;  /* 0x000000430d3472a4 */ /* 0x000fe4000f8e0234 */
[----:B------:R-:W-:Y:S02]  /*ffa0*/  UIMAD.WIDE.U32 UR36, UR13, UR66, UR74 ;  /* 0x000000420d2472a5 */ /* 0x000fe4000f8e004a */
[----:B------:R-:W-:Y:S02]  /*ffb0*/  ULEA.HI.X UR5, UR14, UR69, UR53, 0x2, UP0 ;  /* 0x000000450e057291 */ /* 0x000fe400080f1435 */
[----:B------:R-:W-:Y:S02]  /*ffc0*/  UIMAD UR33, UR33, UR66, URZ ;  /* 0x00000042212172a4 */ /* 0x000fe4000f8e02ff */
[----:B------:R-:W-:Y:S02]  /*ffd0*/  UIADD3 UR52, UPT, UPT, UR37, UR52, URZ ;  /* 0x0000003425347290 */ /* 0x000fe4000fffe0ff */
[----:B------:R-:W-:Y:S01]  /*ffe0*/  ULEA UR56, UP0, UR36, UR68, 0x2 ;  /* 0x0000004424387291 */ /* 0x000fe2000f8010ff */
[----:B------:R-:W-:Y:S01]  /*fff0*/  IMAD.U32 R58, RZ, RZ, UR5 ;  /* 0x00000005ff3a7e24 */ /* 0x000fe2000f8e00ff */
[----:B------:R-:W-:-:S02]  /*10000*/  USHF.R.S32.HI UR32, URZ, 0x1f, UR12 ;  /* 0x0000001fff207899 */ /* 0x000fc4000801140c */
[----:B------:R-:W-:Y:S02]  /*10010*/  UIMAD UR33, UR11, UR67, UR33 ;  /* 0x000000430b2172a4 */ /* 0x000fe4000f8e0221 */
        /* <DEDUP_REMOVED lines=10> */
[----:B------:R-:W-:Y:S02]  /*100c0*/  UIADD3 UR26, UPT, UPT, UR4, 0xb, URZ ;  /* 0x0000000b041a7890 */ /* 0x000fe4000fffe0ff */
[----:B------:R-:W-:Y:S02]  /*100d0*/  UIMAD UR63, UR63, UR66, URZ ;  /* 0x000000423f3f72a4 */ /* 0x000fe4000f8e02ff */
[----:B------:R-:W-:Y:S01]  /*100e0*/  UIADD3 UR32, UPT, UPT, UR13, UR32, URZ ;  /* 0x000000200d207290 */ /* 0x000fe2000fffe0ff */
[----:B------:R-:W-:Y:S01]  /*100f0*/  MOV R59, UR5 ;  /* 0x00000005003b7c02 */ /* 0x000fe20008000f00 */
[----:B------:R-:W-:-:S02]  /*10100*/  ULEA UR39, UP0, UR12, UR68, 0x2 ;  /* 0x000000440c277291 */ /* 0x000fc4000f8010ff */
[----:B------:R-:W-:Y:S02]  /*10110*/  USHF.R.S32.HI UR59, URZ, 0x1f, UR26 ;  /* 0x0000001fff3b7899 */ /* 0x000fe4000801141a */
[----:B------:R-:W-:Y:S02]  /*10120*/  UIMAD UR63, UR10, UR67, UR63 ;  /* 0x000000430a3f72a4 */ /* 0x000fe4000f8e023f */
[----:B------:R-:W-:Y:S02]  /*10130*/  UIMAD.WIDE.U32 UR10, UR10, UR66, UR74 ;  /* 0x000000420a0a72a5 */ /* 0x000fe4000f8e004a */
[----:B------:R-:W-:Y:S02]  /*10140*/  ULEA.HI.X UR5, UR12, UR69, UR32, 0x2, UP0 ;  /* 0x000000450c057291 */ /* 0x000fe400080f1420 */
[----:B------:R-:W-:Y:S02]  /*10150*/  UIADD3 UR22, UPT, UPT, UR4, 0xc, URZ ;  /* 0x0000000c04167890 */ /* 0x000fe4000fffe0ff */
[----:B------:R-:W-:-:S02]  /*10160*/  UIMAD UR59, UR59, UR66, URZ ;  /* 0x000000423b3b72a4 */ /* 0x000fc4000f8e02ff */
[----:B------:R-:W-:Y:S01]  /*10170*/  UIADD3 UR63, UPT, UPT, UR11, UR63, URZ ;  /* 0x0000003f0b3f7290 */ /* 0x000fe2000fffe0ff */
[----:B------:R-:W-:Y:S01]  /*10180*/  IMAD.U32 R64, RZ, RZ, UR5 ;  /* 0x00000005ff407e24 */ /* 0x000fe2000f8e00ff */
[----:B------:R-:W-:Y:S02]  /*10190*/  ULEA UR37, UP0, UR10, UR68, 0x2 ;  /* 0x000000440a257291 */ /* 0x000fe4000f8010ff */
[----:B------:R-:W-:Y:S02]  /*101a0*/  USHF.R.S32.HI UR65, URZ, 0x1f, UR22 ;  /* 0x0000001fff417899 */ /* 0x000fe40008011416 */
[----:B------:R-:W-:Y:S02]  /*101b0*/  UIMAD UR59, UR26, UR67, UR59 ;  /* 0x000000431a3b72a4 */ /* 0x000fe4000f8e023b */
[----:B------:R-:W-:Y:S02]  /*101c0*/  UIMAD.WIDE.U32 UR12, UR26, UR66, UR74 ;  /* 0x000000421a0c72a5 */ /* 0x000fe4000f8e004a */
[----:B------:R-:W-:-:S02]  /*101d0*/  ULEA.HI.X UR5, UR10, UR69, UR63, 0x2, UP0 ;  /* 0x000000450a057291 */ /* 0x000fc400080f143f */
[----:B------:R-:W-:Y:S02]  /*101e0*/  UIADD3 UR29, UPT, UPT, UR4, 0xd, URZ ;  /* 0x0000000d041d7890 */ /* 0x000fe4000fffe0ff */
[----:B------:R-:W-:Y:S02]  /*101f0*/  UIMAD UR65, UR65, UR66, URZ ;  /* 0x00000042414172a4 */ /* 0x000fe4000f8e02ff */
[----:B------:R-:W-:Y:S01]  /*10200*/  UIADD3 UR59, UPT, UPT, UR13, UR59, URZ ;  /* 0x0000003b0d3b7290 */ /* 0x000fe2000fffe0ff */
[----:B------:R-:W-:Y:S01]  /*10210*/  MOV R60, UR5 ;  /* 0x00000005003c7c02 */ /* 0x000fe20008000f00 */
[----:B------:R-:W-:Y:S02]  /*10220*/  ULEA UR36, UP0, UR12, UR68, 0x2 ;  /* 0x000000440c247291 */ /* 0x000fe4000f8010ff */
[----:B------:R-:W-:Y:S02]  /*10230*/  USHF.R.S32.HI UR64, URZ, 0x1f, UR29 ;  /* 0x0000001fff407899 */ /* 0x000fe4000801141d */
[----:B------:R-:W-:-:S02]  /*10240*/  UIMAD UR65, UR22, UR67, UR65 ;  /* 0x00000043164172a4 */ /* 0x000fc4000f8e0241 */
        /* <DEDUP_REMOVED lines=23> */
[----:B------:R-:W-:Y:S01]  /*103c0*/  MOV R117, UR5 ;  /* 0x0000000500757c02 */ /* 0x000fe20008000f00 */
[----:B------:R-:W-:Y:S02]  /*103d0*/  UIMAD UR50, UR25, UR67, UR50 ;  /* 0x00000043193272a4 */ /* 0x000fe4000f8e0232 */
[----:B------:R-:W-:Y:S02]  /*103e0*/  UIMAD.WIDE.U32 UR12, UR25, UR66, UR74 ;  /* 0x00000042190c72a5 */ /* 0x000fe4000f8e004a */
[----:B------:R-:W-:-:S02]  /*103f0*/  ULEA.HI.X UR5, UR10, UR69, UR49, 0x2, UP0 ;  /* 0x000000450a057291 */ /* 0x000fc400080f1431 */
[----:B------:R-:W-:Y:S02]  /*10400*/  UIADD3 UR35, UPT, UPT, UR4, 0x11, URZ ;  /* 0x0000001104237890 */ /* 0x000fe4000fffe0ff */
[----:B------:R-:W-:Y:S02]  /*10410*/  UIADD3 UR50, UPT, UPT, UR13, UR50, URZ ;  /* 0x000000320d327290 */ /* 0x000fe4000fffe0ff */
[----:B------:R-:W-:Y:S01]  /*10420*/  ULEA UR16, UP0, UR12, UR68, 0x2 ;  /* 0x000000440c107291 */ /* 0x000fe2000f8010ff */
[----:B------:R-:W-:Y:S01]  /*10430*/  MOV R115, UR5 ;  /* 0x0000000500737c02 */ /* 0x000fe20008000f00 */
[----:B------:R-:W-:Y:S02]  /*10440*/  USHF.R.S32.HI UR55, URZ, 0x1f, UR35 ;  /* 0x0000001fff377899 */ /* 0x000fe40008011423 */
[----:B------:R-:W-:Y:S02]  /*10450*/  UIMAD.WIDE.U32 UR20, UR20, UR66, UR74 ;  /* 0x00000042141472a5 */ /* 0x000fe4000f8e004a */
[----:B------:R-:W-:-:S02]  /*10460*/  ULEA.HI.X UR5, UR12, UR69, UR50, 0x2, UP0 ;  /* 0x000000450c057291 */ /* 0x000fc400080f1432 */
[----:B------:R-:W-:Y:S02]  /*10470*/  UIADD3 UR19, UPT, UPT, UR4, 0x12, URZ ;  /* 0x0000001204137890 */ /* 0x000fe4000fffe0ff */
[----:B------:R-:W-:Y:S02]  /*10480*/  UIMAD UR55, UR55, UR66, URZ ;  /* 0x00000042373772a4 */ /* 0x000fe4000f8e02ff */
[----:B------:R-:W-:Y:S01]  /*10490*/  UIADD3 UR48, UPT, UPT, UR21, UR48, URZ ;  /* 0x0000003015307290 */ /* 0x000fe2000fffe0ff */
[----:B------:R-:W-:Y:S01]  /*104a0*/  IMAD.U32 R113, RZ, RZ, UR5 ;  /* 0x00000005ff717e24 */ /* 0x000fe2000f8e00ff */
        /* <DEDUP_REMOVED lines=14> */
[----:B------:R-:W-:Y:S02]  /*10590*/  UIMAD UR40, UR40, UR66, URZ ;  /* 0x00000042282872a4 */ /* 0x000fe4000f8e02ff */
[----:B------:R-:W-:-:S02]  /*105a0*/  UIADD3 UR51, UPT, UPT, UR13, UR51, URZ ;  /* 0x000000330d337290 */ /* 0x000fc4000fffe0ff */
[----:B------:R-:W-:Y:S01]  /*105b0*/  ULEA UR9, UP0, UR12, UR68, 0x2 ;  /* 0x000000440c097291 */ /* 0x000fe2000f8010ff */
[----:B------:R-:W-:Y:S01]  /*105c0*/  MOV R109, UR5 ;  /* 0x00000005006d7c02 */ /* 0x000fe20008000f00 */
[----:B------:R-:W-:Y:S02]  /*105d0*/  UIADD3 UR18, UPT, UPT, UR4, 0x14, URZ ;  /* 0x0000001404127890 */ /* 0x000fe4000fffe0ff */
[----:B------:R-:W-:Y:S02]  /*105e0*/  UIMAD UR40, UR27, UR67, UR40 ;  /* 0x000000431b2872a4 */ /* 0x000fe4000f8e0228 */
[----:B------:R-:W-:Y:S02]  /*105f0*/  UIMAD.WIDE.U32 UR10, UR27, UR66, UR74 ;  /* 0x000000421b0a72a5 */ /* 0x000fe4000f8e004a */
[----:B------:R-:W-:Y:S02]  /*10600*/  ULEA.HI.X UR5, UR12, UR69, UR51, 0x2, UP0 ;  /* 0x000000450c057291 */ /* 0x000fe400080f1433 */
[----:B------:R-:W-:-:S02]  /*10610*/  USHF.R.S32.HI UR58, URZ, 0x1f, UR18 ;  /* 0x0000001fff3a7899 */ /* 0x000fc40008011412 */
[----:B------:R-:W-:Y:S02]  /*10620*/  UIADD3 UR40, UPT, UPT, UR11, UR40, URZ ;  /* 0x000000280b287290 */ /* 0x000fe4000fffe0ff */
[----:B------:R-:W-:Y:S01]  /*10630*/  ULEA UR6, UP0, UR10, UR68, 0x2 ;  /* 0x000000440a067291 */ /* 0x000fe2000f8010ff */
[----:B------:R-:W-:Y:S01]  /*10640*/  IMAD.U32 R107, RZ, RZ, UR5 ;  /* 0x00000005ff6b7e24 */ /* 0x000fe2000f8e00ff */
[----:B------:R-:W-:Y:S02]  /*10650*/  UIMAD UR58, UR58, UR66, URZ ;  /* 0x000000423a3a72a4 */ /* 0x000fe4000f8e02ff */
[----:B------:R-:W-:Y:S02]  /*10660*/  ULEA.HI.X UR5, UR10, UR69, UR40, 0x2, UP0 ;  /* 0x000000450a057291 */ /* 0x000fe400080f1428 */
[----:B------:R-:W-:Y:S01]  /*10670*/  UIADD3 UR30, UPT, UPT, UR4, 0x15, URZ ;  /* 0x00000015041e7890 */ /* 0x000fe2000fffe0ff */
[----:B------:R-:W-:Y:S01]  /*10680*/  MOV R163, UR6 ;  /* 0x0000000600a37c02 */ /* 0x000fe20008000f00 */
[----:B------:R-:W-:-:S02]  /*10690*/  UIMAD UR58, UR18, UR67, UR58 ;  /* 0x00000043123a72a4 */ /* 0x000fc4000f8e023a */
[----:B------:R-:W-:Y:S01]  /*106a0*/  UIMAD.WIDE.U32 UR18, UR18, UR66, UR74 ;  /* 0x00000042121272a5 */ /* 0x000fe2000f8e004a */
[----:B------:R-:W-:Y:S01]  /*106b0*/  MOV R105, UR5 ;  /* 0x0000000500697c02 */ /* 0x000fe20008000f00 */
[----:B------:R-:W-:Y:S02]  /*106c0*/  USHF.R.S32.HI UR41, URZ, 0x1f, UR30 ;  /* 0x0000001fff297899 */ /* 0x000fe4000801141e */
[----:B------:R-:W-:Y:S02]  /*106d0*/  ULEA UR5, UP0, UR18, UR68, 0x2 ;  /* 0x0000004412057291 */ /* 0x000fe4000f8010ff */
[----:B------:R-:W-:Y:S02]  /*106e0*/  UIMAD UR41, UR41, UR66, URZ ;  /* 0x00000042292972a4 */ /* 0x000fe4000f8e02ff */
[----:B------:R-:W-:Y:S02]  /*106f0*/  UIADD3 UR58, UPT, UPT, UR19, UR58, URZ ;  /* 0x0000003a133a7290 */ /* 0x000fe4000fffe0ff */
[----:B------:R-:W-:Y:S01]  /*10700*/  UIMAD UR41, UR30, UR67, UR41 ;  /* 0x000000431e2972a4 */ /* 0x000fe2000f8e0229 */
[----:B------:R-:W-:Y:S01]  /*10710*/  IMAD.U32 R164, RZ, RZ, UR5 ;  /* 0x00000005ffa47e24 */ /* 0x000fe2000f8e00ff */
[----:B------:R-:W-:-:S02]  /*10720*/  UIMAD.WIDE.U32 UR10, UR30, UR66, UR74 ;  /* 0x000000421e0a72a5 */ /* 0x000fc4000f8e004a */
[----:B------:R-:W-:Y:S02]  /*10730*/  ULEA.HI.X UR5, UR18, UR69, UR58, 0x2, UP0 ;  /* 0x0000004512057291 */ /* 0x000fe400080f143a */
[----:B------:R-:W-:Y:S02]  /*10740*/  UIADD3 UR17, UPT, UPT, UR4, 0x16, URZ ;  /* 0x0000001604117890 */ /* 0x000fe4000fffe0ff */
[----:B------:R-:W-:Y:S02]  /*10750*/  UIADD3 UR41, UPT, UPT, UR11, UR41, URZ ;  /* 0x000000290b297290 */ /* 0x000fe4000fffe0ff */
[----:B------:R-:W-:Y:S01]  /*10760*/  ULEA UR6, UP0, UR10, UR68, 0x2 ;  /* 0x000000440a067291 */ /* 0x000fe2000f8010ff */
[----:B------:R-:W-:Y:S01]  /*10770*/  MOV R103, UR5 ;  /* 0x0000000500677c02 */ /* 0x000fe20008000f00 */
[----:B------:R-:W-:Y:S02]  /*10780*/  USHF.R.S32.HI UR42, URZ, 0x1f, UR17 ;  /* 0x0000001fff2a7899 */ /* 0x000fe40008011411 */
[----:B------:R-:W-:-:S02]  /*10790*/  UIADD3 UR34, UPT, UPT, UR4, 0x17, URZ ;  /* 0x0000001704227890 */ /* 0x000fc4000fffe0ff */
[----:B------:R-:W-:Y:S01]  /*107a0*/  ULEA.HI.X UR5, UR10, UR69, UR41, 0x2, UP0 ;  /* 0x000000450a057291 */ /* 0x000fe200080f1429 */
[----:B------:R-:W-:Y:S01]  /*107b0*/  MOV R165, UR6 ;  /* 0x0000000600a57c02 */ /* 0x000fe20008000f00 */
[----:B------:R-:W-:Y:S02]  /*107c0*/  UIMAD UR42, UR42, UR66, URZ ;  /* 0x000000422a2a72a4 */ /* 0x000fe4000f8e02ff */
[----:B------:R-:W-:Y:S02]  /*107d0*/  UIMAD.WIDE.U32 UR12, UR17, UR66, UR74 ;  /* 0x00000042110c72a5 */ /* 0x000fe4000f8e004a */
[----:B------:R-:W-:Y:S01]  /*107e0*/  USHF.R.S32.HI UR43, URZ, 0x1f, UR34 ;  /* 0x0000001fff2b7899 */ /* 0x000fe20008011422 */
[----:B------:R-:W-:Y:S01]  /*107f0*/  IMAD.U32 R101, RZ, RZ, UR5 ;  /* 0x00000005ff657e24 */ /* 0x000fe2000f8e00ff */
[----:B------:R-:W-:Y:S02]  /*10800*/  UIMAD UR42, UR17, UR67, UR42 ;  /* 0x00000043112a72a4 */ /* 0x000fe4000f8e022a */
[----:B------:R-:W-:-:S02]  /*10810*/  ULEA UR5, UP0, UR12, UR68, 0x2 ;  /* 0x000000440c057291 */ /* 0x000fc4000f8010ff */
[----:B------:R-:W-:Y:S02]  /*10820*/  UIMAD UR43, UR43, UR66, URZ ;  /* 0x000000422b2b72a4 */ /* 0x000fe4000f8e02ff */
[----:B------:R-:W-:Y:S02]  /*10830*/  UIADD3 UR42, UPT, UPT, UR13, UR42, URZ ;  /* 0x0000002a0d2a7290 */ /* 0x000fe4000fffe0ff */
[----:B------:R-:W-:Y:S01]  /*10840*/  UIMAD UR43, UR34, UR67, UR43 ;  /* 0x00000043222b72a4 */ /* 0x000fe2000f8e022b */
[----:B------:R-:W-:Y:S01]  /*10850*/  MOV R166, UR5 ;  /* 0x0000000500a67c02 */ /* 0x000fe20008000f00 */
[----:B------:R-:W-:Y:S02]  /*10860*/  UIMAD.WIDE.U32 UR34, UR34, UR66, UR74 ;  /* 0x00000042222272a5 */ /* 0x000fe4000f8e004a */
[----:B------:R-:W-:Y:S02]  /*10870*/  ULEA.HI.X UR5, UR12, UR69, UR42, 0x2, UP0 ;  /* 0x000000450c057291 */ /* 0x000fe400080f142a */
[----:B------:R-:W-:-:S02]  /*10880*/  UIADD3 UR23, UPT, UPT, UR4, 0x18, URZ ;  /* 0x0000001804177890 */ /* 0x000fc4000fffe0ff */
[----:B------:R-:W-:Y:S02]  /*10890*/  UIADD3 UR43, UPT, UPT, UR35, UR43, URZ ;  /* 0x0000002b232b7290 */ /* 0x000fe4000fffe0ff */
[----:B------:R-:W-:Y:S01]  /*108a0*/  ULEA UR6, UP0, UR34, UR68, 0x2 ;  /* 0x0000004422067291 */ /* 0x000fe2000f8010ff */
[----:B------:R-:W-:Y:S01]  /*108b0*/  MOV R99, UR5 ;  /* 0x0000000500637c02 */ /* 0x000fe20008000f00 */
[----:B------:R-:W-:Y:S02]  /*108c0*/  USHF.R.S32.HI UR44, URZ, 0x1f, UR23 ;  /* 0x0000001fff2c7899 */ /* 0x000fe40008011417 */
[----:B------:R-:W-:Y:S02]  /*108d0*/  ULEA.HI.X UR5, UR34, UR69, UR43, 0x2, UP0 ;  /* 0x0000004522057291 */ /* 0x000fe400080f142b */
[----:B------:R-:W-:Y:S01]  /*108e0*/  UIADD3 UR31, UPT, UPT, UR4, 0x19, URZ ;  /* 0x00000019041f7890 */ /* 0x000fe2000fffe0ff */
[----:B------:R-:W-:Y:S01]  /*108f0*/  IMAD.U32 R167, RZ, RZ, UR6 ;  /* 0x00000006ffa77e24 */ /* 0x000fe2000f8e00ff */
[----:B------:R-:W-:-:S02]  /*10900*/  UIMAD UR44, UR44, UR66, URZ ;  /* 0x000000422c2c72a4 */ /* 0x000fc4000f8e02ff */
[----:B------:R-:W-:Y:S01]  /*10910*/  UIMAD.WIDE.U32 UR12, UR23, UR66, UR74 ;  /* 0x00000042170c72a5 */ /* 0x000fe2000f8e004a */
[----:B------:R-:W-:Y:S01]  /*10920*/  MOV R97, UR5 ;  /* 0x0000000500617c02 */ /* 0x000fe20008000f00 */
[----:B------:R-:W-:Y:S02]  /*10930*/  USHF.R.S32.HI UR45, URZ, 0x1f, UR31 ;  /* 0x0000001fff2d7899 */ /* 0x000fe4000801141f */
[----:B------:R-:W-:Y:S02]  /*10940*/  UIMAD UR44, UR23, UR67, UR44 ;  /* 0x00000043172c72a4 */ /* 0x000fe4000f8e022c */
[----:B------:R-:W-:Y:S02]  /*10950*/  ULEA UR5, UP0, UR12, UR68, 0x2 ;  /* 0x000000440c057291 */ /* 0x000fe4000f8010ff */
[----:B------:R-:W-:Y:S02]  /*10960*/  UIADD3 UR24, UPT, UPT, UR4, 0x1a, URZ ;  /* 0x0000001a04187890 */ /* 0x000fe4000fffe0ff */
[----:B------:R-:W-:-:S02]  /*10970*/  UIMAD UR45, UR45, UR66, URZ ;  /* 0x000000422d2d72a4 */ /* 0x000fc4000f8e02ff */
[----:B------:R-:W-:Y:S01]  /*10980*/  UIADD3 UR44, UPT, UPT, UR13, UR44, URZ ;  /* 0x0000002c0d2c7290 */ /* 0x000fe2000fffe0ff */
[----:B------:R-:W-:Y:S01]  /*10990*/  MOV R168, UR5 ;  /* 0x0000000500a87c02 */ /* 0x000fe20008000f00 */
[----:B------:R-:W-:Y:S02]  /*109a0*/  USHF.R.S32.HI UR46, URZ, 0x1f, UR24 ;  /* 0x0000001fff2e7899 */ /* 0x000fe40008011418 */
[----:B------:R-:W-:Y:S02]  /*109b0*/  UIMAD UR45, UR31, UR67, UR45 ;  /* 0x000000431f2d72a4 */ /* 0x000fe4000f8e022d */
[----:B------:R-:W-:Y:S02]  /*109c0*/  UIMAD.WIDE.U32 UR10, UR31, UR66, UR74 ;  /* 0x000000421f0a72a5 */ /* 0x000fe4000f8e004a */
[----:B------:R-:W-:Y:S02]  /*109d0*/  ULEA.HI.X UR5, UR12, UR69, UR44, 0x2, UP0 ;  /* 0x000000450c057291 */ /* 0x000fe400080f142c */
[----:B------:R-:W-:-:S02]  /*109e0*/  UIADD3 UR28, UPT, UPT, UR4, 0x1b, URZ ;  /* 0x0000001b041c7890 */ /* 0x000fc4000fffe0ff */
[----:B------:R-:W-:Y:S02]  /*109f0*/  UIMAD UR46, UR46, UR66, URZ ;  /* 0x000000422e2e72a4 */ /* 0x000fe4000f8e02ff */
[----:B------:R-:W-:Y:S01]  /*10a00*/  UIADD3 UR45, UPT, UPT, UR11, UR45, URZ ;  /* 0x0000002d0b2d7290 */ /* 0x000fe2000fffe0ff */
[----:B------:R-:W-:Y:S01]  /*10a10*/  IMAD.U32 R95, RZ, RZ, UR5 ;  /* 0x00000005ff5f7e24 */ /* 0x000fe2000f8e00ff */
[----:B------:R-:W-:Y:S02]  /*10a20*/  ULEA UR6, UP0, UR10, UR68, 0x2 ;  /* 0x000000440a067291 */ /* 0x000fe4000f8010ff */
[----:B------:R-:W-:Y:S02]  /*10a30*/  USHF.R.S32.HI UR47, URZ, 0x1f, UR28 ;  /* 0x0000001fff2f7899 */ /* 0x000fe4000801141c */
[----:B------:R-:W-:Y:S02]  /*10a40*/  UIMAD UR46, UR24, UR67, UR46 ;  /* 0x00000043182e72a4 */ /* 0x000fe4000f8e022e */
[----:B------:R-:W-:Y:S01]  /*10a50*/  UIMAD.WIDE.U32 UR24, UR24, UR66, UR74 ;  /* 0x00000042181872a5 */ /* 0x000fe2000f8e004a */
[----:B------:R-:W-:Y:S01]  /*10a60*/  MOV R169, UR6 ;  /* 0x0000000600a97c02 */ /* 0x000fe20008000f00 */
        /* <DEDUP_REMOVED lines=8> */
[----:B------:R-:W-:Y:S01]  /*10af0*/  UIMAD.WIDE.U32 UR28, UR28, UR66, UR74 ;  /* 0x000000421c1c72a5 */ /* 0x000fe2000f8e004a */
[----:B------:R-:W-:Y:S01]  /*10b00*/  IMAD.U32 R170, RZ, RZ, UR6 ;  /* 0x00000006ffaa7e24 */ /* 0x000fe2000f8e00ff */
[----:B------:R-:W-:Y:S02]  /*10b10*/  ULEA.HI.X UR5, UR24, UR69, UR46, 0x2, UP0 ;  /* 0x0000004518057291 */ /* 0x000fe400080f142e */
[----:B------:R-:W-:Y:S02]  /*10b20*/  UIMAD UR12, UR12, UR66, URZ ;  /* 0x000000420c0c72a4 */ /* 0x000fe4000f8e02ff */
[----:B------:R-:W-:Y:S02]  /*10b30*/  UIADD3 UR47, UPT, UPT, UR29, UR47, URZ ;  /* 0x0000002f1d2f7290 */ /* 0x000fe4000fffe0ff */
[----:B------:R-:W-:Y:S01]  /*10b40*/  ULEA UR6, UP0, UR28, UR68, 0x2 ;  /* 0x000000441c067291 */ /* 0x000fe2000f8010ff */
[----:B------:R-:W-:Y:S01]  /*10b50*/  MOV R91, UR5 ;  /* 0x00000005005b7c02 */ /* 0x000fe20008000f00 */
[----:B------:R-:W-:-:S02]  /*10b60*/  UIMAD UR12, UR10, UR67, UR12 ;  /* 0x000000430a0c72a4 */ /* 0x000fc4000f8e020c */
[----:B------:R-:W-:Y:S02]  /*10b70*/  UIMAD.WIDE.U32 UR10, UR10, UR66, UR74 ;  /* 0x000000420a0a72a5 */ /* 0x000fe4000f8e004a */
[----:B------:R-:W-:Y:S01]  /*10b80*/  ULEA.HI.X UR5, UR28, UR69, UR47, 0x2, UP0 ;  /* 0x000000451c057291 */ /* 0x000fe200080f142f */
[----:B------:R-:W-:Y:S01]  /*10b90*/  MOV R171, UR6 ;  /* 0x0000000600ab7c02 */ /* 0x000fe20008000f00 */
[----:B------:R-:W-:Y:S02]  /*10ba0*/  UIADD3 UR12, UPT, UPT, UR11, UR12, URZ ;  /* 0x0000000c0b0c7290 */ /* 0x000fe4000fffe0ff */
[----:B------:R-:W-:Y:S02]  /*10bb0*/  ULEA UR6, UP0, UR10, UR68, 0x2 ;  /* 0x000000440a067291 */ /* 0x000fe4000f8010ff */
[----:B------:R-:W-:Y:S01]  /*10bc0*/  IMAD.U32 R89, RZ, RZ, UR5 ;  /* 0x00000005ff597e24 */ /* 0x000fe2000f8e00ff */
[----:B------:R-:W-:Y:S02]  /*10bd0*/  UIADD3 UR14, UPT, UPT, UR4, 0x64, URZ ;  /* 0x00000064040e7890 */ /* 0x000fe4000fffe0ff */
[----:B------:R-:W-:Y:S01]  /*10be0*/  ULEA.HI.X UR5, UR10, UR69, UR12, 0x2, UP0 ;  /* 0x000000450a057291 */ /* 0x000fe200080f140c */
[----:B------:R-:W-:Y:S01]  /*10bf0*/  MOV R172, UR6 ;  /* 0x0000000600ac7c02 */ /* 0x000fe20008000f00 */
[----:B------:R-:W-:-:S02]  /*10c00*/  UIADD3 UR10, UPT, UPT, UR4, 0x1d, URZ ;  /* 0x0000001d040a7890 */ /* 0x000fc4000fffe0ff */
[----:B------:R-:W-:Y:S02]  /*10c10*/  UIADD3 UR18, UPT, UPT, UR4, 0x66, URZ ;  /* 0x0000006604127890 */ /* 0x000fe4000fffe0ff */
[----:B------:R-:W-:Y:S01]  /*10c20*/  USHF.R.S32.HI UR11, URZ, 0x1f, UR10 ;  /* 0x0000001fff0b7899 */ /* 0x000fe2000801140a */
[----:B------:R-:W-:Y:S01]  /*10c30*/  MOV R87, UR5 ;  /* 0x0000000500577c02 */ /* 0x000fe20008000f00 */
[----:B------:R-:W-:Y:S02]  /*10c40*/  UIADD3 UR20, UPT, UPT, UR4, 0x67, URZ ;  /* 0x0000006704147890 */ /* 0x000fe4000fffe0ff */
[----:B------:R-:W-:Y:S02]  /*10c50*/  UIMAD UR11, UR11, UR66, URZ ;  /* 0x000000420b0b72a4 */ /* 0x000fe4000f8e02ff */
[----:B------:R-:W-:Y:S02]  /*10c60*/  UIADD3 UR24, UPT, UPT, UR4, 0x69, URZ ;  /* 0x0000006904187890 */ /* 0x000fe4000fffe0ff */
[----:B------:R-:W-:-:S02]  /*10c70*/  UIMAD UR12, UR10, UR67, UR11 ;  /* 0x000000430a0c72a4 */ /* 0x000fc4000f8e020b */
[----:B------:R-:W-:Y:S02]  /*10c80*/  UIMAD.WIDE.U32 UR10, UR10, UR66, UR74 ;  /* 0x000000420a0a72a5 */ /* 0x000fe4000f8e004a */
[----:B------:R-:W-:Y:S02]  /*10c90*/  UIADD3 UR28, UPT, UPT, UR4, 0x6b, URZ ;  /* 0x0000006b041c7890 */ /* 0x000fe4000fffe0ff */
[----:B------:R-:W-:Y:S02]  /*10ca0*/  UIADD3 UR11, UPT, UPT, UR11, UR12, URZ ;  /* 0x0000000c0b0b7290 */ /* 0x000fe4000fffe0ff */
[----:B------:R-:W-:Y:S02]  /*10cb0*/  ULEA UR6, UP0, UR10, UR68, 0x2 ;  /* 0x000000440a067291 */ /* 0x000fe4000f8010ff */
[----:B------:R-:W-:Y:S02]  /*10cc0*/  UIADD3 UR30, UPT, UPT, UR4, 0x6c, URZ ;  /* 0x0000006c041e7890 */ /* 0x000fe4000fffe0ff */
[----:B------:R-:W-:-:S02]  /*10cd0*/  ULEA.HI.X UR5, UR10, UR69, UR11, 0x2, UP0 ;  /* 0x000000450a057291 */ /* 0x000fc400080f140b */
[----:B------:R-:W-:Y:S01]  /*10ce0*/  UIADD3 UR10, UPT, UPT, UR4, 0x1e, URZ ;  /* 0x0000001e040a7890 */ /* 0x000fe2000fffe0ff */
[----:B------:R-:W-:Y:S01]  /*10cf0*/  IMAD.U32 R173, RZ, RZ, UR6 ;  /* 0x00000006ffad7e24 */ /* 0x000fe2000f8e00ff */
[----:B------:R-:W-:Y:S02]  /*10d00*/  UIADD3 UR34, UPT, UPT, UR4, 0x6e, URZ ;  /* 0x0000006e04227890 */ /* 0x000fe4000fffe0ff */
[----:B------:R-:W-:Y:S01]  /*10d10*/  USHF.R.S32.HI UR11, URZ, 0x1f, UR10 ;  /* 0x0000001fff0b7899 */ /* 0x000fe2000801140a */
[----:B------:R-:W-:Y:S01]  /*10d20*/  MOV R85, UR5 ;  /* 0x0000000500557c02 */ /* 0x000fe20008000f00 */
[----:B------:R-:W-:Y:S02]  /*10d30*/  UIADD3 UR40, UPT, UPT, UR4, 0x71, URZ ;  /* 0x0000007104287890 */ /* 0x000fe4000fffe0ff */
[----:B------:R-:W-:Y:S02]  /*10d40*/  UIMAD UR11, UR11, UR66, URZ ;  /* 0x000000420b0b72a4 */ /* 0x000fe4000f8e02ff */
[----:B------:R-:W-:-:S02]  /*10d50*/  UIADD3 UR42, UPT, UPT, UR4, 0x72, URZ ;  /* 0x00000072042a7890 */ /* 0x000fc4000fffe0ff */
[----:B------:R-:W-:Y:S02]  /*10d60*/  UIMAD UR12, UR10, UR67, UR11 ;  /* 0x000000430a0c72a4 */ /* 0x000fe4000f8e020b */
[----:B------:R-:W-:Y:S02]  /*10d70*/  UIMAD.WIDE.U32 UR10, UR10, UR66, UR74 ;  /* 0x000000420a0a72a5 */ /* 0x000fe4000f8e004a */
[----:B------:R-:W-:Y:S02]  /*10d80*/  UIADD3 UR44, UPT, UPT, UR4, 0x73, URZ ;  /* 0x00000073042c7890 */ /* 0x000fe4000fffe0ff */
[----:B------:R-:W-:Y:S02]  /*10d90*/  UIADD3 UR11, UPT, UPT, UR11, UR12, URZ ;  /* 0x0000000c0b0b7290 */ /* 0x000fe4000fffe0ff */
[----:B------:R-:W-:Y:S02]  /*10da0*/  ULEA UR6, UP0, UR10, UR68, 0x2 ;  /* 0x000000440a067291 */ /* 0x000fe4000f8010ff */
[----:B------:R-:W-:-:S02]  /*10db0*/  UIADD3 UR46, UPT, UPT, UR4, 0x74, URZ ;  /* 0x00000074042e7890 */ /* 0x000fc4000fffe0ff */
[----:B------:R-:W-:Y:S02]  /*10dc0*/  ULEA.HI.X UR5, UR10, UR69, UR11, 0x2, UP0 ;  /* 0x000000450a057291 */ /* 0x000fe400080f140b */
[----:B------:R-:W-:Y:S01]  /*10dd0*/  UIADD3 UR10, UPT, UPT, UR4, 0x1f, URZ ;  /* 0x0000001f040a7890 */ /* 0x000fe2000fffe0ff */
[----:B------:R-:W-:Y:S01]  /*10de0*/  MOV R174, UR6 ;  /* 0x0000000600ae7c02 */ /* 0x000fe20008000f00 */
[----:B------:R-:W-:Y:S02]  /*10df0*/  UIADD3 UR48, UPT, UPT, UR4, 0x75, URZ ;  /* 0x0000007504307890 */ /* 0x000fe4000fffe0ff */
[----:B------:R-:W-:Y:S01]  /*10e00*/  USHF.R.S32.HI UR11, URZ, 0x1f, UR10 ;  /* 0x0000001fff0b7899 */ /* 0x000fe2000801140a */
[----:B------:R-:W-:Y:S01]  /*10e10*/  IMAD.U32 R83, RZ, RZ, UR5 ;  /* 0x00000005ff537e24 */ /* 0x000fe2000f8e00ff */
[----:B------:R-:W-:Y:S02]  /*10e20*/  UIADD3 UR50, UPT, UPT, UR4, 0x76, URZ ;  /* 0x0000007604327890 */ /* 0x000fe4000fffe0ff */
[----:B------:R-:W-:-:S02]  /*10e30*/  UIMAD UR11, UR11, UR66, URZ ;  /* 0x000000420b0b72a4 */ /* 0x000fc4000f8e02ff */
[----:B------:R-:W-:Y:S02]  /*10e40*/  UIADD3 UR52, UPT, UPT, UR4, 0x77, URZ ;  /* 0x0000007704347890 */ /* 0x000fe4000fffe0ff */
[----:B------:R-:W-:Y:S02]  /*10e50*/  UIMAD UR12, UR10, UR67, UR11 ;  /* 0x000000430a0c72a4 */ /* 0x000fe4000f8e020b */
[----:B------:R-:W-:Y:S02]  /*10e60*/  UIMAD.WIDE.U32 UR10, UR10, UR66, UR74 ;  /* 0x000000420a0a72a5 */ /* 0x000fe4000f8e004a */
[----:B------:R-:W-:Y:S02]  /*10e70*/  UIADD3 UR58, UPT, UPT, UR4, 0x7a, URZ ;  /* 0x0000007a043a7890 */ /* 0x000fe4000fffe0ff */
[----:B------:R-:W-:Y:S02]  /*10e80*/  UIADD3 UR11, UPT, UPT, UR11, UR12, URZ ;  /* 0x0000000c0b0b7290 */ /* 0x000fe4000fffe0ff */
[----:B------:R-:W-:-:S02]  /*10e90*/  ULEA UR6, UP0, UR10, UR68, 0x2 ;  /* 0x000000440a067291 */ /* 0x000fc4000f8010ff */
[----:B------:R-:W-:Y:S02]  /*10ea0*/  UIADD3 UR60, UPT, UPT, UR4, 0x7b, URZ ;  /* 0x0000007b043c7890 */ /* 0x000fe4000fffe0ff */
[----:B------:R-:W-:Y:S02]  /*10eb0*/  ULEA.HI.X UR5, UR10, UR69, UR11, 0x2, UP0 ;  /* 0x000000450a057291 */ /* 0x000fe400080f140b */
[----:B------:R-:W-:Y:S01]  /*10ec0*/  UIADD3 UR10, UPT, UPT, UR4, 0x20, URZ ;  /* 0x00000020040a7890 */ /* 0x000fe2000fffe0ff */
[----:B------:R-:W-:Y:S01]  /*10ed0*/  MOV R175, UR6 ;  /* 0x0000000600af7c02 */ /* 0x000fe20008000f00 */
[----:B------:R-:W-:Y:S02]  /*10ee0*/  UIADD3 UR64, UPT, UPT, UR4, 0x7d, URZ ;  /* 0x0000007d04407890 */ /* 0x000fe4000fffe0ff */
[----:B------:R-:W-:Y:S01]  /*10ef0*/  USHF.R.S32.HI UR11, URZ, 0x1f, UR10 ;  /* 0x0000001fff0b7899 */ /* 0x000fe2000801140a */
[----:B------:R-:W-:-:S03]  /*10f00*/  MOV R81, UR5 ;  /* 0x0000000500517c02 */ /* 0x000fc60008000f00 */
[----:B------:R-:W-:-:S04]  /*10f10*/  UIMAD UR11, UR11, UR66, URZ ;  /* 0x000000420b0b72a4 */ /* 0x000fc8000f8e02ff */
[----:B------:R-:W-:Y:S02]  /*10f20*/  UIMAD UR12, UR10, UR67, UR11 ;  /* 0x000000430a0c72a4 */ /* 0x000fe4000f8e020b */
[----:B------:R-:W-:-:S04]  /*10f30*/  UIMAD.WIDE.U32 UR10, UR10, UR66, UR74 ;  /* 0x000000420a0a72a5 */ /* 0x000fc8000f8e004a */
[----:B------:R-:W-:Y:S02]  /*10f40*/  UIADD3 UR11, UPT, UPT, UR11, UR12, URZ ;  /* 0x0000000c0b0b7290 */ /* 0x000fe4000fffe0ff */
[----:B------:R-:W-:-:S04]  /*10f50*/  ULEA UR6, UP0, UR10, UR68, 0x2 ;  /* 0x000000440a067291 */ /* 0x000fc8000f8010ff */
[----:B------:R-:W-:Y:S02]  /*10f60*/  ULEA.HI.X UR5, UR10, UR69, UR11, 0x2, UP0 ;  /* 0x000000450a057291 */ /* 0x000fe400080f140b */
[----:B------:R-:W-:Y:S01]  /*10f70*/  UIADD3 UR10, UPT, UPT, UR4, 0x21, URZ ;  /* 0x00000021040a7890 */ /* 0x000fe2000fffe0ff */
[----:B------:R-:W-:-:S03]  /*10f80*/  IMAD.U32 R176, RZ, RZ, UR6 ;  /* 0x00000006ffb07e24 */ /* 0x000fc6000f8e00ff */
        /* <DEDUP_REMOVED lines=9> */
[----:B------:R-:W-:-:S03]  /*11020*/  MOV R177, UR6 ;  /* 0x0000000600b17c02 */ /* 0x000fc60008000f00 */
[----:B------:R-:W-:Y:S01]  /*11030*/  USHF.R.S32.HI UR11, URZ, 0x1f, UR10 ;  /* 0x0000001fff0b7899 */ /* 0x000fe2000801140a */
[----:B------:R-:W-:-:S03]  /*11040*/  IMAD.U32 R77, RZ, RZ, UR5 ;  /* 0x00000005ff4d7e24 */ /* 0x000fc6000f8e00ff */
        /* <DEDUP_REMOVED lines=70> */
[----:B------:R-:W-:Y:S02]  /*114b0*/  UIMAD UR11, UR11, UR66, URZ ;  /* 0x000000420b0b72a4 */ /* 0x000fe4000f8e02ff */
[----:B------:R-:W-:Y:S02]  /*114c0*/  STL.64 [R1+0x558], R2 ;  /* 0x0005580201007387 */ /* 0x000fe40000100a00 */
        /* <DEDUP_REMOVED lines=104> */
[----:B------:R3:W-:Y:S02]  /*11b50*/  STL.64 [R1+0x580], R12 ;  /* 0x0005800c01007387 */ /* 0x0007e40000100a00 */
        /* <DEDUP_REMOVED lines=385> */
[----:B------:R-:W-:-:S03]  /*13370*/  MOV.SPILL R188, UR6 ;  /* 0x0000000600bc7c02 */ /* 0x000fc60009000f00 */
        /* <DEDUP_REMOVED lines=27> */
[----:B------:R-:W-:Y:S01]  /*13530*/  MOV.SPILL R76, UR7 ;  /* 0x00000007004c7c02 */ /* 0x000fe20009000f00 */
[----:B------:R-:W-:Y:S02]  /*13540*/  UMOV UR7, UR9 ;  /* 0x0000000900077c82 */ /* 0x000fe40008000000 */
        /* <DEDUP_REMOVED lines=9> */
[----:B------:R-:W-:-:S03]  /*135e0*/  MOV.SPILL R78, UR6 ;  /* 0x00000006004e7c02 */ /* 0x000fc60009000f00 */
        /* <DEDUP_REMOVED lines=39> */
[----:B------:R-:W-:Y:S01]  /*13860*/  MOV R72, UR6 ;  /* 0x0000000600487c02 */ /* 0x000fe20008000f00 */
        /* <DEDUP_REMOVED lines=12> */
[----:B------:R-:W-:Y:S01]  /*13930*/  MOV.SPILL R191, UR8 ;  /* 0x0000000800bf7c02 */ /* 0x000fe20009000f00 */
[----:B------:R-:W-:Y:S01]  /*13940*/  UMOV UR8, UR26 ;  /* 0x0000001a00087c82 */ /* 0x000fe20008000000 */
[----:B------:R-:W-:Y:S02]  /*13950*/  UIADD3 UR26, UPT, UPT, UR4, 0x6a, URZ ;  /* 0x0000006a041a7890 */ /* 0x000fe4000fffe0ff */
[----:B------:R-:W-:-:S04]  /*13960*/  UIMAD UR11, UR11, UR66, URZ ;  /* 0x000000420b0b72a4 */ /* 0x000fc8000f8e02ff */
[----:B------:R-:W-:Y:S02]  /*13970*/  UIMAD UR12, UR10, UR67, UR11 ;  /* 0x000000430a0c72a4 */ /* 0x000fe4000f8e020b */
[----:B------:R-:W-:-:S04]  /*13980*/  UIMAD.WIDE.U32 UR10, UR10, UR66, UR74 ;  /* 0x000000420a0a72a5 */ /* 0x000fc8000f8e004a */
[----:B------:R-:W-:Y:S02]  /*13990*/  UIADD3 UR11, UPT, UPT, UR11, UR12, URZ ;  /* 0x0000000c0b0b7290 */ /* 0x000fe4000fffe0ff */
[----:B------:R-:W-:Y:S02]  /*139a0*/  ULEA UR5, UP0, UR10, UR68, 0x2 ;  /* 0x000000440a057291 */ /* 0x000fe4000f8010ff */
[----:B------:R-:W-:Y:S02]  /*139b0*/  UIADD3 UR12, UPT, UPT, UR4, 0x63, URZ ;  /* 0x00000063040c7890 */ /* 0x000fe4000fffe0ff */
[----:B------:R-:W-:Y:S02]  /*139c0*/  ULEA.HI.X UR9, UR10, UR69, UR11, 0x2, UP0 ;  /* 0x000000450a097291 */ /* 0x000fe400080f140b */
[----:B------:R-:W-:Y:S01]  /*139d0*/  USHF.R.S32.HI UR10, URZ, 0x1f, UR12 ;  /* 0x0000001fff0a7899 */ /* 0x000fe2000801140c */
[----:B------:R-:W-:Y:S01]  /*139e0*/  MOV.SPILL R84, UR5 ;  /* 0x0000000500547c02 */ /* 0x000fe20009000f00 */
[----:B------:R-:W-:Y:S01]  /*139f0*/  UMOV UR5, UR32 ;  /* 0x0000002000057c82 */ /* 0x000fe20008000000 */
[----:B------:R-:W-:Y:S01]  /*13a00*/  UIADD3 UR32, UPT, UPT, UR4, 0x6d, URZ ;  /* 0x0000006d04207890 */ /* 0x000fe2000fffe0ff */
[----:B------:R-:W-:Y:S01]  /*13a10*/  MOV.SPILL R192, UR9 ;  /* 0x0000000900c07c02 */ /* 0x000fe20009000f00 */
[----:B------:R-:W-:Y:S01]  /*13a20*/  UIMAD UR10, UR10, UR66, URZ ;  /* 0x000000420a0a72a4 */ /* 0x000fe2000f8e02ff */
[----:B-----5:R-:W-:Y:S01]  /*13a30*/  MOV R186, UR5 ;  /* 0x0000000500ba7c02 */ /* 0x020fe20008000f00 */
[----:B------:R-:W-:Y:S01]  /*13a40*/  UMOV UR9, UR33 ;  /* 0x0000002100097c82 */ /* 0x000fe20008000000 */
[----:B------:R-:W-:Y:S01]  /*13a50*/  R2UR UR5, R176 ;  /* 0x00000000b00572ca */ /* 0x000fe200000e0000 */
[----:B------:R-:W-:Y:S01]  /*13a60*/  UIMAD UR11, UR12, UR67, UR10 ;  /* 0x000000430c0b72a4 */ /* 0x000fe2000f8e020a */
[----:B--2---:R-:W-:Y:S01]  /*13a70*/  IMAD.U32 R206, RZ, RZ, UR9 ;  /* 0x00000009ffce7e24 */ /* 0x004fe2000f8e00ff */
[----:B------:R-:W-:Y:S01]  /*13a80*/  UIMAD.WIDE.U32 UR12, UR12, UR66, UR74 ;  /* 0x000000420c0c72a5 */ /* 0x000fe2000f8e004a */
[----:B------:R-:W-:-:S03]  /*13a90*/  R2UR UR9, R175 ;  /* 0x00000000af0972ca */ /* 0x000fc600000e0000 */
[----:B------:R-:W-:Y:S02]  /*13aa0*/  UIADD3 UR11, UPT, UPT, UR13, UR11, URZ ;  /* 0x0000000b0d0b7290 */ /* 0x000fe4000fffe0ff */
[----:B------:R-:W-:-:S04]  /*13ab0*/  ULEA UR10, UP0, UR12, UR68, 0x2 ;  /* 0x000000440c0a7291 */ /* 0x000fc8000f8010ff */
[----:B------:R-:W-:Y:S01]  /*13ac0*/  ULEA.HI.X UR11, UR12, UR69, UR11, 0x2, UP0 ;  /* 0x000000450c0b7291 */ /* 0x000fe200080f140b */
[----:B------:R-:W-:Y:S01]  /*13ad0*/  IMAD.U32 R220, RZ, RZ, UR5 ;  /* 0x00000005ffdc7e24 */ /* 0x000fe2000f8e00ff */
[----:B------:R-:W-:Y:S01]  /*13ae0*/  USHF.R.S32.HI UR12, URZ, 0x1f, UR14 ;  /* 0x0000001fff0c7899 */ /* 0x000fe2000801140e */
[----:B------:R-:W-:Y:S01]  /*13af0*/  MOV.SPILL R194, UR10 ;  /* 0x0000000a00c27c02 */ /* 0x000fe20009000f00 */
[----:B------:R-:W-:Y:S01]  /*13b00*/  UMOV UR10, UR38 ;  /* 0x00000026000a7c82 */ /* 0x000fe20008000000 */
[----:B------:R-:W-:Y:S01]  /*13b10*/  UIADD3 UR38, UPT, UPT, UR4, 0x70, URZ ;  /* 0x0000007004267890 */ /* 0x000fe2000fffe0ff */
[----:B------:R-:W-:Y:S01]  /*13b20*/  MOV.SPILL R193, UR11 ;  /* 0x0000000b00c17c02 */ /* 0x000fe20009000f00 */
[----:B------:R-:W-:Y:S01]  /*13b30*/  UIMAD UR12, UR12, UR66, URZ ;  /* 0x000000420c0c72a4 */ /* 0x000fe2000f8e02ff */
[----:B---3--:R-:W-:Y:S01]  /*13b40*/  MOV R12, UR10 ;  /* 0x0000000a000c7c02 */ /* 0x008fe20008000f00 */
[----:B------:R-:W-:Y:S01]  /*13b50*/  UMOV UR11, UR54 ;  /* 0x00000036000b7c82 */ /* 0x000fe20008000000 */
[----:B------:R-:W-:Y:S01]  /*13b60*/  UIADD3 UR54, UPT, UPT, UR4, 0x78, URZ ;  /* 0x0000007804367890 */ /* 0x000fe2000fffe0ff */
[----:B----4-:R-:W-:Y:S01]  /*13b70*/  MOV R14, UR11 ;  /* 0x0000000b000e7c02 */ /* 0x010fe20008000f00 */
[----:B------:R-:W-:Y:S01]  /*13b80*/  UIMAD UR13, UR14, UR67, UR12 ;  /* 0x000000430e0d72a4 */ /* 0x000fe2000f8e020c */
[----:B------:R-:W-:Y:S01]  /*13b90*/  R2UR UR11, R173 ;  /* 0x00000000ad0b72ca */ /* 0x000fe200000e0000 */
[----:B------:R-:W-:Y:S01]  /*13ba0*/  UIMAD.WIDE.U32 UR14, UR14, UR66, UR74 ;  /* 0x000000420e0e72a5 */ /* 0x000fe2000f8e004a */
[----:B------:R-:W-:-:S02]  /*13bb0*/  R2UR UR10, R174 ;  /* 0x00000000ae0a72ca */ /* 0x000fc400000e0000 */
[----:B------:R-:W-:Y:S01]  /*13bc0*/  R2UR UR5, R149 ;  /* 0x00000000950572ca */ /* 0x000fe200000e0000 */
[----:B------:R-:W-:Y:S01]  /*13bd0*/  UIADD3 UR13, UPT, UPT, UR15, UR13, URZ ;  /* 0x0000000d0f0d7290 */ /* 0x000fe2000fffe0ff */
[----:B------:R-:W-:Y:S01]  /*13be0*/  MOV R222, UR9 ;  /* 0x0000000900de7c02 */ /* 0x000fe20008000f00 */
[----:B------:R-:W-:Y:S01]  /*13bf0*/  ULEA UR12, UP0, UR14, UR68, 0x2 ;  /* 0x000000440e0c7291 */ /* 0x000fe2000f8010ff */
[----:B------:R-:W-:-:S03]  /*13c00*/  R2UR UR9, R148 ;  /* 0x00000000940972ca */ /* 0x000fc600000e0000 */
[----:B------:R-:W-:Y:S02]  /*13c10*/  ULEA.HI.X UR13, UR14, UR69, UR13, 0x2, UP0 ;  /* 0x000000450e0d7291 */ /* 0x000fe400080f140d */
[----:B------:R-:W-:Y:S01]  /*13c20*/  MOV.SPILL R196, UR12 ;  /* 0x0000000c00c47c02 */ /* 0x000fe20009000f00 */
[----:B------:R-:W-:Y:S01]  /*13c30*/  UMOV UR12, UR22 ;  /* 0x00000016000c7c82 */ /* 0x000fe20008000000 */
[----:B------:R-:W-:Y:S01]  /*13c40*/  UIADD3 UR22, UPT, UPT, UR4, 0x68, URZ ;  /* 0x0000006804167890 */ /* 0x000fe2000fffe0ff */
[----:B------:R-:W-:Y:S02]  /*13c50*/  MOV R226, UR11 ;  /* 0x0000000b00e27c02 */ /* 0x000fe40008000f00 */
[----:B------:R-:W-:Y:S01]  /*13c60*/  MOV.SPILL R195, UR13 ;  /* 0x0000000d00c37c02 */ /* 0x000fe20009000f00 */
[----:B------:R-:W-:Y:S01]  /*13c70*/  UMOV UR13, UR16 ;  /* 0x00000010000d7c82 */ /* 0x000fe20008000000 */
[----:B------:R-:W-:Y:S01]  /*13c80*/  UIADD3 UR16, UPT, UPT, UR4, 0x65, URZ ;  /* 0x0000006504107890 */ /* 0x000fe2000fffe0ff */
[----:B------:R-:W-:-:S02]  /*13c90*/  R2UR UR11, R146 ;  /* 0x00000000920b72ca */ /* 0x000fc400000e0000 */
[----:B------:R-:W-:Y:S01]  /*13ca0*/  MOV R224, UR10 ;  /* 0x0000000a00e07c02 */ /* 0x000fe20008000f00 */
[----:B------:R-:W-:Y:S01]  /*13cb0*/  USHF.R.S32.HI UR14, URZ, 0x1f, UR16 ;  /* 0x0000001fff0e7899 */ /* 0x000fe20008011410 */
[----:B------:R-:W-:Y:S02]  /*13cc0*/  R2UR UR10, R147 ;  /* 0x00000000930a72ca */ /* 0x000fe400000e0000 */
[----:B------:R-:W-:Y:S01]  /*13cd0*/  MOV R146, UR5 ;  /* 0x0000000500927c02 */ /* 0x000fe20008000f00 */
[----:B------:R-:W-:Y:S01]  /*13ce0*/  UIMAD UR14, UR14, UR66, URZ ;  /* 0x000000420e0e72a4 */ /* 0x000fe2000f8e02ff */
[----:B------:R-:W-:Y:S02]  /*13cf0*/  R2UR UR5, R129 ;  /* 0x00000000810572ca */ /* 0x000fe400000e0000 */
[----:B------:R-:W-:Y:S01]  /*13d00*/  MOV R148, UR9 ;  /* 0x0000000900947c02 */ /* 0x000fe20008000f00 */
[----:B------:R-:W-:Y:S01]  /*13d10*/  UIMAD UR15, UR16, UR67, UR14 ;  /* 0x00000043100f72a4 */ /* 0x000fe2000f8e020e */
[----:B------:R-:W-:Y:S01]  /*13d20*/  R2UR UR9, R125 ;  /* 0x000000007d0972ca */ /* 0x000fe200000e0000 */
[----:B------:R-:W-:-:S04]  /*13d30*/  UIMAD.WIDE.U32 UR16, UR16, UR66, UR74 ;  /* 0x00000042101072a5 */ /* 0x000fc8000f8e004a */
[----:B------:R-:W-:Y:S02]  /*13d40*/  UIADD3 UR15, UPT, UPT, UR17, UR15, URZ ;  /* 0x0000000f110f7290 */ /* 0x000fe4000fffe0ff */
[----:B------:R-:W-:-:S04]  /*13d50*/  ULEA UR14, UP0, UR16, UR68, 0x2 ;  /* 0x00000044100e7291 */ /* 0x000fc8000f8010ff */
[----:B------:R-:W-:Y:S02]  /*13d60*/  ULEA.HI.X UR15, UR16, UR69, UR15, 0x2, UP0 ;  /* 0x00000045100f7291 */ /* 0x000fe400080f140f */
[----:B------:R-:W-:Y:S01]  /*13d70*/  USHF.R.S32.HI UR16, URZ, 0x1f, UR18 ;  /* 0x0000001fff107899 */ /* 0x000fe20008011412 */
[----:B------:R-:W-:Y:S01]  /*13d80*/  MOV.SPILL R198, UR14 ;  /* 0x0000000e00c67c02 */ /* 0x000fe20009000f00 */
[----:B------:R-:W-:Y:S01]  /*13d90*/  UMOV UR14, UR76 ;  /* 0x0000004c000e7c82 */ /* 0x000fe20008000000 */
[----:B------:R-:W-:Y:S01]  /*13da0*/  UIADD3 UR76, UPT, UPT, UR4, 0x7e, URZ ;  /* 0x0000007e044c7890 */ /* 0x000fe2000fffe0ff */
[----:B------:R-:W-:Y:S01]  /*13db0*/  MOV.SPILL R197, UR15 ;  /* 0x0000000f00c57c02 */ /* 0x000fe20009000f00 */
[----:B------:R-:W-:Y:S01]  /*13dc0*/  UIMAD UR16, UR16, UR66, URZ ;  /* 0x00000042101072a4 */ /* 0x000fe2000f8e02ff */
[----:B0-----:R-:W-:Y:S01]  /*13dd0*/  MOV R20, UR14 ;  /* 0x0000000e00147c02 */ /* 0x001fe20008000f00 */
[----:B------:R-:W-:Y:S01]  /*13de0*/  UMOV UR15, UR73 ;  /* 0x00000049000f7c82 */ /* 0x000fe20008000000 */
[----:B------:R-:W-:Y:S01]  /*13df0*/  R2UR UR14, R168 ;  /* 0x00000000a80e72ca */ /* 0x000fe200000e0000 */
[----:B------:R-:W-:Y:S01]  /*13e00*/  UIMAD UR17, UR18, UR67, UR16 ;  /* 0x00000043121172a4 */ /* 0x000fe2000f8e0210 */
[----:B-1----:R-:W-:Y:S01]  /*13e10*/  MOV R22, UR15 ;  /* 0x0000000f00167c02 */ /* 0x002fe20008000f00 */
        /* <DEDUP_REMOVED lines=12> */
[----:B------:R-:W-:Y:S01]  /*13ee0*/  MOV R238, UR15 ;  /* 0x0000000f00ee7c02 */ /* 0x000fe20008000f00 */
[----:B------:R-:W-:Y:S01]  /*13ef0*/  UMOV UR17, UR61 ;  /* 0x0000003d00117c82 */ /* 0x000fe20008000000 */
[----:B------:R-:W-:Y:S01]  /*13f00*/  R2UR UR15, R156 ;  /* 0x000000009c0f72ca */ /* 0x000fe200000e0000 */
[----:B------:R-:W-:Y:S01]  /*13f10*/  UIMAD UR19, UR20, UR67, UR18 ;  /* 0x00000043141372a4 */ /* 0x000fe2000f8e0212 */
[----:B------:R-:W-:Y:S01]  /*13f20*/  R2UR UR14, R157 ;  /* 0x000000009d0e72ca */ /* 0x000fe200000e0000 */
[----:B------:R-:W-:-:S04]  /*13f30*/  UIMAD.WIDE.U32 UR20, UR20, UR66, UR74 ;  /* 0x00000042141472a5 */ /* 0x000fc8000f8e004a */
[----:B------:R-:W-:Y:S02]  /*13f40*/  UIADD3 UR19, UPT, UPT, UR21, UR19, URZ ;  /* 0x0000001315137290 */ /* 0x000fe4000fffe0ff */
[----:B------:R-:W-:-:S04]  /*13f50*/  ULEA UR18, UP0, UR20, UR68, 0x2 ;  /* 0x0000004414127291 */ /* 0x000fc8000f8010ff */
[----:B------:R-:W-:Y:S01]  /*13f60*/  ULEA.HI.X UR19, UR20, UR69, UR19, 0x2, UP0 ;  /* 0x0000004514137291 */ /* 0x000fe200080f1413 */
[----:B------:R-:W-:Y:S01]  /*13f70*/  MOV R176, UR15 ;  /* 0x0000000f00b07c02 */ /* 0x000fe20008000f00 */
[----:B------:R-:W-:Y:S01]  /*13f80*/  USHF.R.S32.HI UR20, URZ, 0x1f, UR22 ;  /* 0x0000001fff147899 */ /* 0x000fe20008011416 */
[----:B------:R-:W-:Y:S01]  /*13f90*/  MOV.SPILL R202, UR18 ;  /* 0x0000001200ca7c02 */ /* 0x000fe20009000f00 */
[----:B------:R-:W-:Y:S01]  /*13fa0*/  UMOV UR18, UR56 ;  /* 0x0000003800127c82 */ /* 0x000fe20008000000 */
[----:B------:R-:W-:Y:S01]  /*13fb0*/  UIADD3 UR56, UPT, UPT, UR4, 0x79, URZ ;  /* 0x0000007904387890 */ /* 0x000fe2000fffe0ff */
[----:B------:R-:W-:Y:S01]  /*13fc0*/  MOV.SPILL R201, UR19 ;  /* 0x0000001300c97c02 */ /* 0x000fe20009000f00 */
[----:B------:R-:W-:Y:S01]  /*13fd0*/  UIMAD UR20, UR20, UR66, URZ ;  /* 0x00000042141472a4 */ /* 0x000fe2000f8e02ff */
[----:B------:R-:W-:Y:S01]  /*13fe0*/  R2UR UR15, R132 ;  /* 0x00000000840f72ca */ /* 0x000fe200000e0000 */
[----:B------:R-:W-:Y:S01]  /*13ff0*/  UMOV UR19, UR53 ;  /* 0x0000003500137c82 */ /* 0x000fe20008000000 */
[----:B------:R-:W-:Y:S01]  /*14000*/  IMAD.U32 R174, RZ, RZ, UR14 ;  /* 0x0000000effae7e24 */ /* 0x000fe2000f8e00ff */
        /* <DEDUP_REMOVED lines=8> */
[----:B------:R-:W-:Y:S02]  /*14090*/  UMOV UR20, UR39 ;  /* 0x0000002700147c82 */ /* 0x000fe40008000000 */
[----:B------:R-:W-:Y:S01]  /*140a0*/  UIMAD UR22, UR22, UR66, URZ ;  /* 0x00000042161672a4 */ /* 0x000fe2000f8e02ff */
[----:B------:R-:W-:Y:S01]  /*140b0*/  MOV.SPILL R203, UR21 ;  /* 0x0000001500cb7c02 */ /* 0x000fe20009000f00 */
[----:B------:R-:W-:Y:S02]  /*140c0*/  UMOV UR21, UR37 ;  /* 0x0000002500157c82 */ /* 0x000fe40008000000 */
[----:B------:R-:W-:-:S02]  /*140d0*/  UIMAD UR23, UR24, UR67, UR22 ;  /* 0x00000043181772a4 */ /* 0x000fc4000f8e0216 */
        /* <DEDUP_REMOVED lines=9> */
[----:B------:R-:W-:Y:S02]  /*14170*/  UIMAD UR24, UR24, UR66, URZ ;  /* 0x00000042181872a4 */ /* 0x000fe4000f8e02ff */
[----:B------:R-:W-:Y:S02]  /*14180*/  USHF.R.S32.HI UR23, URZ, 0x1f, UR4 ;  /* 0x0000001fff177899 */ /* 0x000fe40008011404 */
[----:B------:R-:W-:-:S02]  /*14190*/  UIMAD UR25, UR26, UR67, UR24 ;  /* 0x000000431a1972a4 */ /* 0x000fc4000f8e0218 */
[----:B------:R-:W-:-:S04]  /*141a0*/  UIMAD.WIDE.U32 UR26, UR26, UR66, UR74 ;  /* 0x000000421a1a72a5 */ /* 0x000fc8000f8e004a */
[----:B------:R-:W-:Y:S02]  /*141b0*/  UIADD3 UR25, UPT, UPT, UR27, UR25, URZ ;  /* 0x000000191b197290 */ /* 0x000fe4000fffe0ff */
[----:B------:R-:W-:-:S04]  /*141c0*/  ULEA UR24, UP0, UR26, UR68, 0x2 ;  /* 0x000000441a187291 */ /* 0x000fc8000f8010ff */
[----:B------:R-:W-:Y:S02]  /*141d0*/  ULEA.HI.X UR25, UR26, UR69, UR25, 0x2, UP0 ;  /* 0x000000451a197291 */ /* 0x000fe400080f1419 */
[----:B------:R-:W-:-:S04]  /*141e0*/  USHF.R.S32.HI UR26, URZ, 0x1f, UR28 ;  /* 0x0000001fff1a7899 */ /* 0x000fc8000801141c */
[----:B------:R-:W-:Y:S01]  /*141f0*/  UIMAD UR26, UR26, UR66, URZ ;  /* 0x000000421a1a72a4 */ /* 0x000fe2000f8e02ff */
[----:B------:R-:W-:-:S03]  /*14200*/  MOV.SPILL R86, UR25 ;  /* 0x0000001900567c02 */ /* 0x000fc60009000f00 */
[----:B------:R-:W-:Y:S01]  /*14210*/  UIMAD UR27, UR28, UR67, UR26 ;  /* 0x000000431c1b72a4 */ /* 0x000fe2000f8e021a */
[----:B------:R-:W0:Y:S01]  /*14220*/  S2UR UR25, SR_CTAID.Y ;  /* 0x00000000001979c3 */ /* 0x000e220000002600 */
[----:B------:R-:W-:-:S04]  /*14230*/  UIMAD.WIDE.U32 UR28, UR28, UR66, UR74 ;  /* 0x000000421c1c72a5 */ /* 0x000fc8000f8e004a */
[----:B------:R-:W-:Y:S02]  /*14240*/  UIADD3 UR27, UPT, UPT, UR29, UR27, URZ ;  /* 0x0000001b1d1b7290 */ /* 0x000fe4000fffe0ff */
[----:B------:R-:W-:-:S04]  /*14250*/  ULEA UR26, UP0, UR28, UR68, 0x2 ;  /* 0x000000441c1a7291 */ /* 0x000fc8000f8010ff */
[----:B------:R-:W-:Y:S02]  /*14260*/  ULEA.HI.X UR27, UR28, UR69, UR27, 0x2, UP0 ;  /* 0x000000451c1b7291 */ /* 0x000fe400080f141b */
[----:B------:R-:W-:-:S04]  /*14270*/  USHF.R.S32.HI UR28, URZ, 0x1f, UR30 ;  /* 0x0000001fff1c7899 */ /* 0x000fc8000801141e */
[----:B------:R-:W-:-:S04]  /*14280*/  UIMAD UR28, UR28, UR66, URZ ;  /* 0x000000421c1c72a4 */ /* 0x000fc8000f8e02ff */
[----:B------:R-:W-:Y:S02]  /*14290*/  UIMAD UR29, UR30, UR67, UR28 ;  /* 0x000000431e1d72a4 */ /* 0x000fe4000f8e021c */
[----:B------:R-:W-:Y:S02]  /*142a0*/  UIMAD.WIDE.U32 UR30, UR30, UR66, UR74 ;  /* 0x000000421e1e72a5 */ /* 0x000fe4000f8e004a */
[----:B0-----:R-:W-:Y:S02]  /*142b0*/  UIMAD UR72, UR25, UR72, URZ ;  /* 0x00000048194872a4 */ /* 0x001fe4000f8e02ff */
[----:B------:R-:W-:Y:S02]  /*142c0*/  UIADD3 UR29, UPT, UPT, UR31, UR29, URZ ;  /* 0x0000001d1f1d7290 */ /* 0x000fe4000fffe0ff */
[----:B------:R-:W-:Y:S01]  /*142d0*/  ULEA UR28, UP0, UR30, UR68, 0x2 ;  /* 0x000000441e1c7291 */ /* 0x000fe2000f8010ff */
[----:B------:R-:W-:Y:S01]  /*142e0*/  UMOV UR25, UR22 ;  /* 0x0000001600197c82 */ /* 0x000fe20008000000 */
[----:B------:R-:W-:-:S02]  /*142f0*/  UMOV UR22, UR12 ;  /* 0x0000000c00167c82 */ /* 0x000fc40008000000 */
[----:B------:R-:W-:Y:S01]  /*14300*/  ULEA.HI.X UR29, UR30, UR69, UR29, 0x2, UP0 ;  /* 0x000000451e1d7291 */ /* 0x000fe200080f141d */
[----:B------:R-:W-:Y:S01]  /*14310*/  R2UR UR12, R170 ;  /* 0x00000000aa0c72ca */ /* 0x000fe200000e0000 */
[----:B------:R-:W-:Y:S01]  /*14320*/  USHF.R.S32.HI UR30, URZ, 0x1f, UR32 ;  /* 0x0000001fff1e7899 */ /* 0x000fe20008011420 */
[----:B------:R-:W-:Y:S01]  /*14330*/  IMAD.U32 R26, RZ, RZ, UR22 ;  /* 0x00000016ff1a7e24 */ /* 0x000fe2000f8e00ff */
[----:B------:R-:W-:Y:S02]  /*14340*/  R2UR UR22, R138 ;  /* 0x000000008a1672ca */ /* 0x000fe400000e0000 */
[----:B------:R-:W-:Y:S01]  /*14350*/  UIMAD UR30, UR30, UR66, URZ ;  /* 0x000000421e1e72a4 */ /* 0x000fe2000f8e02ff */
[----:B------:R-:W-:Y:S01]  /*14360*/  MOV R138, UR15 ;  /* 0x0000000f008a7c02 */ /* 0x000fe20008000f00 */
[----:B------:R-:W-:Y:S01]  /*14370*/  STL [R1+0x4b8], R26 ;  /* 0x0004b81a01007387 */ /* 0x000fe20000100800 */
[----:B------:R-:W-:Y:S01]  /*14380*/  R2UR UR15, R110 ;  /* 0x000000006e0f72ca */ /* 0x000fe200000e0000 */
[----:B------:R-:W-:Y:S01]  /*14390*/  UIMAD UR31, UR32, UR67, UR30 ;  /* 0x00000043201f72a4 */ /* 0x000fe2000f8e021e */
[----:B------:R-:W-:Y:S01]  /*143a0*/  MOV R2, UR25 ;  /* 0x0000001900027c02 */ /* 0x000fe20008000f00 */
[----:B------:R-:W-:Y:S01]  /*143b0*/  UIMAD.WIDE.U32 UR32, UR32, UR66, UR74 ;  /* 0x00000042202072a5 */ /* 0x000fe2000f8e004a */
[----:B------:R-:W-:-:S02]  /*143c0*/  R2UR UR25, R155 ;  /* 0x000000009b1972ca */ /* 0x000fc400000e0000 */
[----:B------:R-:W-:Y:S01]  /*143d0*/  MOV R232, UR12 ;  /* 0x0000000c00e87c02 */ /* 0x000fe20008000f00 */
[----:B------:R-:W-:Y:S01]  /*143e0*/  UIADD3 UR31, UPT, UPT, UR33, UR31, URZ ;  /* 0x0000001f211f7290 */ /* 0x000fe2000fffe0ff */
[----:B------:R-:W-:Y:S01]  /*143f0*/  R2UR UR12, R145 ;  /* 0x00000000910c72ca */ /* 0x000fe200000e0000 */
[----:B------:R-:W-:Y:S01]  /*14400*/  ULEA UR30, UP0, UR32, UR68, 0x2 ;  /* 0x00000044201e7291 */ /* 0x000fe2000f8010ff */
[----:B------:R-:W-:Y:S02]  /*14410*/  MOV R168, UR22 ;  /* 0x0000001600a87c02 */ /* 0x000fe40008000f00 */
[----:B------:R-:W-:Y:S01]  /*14420*/  R2UR UR22, R96 ;  /* 0x00000000601672ca */ /* 0x000fe200000e0000 */
[----:B------:R-:W-:Y:S02]  /*14430*/  ULEA.HI.X UR31, UR32, UR69, UR31, 0x2, UP0 ;  /* 0x00000045201f7291 */ /* 0x000fe400080f141f */
[----:B------:R-:W-:Y:S02]  /*14440*/  USHF.R.S32.HI UR32, URZ, 0x1f, UR34 ;  /* 0x0000001fff207899 */ /* 0x000fe40008011422 */
[----:B------:R-:W-:-:S02]  /*14450*/  MOV R178, UR25 ;  /* 0x0000001900b27c02 */ /* 0x000fc40008000f00 */
[----:B------:R-:W-:Y:S01]  /*14460*/  UIMAD UR32, UR32, UR66, URZ ;  /* 0x00000042202072a4 */ /* 0x000fe2000f8e02ff */
[----:B------:R-:W-:Y:S02]  /*14470*/  R2UR UR25, R130 ;  /* 0x00000000821972ca */ /* 0x000fe400000e0000 */
[----:B------:R-:W-:Y:S01]  /*14480*/  MOV R130, UR5 ;  /* 0x0000000500827c02 */ /* 0x000fe20008000f00 */
[----:B------:R-:W-:Y:S01]  /*14490*/  UIMAD UR33, UR34, UR67, UR32 ;  /* 0x00000043222172a4 */ /* 0x000fe2000f8e0220 */
[----:B------:R-:W-:Y:S01]  /*144a0*/  R2UR.FILL UR5, R84 ;  /* 0x00000000540572ca */ /* 0x000fe200004e0000 */
[----:B------:R-:W-:-:S04]  /*144b0*/  UIMAD.WIDE.U32 UR34, UR34, UR66, UR74 ;  /* 0x00000042222272a5 */ /* 0x000fc8000f8e004a */
[----:B------:R-:W-:Y:S02]  /*144c0*/  UIADD3 UR33, UPT, UPT, UR35, UR33, URZ ;  /* 0x0000002123217290 */ /* 0x000fe4000fffe0ff */
[----:B------:R-:W-:Y:S02]  /*144d0*/  ULEA UR32, UP0, UR34, UR68, 0x2 ;  /* 0x0000004422207291 */ /* 0x000fe4000f8010ff */
[----:B------:R-:W-:Y:S02]  /*144e0*/  MOV R132, UR25 ;  /* 0x0000001900847c02 */ /* 0x000fe40008000f00 */
[----:B------:R-:W-:Y:S01]  /*144f0*/  ULEA.HI.X UR33, UR34, UR69, UR33, 0x2, UP0 ;  /* 0x0000004522217291 */ /* 0x000fe200080f1421 */
[----:B------:R-:W-:Y:S01]  /*14500*/  R2UR.FILL UR25, R86 ;  /* 0x00000000561972ca */ /* 0x000fe200004e0000 */
        /* <DEDUP_REMOVED lines=8> */
[----:B------:R-:W-:-:S04]  /*14590*/  USHF.R.S32.HI UR36, URZ, 0x1f, UR38 ;  /* 0x0000001fff247899 */ /* 0x000fc80008011426 */
        /* <DEDUP_REMOVED lines=101> */
[----:B------:R-:W-:Y:S02]  /*14bf0*/  UIMAD.WIDE.U32 UR74, UR4, UR66, UR74 ;  /* 0x00000042044a72a5 */ /* 0x000fe4000f8e004a */
[----:B------:R-:W-:Y:S02]  /*14c00*/  UIMAD UR66, UR23, UR66, URZ ;  /* 0x00000042174272a4 */ /* 0x000fe4000f8e02ff */
[----:B------:R-:W-:Y:S02]  /*14c10*/  UIADD3 UR65, UPT, UPT, UR77, UR65, URZ ;  /* 0x000000414d417290 */ /* 0x000fe4000fffe0ff */
[----:B------:R-:W-:-:S02]  /*14c20*/  ULEA UR64, UP0, UR76, UR68, 0x2 ;  /* 0x000000444c407291 */ /* 0x000fc4000f8010ff */
[----:B------:R-:W-:Y:S02]  /*14c30*/  UIMAD UR66, UR4, UR67, UR66 ;  /* 0x00000043044272a4 */ /* 0x000fe4000f8e0242 */
[----:B------:R-:W-:Y:S02]  /*14c40*/  ULEA.HI.X UR65, UR76, UR69, UR65, 0x2, UP0 ;  /* 0x000000454c417291 */ /* 0x000fe400080f1441 */
[----:B------:R-:W-:Y:S02]  /*14c50*/  ULEA UR73, UP0, UR74, UR68, 0x2 ;  /* 0x000000444a497291 */ /* 0x000fe4000f8010ff */
[----:B------:R-:W-:Y:S01]  /*14c60*/  UIADD3 UR66, UPT, UPT, UR75, UR66, URZ ;  /* 0x000000424b427290 */ /* 0x000fe2000fffe0ff */
[----:B------:R-:W-:Y:S01]  /*14c70*/  UMOV UR77, UR21 ;  /* 0x00000015004d7c82 */ /* 0x000fe20008000000 */
[----:B------:R-:W-:Y:S02]  /*14c80*/  UMOV UR76, UR20 ;  /* 0x00000014004c7c82 */ /* 0x000fe40008000000 */
[----:B------:R-:W-:Y:S01]  /*14c90*/  ULEA.HI.X UR74, UR74, UR69, UR66, 0x2, UP0 ;  /* 0x000000454a4a7291 */ /* 0x000fe200080f1442 */
[----:B------:R-:W-:Y:S01]  /*14ca0*/  MOV R6, UR76 ;  /* 0x0000004c00067c02 */ /* 0x000fe20008000f00 */
[----:B------:R-:W-:Y:S01]  /*14cb0*/  UIADD3 UR67, UP0, UPT, UR4, UR72, URZ ;  /* 0x0000004804437290 */ /* 0x000fe2000ff1e0ff */
[----:B------:R-:W-:Y:S01]  /*14cc0*/  R2UR UR76, R153 ;  /* 0x00000000994c72ca */ /* 0x000fe200000e0000 */
[----:B------:R-:W-:Y:S01]  /*14cd0*/  UMOV UR21, UR6 ;  /* 0x0000000600157c82 */ /* 0x000fe20008000000 */
[----:B------:R-:W-:Y:S01]  /*14ce0*/  UMOV UR20, UR7 ;  /* 0x0000000700147c82 */ /* 0x000fe20008000000 */
[----:B------:R-:W-:Y:S01]  /*14cf0*/  ULEA.HI.X.SX32 UR72, UR72, UR23, 0x1, UP0 ;  /* 0x0000001748487291 */ /* 0x000fe200080f0eff */
[----:B------:R-:W-:Y:S01]  /*14d00*/  R2UR UR6, R171 ;  /* 0x00000000ab0672ca */ /* 0x000fe200000e0000 */
[----:B------:R-:W0:Y:S01]  /*14d10*/  LDCU.64 UR68, c[0x0][0x3c0] ;  /* 0x00007800ff4477ac */ /* 0x000e220008000a00 */
[----:B------:R-:W-:-:S02]  /*14d20*/  R2UR UR7, R172 ;  /* 0x00000000ac0772ca */ /* 0x000fc400000e0000 */
[----:B------:R-:W-:Y:S01]  /*14d30*/  MOV R248, UR20 ;  /* 0x0000001400f87c02 */ /* 0x000fe20008000f00 */
[----:B------:R-:W-:Y:S01]  /*14d40*/  USHF.L.U64.HI UR72, UR67, 0x2, UR72 ;  /* 0x0000000243487899 */ /* 0x000fe20008010248 */
[----:B------:R-:W-:Y:S01]  /*14d50*/  R2UR UR20, R140 ;  /* 0x000000008c1472ca */ /* 0x000fe200000e0000 */
[----:B------:R-:W-:Y:S01]  /*14d60*/  USHF.L.U32 UR67, UR67, 0x2, URZ ;  /* 0x0000000243437899 */ /* 0x000fe200080006ff */
[----:B------:R-:W-:Y:S01]  /*14d70*/  MOV R4, UR77 ;  /* 0x0000004d00047c02 */ /* 0x000fe20008000f00 */
[----:B------:R-:W-:Y:S01]  /*14d80*/  UMOV UR75, UR19 ;  /* 0x00000013004b7c82 */ /* 0x000fe20008000000 */
[----:B------:R-:W-:Y:S01]  /*14d90*/  UMOV UR23, UR13 ;  /* 0x0000000d00177c82 */ /* 0x000fe20008000000 */
[----:B------:R-:W-:Y:S01]  /*14da0*/  UIADD3 UR66, UP0, UPT, UR67, UR70, URZ ;  /* 0x0000004643427290 */ /* 0x000fe2000ff1e0ff */
[----:B------:R-:W-:Y:S01]  /*14db0*/  IMAD.U32 R8, RZ, RZ, UR75 ;  /* 0x0000004bff087e24 */ /* 0x000fe2000f8e00ff */
[----:B------:R-:W-:Y:S01]  /*14dc0*/  MOV R230, UR6 ;  /* 0x0000000600e67c02 */ /* 0x000fe20008000f00 */
[----:B------:R-:W-:Y:S01]  /*14dd0*/  UMOV UR70, UR18 ;  /* 0x0000001200467c82 */ /* 0x000fe20008000000 */
[----:B------:R-:W-:Y:S01]  /*14de0*/  R2UR UR18, R164 ;  /* 0x00000000a41272ca */ /* 0x000fe200000e0000 */
[----:B------:R-:W-:Y:S01]  /*14df0*/  IMAD.U32 R228, RZ, RZ, UR7 ;  /* 0x00000007ffe47e24 */ /* 0x000fe2000f8e00ff */
[----:B------:R-:W-:Y:S01]  /*14e00*/  MOV R164, UR8 ;  /* 0x0000000800a47c02 */ /* 0x000fe20008000f00 */
[----:B------:R-:W-:Y:S01]  /*14e10*/  IMAD.U32 R182, RZ, RZ, UR76 ;  /* 0x0000004cffb67e24 */ /* 0x000fe2000f8e00ff */
[----:B------:R-:W-:Y:S01]  /*14e20*/  R2UR UR8, R177 ;  /* 0x00000000b10872ca */ /* 0x000fe200000e0000 */
[----:B0-----:R-:W-:Y:S01]  /*14e30*/  UIADD3 UR68, UP1, UPT, UR67, UR68, URZ ;  /* 0x0000004443447290 */ /* 0x001fe2000ff3e0ff */
[----:B------:R-:W-:Y:S01]  /*14e40*/  R2UR UR6, R161 ;  /* 0x00000000a10672ca */ /* 0x000fe200000e0000 */
[----:B------:R-:W-:Y:S01]  /*14e50*/  UIADD3.X UR67, UPT, UPT, UR72, UR71, URZ, UP0, !UPT ;  /* 0x0000004748437290 */ /* 0x000fe200087fe4ff */
[----:B------:R-:W-:Y:S01]  /*14e60*/  R2UR UR7, R162 ;  /* 0x00000000a20772ca */ /* 0x000fe200000e0000 */
[----:B------:R-:W-:Y:S01]  /*14e70*/  UIADD3.X UR69, UPT, UPT, UR72, UR69, URZ, UP1, !UPT ;  /* 0x0000004548457290 */ /* 0x000fe20008ffe4ff */
[----:B------:R-:W-:Y:S01]  /*14e80*/  R2UR UR13, R169 ;  /* 0x00000000a90d72ca */ /* 0x000fe200000e0000 */
[----:B------:R-:W-:Y:S01]  /*14e90*/  UMOV UR71, UR17 ;  /* 0x0000001100477c82 */ /* 0x000fe20008000000 */
[----:B------:R-:W-:Y:S01]  /*14ea0*/  UMOV UR72, UR16 ;  /* 0x0000001000487c82 */ /* 0x000fe20008000000 */
[----:B------:R-:W-:Y:S01]  /*14eb0*/  R2UR UR16, R166 ;  /* 0x00000000a61072ca */ /* 0x000fe200000e0000 */
[----:B------:R-:W-:Y:S01]  /*14ec0*/  IMAD.U32 R16, RZ, RZ, UR71 ;  /* 0x00000047ff107e24 */ /* 0x000fe2000f8e00ff */
[----:B------:R-:W-:Y:S01]  /*14ed0*/  R2UR UR17, R165 ;  /* 0x00000000a51172ca */ /* 0x000fe200000e0000 */
[----:B------:R-:W-:Y:S01]  /*14ee0*/  IMAD.U32 R244, RZ, RZ, UR18 ;  /* 0x00000012fff47e24 */ /* 0x000fe2000f8e00ff */
[----:B------:R-:W-:Y:S01]  /*14ef0*/  MOV R218, UR8 ;  /* 0x0000000800da7c02 */ /* 0x000fe20008000f00 */
[----:B------:R-:W-:Y:S01]  /*14f00*/  STL [R1+0x4c8], R164 ;  /* 0x0004c8a401007387 */ /* 0x000fe20000100800 */
[----:B------:R-:W-:Y:S01]  /*14f10*/  R2UR UR75, R152 ;  /* 0x00000000984b72ca */ /* 0x000fe200000e0000 */
[----:B------:R-:W-:Y:S01]  /*14f20*/  IMAD.U32 R212, RZ, RZ, UR6 ;  /* 0x00000006ffd47e24 */ /* 0x000fe2000f8e00ff */
[----:B------:R-:W-:Y:S01]  /*14f30*/  R2UR UR8, R150 ;  /* 0x00000000960872ca */ /* 0x000fe200000e0000 */
[----:B------:R-:W-:Y:S01]  /*14f40*/  IMAD.U32 R150, RZ, RZ, UR10 ;  /* 0x0000000aff967e24 */ /* 0x000fe2000f8e00ff */
[----:B------:R-:W-:-:S02]  /*14f50*/  MOV R210, UR7 ;  /* 0x0000000700d27c02 */ /* 0x000fc40008000f00 */
[----:B------:R-:W-:Y:S02]  /*14f60*/  MOV R152, UR11 ;  /* 0x0000000b00987c02 */ /* 0x000fe40008000f00 */
[----:B------:R-:W-:Y:S02]  /*14f70*/  R2UR UR6, R135 ;  /* 0x00000000870672ca */ /* 0x000fe400000e0000 */
[----:B------:R-:W-:Y:S02]  /*14f80*/  R2UR UR7, R136 ;  /* 0x00000000880772ca */ /* 0x000fe400000e0000 */
[----:B------:R-:W-:Y:S02]  /*14f90*/  R2UR UR11, R127 ;  /* 0x000000007f0b72ca */ /* 0x000fe400000e0000 */
[----:B------:R-:W-:Y:S02]  /*14fa0*/  MOV R240, UR16 ;  /* 0x0000001000f07c02 */ /* 0x000fe40008000f00 */
[----:B------:R-:W-:-:S02]  /*14fb0*/  R2UR UR16, R144 ;  /* 0x00000000901072ca */ /* 0x000fc400000e0000 */
[----:B------:R-:W-:Y:S02]  /*14fc0*/  MOV R242, UR17 ;  /* 0x0000001100f27c02 */ /* 0x000fe40008000f00 */
[----:B------:R-:W-:Y:S02]  /*14fd0*/  MOV R234, UR13 ;  /* 0x0000000d00ea7c02 */ /* 0x000fe40008000f00 */
[----:B------:R-:W-:Y:S02]  /*14fe0*/  MOV R144, UR8 ;  /* 0x0000000800907c02 */ /* 0x000fe40008000f00 */
[----:B------:R-:W-:Y:S02]  /*14ff0*/  R2UR UR71, R160 ;  /* 0x00000000a04772ca */ /* 0x000fe400000e0000 */
[----:B------:R-:W-:Y:S02]  /*15000*/  R2UR UR13, R158 ;  /* 0x000000009e0d72ca */ /* 0x000fe400000e0000 */
[----:B------:R-:W-:Y:S01]  /*15010*/  R2UR UR18, R142 ;  /* 0x000000008e1272ca */ /* 0x000fe200000e0000 */
[----:B------:R-:W-:Y:S01]  /*15020*/  IMAD.U32 R142, RZ, RZ, UR6 ;  /* 0x00000006ff8e7e24 */ /* 0x000fe2000f8e00ff */
[----:B------:R-:W-:-:S02]  /*15030*/  R2UR UR17, R143 ;  /* 0x000000008f1172ca */ /* 0x000fc400000e0000 */
[----:B------:R-:W-:Y:S01]  /*15040*/  R2UR UR8, R126 ;  /* 0x000000007e0872ca */ /* 0x000fe200000e0000 */
[----:B------:R-:W-:Y:S01]  /*15050*/  IMAD.U32 R126, RZ, RZ, UR11 ;  /* 0x0000000bff7e7e24 */ /* 0x000fe2000f8e00ff */
[----:B------:R-:W-:Y:S02]  /*15060*/  MOV R140, UR7 ;  /* 0x00000007008c7c02 */ /* 0x000fe40008000f00 */
[----:B------:R-:W-:Y:S02]  /*15070*/  R2UR UR6, R116 ;  /* 0x00000000740672ca */ /* 0x000fe400000e0000 */
[----:B------:R-:W-:Y:S02]  /*15080*/  R2UR UR7, R118 ;  /* 0x00000000760772ca */ /* 0x000fe400000e0000 */
[----:B------:R-:W-:Y:S02]  /*15090*/  R2UR UR76, R90 ;  /* 0x000000005a4c72ca */ /* 0x000fe400000e0000 */
[----:B------:R-:W-:Y:S01]  /*150a0*/  R2UR UR11, R82 ;  /* 0x00000000520b72ca */ /* 0x000fe200000e0000 */
[----:B------:R-:W-:Y:S01]  /*150b0*/  IMAD.U32 R158, RZ, RZ, UR17 ;  /* 0x00000011ff9e7e24 */ /* 0x000fe2000f8e00ff */
[----:B------:R-:W-:Y:S01]  /*150c0*/  R2UR UR77, R154 ;  /* 0x000000009a4d72ca */ /* 0x000fe200000e0000 */
[----:B------:R-:W-:Y:S01]  /*150d0*/  IMAD.U32 R110, RZ, RZ, UR8 ;  /* 0x00000008ff6e7e24 */ /* 0x000fe2000f8e00ff */
[----:B------:R-:W-:-:S02]  /*150e0*/  MOV R154, UR12 ;  /* 0x0000000c009a7c02 */ /* 0x000fc40008000f00 */
[----:B------:R-:W-:Y:S02]  /*150f0*/  R2UR UR12, R128 ;  /* 0x00000000800c72ca */ /* 0x000fe400000e0000 */
[----:B------:R-:W-:Y:S02]  /*15100*/  MOV R214, UR71 ;  /* 0x0000004700d67c02 */ /* 0x000fe40008000f00 */
[----:B------:R-:W-:Y:S02]  /*15110*/  MOV R172, UR13 ;  /* 0x0000000d00ac7c02 */ /* 0x000fe40008000f00 */
[----:B------:R-:W-:Y:S02]  /*15120*/  R2UR UR13, R134 ;  /* 0x00000000860d72ca */ /* 0x000fe400000e0000 */
[----:B------:R-:W-:Y:S02]  /*15130*/  R2UR UR71, R122 ;  /* 0x000000007a4772ca */ /* 0x000fe400000e0000 */
[----:B------:R-:W-:-:S02]  /*15140*/  R2UR UR10, R124 ;  /* 0x000000007c0a72ca */ /* 0x000fc400000e0000 */
[----:B------:R-:W-:Y:S02]  /*15150*/  R2UR UR17, R106 ;  /* 0x000000006a1172ca */ /* 0x000fe400000e0000 */
[----:B------:R-:W-:Y:S02]  /*15160*/  R2UR UR8, R74 ;  /* 0x000000004a0872ca */ /* 0x000fe400000e0000 */
[----:B------:R-:W-:Y:S02]  /*15170*/  MOV R18, UR72 ;  /* 0x0000004800127c02 */ /* 0x000fe40008000f00 */
[----:B------:R-:W-:Y:S01]  /*15180*/  MOV R10, UR70 ;  /* 0x00000046000a7c02 */ /* 0x000fe20008000f00 */
[----:B------:R-:W-:Y:S01]  /*15190*/  IMAD.U32 R134, RZ, RZ, UR13 ;  /* 0x0000000dff867e24 */ /* 0x000fe2000f8e00ff */
[----:B------:R-:W-:Y:S01]  /*151a0*/  MOV R124, UR6 ;  /* 0x00000006007c7c02 */ /* 0x000fe20008000f00 */
[----:B------:R-:W-:Y:S01]  /*151b0*/  IMAD.U32 R118, RZ, RZ, UR71 ;  /* 0x00000047ff767e24 */ /* 0x000fe2000f8e00ff */
[----:B------:R-:W-:-:S02]  /*151c0*/  MOV R122, UR7 ;  /* 0x00000007007a7c02 */ /* 0x000fc40008000f00 */
[----:B------:R-:W-:Y:S02]  /*151d0*/  MOV R106, UR76 ;  /* 0x0000004c006a7c02 */ /* 0x000fe40008000f00 */
[----:B------:R-:W-:Y:S02]  /*151e0*/  MOV R74, UR11 ;  /* 0x0000000b004a7c02 */ /* 0x000fe40008000f00 */
[----:B------:R-:W-:Y:S02]  /*151f0*/  R2UR UR72, R159 ;  /* 0x000000009f4872ca */ /* 0x000fe400000e0000 */
[----:B------:R-:W-:Y:S02]  /*15200*/  R2UR UR70, R151 ;  /* 0x00000000974672ca */ /* 0x000fe400000e0000 */
[----:B------:R-:W-:Y:S02]  /*15210*/  R2UR.FILL UR6, R78 ;  /* 0x000000004e0672ca */ /* 0x000fe400004e0000 */
[----:B------:R-:W-:-:S02]  /*15220*/  R2UR.FILL UR7, R76 ;  /* 0x000000004c0772ca */ /* 0x000fc400004e0000 */
[----:B------:R-:W-:Y:S02]  /*15230*/  R2UR UR11, R60 ;  /* 0x000000003c0b72ca */ /* 0x000fe400000e0000 */
[----:B------:R-:W-:Y:S02]  /*15240*/  R2UR UR76, R121 ;  /* 0x00000000794c72ca */ /* 0x000fe400000e0000 */
[----:B------:R-:W-:Y:S02]  /*15250*/  MOV R128, UR12 ;  /* 0x0000000c00807c02 */ /* 0x000fe40008000f00 */
[----:B------:R-:W-:Y:S02]  /*15260*/  R2UR UR12, R80 ;  /* 0x00000000500c72ca */ /* 0x000fe400000e0000 */
[----:B------:R-:W-:Y:S01]  /*15270*/  R2UR UR13, R114 ;  /* 0x00000000720d72ca */ /* 0x000fe200000e0000 */
[----:B------:R-:W-:Y:S01]  /*15280*/  IMAD.U32 R78, RZ, RZ, UR6 ;  /* 0x00000006ff4e7e24 */ /* 0x000fe2000f8e00ff */
[----:B------:R-:W-:-:S02]  /*15290*/  MOV R216, UR72 ;  /* 0x0000004800d87c02 */ /* 0x000fc40008000f00 */
[----:B------:R-:W-:Y:S01]  /*152a0*/  MOV R208, UR70 ;  /* 0x0000004600d07c02 */ /* 0x000fe20008000f00 */
[----:B------:R-:W-:Y:S01]  /*152b0*/  IMAD.U32 R5, RZ, RZ, UR11 ;  /* 0x0000000bff057e24 */ /* 0x000fe2000f8e00ff */
[----:B------:R-:W-:Y:S02]  /*152c0*/  MOV R184, UR75 ;  /* 0x0000004b00b87c02 */ /* 0x000fe40008000f00 */
[----:B------:R-:W-:Y:S02]  /*152d0*/  MOV R136, UR14 ;  /* 0x0000000e00887c02 */ /* 0x000fe40008000f00 */
[----:B------:R-:W-:Y:S02]  /*152e0*/  MOV R80, UR7 ;  /* 0x0000000700507c02 */ /* 0x000fe40008000f00 */
[----:B------:R-:W-:Y:S02]  /*152f0*/  MOV R3, UR76 ;  /* 0x0000004c00037c02 */ /* 0x000fe40008000f00 */
[----:B------:R-:W-:-:S02]  /*15300*/  R2UR UR72, R120 ;  /* 0x00000000784872ca */ /* 0x000fc400000e0000 */
[----:B------:R-:W-:Y:S02]  /*15310*/  R2UR UR70, R123 ;  /* 0x000000007b4672ca */ /* 0x000fe400000e0000 */
[----:B------:R-:W-:Y:S02]  /*15320*/  R2UR UR75, R88 ;  /* 0x00000000584b72ca */ /* 0x000fe400000e0000 */
[----:B------:R-:W-:Y:S02]  /*15330*/  R2UR UR14, R112 ;  /* 0x00000000700e72ca */ /* 0x000fe400000e0000 */
[----:B------:R-:W-:Y:S02]  /*15340*/  R2UR UR7, R68 ;  /* 0x00000000440772ca */ /* 0x000fe400000e0000 */
[----:B------:R-:W-:Y:S01]  /*15350*/  R2UR UR6, R66 ;  /* 0x00000000420672ca */ /* 0x000fe200000e0000 */
[----:B------:R0:W-:Y:S01]  /*15360*/  STL.64 [R1+0x4e8], R4 ;  /* 0x0004e80401007387 */ /* 0x0001e20000100a00 */
[----:B------:R-:W-:-:S02]  /*15370*/  MOV R76, UR12 ;  /* 0x0000000c004c7c02 */ /* 0x000fc40008000f00 */
[----:B------:R-:W-:Y:S01]  /*15380*/  MOV R156, UR16 ;  /* 0x00000010009c7c02 */ /* 0x000fe20008000f00 */
[----:B------:R1:W-:Y:S01]  /*15390*/  STL.64 [R1+0x4e0], R2 ;  /* 0x0004e00201007387 */ /* 0x0003e20000100a00 */
[----:B------:R-:W-:Y:S02]  /*153a0*/  R2UR UR12, R64 ;  /* 0x00000000400c72ca */ /* 0x000fe400000e0000 */
[----:B------:R-:W-:Y:S02]  /*153b0*/  MOV R82, UR13 ;  /* 0x0000000d00527c02 */ /* 0x000fe40008000f00 */
[----:B------:R-:W-:Y:S02]  /*153c0*/  R2UR UR19, R163 ;  /* 0x00000000a31372ca */ /* 0x000fe400000e0000 */
[----:B------:R-:W-:Y:S01]  /*153d0*/  R2UR UR16, R108 ;  /* 0x000000006c1072ca */ /* 0x000fe200000e0000 */
[----:B0-----:R-:W2:Y:S01]  /*153e0*/  LDL.LU.64 R4, [R1+0x560] ;  /* 0x0005600001047983 */ /* 0x001ea20000300a00 */
[----:B------:R-:W-:-:S02]  /*153f0*/  MOV R24, UR23 ;  /* 0x0000001700187c02 */ /* 0x000fc40008000f00 */
[----:B------:R-:W-:Y:S01]  /*15400*/  MOV R120, UR72 ;  /* 0x0000004800787c02 */ /* 0x000fe20008000f00 */
[----:B-1----:R-:W3:Y:S01]  /*15410*/  LDL.LU.64 R2, [R1+0x558] ;  /* 0x0005580001027983 */ /* 0x002ee20000300a00 */
[----:B------:R-:W-:Y:S01]  /*15420*/  R2UR UR13, R59 ;  /* 0x000000003b0d72ca */ /* 0x000fe200000e0000 */
[----:B------:R-:W-:Y:S01]  /*15430*/  IMAD.U32 R21, RZ, RZ, UR6 ;  /* 0x00000006ff157e24 */ /* 0x000fe2000f8e00ff */
[----:B------:R-:W-:Y:S01]  /*15440*/  MOV R116, UR70 ;  /* 0x0000004600747c02 */ /* 0x000fe20008000f00 */
[----:B------:R0:W-:Y:S01]  /*15450*/  STL [R1+0x4c0], R24 ;  /* 0x0004c01801007387 */ /* 0x0001e20000100800 */
[----:B------:R-:W-:Y:S02]  /*15460*/  MOV R108, UR75 ;  /* 0x0000004b006c7c02 */ /* 0x000fe40008000f00 */
[----:B------:R-:W-:Y:S02]  /*15470*/  MOV R84, UR14 ;  /* 0x0000000e00547c02 */ /* 0x000fe40008000f00 */
[----:B------:R-:W-:-:S02]  /*15480*/  MOV R23, UR7 ;  /* 0x0000000700177c02 */ /* 0x000fc40008000f00 */
[----:B------:R-:W-:Y:S02]  /*15490*/  R2UR UR23, R137 ;  /* 0x00000000891772ca */ /* 0x000fe400000e0000 */
[----:B------:R-:W-:Y:S02]  /*154a0*/  R2UR UR72, R63 ;  /* 0x000000003f4872ca */ /* 0x000fe400000e0000 */
[----:B------:R-:W-:Y:S02]  /*154b0*/  R2UR UR71, R57 ;  /* 0x00000000394772ca */ /* 0x000fe400000e0000 */
[----:B------:R-:W-:Y:S02]  /*154c0*/  R2UR UR70, R62 ;  /* 0x000000003e4672ca */ /* 0x000fe400000e0000 */
[----:B------:R-:W-:Y:S02]  /*154d0*/  R2UR UR75, R58 ;  /* 0x000000003a4b72ca */ /* 0x000fe400000e0000 */
[----:B------:R-:W-:Y:S01]  /*154e0*/  R2UR UR14, R61 ;  /* 0x000000003d0e72ca */ /* 0x000fe200000e0000 */
[----:B------:R1:W-:Y:S01]  /*154f0*/  STL.64 [R1+0x530], R22 ;  /* 0x0005301601007387 */ /* 0x0003e20000100a00 */
[----:B------:R-:W-:Y:S01]  /*15500*/  MOV R58, R24 ;  /* 0x00000018003a7202 */ /* 0x000fe20000000f00 */
[----:B------:R-:W-:Y:S01]  /*15510*/  IMAD.MOV.U32 R63, RZ, RZ, R27 ;  /* 0x000000ffff3f7224 */ /* 0x000fe200078e001b */
[----:B------:R-:W-:Y:S01]  /*15520*/  MOV R59, R25 ;  /* 0x00000019003b7202 */ /* 0x000fe20000000f00 */
[----:B------:R4:W-:Y:S01]  /*15530*/  STL.64 [R1+0x528], R20 ;  /* 0x0005281401007387 */ /* 0x0009e20000100a00 */
[----:B------:R-:W-:-:S02]  /*15540*/  MOV R7, UR12 ;  /* 0x0000000c00077c02 */ /* 0x000fc40008000f00 */
[----:B------:R-:W-:Y:S01]  /*15550*/  MOV R246, UR19 ;  /* 0x0000001300f67c02 */ /* 0x000fe20008000f00 */
[----:B0-----:R-:W5:Y:S01]  /*15560*/  LDL.LU.64 R24, [R1+0x5b0] ;  /* 0x0005b00001187983 */ /* 0x001f620000300a00 */
[----:B------:R-:W-:Y:S01]  /*15570*/  MOV R9, UR13 ;  /* 0x0000000d00097c02 */ /* 0x000fe20008000f00 */
[----:B------:R-:W-:Y:S01]  /*15580*/  IMAD.U32 R13, RZ, RZ, UR75 ;  /* 0x0000004bff0d7e24 */ /* 0x000fe2000f8e00ff */
[----:B------:R-:W-:Y:S01]  /*15590*/  R2UR UR19, R141 ;  /* 0x000000008d1372ca */ /* 0x000fe200000e0000 */
[----:B-1----:R-:W5:Y:S01]  /*155a0*/  LDL.LU.64 R22, [R1+0x5a8] ;  /* 0x0005a80001167983 */ /* 0x002f620000300a00 */
[----:B------:R-:W-:Y:S02]  /*155b0*/  MOV R180, UR77 ;  /* 0x0000004d00b47c02 */ /* 0x000fe40008000f00 */
[----:B------:R-:W-:Y:S01]  /*155c0*/  MOV R170, UR23 ;  /* 0x0000001700aa7c02 */ /* 0x000fe20008000f00 */
[----:B----4-:R-:W4:Y:S01]  /*155d0*/  LDL.LU.64 R20, [R1+0x5a0] ;  /* 0x0005a00001147983 */ /* 0x010f220000300a00 */
[----:B------:R-:W-:-:S02]  /*155e0*/  MOV R19, UR72 ;  /* 0x0000004800137c02 */ /* 0x000fc40008000f00 */
[----:B------:R-:W-:Y:S01]  /*155f0*/  MOV R17, UR71 ;  /* 0x0000004700117c02 */ /* 0x000fe20008000f00 */
[----:B------:R0:W-:Y:S01]  /*15600*/  STL.64 [R1+0x4f0], R6 ;  /* 0x0004f00601007387 */ /* 0x0001e20000100a00 */
[----:B------:R-:W-:Y:S02]  /*15610*/  MOV R15, UR70 ;  /* 0x00000046000f7c02 */ /* 0x000fe40008000f00 */
[----:B------:R-:W-:Y:S01]  /*15620*/  MOV R11, UR14 ;  /* 0x0000000e000b7c02 */ /* 0x000fe20008000f00 */
[----:B------:R1:W4:Y:S01]  /*15630*/  LDL.64 R60, [R1+0x4c8] ;  /* 0x0004c800013c7983 */ /* 0x0003220000100a00 */
[----:B------:R-:W-:Y:S02]  /*15640*/  R2UR UR77, R92 ;  /* 0x000000005c4d72ca */ /* 0x000fe400000e0000 */
[----:B------:R-:W-:Y:S01]  /*15650*/  R2UR UR23, R94 ;  /* 0x000000005e1772ca */ /* 0x000fe200000e0000 */
[----:B------:R1:W-:Y:S01]  /*15660*/  STL.64 [R1+0x4f8], R8 ;  /* 0x0004f80801007387 */ /* 0x0003e20000100a00 */
[----:B------:R-:W-:-:S02]  /*15670*/  MOV R162, UR19 ;  /* 0x0000001300a27c02 */ /* 0x000fc40008000f00 */
[----:B------:R-:W-:Y:S01]  /*15680*/  MOV R160, UR18 ;  /* 0x0000001200a07c02 */ /* 0x000fe20008000f00 */
[----:B0-----:R-:W4:Y:S01]  /*15690*/  LDL.LU.64 R6, [R1+0x568] ;  /* 0x0005680001067983 */ /* 0x001f220000300a00 */
[----:B------:R-:W-:Y:S02]  /*156a0*/  R2UR UR19, R102 ;  /* 0x00000000661372ca */ /* 0x000fe400000e0000 */
[----:B------:R-:W-:Y:S01]  /*156b0*/  R2UR UR18, R104 ;  /* 0x00000000681272ca */ /* 0x000fe200000e0000 */
[----:B------:R0:W-:Y:S01]  /*156c0*/  STL.64 [R1+0x520], R18 ;  /* 0x0005201201007387 */ /* 0x0001e20000100a00 */
[----:B------:R-:W-:Y:S02]  /*156d0*/  MOV R62, R26 ;  /* 0x0000001a003e7202 */ /* 0x000fe40000000f00 */
[----:B------:R-:W-:Y:S01]  /*156e0*/  MOV R104, UR77 ;  /* 0x0000004d00687c02 */ /* 0x000fe20008000f00 */
[----:B-1----:R-:W4:Y:S01]  /*156f0*/  LDL.LU.64 R8, [R1+0x570] ;  /* 0x0005700001087983 */ /* 0x002f220000300a00 */
[----:B------:R-:W-:Y:S01]  /*15700*/  IMAD.U32 R102, RZ, RZ, UR23 ;  /* 0x00000017ff667e24 */ /* 0x000fe2000f8e00ff */
[----:B------:R-:W-:-:S02]  /*15710*/  MOV R112, UR9 ;  /* 0x0000000900707c02 */ /* 0x000fc40008000f00 */
[----:B------:R1:W-:Y:S01]  /*15720*/  STL.64 [R1+0x518], R16 ;  /* 0x0005181001007387 */ /* 0x0003e20000100a00 */
[----:B------:R-:W-:Y:S01]  /*15730*/  MOV R114, UR10 ;  /* 0x0000000a00727c02 */ /* 0x000fe20008000f00 */
[----:B------:R-:W-:Y:S01]  /*15740*/  IMAD.U32 R94, RZ, RZ, UR19 ;  /* 0x00000013ff5e7e24 */ /* 0x000fe2000f8e00ff */
[----:B------:R-:W-:Y:S01]  /*15750*/  MOV R250, UR21 ;  /* 0x0000001500fa7c02 */ /* 0x000fe20008000f00 */
[----:B------:R1:W-:Y:S01]  /*15760*/  STL.64 [R1+0x510], R14 ;  /* 0x0005100e01007387 */ /* 0x0003e20000100a00 */
[----:B------:R-:W-:Y:S02]  /*15770*/  MOV R68, UR8 ;  /* 0x0000000800447c02 */ /* 0x000fe40008000f00 */
[----:B------:R-:W-:Y:S01]  /*15780*/  MOV R66, UR5 ;  /* 0x0000000500427c02 */ /* 0x000fe20008000f00 */
[----:B------:R1:W-:Y:S01]  /*15790*/  STL.64 [R1+0x508], R12 ;  /* 0x0005080c01007387 */ /* 0x0003e20000100a00 */
        /* <DEDUP_REMOVED lines=8> */
[----:B-1----:R-:W4:Y:S01]  /*15820*/  LDL.LU.64 R16, [R1+0x590] ;  /* 0x0005900001107983 */ /* 0x002f220000300a00 */
[----:B------:R-:W-:Y:S02]  /*15830*/  R2UR UR9, R72 ;  /* 0x00000000480972ca */ /* 0x000fe400000e0000 */
[----:B------:R-:W-:Y:S01]  /*15840*/  R2UR UR10, R70 ;  /* 0x00000000460a72ca */ /* 0x000fe200000e0000 */
[----:B------:R-:W4:Y:S01]  /*15850*/  LDL.LU.64 R14, [R1+0x588] ;  /* 0x00058800010e7983 */ /* 0x000f220000300a00 */
[----:B------:R-:W-:-:S02]  /*15860*/  R2UR UR21, R139 ;  /* 0x000000008b1572ca */ /* 0x000fc400000e0000 */
[----:B------:R-:W-:Y:S01]  /*15870*/  MOV R90, UR17 ;  /* 0x00000011005a7c02 */ /* 0x000fe20008000f00 */
[----:B------:R-:W4:Y:S01]  /*15880*/  LDL.LU.64 R12, [R1+0x580] ;  /* 0x00058000010c7983 */ /* 0x000f220000300a00 */
[----:B------:R-:W-:-:S03]  /*15890*/  MOV R88, UR16 ;  /* 0x0000001000587c02 */ /* 0x000fc60008000f00 */
[----:B------:R-:W4:Y:S04]  /*158a0*/  LDL.LU.64 R10, [R1+0x578] ;  /* 0x00057800010a7983 */ /* 0x000f280000300a00 */
[----:B------:R-:W4:Y:S01]  /*158b0*/  LDL.LU.64 R26, [R1+0x5b8] ;  /* 0x0005b800011a7983 */ /* 0x000f220000300a00 */
[----:B------:R-:W-:Y:S02]  /*158c0*/  MOV R207, UR77 ;  /* 0x0000004d00cf7c02 */ /* 0x000fe40008000f00 */
[----:B------:R-:W-:Y:S01]  /*158d0*/  MOV R187, UR23 ;  /* 0x0000001700bb7c02 */ /* 0x000fe20008000f00 */
[----:B------:R-:W-:Y:S01]  /*158e0*/  IMAD.U32 R70, RZ, RZ, UR9 ;  /* 0x00000009ff467e24 */ /* 0x000fe2000f8e00ff */
[----:B------:R-:W-:Y:S01]  /*158f0*/  R2UR UR8, R95 ;  /* 0x000000005f0872ca */ /* 0x000fe200000e0000 */
[----:B------:R0:W-:Y:S01]  /*15900*/  STL.64 [R1+0x4d8], R206 ;  /* 0x0004d8ce01007387 */ /* 0x0001e20000100a00 */
[----:B------:R-:W-:Y:S01]  /*15910*/  R2UR UR5, R93 ;  /* 0x000000005d0572ca */ /* 0x000fe200000e0000 */
[----:B------:R-:W-:Y:S01]  /*15920*/  IMAD.U32 R166, RZ, RZ, UR21 ;  /* 0x00000015ffa67e24 */ /* 0x000fe2000f8e00ff */
[----:B------:R-:W-:Y:S01]  /*15930*/  MOV R231, UR6 ;  /* 0x0000000600e77c02 */ /* 0x000fe20008000f00 */
[----:B------:R1:W-:Y:S01]  /*15940*/  STL.64 [R1+0x4d0], R186 ;  /* 0x0004d0ba01007387 */ /* 0x0003e20000100a00 */
[----:B------:R-:W-:Y:S01]  /*15950*/  R2UR UR9, R97 ;  /* 0x00000000610972ca */ /* 0x000fe200000e0000 */
[----:B------:R-:W-:Y:S01]  /*15960*/  IMAD.U32 R233, RZ, RZ, UR7 ;  /* 0x00000007ffe97e24 */ /* 0x000fe2000f8e00ff */
[----:B------:R-:W-:-:S02]  /*15970*/  MOV R72, UR10 ;  /* 0x0000000a00487c02 */ /* 0x000fc40008000f00 */
[----:B------:R-:W-:Y:S02]  /*15980*/  R2UR UR21, R98 ;  /* 0x00000000621572ca */ /* 0x000fe400000e0000 */
[----:B------:R-:W-:Y:S01]  /*15990*/  R2UR UR20, R100 ;  /* 0x00000000641472ca */ /* 0x000fe200000e0000 */
[----:B0-----:R-:W4:Y:S04]  /*159a0*/  LDL.LU.64 R206, [R1+0x550] ;  /* 0x0005500001ce7983 */ /* 0x001f280000300a00 */
[----:B-1----:R-:W4:Y:S01]  /*159b0*/  LDL.LU.64 R186, [R1+0x548] ;  /* 0x0005480001ba7983 */ /* 0x002f220000300a00 */
[----:B------:R-:W-:Y:S02]  /*159c0*/  MOV R237, UR8 ;  /* 0x0000000800ed7c02 */ /* 0x000fe40008000f00 */
[----:B------:R-:W-:-:S02]  /*159d0*/  MOV R239, UR9 ;  /* 0x0000000900ef7c02 */ /* 0x000fc40008000f00 */
[----:B------:R-:W-:Y:S02]  /*159e0*/  MOV R235, UR5 ;  /* 0x0000000500eb7c02 */ /* 0x000fe40008000f00 */
[----:B------:R-:W-:Y:S02]  /*159f0*/  R2UR UR10, R99 ;  /* 0x00000000630a72ca */ /* 0x000fe400000e0000 */
[----:B------:R-:W-:Y:S02]  /*15a00*/  R2UR UR9, R77 ;  /* 0x000000004d0972ca */ /* 0x000fe400000e0000 */
[----:B------:R-:W-:Y:S02]  /*15a10*/  R2UR UR8, R67 ;  /* 0x00000000430872ca */ /* 0x000fe400000e0000 */
[----:B------:R-:W-:Y:S02]  /*15a20*/  R2UR UR5, R65 ;  /* 0x00000000410572ca */ /* 0x000fe400000e0000 */
[----:B------:R-:W-:-:S02]  /*15a30*/  MOV R100, UR22 ;  /* 0x0000001600647c02 */ /* 0x000fc40008000f00 */
[----:B------:R-:W-:Y:S02]  /*15a40*/  R2UR UR22, R115 ;  /* 0x00000000731672ca */ /* 0x000fe400000e0000 */
[----:B------:R-:W-:Y:S01]  /*15a50*/  MOV R98, UR21 ;  /* 0x0000001500627c02 */ /* 0x000fe20008000f00 */
[----:B------:R-:W-:Y:S01]  /*15a60*/  IMAD.U32 R241, RZ, RZ, UR10 ;  /* 0x0000000afff17e24 */ /* 0x000fe2000f8e00ff */
[----:B------:R-:W-:Y:S02]  /*15a70*/  MOV R96, UR20 ;  /* 0x0000001400607c02 */ /* 0x000fe40008000f00 */
[----:B------:R-:W-:Y:S01]  /*15a80*/  MOV R219, UR9 ;  /* 0x0000000900db7c02 */ /* 0x000fe20008000f00 */
[----:B------:R-:W-:Y:S01]  /*15a90*/  IMAD.U32 R209, RZ, RZ, UR8 ;  /* 0x00000008ffd17e24 */ /* 0x000fe2000f8e00ff */
[----:B------:R-:W-:Y:S02]  /*15aa0*/  R2UR UR21, R113 ;  /* 0x00000000711572ca */ /* 0x000fe400000e0000 */
[----:B------:R-:W-:-:S02]  /*15ab0*/  MOV R185, UR5 ;  /* 0x0000000500b97c02 */ /* 0x000fc40008000f00 */
[----:B------:R-:W-:Y:S02]  /*15ac0*/  R2UR UR20, R111 ;  /* 0x000000006f1472ca */ /* 0x000fe400000e0000 */
[----:B------:R-:W-:Y:S02]  /*15ad0*/  R2UR UR19, R109 ;  /* 0x000000006d1372ca */ /* 0x000fe400000e0000 */
[----:B------:R-:W-:Y:S02]  /*15ae0*/  R2UR UR18, R107 ;  /* 0x000000006b1272ca */ /* 0x000fe400000e0000 */
[----:B------:R-:W-:Y:S02]  /*15af0*/  R2UR UR17, R105 ;  /* 0x00000000691172ca */ /* 0x000fe400000e0000 */
[----:B------:R-:W-:Y:S02]  /*15b00*/  R2UR UR16, R103 ;  /* 0x00000000671072ca */ /* 0x000fe400000e0000 */
[----:B------:R-:W-:-:S02]  /*15b10*/  R2UR UR15, R101 ;  /* 0x00000000650f72ca */ /* 0x000fc400000e0000 */
        /* <DEDUP_REMOVED lines=8> */
[----:B------:R-:W-:Y:S01]  /*15ba0*/  R2UR UR75, R69 ;  /* 0x00000000454b72ca */ /* 0x000fe200000e0000 */
[----:B------:R-:W-:Y:S01]  /*15bb0*/  IMAD.U32 R249, RZ, RZ, UR18 ;  /* 0x00000012fff97e24 */ /* 0x000fe2000f8e00ff */
[----:B------:R-:W-:Y:S01]  /*15bc0*/  MOV R59, UR21 ;  /* 0x00000015003b7c02 */ /* 0x000fe20008000f00 */
[----:B------:R-:W-:Y:S01]  /*15bd0*/  IMAD.U32 R225, RZ, RZ, UR12 ;  /* 0x0000000cffe17e24 */ /* 0x000fe2000f8e00ff */
[----:B------:R-:W-:Y:S02]  /*15be0*/  MOV R63, UR20 ;  /* 0x00000014003f7c02 */ /* 0x000fe40008000f00 */
[----:B------:R-:W-:-:S02]  /*15bf0*/  MOV R251, UR19 ;  /* 0x0000001300fb7c02 */ /* 0x000fc40008000f00 */
[----:B------:R-:W-:Y:S02]  /*15c00*/  MOV R247, UR17 ;  /* 0x0000001100f77c02 */ /* 0x000fe40008000f00 */
[----:B------:R-:W-:Y:S02]  /*15c10*/  MOV R245, UR16 ;  /* 0x0000001000f57c02 */ /* 0x000fe40008000f00 */
[----:B------:R-:W-:Y:S02]  /*15c20*/  MOV R243, UR15 ;  /* 0x0000000f00f37c02 */ /* 0x000fe40008000f00 */
[----:B------:R-:W-:Y:S02]  /*15c30*/  MOV R229, UR14 ;  /* 0x0000000e00e57c02 */ /* 0x000fe40008000f00 */
[----:B------:R-:W-:Y:S02]  /*15c40*/  MOV R227, UR13 ;  /* 0x0000000d00e37c02 */ /* 0x000fe40008000f00 */
[----:B------:R-:W-:-:S02]  /*15c50*/  MOV R223, UR11 ;  /* 0x0000000b00df7c02 */ /* 0x000fc40008000f00 */
[----:B------:R-:W-:Y:S01]  /*15c60*/  MOV R221, UR10 ;  /* 0x0000000a00dd7c02 */ /* 0x000fe20008000f00 */
[----:B------:R-:W-:Y:S01]  /*15c70*/  IMAD.U32 R217, RZ, RZ, UR72 ;  /* 0x00000048ffd97e24 */ /* 0x000fe2000f8e00ff */
[----:B------:R-:W-:Y:S02]  /*15c80*/  MOV R215, UR71 ;  /* 0x0000004700d77c02 */ /* 0x000fe40008000f00 */
[----:B------:R-:W-:Y:S02]  /*15c90*/  MOV R213, UR70 ;  /* 0x0000004600d57c02 */ /* 0x000fe40008000f00 */
[----:B------:R-:W-:Y:S02]  /*15ca0*/  MOV R211, UR75 ;  /* 0x0000004b00d37c02 */ /* 0x000fe40008000f00 */
[----:B------:R-:W-:Y:S02]  /*15cb0*/  R2UR UR70, R32 ;  /* 0x00000000204672ca */ /* 0x000fe400000e0000 */
[----:B------:R-:W-:Y:S01]  /*15cc0*/  R2UR UR75, R33 ;  /* 0x00000000214b72ca */ /* 0x000fe200000e0000 */
[----:B------:R0:W-:Y:S04]  /*15cd0*/  STL [R1+0x4c4], R59 ;  /* 0x0004c43b01007387 */ /* 0x0001e80000100800 */
[----:B------:R0:W-:Y:S04]  /*15ce0*/  STL [R1+0x4bc], R63 ;  /* 0x0004bc3f01007387 */ /* 0x0001e80000100800 */
[----:B------:R0:W-:Y:S04]  /*15cf0*/  STL.64 [R1+0x4b0], R250 ;  /* 0x0004b0fa01007387 */ /* 0x0001e80000100a00 */
[----:B------:R0:W-:Y:S04]  /*15d00*/  STL.64 [R1+0x4a8], R248 ;  /* 0x0004a8f801007387 */ /* 0x0001e80000100a00 */
[----:B------:R0:W-:Y:S04]  /*15d10*/  STL.64 [R1+0x4a0], R246 ;  /* 0x0004a0f601007387 */ /* 0x0001e80000100a00 */
[----:B------:R0:W-:Y:S04]  /*15d20*/  STL.64 [R1+0x498], R244 ;  /* 0x000498f401007387 */ /* 0x0001e80000100a00 */
[----:B------:R0:W-:Y:S04]  /*15d30*/  STL.64 [R1+0x490], R242 ;  /* 0x000490f201007387 */ /* 0x0001e80000100a00 */
[----:B------:R0:W-:Y:S04]  /*15d40*/  STL.64 [R1+0x488], R240 ;  /* 0x000488f001007387 */ /* 0x0001e80000100a00 */
[----:B------:R0:W-:Y:S04]  /*15d50*/  STL.64 [R1+0x480], R238 ;  /* 0x000480ee01007387 */ /* 0x0001e80000100a00 */
[----:B------:R0:W-:Y:S01]  /*15d60*/  STL.64 [R1+0x478], R236 ;  /* 0x000478ec01007387 */ /* 0x0001e20000100a00 */
[----:B--2---:R-:W-:-:S02]  /*15d70*/  R2UR UR6, R4 ;  /* 0x00000000040672ca */ /* 0x004fc400000e0000 */
[----:B---3--:R-:W-:-:S11]  /*15d80*/  R2UR UR7, R3 ;  /* 0x00000000030772ca */ /* 0x008fd600000e0000 */
[----:B------:R-:W-:Y:S02]  /*15d90*/  MOV R181, UR6 ;  /* 0x0000000600b57c02 */ /* 0x000fe40008000f00 */
[----:B------:R-:W-:Y:S02]  /*15da0*/  MOV R183, UR7 ;  /* 0x0000000700b77c02 */ /* 0x000fe40008000f00 */
[----:B------:R-:W-:Y:S02]  /*15db0*/  R2UR UR76, R5 ;  /* 0x00000000054c72ca */ /* 0x000fe400000e0000 */
[----:B------:R-:W-:Y:S02]  /*15dc0*/  FMNMX R0, R2, R0, !PT ;  /* 0x0000000002007209 */ /* 0x000fe40007800000 */
[----:B-----5:R-:W-:Y:S02]  /*15dd0*/  R2UR UR7, R24 ;  /* 0x00000000180772ca */ /* 0x020fe400000e0000 */
[----:B------:R-:W-:-:S02]  /*15de0*/  R2UR UR6, R25 ;  /* 0x00000000190672ca */ /* 0x000fc400000e0000 */
[----:B------:R-:W-:Y:S02]  /*15df0*/  R2UR UR8, R22 ;  /* 0x00000000160872ca */ /* 0x000fe400000e0000 */
[----:B------:R-:W-:Y:S02]  /*15e00*/  R2UR UR5, R23 ;  /* 0x00000000170572ca */ /* 0x000fe400000e0000 */
[----:B----4-:R-:W-:Y:S02]  /*15e10*/  R2UR UR9, R21 ;  /* 0x00000000150972ca */ /* 0x010fe400000e0000 */
[----:B------:R-:W-:-:S03]  /*15e20*/  R2UR UR10, R20 ;  /* 0x00000000140a72ca */ /* 0x000fc600000e0000 */
[----:B------:R-:W-:Y:S01]  /*15e30*/  MOV R141, UR7 ;  /* 0x00000007008d7c02 */ /* 0x000fe20008000f00 */
[----:B------:R-:W-:-:S03]  /*15e40*/  IMAD.U32 R61, RZ, RZ, UR22 ;  /* 0x00000016ff3d7e24 */ /* 0x000fc6000f8e00ff */
[----:B------:R-:W-:Y:S01]  /*15e50*/  MOV R145, UR8 ;  /* 0x0000000800917c02 */ /* 0x000fe20008000f00 */
[----:B------:R-:W-:Y:S01]  /*15e60*/  IMAD.U32 R139, RZ, RZ, UR6 ;  /* 0x00000006ff8b7e24 */ /* 0x000fe2000f8e00ff */
[----:B------:R-:W-:Y:S02]  /*15e70*/  MOV R143, UR5 ;  /* 0x00000005008f7c02 */ /* 0x000fe40008000f00 */
[----:B------:R-:W-:Y:S01]  /*15e80*/  IMAD.U32 R147, RZ, RZ, UR9 ;  /* 0x00000009ff937e24 */ /* 0x000fe2000f8e00ff */
        /* <DEDUP_REMOVED lines=8> */
[----:B------:R-:W-:Y:S01]  /*15f10*/  R2UR UR6, R50 ;  /* 0x00000000320672ca */ /* 0x000fe200000e0000 */
[----:B------:R-:W1:Y:S01]  /*15f20*/  F2I.TRUNC.NTZ R0, R0 ;  /* 0x0000000000007305 */ /* 0x000e62000020f100 */
[----:B------:R-:W-:Y:S01]  /*15f30*/  IMAD.U32 R179, RZ, RZ, UR76 ;  /* 0x0000004cffb37e24 */ /* 0x000fe2000f8e00ff */
        /* <DEDUP_REMOVED lines=15> */
[----:B------:R-:W-:Y:S01]  /*16030*/  MOV R173, UR22 ;  /* 0x0000001600ad7c02 */ /* 0x000fe20008000f00 */
[----:B------:R-:W-:Y:S01]  /*16040*/  IMAD.U32 R171, RZ, RZ, UR21 ;  /* 0x00000015ffab7e24 */ /* 0x000fe2000f8e00ff */
[----:B------:R-:W-:Y:S01]  /*16050*/  R2UR UR22, R28 ;  /* 0x000000001c1672ca */ /* 0x000fe200000e0000 */
[----:B------:R-:W-:Y:S01]  /*16060*/  IMAD.U32 R163, RZ, RZ, UR17 ;  /* 0x00000011ffa37e24 */ /* 0x000fe2000f8e00ff */
[----:B------:R-:W-:Y:S01]  /*16070*/  MOV R2, UR73 ;  /* 0x0000004900027c02 */ /* 0x000fe20008000f00 */
[----:B------:R-:W-:Y:S01]  /*16080*/  IMAD.U32 R155, RZ, RZ, UR13 ;  /* 0x0000000dff9b7e24 */ /* 0x000fe2000f8e00ff */
[----:B------:R-:W-:Y:S01]  /*16090*/  MOV R3, UR74 ;  /* 0x0000004a00037c02 */ /* 0x000fe20008000f00 */
[----:B------:R-:W-:Y:S01]  /*160a0*/  IMAD.U32 R91, RZ, RZ, UR7 ;  /* 0x00000007ff5b7e24 */ /* 0x000fe2000f8e00ff */
[----:B------:R-:W-:-:S02]  /*160b0*/  MOV R175, UR23 ;  /* 0x0000001700af7c02 */ /* 0x000fc40008000f00 */
[----:B------:R-:W-:Y:S02]  /*160c0*/  MOV R169, UR20 ;  /* 0x0000001400a97c02 */ /* 0x000fe40008000f00 */
[----:B------:R-:W-:Y:S02]  /*160d0*/  MOV R167, UR19 ;  /* 0x0000001300a77c02 */ /* 0x000fe40008000f00 */
[----:B------:R-:W-:Y:S02]  /*160e0*/  MOV R165, UR18 ;  /* 0x0000001200a57c02 */ /* 0x000fe40008000f00 */
[----:B------:R-:W-:Y:S02]  /*160f0*/  MOV R161, UR16 ;  /* 0x0000001000a17c02 */ /* 0x000fe40008000f00 */
        /* <DEDUP_REMOVED lines=22> */
[----:B------:R-:W-:Y:S02]  /*16260*/  R2UR.FILL UR9, R192 ;  /* 0x00000000c00972ca */ /* 0x000fe400004e0000 */
[----:B------:R-:W-:Y:S02]  /*16270*/  R2UR.FILL UR8, R191 ;  /* 0x00000000bf0872ca */ /* 0x000fe400004e0000 */
[----:B------:R-:W-:Y:S02]  /*16280*/  R2UR.FILL UR5, R190 ;  /* 0x00000000be0572ca */ /* 0x000fe400004e0000 */
[----:B------:R-:W-:-:S02]  /*16290*/  R2UR.FILL UR7, R189 ;  /* 0x00000000bd0772ca */ /* 0x000fc400004e0000 */
[----:B------:R-:W-:Y:S01]  /*162a0*/  R2UR.FILL UR6, R188 ;  /* 0x00000000bc0672ca */ /* 0x000fe200004e0000 */
        /* <DEDUP_REMOVED lines=15> */
[----:B------:R0:W-:Y:S04]  /*163a0*/  STL [R1+0x540], RZ ;  /* 0x000540ff01007387 */ /* 0x0001e80000100800 */
[----:B-1----:R0:W-:Y:S04]  /*163b0*/  STL [R1+0x544], R0 ;  /* 0x0005440001007387 */ /* 0x0021e80000100800 */
[----:B------:R0:W-:Y:S01]  /*163c0*/  STL.64 [R1+0x538], R2 ;  /* 0x0005380201007387 */ /* 0x0001e20000100a00 */
[----:B------:R-:W-:Y:S01]  /*163d0*/  MOV R137, UR72 ;  /* 0x0000004800897c02 */ /* 0x000fe20008000f00 */
[----:B------:R-:W-:Y:S01]  /*163e0*/  IMAD.U32 R123, RZ, RZ, UR75 ;  /* 0x0000004bff7b7e24 */ /* 0x000fe2000f8e00ff */
[----:B------:R-:W-:-:S02]  /*163f0*/  MOV R135, UR71 ;  /* 0x0000004700877c02 */ /* 0x000fc40008000f00 */
[----:B------:R-:W-:Y:S02]  /*16400*/  MOV R125, UR70 ;  /* 0x00000046007d7c02 */ /* 0x000fe40008000f00 */
[----:B------:R-:W-:Y:S02]  /*16410*/  MOV R121, UR76 ;  /* 0x0000004c00797c02 */ /* 0x000fe40008000f00 */
[----:B------:R-:W-:Y:S02]  /*16420*/  MOV R119, UR77 ;  /* 0x0000004d00777c02 */ /* 0x000fe40008000f00 */
[----:B------:R-:W-:Y:S02]  /*16430*/  R2UR UR72, R51 ;  /* 0x00000000334872ca */ /* 0x000fe400000e0000 */
[----:B------:R-:W-:Y:S02]  /*16440*/  R2UR UR71, R52 ;  /* 0x00000000344772ca */ /* 0x000fe400000e0000 */
[----:B------:R-:W-:-:S02]  /*16450*/  R2UR UR70, R53 ;  /* 0x00000000354672ca */ /* 0x000fc400000e0000 */
[----:B------:R-:W-:Y:S02]  /*16460*/  R2UR UR75, R54 ;  /* 0x00000000364b72ca */ /* 0x000fe400000e0000 */
[----:B------:R-:W-:Y:S02]  /*16470*/  R2UR UR76, R55 ;  /* 0x00000000374c72ca */ /* 0x000fe400000e0000 */
[----:B------:R-:W-:Y:S02]  /*16480*/  R2UR UR77, R56 ;  /* 0x00000000384d72ca */ /* 0x000fe400000e0000 */
[----:B------:R-:W-:Y:S01]  /*16490*/  MOV R133, UR22 ;  /* 0x0000001600857c02 */ /* 0x000fe20008000f00 */
[----:B------:R-:W-:Y:S01]  /*164a0*/  IMAD.U32 R115, RZ, RZ, UR19 ;  /* 0x00000013ff737e24 */ /* 0x000fe2000f8e00ff */
[----:B------:R-:W-:Y:S01]  /*164b0*/  R2UR.FILL UR22, R131 ;  /* 0x00000000831672ca */ /* 0x000fe200004e0000 */
[----:B------:R-:W-:Y:S01]  /*164c0*/  IMAD.U32 R131, RZ, RZ, UR23 ;  /* 0x00000017ff837e24 */ /* 0x000fe2000f8e00ff */
[----:B------:R-:W-:Y:S01]  /*164d0*/  MOV R129, UR20 ;  /* 0x0000001400817c02 */ /* 0x000fe20008000f00 */
        /* <DEDUP_REMOVED lines=15> */
[----:B------:R-:W-:Y:S02]  /*165d0*/  R2UR.FILL UR23, R205 ;  /* 0x00000000cd1772ca */ /* 0x000fe400004e0000 */
[----:B------:R-:W-:Y:S02]  /*165e0*/  R2UR.FILL UR20, R204 ;  /* 0x00000000cc1472ca */ /* 0x000fe400004e0000 */
[----:B------:R-:W-:-:S02]  /*165f0*/  R2UR.FILL UR21, R203 ;  /* 0x00000000cb1572ca */ /* 0x000fc400004e0000 */
[----:B------:R-:W-:Y:S02]  /*16600*/  R2UR.FILL UR18, R202 ;  /* 0x00000000ca1272ca */ /* 0x000fe400004e0000 */
[----:B------:R-:W-:Y:S02]  /*16610*/  R2UR.FILL UR19, R201 ;  /* 0x00000000c91372ca */ /* 0x000fe400004e0000 */
[----:B------:R-:W-:Y:S02]  /*16620*/  R2UR.FILL UR16, R200 ;  /* 0x00000000c81072ca */ /* 0x000fe400004e0000 */
        /* <DEDUP_REMOVED lines=9> */
[----:B------:R-:W-:Y:S02]  /*166c0*/  R2UR UR5, R1 ;  /* 0x00000000010572ca */ /* 0x000fe400000e0000 */
[----:B------:R-:W-:Y:S02]  /*166d0*/  R2UR.FILL UR8, R207 ;  /* 0x00000000cf0872ca */ /* 0x000fe400004e0000 */
[----:B------:R-:W-:Y:S01]  /*166e0*/  R2UR.FILL UR9, R206 ;  /* 0x00000000ce0972ca */ /* 0x000fe200004e0000 */
[----:B------:R-:W-:Y:S01]  /*166f0*/  IMAD.U32 R83, RZ, RZ, UR72 ;  /* 0x00000048ff537e24 */ /* 0x000fe2000f8e00ff */
[----:B------:R-:W-:Y:S01]  /*16700*/  MOV R81, UR71 ;  /* 0x0000004700517c02 */ /* 0x000fe20008000f00 */
[----:B------:R-:W-:Y:S01]  /*16710*/  IMAD.U32 R77, RZ, RZ, UR70 ;  /* 0x00000046ff4d7e24 */ /* 0x000fe2000f8e00ff */
[----:B------:R-:W-:Y:S02]  /*16720*/  MOV R75, UR75 ;  /* 0x0000004b004b7c02 */ /* 0x000fe40008000f00 */
[----:B------:R-:W-:-:S02]  /*16730*/  MOV R73, UR76 ;  /* 0x0000004c00497c02 */ /* 0x000fc40008000f00 */
[----:B0-----:R-:W-:-:S07]  /*16740*/  MOV R71, UR77 ;  /* 0x0000004d00477c02 */ /* 0x001fce0008000f00 */
.L_x_777:
[----:B------:R-:W2:Y:S01]  /*16750*/  LDL R12, [R1+0x540] ;  /* 0x00054000010c7983 */ /* 0x000ea20000100800 */
[----:B------:R-:W0:Y:S01]  /*16760*/  LDCU UR70, c[0x0][0x454] ;  /* 0x00008a80ff4677ac */ /* 0x000e220008000800 */
[----:B-1----:R-:W1:Y:S02]  /*16770*/  S2R R0, SR_TID.X ;  /* 0x0000000000007919 */ /* 0x002e640000002100 */
[----:B-1----:R-:W-:-:S04]  /*16780*/  LOP3.LUT R30, R0, 0x1f, RZ, 0xc0, !PT ;  /* 0x0000001f001e7812 */ /* 0x002fc800078ec0ff */
[----:B--2---:R-:W-:-:S04]  /*16790*/  LEA R5, R12, R30, 0x7 ;  /* 0x0000001e0c057211 */ /* 0x004fc800078e38ff */
[----:B0-----:R-:W-:-:S13]  /*167a0*/  ISETP.GE.AND P0, PT, R5, UR70, PT ;  /* 0x0000004605007c0c */ /* 0x001fda000bf06270 */
[----:B------:R-:W0:Y:S01]  /*167b0*/  @!P0 S2R R13, SR_CTAID.Y ;  /* 0x00000000000d8919 */ /* 0x000e220000002600 */
[----:B---34-:R-:W0:Y:S08]  /*167c0*/  @!P0 LDC.64 R6, c[0x0][0x438] ;  /* 0x00010e00ff068b82 */ /* 0x018e300000000a00 */
[----:B------:R-:W1:Y:S08]  /*167d0*/  @!P0 LDC.64 R8, c[0x0][0x440] ;  /* 0x00011000ff088b82 */ /* 0x000e700000000a00 */
[----:B------:R-:W2:Y:S01]  /*167e0*/  @!P0 LDC.64 R10, c[0x0][0x3a0] ;  /* 0x0000e800ff0a8b82 */ /* 0x000ea20000000a00 */
[----:B0-----:R-:W-:-:S04]  /*167f0*/  @!P0 IMAD.WIDE.U32 R2, R13, R6, RZ ;  /* 0x000000060d028225 */ /* 0x001fc800078e00ff */
[----:B------:R-:W-:Y:S02]  /*16800*/  @!P0 IMAD R3, R13, R7, R3 ;  /* 0x000000070d038224 */ /* 0x000fe400078e0203 */
[----:B-1----:R-:W-:-:S04]  /*16810*/  @!P0 IMAD.WIDE.U32 R2, R5, R8, R2 ;  /* 0x0000000805028225 */ /* 0x002fc800078e0002 */
[----:B------:R-:W-:Y:S01]  /*16820*/  @!P0 IMAD R5, R5, R9, R3 ;  /* 0x0000000905058224 */ /* 0x000fe200078e0203 */
[----:B--2---:R-:W-:-:S04]  /*16830*/  @!P0 LEA R4, P1, R2, R10, 0x2 ;  /* 0x0000000a02048211 */ /* 0x004fc800078210ff */
[----:B------:R-:W-:-:S05]  /*16840*/  @!P0 LEA.HI.X R5, R2, R11, R5, 0x2, P1 ;  /* 0x0000000b02058211 */ /* 0x000fca00008f1405 */
[----:B------:R-:W2:Y:S01]  /*16850*/  @!P0 LDG.E.CONSTANT R4, desc[UR6][R4.64] ;  /* 0x0000000604048981 */ /* 0x000ea2000c1e9900 */
[----:B------:R-:W-:Y:S02]  /*16860*/  HFMA2 R3, -RZ, RZ, 2.900390625, -21.578125 ;  /* 0x41cdcd65ff037431 */ /* 0x000fe400000001ff */
[----:B------:R-:W-:Y:S01]  /*16870*/  IMAD.MOV.U32 R2, RZ, RZ, 0x0 ;  /* 0x00000000ff027424 */ /* 0x000fe200078e00ff */
[----:B------:R-:W-:Y:S01]  /*16880*/  MOV R6, 0x400 ;  /* 0x0000040000067802 */ /* 0x000fe20000000f00 */
[----:B------:R-:W0:Y:S01]  /*16890*/  S2R R7, SR_CgaCtaId ;  /* 0x0000000000077919 */ /* 0x000e220000008800 */
[----:B------:R-:W-:Y:S01]  /*168a0*/  SHF.L.U32 R0, R0, 0x2, RZ ;  /* 0x0000000200007819 */ /* 0x000fe200000006ff */
[----:B------:R-:W-:-:S03]  /*168b0*/  UMOV UR70, 0xffffffff ;  /* 0xffffffff00467882 */ /* 0x000fc60000000000 */
[----:B------:R-:W-:Y:S02]  /*168c0*/  LOP3.LUT R0, R0, 0x7c, RZ, 0xc0, !PT ;  /* 0x0000007c00007812 */ /* 0x000fe400078ec0ff */
[----:B0-----:R-:W-:-:S04]  /*168d0*/  LEA R28, R7, R6, 0x18 ;  /* 0x00000006071c7211 */ /* 0x001fc800078ec0ff */
[----:B------:R-:W-:Y:S01]  /*168e0*/  IADD3 R7, PT, PT, R0, R28, RZ ;  /* 0x0000001c00077210 */ /* 0x000fe20007ffe0ff */
[----:B--2---:R-:W0:Y:S08]  /*168f0*/  @!P0 I2F.F64 R2, R4 ;  /* 0x0000000400028312 */ /* 0x004e300000201c00 */
[----:B0-----:R-:W0:Y:S02]  /*16900*/  F2I.F64.TRUNC R2, R2 ;  /* 0x0000000200027311 */ /* 0x001e24000030d100 */
[----:B0-----:R0:W-:Y:S01]  /*16910*/  STS [R7+0x8000], R2 ;  /* 0x0080000207007388 */ /* 0x0011e20000000800 */
[----:B------:R-:W-:Y:S01]  /*16920*/  I2FP.F32.S32 R250, R2 ;  /* 0x0000000200fa7245 */ /* 0x000fe20000201400 */
[----:B-----5:R-:W-:Y:S06]  /*16930*/  BRA.DIV UR70, `(.L_x_2) ;  /* 0x0000061646f07947 */ /* 0x020fec000b800000 */
[----:B------:R-:W1:Y:S02]  /*16940*/  SHFL.DOWN PT, R251, R250, 0x10, 0x1f ;  /* 0x0a001f00fafb7f89 */ /* 0x000e6400000e0000 */
[----:B-1----:R-:W-:-:S05]  /*16950*/  FMNMX R0, R250, R251, PT ;  /* 0x000000fbfa007209 */ /* 0x002fca0003800000 */
[----:B------:R-:W0:Y:S02]  /*16960*/  SHFL.DOWN PT, R251, R0, 0x8, 0x1f ;  /* 0x09001f0000fb7f89 */ /* 0x000e2400000e0000 */
[----:B0-----:R-:W-:-:S05]  /*16970*/  FMNMX R2, R0, R251, PT ;  /* 0x000000fb00027209 */ /* 0x001fca0003800000 */
[----:B------:R-:W0:Y:S02]  /*16980*/  SHFL.DOWN PT, R251, R2, 0x4, 0x1f ;  /* 0x08801f0002fb7f89 */ /* 0x000e2400000e0000 */
[----:B0-----:R-:W-:-:S05]  /*16990*/  FMNMX R3, R2, R251, PT ;  /* 0x000000fb02037209 */ /* 0x001fca0003800000 */
[----:B------:R-:W0:Y:S02]  /*169a0*/  SHFL.DOWN PT, R251, R3, 0x2, 0x1f ;  /* 0x08401f0003fb7f89 */ /* 0x000e2400000e0000 */
[----:B0-----:R-:W-:-:S05]  /*169b0*/  FMNMX R4, R3, R251, PT ;  /* 0x000000fb03047209 */ /* 0x001fca0003800000 */
[----:B------:R0:W1:Y:S02]  /*169c0*/  SHFL.DOWN PT, R251, R4, 0x1, 0x1f ;  /* 0x08201f0004fb7f89 */ /* 0x00006400000e0000 */
.L_x_783:
[----:B------:R-:W2:Y:S01]  /*169d0*/  LDL R0, [R1+0x544] ;  /* 0x0005440001007983 */ /* 0x000ea20000100800 */
[----:B-1----:R-:W-:Y:S01]  /*169e0*/  FMNMX R251, R4, R251, PT ;  /* 0x000000fb04fb7209 */ /* 0x002fe20003800000 */
[----:B------:R-:W-:Y:S05]  /*169f0*/  WARPSYNC.ALL ;  /* 0x0000000000007948 */ /* 0x000fea0003800000 */
[----:B------:R-:W2:Y:S01]  /*16a00*/  F2I.TRUNC.NTZ R251, R251 ;  /* 0x000000fb00fb7305 */ /* 0x000ea2000020f100 */
[----:B------:R-:W-:Y:S01]  /*16a10*/  BSSY B0, `(.L_x_3) ;  /* 0x0006165000007945 */ /* 0x000fe20003800000 */
[----:B------:R-:W-:Y:S01]  /*16a20*/  BAR.SYNC.DEFER_BLOCKING 0x0 ;  /* 0x0000000000007b1d */ /* 0x000fe20000010000 */
[----:B--2---:R-:W-:-:S13]  /*16a30*/  ISETP.GT.AND P0, PT, R251, R0, PT ;  /* 0x00000000fb00720c */ /* 0x004fda0003f04270 */
[----:B------:R-:W-:Y:S05]  /*16a40*/  @P0 BRA `(.L_x_4) ;  /* 0x0000061400840947 */ /* 0x000fea0003800000 */
[----:B------:R-:W1:Y:S01]  /*16a50*/  S2UR UR76, SR_CTAID.Y ;  /* 0x00000000004c79c3 */ /* 0x000e620000002600 */
[----:B------:R-:W1:Y:S01]  /*16a60*/  LDCU.64 UR70, c[0x0][0x3e0] ;  /* 0x00007c00ff4677ac */ /* 0x000e620008000a00 */
[----:B------:R-:W-:Y:S02]  /*16a70*/  LOP3.LUT R31, R30, 0x20, RZ, 0xfc, !PT ;  /* 0x000000201e1f7812 */ /* 0x000fe400078efcff */
[----:B------:R-:W-:Y:S01]  /*16a80*/  SHF.L.U32 R26, R12, 0x7, RZ ;  /* 0x000000070c1a7819 */ /* 0x000fe200000006ff */
[----:B------:R-:W2:Y:S03]  /*16a90*/  LDCU.128 UR72, c[0x0][0x3f0] ;  /* 0x00007e00ff4877ac */ /* 0x000ea60008000c00 */
[----:B------:R-:W0:Y:S01]  /*16aa0*/  LDC.64 R32, c[0x0][0x408] ;  /* 0x00010200ff207b82 */ /* 0x000e220000000a00 */
[----:B------:R-:W-:Y:S01]  /*16ab0*/  VIADD R0, R26, 0x1 ;  /* 0x000000011a007836 */ /* 0x000fe20000000000 */
[----:B------:R-:W-:-:S04]  /*16ac0*/  MOV R37, R26 ;  /* 0x0000001a00257202 */ /* 0x000fc80000000f00 */
[----:B------:R-:W-:Y:S01]  /*16ad0*/  MOV R35, R0 ;  /* 0x0000000000237202 */ /* 0x000fe20000000f00 */
[----:B-1----:R-:W-:Y:S01]  /*16ae0*/  UIMAD.WIDE.U32 UR76, UR76, UR70, URZ ;  /* 0x000000464c4c72a5 */ /* 0x002fe2000f8e00ff */
[----:B------:R-:W1:Y:S05]  /*16af0*/  S2UR UR70, SR_CTAID.Y ;  /* 0x00000000004679c3 */ /* 0x000e6a0000002600 */
[----:B------:R-:W-:Y:S01]  /*16b00*/  MOV R7, UR77 ;  /* 0x0000004d00077c02 */ /* 0x000fe20008000f00 */
[----:B------:R-:W-:Y:S01]  /*16b10*/  IMAD.U32 R6, RZ, RZ, UR76 ;  /* 0x0000004cff067e24 */ /* 0x000fe2000f8e00ff */
[----:B-1----:R-:W-:-:S03]  /*16b20*/  UIMAD UR71, UR70, UR71, UR77 ;  /* 0x00000047464772a4 */ /* 0x002fc6000f8e024d */
[----:B------:R-:W1:Y:S04]  /*16b30*/  S2UR UR77, SR_CTAID.Y ;  /* 0x00000000004d79c3 */ /* 0x000e680000002600 */
[----:B------:R-:W-:Y:S02]  /*16b40*/  UMOV UR76, UR71 ;  /* 0x00000047004c7c82 */ /* 0x000fe40008000000 */
[----:B------:R-:W-:-:S03]  /*16b50*/  MOV R7, UR76 ;  /* 0x0000004c00077c02 */ /* 0x000fc60008000f00 */
[----:B--2---:R-:W-:-:S04]  /*16b60*/  IMAD.WIDE.U32 R8, R31, UR72, R6 ;  /* 0x000000481f087c25 */ /* 0x004fc8000f8e0006 */
[----:B------:R-:W-:-:S04]  /*16b70*/  IMAD.WIDE.U32 R6, R30, UR72, R6 ;  /* 0x000000481e067c25 */ /* 0x000fc8000f8e0006 */
[----:B------:R-:W-:Y:S02]  /*16b80*/  IMAD R27, R31, UR73, R9 ;  /* 0x000000491f1b7c24 */ /* 0x000fe4000f8e0209 */
[----:B------:R-:W-:Y:S01]  /*16b90*/  IMAD R29, R30, UR73, R7 ;  /* 0x000000491e1d7c24 */ /* 0x000fe2000f8e0207 */
[----:B-1----:R-:W-:-:S04]  /*16ba0*/  UIMAD.WIDE.U32 UR70, UR77, UR74, URZ ;  /* 0x0000004a4d4672a5 */ /* 0x002fc8000f8e00ff */
[----:B------:R-:W-:-:S06]  /*16bb0*/  UIMAD UR71, UR77, UR75, UR71 ;  /* 0x0000004b4d4772a4 */ /* 0x000fcc000f8e0247 */
[----:B0-----:R-:W-:-:S04]  /*16bc0*/  IMAD.WIDE.U32 R4, R31, R32, UR70 ;  /* 0x000000461f047e25 */ /* 0x001fc8000f8e0020 */
[----:B------:R-:W-:-:S04]  /*16bd0*/  IMAD.WIDE.U32 R2, R30, R32, UR70 ;  /* 0x000000461e027e25 */ /* 0x000fc8000f8e0020 */
[-C--:B------:R-:W-:Y:S02]  /*16be0*/  IMAD R31, R31, R33.reuse, R5 ;  /* 0x000000211f1f7224 */ /* 0x080fe400078e0205 */
[----:B------:R-:W-:-:S07]  /*16bf0*/  IMAD R33, R30, R33, R3 ;  /* 0x000000211e217224 */ /* 0x000fce00078e0203 */
.L_x_5:
[----:B------:R-:W0:Y:S01]  /*16c00*/  LDCU.64 UR70, c[0x0][0x3e8] ;  /* 0x00007d00ff4677ac */ /* 0x000e220008000a00 */
[----:B------:R-:W-:Y:S01]  /*16c10*/  MOV R12, R6 ;  /* 0x00000006000c7202 */ /* 0x000fe20000000f00 */
[----:B------:R-:W-:Y:S01]  /*16c20*/  IMAD.MOV.U32 R13, RZ, RZ, R29 ;  /* 0x000000ffff0d7224 */ /* 0x000fe200078e001d */
[----:B------:R-:W-:Y:S01]  /*16c30*/  MOV R10, R8 ;  /* 0x00000008000a7202 */ /* 0x000fe20000000f00 */
[----:B------:R-:W1:Y:S01]  /*16c40*/  LDCU.64 UR72, c[0x0][0x388] ;  /* 0x00007100ff4877ac */ /* 0x000e620008000a00 */
[----:B------:R-:W-:Y:S02]  /*16c50*/  MOV R11, R27 ;  /* 0x0000001b000b7202 */ /* 0x000fe40000000f00 */
[----:B------:R-:W-:Y:S01]  /*16c60*/  MOV R32, R2 ;  /* 0x0000000200207202 */ /* 0x000fe20000000f00 */
[----:B------:R-:W2:Y:S01]  /*16c70*/  LDCU.64 UR74, c[0x0][0x400] ;  /* 0x00008000ff4a77ac */ /* 0x000ea20008000a00 */
[----:B------:R-:W3:Y:S01]  /*16c80*/  LDCU.64 UR76, c[0x0][0x390] ;  /* 0x00007200ff4c77ac */ /* 0x000ee20008000a00 */
[----:B0-----:R-:W-:-:S04]  /*16c90*/  IMAD.WIDE.U32 R14, R26, UR70, R12 ;  /* 0x000000461a0e7c25 */ /* 0x001fc8000f8e000c */
[----:B------:R-:W-:-:S04]  /*16ca0*/  IMAD.WIDE.U32 R12, R0, UR70, R12 ;  /* 0x00000046000c7c25 */ /* 0x000fc8000f8e000c */
[----:B------:R-:W-:Y:S01]  /*16cb0*/  IMAD.WIDE.U32 R18, R35, UR70, R10 ;  /* 0x0000004623127c25 */ /* 0x000fe2000f8e000a */
[----:B-1----:R-:W-:-:S03]  /*16cc0*/  LEA R22, P1, R12, UR72, 0x1 ;  /* 0x000000480c167c11 */ /* 0x002fc6000f8208ff */
[----:B------:R-:W-:Y:S01]  /*16cd0*/  IMAD.WIDE.U32 R16, R37, UR70, R10 ;  /* 0x0000004625107c25 */ /* 0x000fe2000f8e000a */
[----:B------:R-:W0:Y:S01]  /*16ce0*/  LDCU UR70, c[0x0][0x454] ;  /* 0x00008a80ff4677ac */ /* 0x000e220008000800 */
[----:B------:R-:W-:Y:S02]  /*16cf0*/  LEA R10, P0, R14, UR72, 0x1 ;  /* 0x000000480e0a7c11 */ /* 0x000fe4000f8008ff */
[----:B------:R-:W-:Y:S02]  /*16d00*/  IMAD R11, R26, UR71, R15 ;  /* 0x000000471a0b7c24 */ /* 0x000fe4000f8e020f */
[C---:B------:R-:W-:Y:S02]  /*16d10*/  IMAD R13, R0.reuse, UR71, R13 ;  /* 0x00000047000d7c24 */ /* 0x040fe4000f8e020d */
[----:B--2---:R-:W-:Y:S01]  /*16d20*/  IMAD.WIDE.U32 R24, R0, UR74, R32 ;  /* 0x0000004a00187c25 */ /* 0x004fe2000f8e0020 */
[----:B------:R-:W-:Y:S02]  /*16d30*/  LEA.HI.X R11, R14, UR73, R11, 0x1, P0 ;  /* 0x000000490e0b7c11 */ /* 0x000fe400080f0c0b */
[----:B------:R-:W-:Y:S01]  /*16d40*/  LEA.HI.X R23, R12, UR73, R13, 0x1, P1 ;  /* 0x000000490c177c11 */ /* 0x000fe200088f0c0d */
[----:B------:R-:W-:Y:S01]  /*16d50*/  IMAD.WIDE.U32 R14, R26, UR74, R32 ;  /* 0x0000004a1a0e7c25 */ /* 0x000fe2000f8e0020 */
[----:B---3--:R-:W-:-:S03]  /*16d60*/  LEA R20, P1, R24, UR76, 0x1 ;  /* 0x0000004c18147c11 */ /* 0x008fc6000f8208ff */
[----:B------:R-:W-:Y:S01]  /*16d70*/  IMAD R13, R26, UR75, R15 ;  /* 0x0000004b1a0d7c24 */ /* 0x000fe2000f8e020f */
[----:B------:R-:W-:Y:S01]  /*16d80*/  LEA R12, P2, R14, UR76, 0x1 ;  /* 0x0000004c0e0c7c11 */ /* 0x000fe2000f8408ff */
[C---:B------:R-:W-:Y:S01]  /*16d90*/  IMAD R15, R0.reuse, UR75, R25 ;  /* 0x0000004b000f7c24 */ /* 0x040fe2000f8e0219 */
[----:B0-----:R-:W-:Y:S02]  /*16da0*/  ISETP.GE.AND P0, PT, R0, UR70, PT ;  /* 0x0000004600007c0c */ /* 0x001fe4000bf06270 */
[----:B------:R-:W-:Y:S02]  /*16db0*/  LEA.HI.X R13, R14, UR77, R13, 0x1, P2 ;  /* 0x0000004d0e0d7c11 */ /* 0x000fe400090f0c0d */
[----:B------:R-:W-:Y:S01]  /*16dc0*/  LEA.HI.X R21, R24, UR77, R15, 0x1, P1 ;  /* 0x0000004d18157c11 */ /* 0x000fe200088f0c0f */
[----:B------:R-:W-:Y:S01]  /*16dd0*/  IMAD R15, R35, UR71, R19 ;  /* 0x00000047230f7c24 */ /* 0x000fe2000f8e0213 */
[----:B------:R-:W-:Y:S01]  /*16de0*/  LEA R14, P1, R18, UR72, 0x1 ;  /* 0x00000048120e7c11 */ /* 0x000fe2000f8208ff */
[----:B------:R-:W-:-:S03]  /*16df0*/  IMAD R17, R37, UR71, R17 ;  /* 0x0000004725117c24 */ /* 0x000fc6000f8e0211 */
[----:B------:R-:W-:-:S03]  /*16e00*/  LEA.HI.X R15, R18, UR73, R15, 0x1, P1 ;  /* 0x00000049120f7c11 */ /* 0x000fc600088f0c0f */
[----:B------:R-:W-:Y:S02]  /*16e10*/  @P0 PRMT R34, RZ, 0x7610, R34 ;  /* 0x00007610ff220816 */ /* 0x000fe40000000022 */
[----:B------:R-:W-:-:S04]  /*16e20*/  @P0 PRMT R32, RZ, 0x7610, R32 ;  /* 0x00007610ff200816 */ /* 0x000fc80000000020 */
[----:B------:R0:W2:Y:S04]  /*16e30*/  @!P0 LDG.E.U16.CONSTANT R34, desc[UR6][R20.64] ;  /* 0x0000000614228981 */ /* 0x0000a8000c1e9500 */
[----:B------:R1:W3:Y:S01]  /*16e40*/  @!P0 LDG.E.U16.CONSTANT R32, desc[UR6][R22.64] ;  /* 0x0000000616208981 */ /* 0x0002e2000c1e9500 */
[C---:B------:R-:W-:Y:S02]  /*16e50*/  LEA R18, P0, R16.reuse, UR72, 0x1 ;  /* 0x0000004810127c11 */ /* 0x040fe4000f8008ff */
[----:B0-----:R-:W-:Y:S01]  /*16e60*/  MOV R21, R31 ;  /* 0x0000001f00157202 */ /* 0x001fe20000000f00 */
[----:B------:R-:W-:Y:S01]  /*16e70*/  IMAD.MOV.U32 R20, RZ, RZ, R4 ;  /* 0x000000ffff147224 */ /* 0x000fe200078e0004 */
[----:B------:R-:W-:-:S03]  /*16e80*/  LEA.HI.X R19, R16, UR73, R17, 0x1, P0 ;  /* 0x0000004910137c11 */ /* 0x000fc600080f0c11 */
[----:B------:R-:W-:-:S04]  /*16e90*/  IMAD.WIDE.U32 R24, R35, UR74, R20 ;  /* 0x0000004a23187c25 */ /* 0x000fc8000f8e0014 */
[C---:B------:R-:W-:Y:S01]  /*16ea0*/  IMAD R17, R35.reuse, UR75, R25 ;  /* 0x0000004b23117c24 */ /* 0x040fe2000f8e0219 */
[C---:B------:R-:W-:Y:S02]  /*16eb0*/  LEA R16, P0, R24.reuse, UR76, 0x1 ;  /* 0x0000004c18107c11 */ /* 0x040fe4000f8008ff */
[----:B------:R-:W-:Y:S02]  /*16ec0*/  ISETP.GE.AND P2, PT, R35, UR70, PT ;  /* 0x0000004623007c0c */ /* 0x000fe4000bf46270 */
[----:B------:R-:W-:Y:S02]  /*16ed0*/  LEA.HI.X R17, R24, UR77, R17, 0x1, P0 ;  /* 0x0000004d18117c11 */ /* 0x000fe400080f0c11 */
[C---:B------:R-:W-:Y:S02]  /*16ee0*/  ISETP.GE.AND P1, PT, R37.reuse, UR70, PT ;  /* 0x0000004625007c0c */ /* 0x040fe4000bf26270 */
[----:B------:R-:W-:Y:S01]  /*16ef0*/  ISETP.GE.AND P0, PT, R26, UR70, PT ;  /* 0x000000461a007c0c */ /* 0x000fe2000bf06270 */
[----:B-1----:R-:W-:-:S04]  /*16f00*/  IMAD.WIDE.U32 R22, R37, UR74, R20 ;  /* 0x0000004a25167c25 */ /* 0x002fc8000f8e0014 */
[----:B------:R-:W-:Y:S01]  /*16f10*/  IMAD R21, R37, UR75, R23 ;  /* 0x0000004b25157c24 */ /* 0x000fe2000f8e0217 */
[C---:B------:R-:W-:Y:S02]  /*16f20*/  LEA R20, P3, R22.reuse, UR76, 0x1 ;  /* 0x0000004c16147c11 */ /* 0x040fe4000f8608ff */
[----:B------:R-:W-:Y:S02]  /*16f30*/  @P2 PRMT R36, RZ, 0x7610, R36 ;  /* 0x00007610ff242816 */ /* 0x000fe40000000024 */
[----:B------:R-:W-:Y:S02]  /*16f40*/  LEA.HI.X R21, R22, UR77, R21, 0x1, P3 ;  /* 0x0000004d16157c11 */ /* 0x000fe400098f0c15 */
[----:B------:R-:W-:Y:S01]  /*16f50*/  @P1 PRMT R22, RZ, 0x7610, R22 ;  /* 0x00007610ff161816 */ /* 0x000fe20000000016 */
[----:B------:R-:W4:Y:S01]  /*16f60*/  @!P0 LDG.E.U16.CONSTANT R10, desc[UR6][R10.64] ;  /* 0x000000060a0a8981 */ /* 0x000f22000c1e9500 */
[----:B------:R-:W-:Y:S02]  /*16f70*/  @P2 PRMT R38, RZ, 0x7610, R38 ;  /* 0x00007610ff262816 */ /* 0x000fe40000000026 */
[----:B------:R-:W-:Y:S01]  /*16f80*/  @P1 PRMT R24, RZ, 0x7610, R24 ;  /* 0x00007610ff181816 */ /* 0x000fe20000000018 */
[----:B------:R0:W5:Y:S04]  /*16f90*/  @!P0 LDG.E.U16.CONSTANT R12, desc[UR6][R12.64] ;  /* 0x000000060c0c8981 */ /* 0x000168000c1e9500 */
[----:B------:R-:W5:Y:S04]  /*16fa0*/  @!P2 LDG.E.U16.CONSTANT R36, desc[UR6][R14.64] ;  /* 0x000000060e24a981 */ /* 0x000f68000c1e9500 */
[----:B------:R-:W5:Y:S04]  /*16fb0*/  @!P1 LDG.E.U16.CONSTANT R22, desc[UR6][R18.64] ;  /* 0x0000000612169981 */ /* 0x000f68000c1e9500 */
[----:B------:R-:W5:Y:S04]  /*16fc0*/  @!P2 LDG.E.U16.CONSTANT R38, desc[UR6][R16.64] ;  /* 0x000000061026a981 */ /* 0x000f68000c1e9500 */
[----:B------:R-:W5:Y:S01]  /*16fd0*/  @!P1 LDG.E.U16.CONSTANT R24, desc[UR6][R20.64] ;  /* 0x0000000614189981 */ /* 0x000f62000c1e9500 */
[----:B------:R-:W1:Y:S01]  /*16fe0*/  S2R R23, SR_TID.X ;  /* 0x0000000000177919 */ /* 0x000e620000002100 */
[----:B0-----:R-:W-:Y:S01]  /*16ff0*/  VIADD R13, R30, 0x80 ;  /* 0x000000801e0d7836 */ /* 0x001fe20000000000 */
[----:B-1----:R-:W-:-:S04]  /*17000*/  SHF.L.U32 R11, R23, 0x1, RZ ;  /* 0x00000001170b7819 */ /* 0x002fc800000006ff */
[----:B------:R-:W-:-:S04]  /*17010*/  LOP3.LUT R11, R11, 0x3e, RZ, 0xc0, !PT ;  /* 0x0000003e0b0b7812 */ /* 0x000fc800078ec0ff */
[----:B------:R-:W-:Y:S01]  /*17020*/  IADD3 R11, PT, PT, R11, R28, RZ ;  /* 0x0000001c0b0b7210 */ /* 0x000fe20007ffe0ff */
[----:B------:R-:W-:Y:S01]  /*17030*/  VIADD R35, R35, 0x2 ;  /* 0x0000000223237836 */ /* 0x000fe20000000000 */
[----:B------:R-:W-:Y:S02]  /*17040*/  IADD3 R26, PT, PT, R26, 0x2, RZ ;  /* 0x000000021a1a7810 */ /* 0x000fe40007ffe0ff */
[----:B------:R-:W-:Y:S02]  /*17050*/  IADD3 R0, PT, PT, R0, 0x2, RZ ;  /* 0x0000000200007810 */ /* 0x000fe40007ffe0ff */
[----:B------:R-:W-:Y:S02]  /*17060*/  IADD3 R37, PT, PT, R37, 0x2, RZ ;  /* 0x0000000225257810 */ /* 0x000fe40007ffe0ff */
[----:B------:R-:W-:Y:S01]  /*17070*/  IADD3 R28, PT, PT, R28, 0x100, RZ ;  /* 0x000001001c1c7810 */ /* 0x000fe20007ffe0ff */
[----:B--2---:R0:W-:Y:S04]  /*17080*/  STS.U16 [R11+0x4080], R34 ;  /* 0x004080220b007388 */ /* 0x0041e80000000400 */
[----:B---3--:R0:W-:Y:S01]  /*17090*/  STS.U16 [R11+0x80], R32 ;  /* 0x000080200b007388 */ /* 0x0081e20000000400 */
[----:B------:R-:W-:-:S02]  /*170a0*/  @P0 PRMT R10, RZ, 0x7610, R10 ;  /* 0x00007610ff0a0816 */ /* 0x000fc4000000000a */
[----:B------:R-:W-:-:S03]  /*170b0*/  @P0 PRMT R12, RZ, 0x7610, R12 ;  /* 0x00007610ff0c0816 */ /* 0x000fc6000000000c */
[----:B----4-:R0:W-:Y:S04]  /*170c0*/  STS.U16 [R11], R10 ;  /* 0x0000000a0b007388 */ /* 0x0101e80000000400 */
[----:B-----5:R0:W-:Y:S04]  /*170d0*/  STS.U16 [R11+0x4000], R12 ;  /* 0x0040000c0b007388 */ /* 0x0201e80000000400 */
[----:B------:R0:W-:Y:S04]  /*170e0*/  STS.U16 [R11+0xc0], R36 ;  /* 0x0000c0240b007388 */ /* 0x0001e80000000400 */
[----:B------:R0:W-:Y:S04]  /*170f0*/  STS.U16 [R11+0x40], R22 ;  /* 0x000040160b007388 */ /* 0x0001e80000000400 */
[----:B------:R0:W-:Y:S04]  /*17100*/  STS.U16 [R11+0x40c0], R38 ;  /* 0x0040c0260b007388 */ /* 0x0001e80000000400 */
[----:B------:R0:W-:Y:S01]  /*17110*/  STS.U16 [R11+0x4040], R24 ;  /* 0x004040180b007388 */ /* 0x0001e20000000400 */
[----:B------:R-:W-:-:S02]  /*17120*/  ISETP.GE.U32.AND P0, PT, R30, 0x1f80, PT ;  /* 0x00001f801e00780c */ /* 0x000fc40003f06070 */
[----:B------:R-:W-:-:S11]  /*17130*/  MOV R30, R13 ;  /* 0x0000000d001e7202 */ /* 0x000fd60000000f00 */
[----:B0-----:R-:W-:Y:S05]  /*17140*/  @!P0 BRA `(.L_x_5) ;  /* 0xfffffff800ac8947 */ /* 0x001fea000383ffff */
[----:B------:R-:W-:Y:S05]  /*17150*/  WARPSYNC.ALL ;  /* 0x0000000000007948 */ /* 0x000fea0003800000 */
[----:B------:R-:W-:Y:S01]  /*17160*/  BAR.SYNC.DEFER_BLOCKING 0x0 ;  /* 0x0000000000007b1d */ /* 0x000fe20000010000 */
[----:B------:R-:W-:-:S07]  /*17170*/  HFMA2 R0, -RZ, RZ, 0, 0 ;  /* 0x00000000ff007431 */ /* 0x000fce00000001ff */
.L_x_776:
[----:B01234-:R-:W0:Y:S01]  /*17180*/  S2R R3, SR_CTAID.X ;  /* 0x0000000000037919 */ /* 0x01fe220000002500 */
[----:B------:R-:W1:Y:S01]  /*17190*/  LDCU UR70, c[0x0][0x450] ;  /* 0x00008a00ff4677ac */ /* 0x000e620008000800 */
[----:B0-----:R-:W-:-:S05]  /*171a0*/  IMAD R2, R3, 0x80, R0 ;  /* 0x0000008003027824 */ /* 0x001fca00078e0200 */
[----:B-1----:R-:W-:-:S13]  /*171b0*/  ISETP.GE.AND P0, PT, R2, UR70, PT ;  /* 0x0000004602007c0c */ /* 0x002fda000bf06270 */
[----:B-----5:R-:W-:Y:S05]  /*171c0*/  @P0 BRA `(.L_x_6) ;  /* 0x0000030800000947 */ /* 0x020fea0003800000 */
[----:B------:R-:W-:-:S04]  /*171d0*/  IADD3 R4, PT, PT, R1, 0x200, RZ ;  /* 0x0000020001047810 */ /* 0x000fc80007ffe0ff */
[----:B------:R-:W-:Y:S02]  /*171e0*/  LEA R2, R0, R4, 0x2 ;  /* 0x0000000400027211 */ /* 0x000fe400078e10ff */
[----:B------:R-:W0:Y:S04]  /*171f0*/  S2R R4, SR_TID.X ;  /* 0x0000000000047919 */ /* 0x000e280000002100 */
[----:B------:R-:W2:Y:S01]  /*17200*/  LDL R2, [R2] ;  /* 0x0000000002027983 */ /* 0x000ea20000100800 */
[----:B------:R-:W-:Y:S01]  /*17210*/  MOV R246, 0x400 ;  /* 0x0000040000f67802 */ /* 0x000fe20000000f00 */
[----:B------:R-:W-:Y:S01]  /*17220*/  UMOV UR70, 0xffffffff ;  /* 0xffffffff00467882 */ /* 0x000fe20000000000 */
[----:B------:R-:W1:Y:S01]  /*17230*/  S2R R3, SR_CgaCtaId ;  /* 0x0000000000037919 */ /* 0x000e620000008800 */
[----:B0-----:R-:W-:-:S02]  /*17240*/  SHF.L.U32 R5, R4, 0x1, RZ ;  /* 0x0000000104057819 */ /* 0x001fc400000006ff */
[----:B------:R-:W-:Y:S02]  /*17250*/  LOP3.LUT P0, RZ, R4, 0x1f, RZ, 0xc0, !PT ;  /* 0x0000001f04ff7812 */ /* 0x000fe4000780c0ff */
[----:B------:R-:W-:Y:S02]  /*17260*/  LOP3.LUT R5, R5, 0x3e, RZ, 0xc0, !PT ;  /* 0x0000003e05057812 */ /* 0x000fe400078ec0ff */
[----:B-1----:R-:W-:-:S05]  /*17270*/  LEA R246, R3, R246, 0x18 ;  /* 0x000000f603f67211 */ /* 0x002fca00078ec0ff */
[----:B------:R-:W-:-:S05]  /*17280*/  IMAD.IADD R251, R246, 0x1, R5 ;  /* 0x00000001f6fb7824 */ /* 0x000fca00078e0205 */
[----:B------:R-:W0:Y:S04]  /*17290*/  LDS.U16 R249, [R251+0x200] ;  /* 0x00020000fbf97984 */ /* 0x000e280000000400 */
[----:B------:R-:W1:Y:S04]  /*172a0*/  LDS.U16 R248, [R251+0x280] ;  /* 0x00028000fbf87984 */ /* 0x000e680000000400 */
[----:B------:R-:W3:Y:S04]  /*172b0*/  LDS.U16 R245, [R251+0x3f80] ;  /* 0x003f8000fbf57984 */ /* 0x000ee80000000400 */
[----:B------:R-:W4:Y:S04]  /*172c0*/  LDS.U16 R250, [R251] ;  /* 0x00000000fbfa7984 */ /* 0x000f280000000400 */
[----:B------:R-:W5:Y:S04]  /*172d0*/  LDS.U16 R244, [R251+0x80] ;  /* 0x00008000fbf47984 */ /* 0x000f680000000400 */
[----:B------:R-:W5:Y:S04]  /*172e0*/  LDS.U16 R252, [R251+0x180] ;  /* 0x00018000fbfc7984 */ /* 0x000f680000000400 */
[----:B------:R-:W5:Y:S04]  /*172f0*/  LDS.U16 R241, [R251+0x380] ;  /* 0x00038000fbf17984 */ /* 0x000f680000000400 */
[----:B------:R-:W5:Y:S04]  /*17300*/  LDS.U16 R240, [R251+0x400] ;  /* 0x00040000fbf07984 */ /* 0x000f680000000400 */
[----:B------:R-:W5:Y:S04]  /*17310*/  LDS.U16 R239, [R251+0x480] ;  /* 0x00048000fbef7984 */ /* 0x000f680000000400 */
[----:B------:R-:W5:Y:S04]  /*17320*/  LDS.U16 R237, [R251+0x580] ;  /* 0x00058000fbed7984 */ /* 0x000f680000000400 */
[----:B------:R-:W5:Y:S01]  /*17330*/  LDS.U16 R236, [R251+0x600] ;  /* 0x00060000fbec7984 */ /* 0x000f620000000400 */
[----:B0-----:R-:W-:-:S03]  /*17340*/  SHF.L.U32 R249, R249, 0x10, RZ ;  /* 0x00000010f9f97819 */ /* 0x001fc600000006ff */
[----:B------:R-:W0:Y:S01]  /*17350*/  LDS.U16 R235, [R251+0x680] ;  /* 0x00068000fbeb7984 */ /* 0x000e220000000400 */
[----:B-1----:R-:W-:-:S03]  /*17360*/  SHF.L.U32 R248, R248, 0x10, RZ ;  /* 0x00000010f8f87819 */ /* 0x002fc600000006ff */
[----:B------:R-:W1:Y:S01]  /*17370*/  LDS.U16 R233, [R251+0x780] ;  /* 0x00078000fbe97984 */ /* 0x000e620000000400 */
[----:B---3--:R-:W-:-:S03]  /*17380*/  SHF.L.U32 R245, R245, 0x10, RZ ;  /* 0x00000010f5f57819 */ /* 0x008fc600000006ff */
[----:B------:R-:W3:Y:S01]  /*17390*/  LDS.U16 R232, [R251+0x800] ;  /* 0x00080000fbe87984 */ /* 0x000ee20000000400 */
[----:B----4-:R-:W-:-:S03]  /*173a0*/  SHF.L.U32 R250, R250, 0x10, RZ ;  /* 0x00000010fafa7819 */ /* 0x010fc600000006ff */
[----:B------:R-:W4:Y:S01]  /*173b0*/  LDS.U16 R231, [R251+0x880] ;  /* 0x00088000fbe77984 */ /* 0x000f220000000400 */
[----:B-----5:R-:W-:-:S03]  /*173c0*/  SHF.L.U32 R244, R244, 0x10, RZ ;  /* 0x00000010f4f47819 */ /* 0x020fc600000006ff */
[----:B------:R-:W5:Y:S01]  /*173d0*/  LDS.U16 R229, [R251+0x980] ;  /* 0x00098000fbe57984 */ /* 0x000f620000000400 */
[----:B------:R-:W-:-:S03]  /*173e0*/  SHF.L.U32 R252, R252, 0x10, RZ ;  /* 0x00000010fcfc7819 */ /* 0x000fc600000006ff */
        /* <DEDUP_REMOVED lines=70> */
[----:B------:R-:W2:Y:S01]  /*17850*/  LDS.U16 R61, [R251+0x2180] ;  /* 0x00218000fb3d7984 */ /* 0x000ea20000000400 */
[----:B------:R-:W-:-:S03]  /*17860*/  SHF.L.U32 R195, R195, 0x10, RZ ;  /* 0x00000010c3c37819 */ /* 0x000fc600000006ff */
[----:B------:R-:W2:Y:S01]  /*17870*/  LDS.U16 R60, [R251+0x2200] ;  /* 0x00220000fb3c7984 */ /* 0x000ea20000000400 */
[----:B------:R-:W-:-:S03]  /*17880*/  SHF.L.U32 R193, R193, 0x10, RZ ;  /* 0x00000010c1c17819 */ /* 0x000fc600000006ff */
[----:B------:R-:W2:Y:S01]  /*17890*/  LDS.U16 R59, [R251+0x2280] ;  /* 0x00228000fb3b7984 */ /* 0x000ea20000000400 */
[----:B------:R-:W-:-:S03]  /*178a0*/  SHF.L.U32 R192, R192, 0x10, RZ ;  /* 0x00000010c0c07819 */ /* 0x000fc600000006ff */
[----:B------:R-:W2:Y:S01]  /*178b0*/  LDS.U16 R57, [R251+0x2380] ;  /* 0x00238000fb397984 */ /* 0x000ea20000000400 */
        /* <DEDUP_REMOVED lines=14> */
[----:B--2---:R-:W-:-:S03]  /*179a0*/  SHF.L.U32 R61, R61, 0x10, RZ ;  /* 0x000000103d3d7819 */ /* 0x004fc600000006ff */
[----:B------:R-:W2:Y:S01]  /*179b0*/  LDS.U16 R47, [R251+0x2880] ;  /* 0x00288000fb2f7984 */ /* 0x000ea20000000400 */
[----:B------:R-:W-:-:S03]  /*179c0*/  SHF.L.U32 R60, R60, 0x10, RZ ;  /* 0x000000103c3c7819 */ /* 0x000fc600000006ff */
[----:B------:R-:W2:Y:S01]  /*179d0*/  LDS.U16 R45, [R251+0x2980] ;  /* 0x00298000fb2d7984 */ /* 0x000ea20000000400 */
[----:B------:R-:W-:Y:S01]  /*179e0*/  SHF.L.U32 R59, R59, 0x10, RZ ;  /* 0x000000103b3b7819 */ /* 0x000fe200000006ff */
[C---:B------:R-:W-:Y:S01]  /*179f0*/  FMUL R249, R2.reuse, R249 ;  /* 0x000000f902f97220 */ /* 0x040fe20000400000 */
[C---:B------:R-:W-:Y:S01]  /*17a00*/  FMUL R248, R2.reuse, R248 ;  /* 0x000000f802f87220 */ /* 0x040fe20000400000 */
[----:B------:R-:W2:Y:S01]  /*17a10*/  LDS.U16 R44, [R251+0x2a00] ;  /* 0x002a0000fb2c7984 */ /* 0x000ea20000000400 */
[----:B------:R-:W-:Y:S01]  /*17a20*/  SHF.L.U32 R57, R57, 0x10, RZ ;  /* 0x0000001039397819 */ /* 0x000fe200000006ff */
[C---:B------:R-:W-:Y:S01]  /*17a30*/  FMUL R245, R2.reuse, R245 ;  /* 0x000000f502f57220 */ /* 0x040fe20000400000 */
[----:B------:R-:W-:Y:S01]  /*17a40*/  FMUL R250, R2, R250 ;  /* 0x000000fa02fa7220 */ /* 0x000fe20000400000 */
[----:B------:R-:W2:Y:S01]  /*17a50*/  LDS.U16 R43, [R251+0x2a80] ;  /* 0x002a8000fb2b7984 */ /* 0x000ea20000000400 */
[----:B0-----:R-:W-:Y:S01]  /*17a60*/  SHF.L.U32 R56, R56, 0x10, RZ ;  /* 0x0000001038387819 */ /* 0x001fe200000006ff */
[C---:B------:R-:W-:Y:S01]  /*17a70*/  FMUL R244, R2.reuse, R244 ;  /* 0x000000f402f47220 */ /* 0x040fe20000400000 */
[C---:B------:R-:W-:Y:S01]  /*17a80*/  FMUL R252, R2.reuse, R252 ;  /* 0x000000fc02fc7220 */ /* 0x040fe20000400000 */
[----:B------:R-:W0:Y:S01]  /*17a90*/  LDS.U16 R41, [R251+0x2b80] ;  /* 0x002b8000fb297984 */ /* 0x000e220000000400 */
[----:B-1----:R-:W-:Y:S01]  /*17aa0*/  SHF.L.U32 R55, R55, 0x10, RZ ;  /* 0x0000001037377819 */ /* 0x002fe200000006ff */
[C---:B------:R-:W-:Y:S01]  /*17ab0*/  FMUL R241, R2.reuse, R241 ;  /* 0x000000f102f17220 */ /* 0x040fe20000400000 */
[C---:B------:R-:W-:Y:S01]  /*17ac0*/  FMUL R240, R2.reuse, R240 ;  /* 0x000000f002f07220 */ /* 0x040fe20000400000 */
[----:B------:R-:W1:Y:S01]  /*17ad0*/  LDS.U16 R40, [R251+0x2c00] ;  /* 0x002c0000fb287984 */ /* 0x000e620000000400 */
[----:B---3--:R-:W-:Y:S01]  /*17ae0*/  SHF.L.U32 R53, R53, 0x10, RZ ;  /* 0x0000001035357819 */ /* 0x008fe200000006ff */
[C---:B------:R-:W-:Y:S01]  /*17af0*/  FMUL R239, R2.reuse, R239 ;  /* 0x000000ef02ef7220 */ /* 0x040fe20000400000 */
[----:B------:R-:W-:Y:S01]  /*17b00*/  FMUL R237, R2, R237 ;  /* 0x000000ed02ed7220 */ /* 0x000fe20000400000 */
[----:B------:R-:W3:Y:S01]  /*17b10*/  LDS.U16 R39, [R251+0x2c80] ;  /* 0x002c8000fb277984 */ /* 0x000ee20000000400 */
[----:B----4-:R-:W-:Y:S01]  /*17b20*/  SHF.L.U32 R52, R52, 0x10, RZ ;  /* 0x0000001034347819 */ /* 0x010fe200000006ff */
[C---:B------:R-:W-:Y:S01]  /*17b30*/  FMUL R236, R2.reuse, R236 ;  /* 0x000000ec02ec7220 */ /* 0x040fe20000400000 */
[C---:B------:R-:W-:Y:S01]  /*17b40*/  FMUL R235, R2.reuse, R235 ;  /* 0x000000eb02eb7220 */ /* 0x040fe20000400000 */
[----:B------:R-:W4:Y:S01]  /*17b50*/  LDS.U16 R37, [R251+0x2d80] ;  /* 0x002d8000fb257984 */ /* 0x000f220000000400 */
[----:B-----5:R-:W-:Y:S01]  /*17b60*/  SHF.L.U32 R51, R51, 0x10, RZ ;  /* 0x0000001033337819 */ /* 0x020fe200000006ff */
[C---:B------:R-:W-:Y:S01]  /*17b70*/  FMUL R233, R2.reuse, R233 ;  /* 0x000000e902e97220 */ /* 0x040fe20000400000 */
[C---:B------:R-:W-:Y:S01]  /*17b80*/  FMUL R232, R2.reuse, R232 ;  /* 0x000000e802e87220 */ /* 0x040fe20000400000 */
[----:B------:R-:W5:Y:S01]  /*17b90*/  LDS.U16 R36, [R251+0x2e00] ;  /* 0x002e0000fb247984 */ /* 0x000f620000000400 */
[----:B------:R-:W-:Y:S01]  /*17ba0*/  SHF.L.U32 R49, R49, 0x10, RZ ;  /* 0x0000001031317819 */ /* 0x000fe200000006ff */
[C---:B------:R-:W-:Y:S01]  /*17bb0*/  FMUL R231, R2.reuse, R231 ;  /* 0x000000e702e77220 */ /* 0x040fe20000400000 */
[----:B------:R-:W-:Y:S01]  /*17bc0*/  FMUL R229, R2, R229 ;  /* 0x000000e502e57220 */ /* 0x000fe20000400000 */
[----:B------:R-:W5:Y:S01]  /*17bd0*/  LDS.U16 R35, [R251+0x2e80] ;  /* 0x002e8000fb237984 */ /* 0x000f620000000400 */
[----:B------:R-:W-:Y:S01]  /*17be0*/  SHF.L.U32 R48, R48, 0x10, RZ ;  /* 0x0000001030307819 */ /* 0x000fe200000006ff */
[C---:B------:R-:W-:Y:S01]  /*17bf0*/  FMUL R228, R2.reuse, R228 ;  /* 0x000000e402e47220 */ /* 0x040fe20000400000 */
[C---:B------:R-:W-:Y:S01]  /*17c00*/  FMUL R227, R2.reuse, R227 ;  /* 0x000000e302e37220 */ /* 0x040fe20000400000 */
[----:B------:R-:W5:Y:S01]  /*17c10*/  LDS.U16 R33, [R251+0x2f80] ;  /* 0x002f8000fb217984 */ /* 0x000f620000000400 */
[----:B--2---:R-:W-:Y:S01]  /*17c20*/  SHF.L.U32 R47, R47, 0x10, RZ ;  /* 0x000000102f2f7819 */ /* 0x004fe200000006ff */
[C---:B------:R-:W-:Y:S01]  /*17c30*/  FMUL R225, R2.reuse, R225 ;  /* 0x000000e102e17220 */ /* 0x040fe20000400000 */
[C---:B------:R-:W-:Y:S01]  /*17c40*/  FMUL R224, R2.reuse, R224 ;  /* 0x000000e002e07220 */ /* 0x040fe20000400000 */
[----:B------:R-:W2:Y:S01]  /*17c50*/  LDS.U16 R32, [R251+0x3000] ;  /* 0x00300000fb207984 */ /* 0x000ea20000000400 */
[----:B------:R-:W-:Y:S01]  /*17c60*/  SHF.L.U32 R45, R45, 0x10, RZ ;  /* 0x000000102d2d7819 */ /* 0x000fe200000006ff */
[C---:B------:R-:W-:Y:S01]  /*17c70*/  FMUL R223, R2.reuse, R223 ;  /* 0x000000df02df7220 */ /* 0x040fe20000400000 */
[----:B------:R-:W-:Y:S01]  /*17c80*/  FMUL R221, R2, R221 ;  /* 0x000000dd02dd7220 */ /* 0x000fe20000400000 */
[----:B------:R-:W2:Y:S01]  /*17c90*/  LDS.U16 R31, [R251+0x3080] ;  /* 0x00308000fb1f7984 */ /* 0x000ea20000000400 */
[----:B------:R-:W-:Y:S01]  /*17ca0*/  SHF.L.U32 R44, R44, 0x10, RZ ;  /* 0x000000102c2c7819 */ /* 0x000fe200000006ff */
[C---:B------:R-:W-:Y:S01]  /*17cb0*/  FMUL R220, R2.reuse, R220 ;  /* 0x000000dc02dc7220 */ /* 0x040fe20000400000 */
[C---:B------:R-:W-:Y:S01]  /*17cc0*/  FMUL R219, R2.reuse, R219 ;  /* 0x000000db02db7220 */ /* 0x040fe20000400000 */
[----:B------:R-:W2:Y:S01]  /*17cd0*/  LDS.U16 R29, [R251+0x3180] ;  /* 0x00318000fb1d7984 */ /* 0x000ea20000000400 */
[----:B------:R-:W-:Y:S01]  /*17ce0*/  SHF.L.U32 R43, R43, 0x10, RZ ;  /* 0x000000102b2b7819 */ /* 0x000fe200000006ff */
[C---:B------:R-:W-:Y:S01]  /*17cf0*/  FMUL R217, R2.reuse, R217 ;  /* 0x000000d902d97220 */ /* 0x040fe20000400000 */
[C---:B------:R-:W-:Y:S01]  /*17d00*/  FMUL R216, R2.reuse, R216 ;  /* 0x000000d802d87220 */ /* 0x040fe20000400000 */
[----:B------:R-:W2:Y:S01]  /*17d10*/  LDS.U16 R28, [R251+0x3200] ;  /* 0x00320000fb1c7984 */ /* 0x000ea20000000400 */
[----:B0-----:R-:W-:Y:S01]  /*17d20*/  SHF.L.U32 R41, R41, 0x10, RZ ;  /* 0x0000001029297819 */ /* 0x001fe200000006ff */
[C---:B------:R-:W-:Y:S01]  /*17d30*/  FMUL R215, R2.reuse, R215 ;  /* 0x000000d702d77220 */ /* 0x040fe20000400000 */
[----:B------:R-:W-:Y:S01]  /*17d40*/  FMUL R213, R2, R213 ;  /* 0x000000d502d57220 */ /* 0x000fe20000400000 */
[----:B------:R-:W0:Y:S01]  /*17d50*/  LDS.U16 R27, [R251+0x3280] ;  /* 0x00328000fb1b7984 */ /* 0x000e220000000400 */
[----:B-1----:R-:W-:Y:S01]  /*17d60*/  SHF.L.U32 R40, R40, 0x10, RZ ;  /* 0x0000001028287819 */ /* 0x002fe200000006ff */
[C---:B------:R-:W-:Y:S01]  /*17d70*/  FMUL R212, R2.reuse, R212 ;  /* 0x000000d402d47220 */ /* 0x040fe20000400000 */
[C---:B------:R-:W-:Y:S01]  /*17d80*/  FMUL R211, R2.reuse, R211 ;  /* 0x000000d302d37220 */ /* 0x040fe20000400000 */
[----:B------:R-:W1:Y:S01]  /*17d90*/  LDS.U16 R25, [R251+0x3380] ;  /* 0x00338000fb197984 */ /* 0x000e620000000400 */
[----:B---3--:R-:W-:Y:S01]  /*17da0*/  SHF.L.U32 R39, R39, 0x10, RZ ;  /* 0x0000001027277819 */ /* 0x008fe200000006ff */
[C---:B------:R-:W-:Y:S01]  /*17db0*/  FMUL R209, R2.reuse, R209 ;  /* 0x000000d102d17220 */ /* 0x040fe20000400000 */
[C---:B------:R-:W-:Y:S01]  /*17dc0*/  FMUL R208, R2.reuse, R208 ;  /* 0x000000d002d07220 */ /* 0x040fe20000400000 */
[----:B------:R-:W3:Y:S01]  /*17dd0*/  LDS.U16 R24, [R251+0x3400] ;  /* 0x00340000fb187984 */ /* 0x000ee20000000400 */
[----:B----4-:R-:W-:Y:S01]  /*17de0*/  SHF.L.U32 R37, R37, 0x10, RZ ;  /* 0x0000001025257819 */ /* 0x010fe200000006ff */
[C---:B------:R-:W-:Y:S01]  /*17df0*/  FMUL R207, R2.reuse, R207 ;  /* 0x000000cf02cf7220 */ /* 0x040fe20000400000 */
[----:B------:R-:W-:Y:S01]  /*17e00*/  FMUL R205, R2, R205 ;  /* 0x000000cd02cd7220 */ /* 0x000fe20000400000 */
[----:B------:R-:W4:Y:S01]  /*17e10*/  LDS.U16 R23, [R251+0x3480] ;  /* 0x00348000fb177984 */ /* 0x000f220000000400 */
[----:B-----5:R-:W-:Y:S01]  /*17e20*/  SHF.L.U32 R36, R36, 0x10, RZ ;  /* 0x0000001024247819 */ /* 0x020fe200000006ff */
[C---:B------:R-:W-:Y:S01]  /*17e30*/  FMUL R204, R2.reuse, R204 ;  /* 0x000000cc02cc7220 */ /* 0x040fe20000400000 */
[C---:B------:R-:W-:Y:S01]  /*17e40*/  FMUL R203, R2.reuse, R203 ;  /* 0x000000cb02cb7220 */ /* 0x040fe20000400000 */
[----:B------:R-:W5:Y:S01]  /*17e50*/  LDS.U16 R21, [R251+0x3580] ;  /* 0x00358000fb157984 */ /* 0x000f620000000400 */
[----:B------:R-:W-:Y:S01]  /*17e60*/  SHF.L.U32 R35, R35, 0x10, RZ ;  /* 0x0000001023237819 */ /* 0x000fe200000006ff */
[C---:B------:R-:W-:Y:S01]  /*17e70*/  FMUL R201, R2.reuse, R201 ;  /* 0x000000c902c97220 */ /* 0x040fe20000400000 */
[C---:B------:R-:W-:Y:S01]  /*17e80*/  FMUL R200, R2.reuse, R200 ;  /* 0x000000c802c87220 */ /* 0x040fe20000400000 */
[----:B------:R-:W5:Y:S01]  /*17e90*/  LDS.U16 R20, [R251+0x3600] ;  /* 0x00360000fb147984 */ /* 0x000f620000000400 */
[----:B------:R-:W-:Y:S01]  /*17ea0*/  SHF.L.U32 R33, R33, 0x10, RZ ;  /* 0x0000001021217819 */ /* 0x000fe200000006ff */
[C---:B------:R-:W-:Y:S01]  /*17eb0*/  FMUL R199, R2.reuse, R199 ;  /* 0x000000c702c77220 */ /* 0x040fe20000400000 */
[----:B------:R-:W-:Y:S01]  /*17ec0*/  FMUL R197, R2, R197 ;  /* 0x000000c502c57220 */ /* 0x000fe20000400000 */
[----:B------:R-:W5:Y:S01]  /*17ed0*/  LDS.U16 R19, [R251+0x3680] ;  /* 0x00368000fb137984 */ /* 0x000f620000000400 */
[----:B--2---:R-:W-:Y:S01]  /*17ee0*/  SHF.L.U32 R32, R32, 0x10, RZ ;  /* 0x0000001020207819 */ /* 0x004fe200000006ff */
[C---:B------:R-:W-:Y:S01]  /*17ef0*/  FMUL R196, R2.reuse, R196 ;  /* 0x000000c402c47220 */ /* 0x040fe20000400000 */
[C---:B------:R-:W-:Y:S01]  /*17f00*/  FMUL R195, R2.reuse, R195 ;  /* 0x000000c302c37220 */ /* 0x040fe20000400000 */
        /* <DEDUP_REMOVED lines=13> */
[----:B0-----:R-:W-:Y:S01]  /*17fe0*/  SHF.L.U32 R27, R27, 0x10, RZ ;  /* 0x000000101b1b7819 */ /* 0x001fe200000006ff */
[C---:B------:R-:W-:Y:S01]  /*17ff0*/  FMUL R65, R2.reuse, R65 ;  /* 0x0000004102417220 */ /* 0x040fe20000400000 */
[C---:B------:R-:W-:Y:S01]  /*18000*/  FMUL R64, R2.reuse, R64 ;  /* 0x0000004002407220 */ /* 0x040fe20000400000 */
[----:B------:R-:W0:Y:S01]  /*18010*/  LDS.U16 R12, [R251+0x3a00] ;  /* 0x003a0000fb0c7984 */ /* 0x000e220000000400 */
[----:B-1----:R-:W-:Y:S01]  /*18020*/  SHF.L.U32 R25, R25, 0x10, RZ ;  /* 0x0000001019197819 */ /* 0x002fe200000006ff */
[C---:B------:R-:W-:Y:S01]  /*18030*/  FMUL R63, R2.reuse, R63 ;  /* 0x0000003f023f7220 */ /* 0x040fe20000400000 */
[----:B------:R-:W-:Y:S01]  /*18040*/  FMUL R61, R2, R61 ;  /* 0x0000003d023d7220 */ /* 0x000fe20000400000 */
[----:B------:R-:W1:Y:S01]  /*18050*/  LDS.U16 R11, [R251+0x3a80] ;  /* 0x003a8000fb0b7984 */ /* 0x000e620000000400 */
[----:B---3--:R-:W-:Y:S01]  /*18060*/  SHF.L.U32 R24, R24, 0x10, RZ ;  /* 0x0000001018187819 */ /* 0x008fe200000006ff */
[C---:B------:R-:W-:Y:S01]  /*18070*/  FMUL R60, R2.reuse, R60 ;  /* 0x0000003c023c7220 */ /* 0x040fe20000400000 */
[C---:B------:R-:W-:Y:S01]  /*18080*/  FMUL R59, R2.reuse, R59 ;  /* 0x0000003b023b7220 */ /* 0x040fe20000400000 */
[----:B------:R-:W3:Y:S01]  /*18090*/  LDS.U16 R9, [R251+0x3b80] ;  /* 0x003b8000fb097984 */ /* 0x000ee20000000400 */
[----:B----4-:R-:W-:Y:S01]  /*180a0*/  SHF.L.U32 R23, R23, 0x10, RZ ;  /* 0x0000001017177819 */ /* 0x010fe200000006ff */
[C---:B------:R-:W-:Y:S01]  /*180b0*/  FMUL R57, R2.reuse, R57 ;  /* 0x0000003902397220 */ /* 0x040fe20000400000 */
[C---:B------:R-:W-:Y:S01]  /*180c0*/  FMUL R56, R2.reuse, R56 ;  /* 0x0000003802387220 */ /* 0x040fe20000400000 */
[----:B------:R-:W4:Y:S01]  /*180d0*/  LDS.U16 R8, [R251+0x3c00] ;  /* 0x003c0000fb087984 */ /* 0x000f220000000400 */
[----:B-----5:R-:W-:Y:S01]  /*180e0*/  SHF.L.U32 R21, R21, 0x10, RZ ;  /* 0x0000001015157819 */ /* 0x020fe200000006ff */
[C---:B------:R-:W-:Y:S01]  /*180f0*/  FMUL R55, R2.reuse, R55 ;  /* 0x0000003702377220 */ /* 0x040fe20000400000 */
[----:B------:R-:W-:Y:S01]  /*18100*/  FMUL R53, R2, R53 ;  /* 0x0000003502357220 */ /* 0x000fe20000400000 */
[----:B------:R-:W5:Y:S01]  /*18110*/  LDS.U16 R7, [R251+0x3c80] ;  /* 0x003c8000fb077984 */ /* 0x000f620000000400 */
[----:B------:R-:W-:Y:S01]  /*18120*/  SHF.L.U32 R20, R20, 0x10, RZ ;  /* 0x0000001014147819 */ /* 0x000fe200000006ff */
[C---:B------:R-:W-:Y:S01]  /*18130*/  FMUL R52, R2.reuse, R52 ;  /* 0x0000003402347220 */ /* 0x040fe20000400000 */
[C---:B------:R-:W-:Y:S01]  /*18140*/  FMUL R51, R2.reuse, R51 ;  /* 0x0000003302337220 */ /* 0x040fe20000400000 */
[----:B------:R-:W5:Y:S01]  /*18150*/  LDS.U16 R5, [R251+0x3d80] ;  /* 0x003d8000fb057984 */ /* 0x000f620000000400 */
[----:B------:R-:W-:Y:S01]  /*18160*/  SHF.L.U32 R19, R19, 0x10, RZ ;  /* 0x0000001013137819 */ /* 0x000fe200000006ff */
[C---:B------:R-:W-:Y:S01]  /*18170*/  FMUL R49, R2.reuse, R49 ;  /* 0x0000003102317220 */ /* 0x040fe20000400000 */
[C---:B------:R-:W-:Y:S01]  /*18180*/  FMUL R48, R2.reuse, R48 ;  /* 0x0000003002307220 */ /* 0x040fe20000400000 */
[----:B------:R-:W5:Y:S01]  /*18190*/  LDS.U16 R4, [R251+0x3e00] ;  /* 0x003e0000fb047984 */ /* 0x000f620000000400 */
[----:B--2---:R-:W-:Y:S01]  /*181a0*/  SHF.L.U32 R17, R17, 0x10, RZ ;  /* 0x0000001011117819 */ /* 0x004fe200000006ff */
        /* <DEDUP_REMOVED lines=47> */
[----:B------:R-:W-:-:S02]  /*184a0*/  IMAD.U32 R243, R243, 0x10000, RZ ;  /* 0x00010000f3f37824 */ /* 0x000fc400078e00ff */
[C---:B------:R-:W-:Y:S01]  /*184b0*/  FMUL R15, R2.reuse, R15 ;  /* 0x0000000f020f7220 */ /* 0x040fe20000400000 */
[----:B------:R-:W-:Y:S01]  /*184c0*/  FMUL R13, R2, R13 ;  /* 0x0000000d020d7220 */ /* 0x000fe20000400000 */
[----:B------:R-:W2:Y:S01]  /*184d0*/  LDS.U16 R202, [R251+0x1700] ;  /* 0x00170000fbca7984 */ /* 0x000ea20000000400 */
[----:B------:R-:W-:Y:S02]  /*184e0*/  IMAD.U32 R242, R242, 0x10000, RZ ;  /* 0x00010000f2f27824 */ /* 0x000fe400078e00ff */
[C---:B------:R-:W-:Y:S01]  /*184f0*/  FMUL R243, R2.reuse, R243 ;  /* 0x000000f302f37220 */ /* 0x040fe20000400000 */
[----:B------:R-:W-:Y:S01]  /*18500*/  FMUL R12, R2, R12 ;  /* 0x0000000c020c7220 */ /* 0x000fe20000400000 */
[----:B------:R-:W2:Y:S01]  /*18510*/  LDS.U16 R198, [R251+0x1900] ;  /* 0x00190000fbc67984 */ /* 0x000ea20000000400 */
[----:B------:R-:W-:Y:S02]  /*18520*/  IMAD.U32 R238, R238, 0x10000, RZ ;  /* 0x00010000eeee7824 */ /* 0x000fe400078e00ff */
[C---:B------:R-:W-:Y:S01]  /*18530*/  FMUL R242, R2.reuse, R242 ;  /* 0x000000f202f27220 */ /* 0x040fe20000400000 */
[----:B------:R-:W-:Y:S01]  /*18540*/  FMUL R11, R2, R11 ;  /* 0x0000000b020b7220 */ /* 0x000fe20000400000 */
[----:B------:R-:W2:Y:S01]  /*18550*/  LDS.U16 R194, [R251+0x1b00] ;  /* 0x001b0000fbc27984 */ /* 0x000ea20000000400 */
[----:B0-----:R-:W-:-:S02]  /*18560*/  IMAD.U32 R234, R234, 0x10000, RZ ;  /* 0x00010000eaea7824 */ /* 0x001fc400078e00ff */
[C---:B------:R-:W-:Y:S01]  /*18570*/  FMUL R238, R2.reuse, R238 ;  /* 0x000000ee02ee7220 */ /* 0x040fe20000400000 */
[----:B------:R-:W-:Y:S01]  /*18580*/  FMUL R9, R2, R9 ;  /* 0x0000000902097220 */ /* 0x000fe20000400000 */
[----:B------:R-:W0:Y:S01]  /*18590*/  LDS.U16 R190, [R251+0x1d00] ;  /* 0x001d0000fbbe7984 */ /* 0x000e220000000400 */
[----:B-1----:R-:W-:Y:S02]  /*185a0*/  IMAD.U32 R230, R230, 0x10000, RZ ;  /* 0x00010000e6e67824 */ /* 0x002fe400078e00ff */
[C---:B------:R-:W-:Y:S01]  /*185b0*/  FMUL R234, R2.reuse, R234 ;  /* 0x000000ea02ea7220 */ /* 0x040fe20000400000 */
[----:B------:R-:W-:Y:S01]  /*185c0*/  FMUL R8, R2, R8 ;  /* 0x0000000802087220 */ /* 0x000fe20000400000 */
[----:B------:R-:W1:Y:S01]  /*185d0*/  LDS.U16 R186, [R251+0x1f00] ;  /* 0x001f0000fbba7984 */ /* 0x000e620000000400 */
[----:B---3--:R-:W-:Y:S02]  /*185e0*/  IMAD.U32 R226, R226, 0x10000, RZ ;  /* 0x00010000e2e27824 */ /* 0x008fe400078e00ff */
[C---:B------:R-:W-:Y:S01]  /*185f0*/  FMUL R230, R2.reuse, R230 ;  /* 0x000000e602e67220 */ /* 0x040fe20000400000 */
[----:B------:R-:W-:Y:S01]  /*18600*/  FMUL R7, R2, R7 ;  /* 0x0000000702077220 */ /* 0x000fe20000400000 */
[----:B------:R-:W3:Y:S01]  /*18610*/  LDS.U16 R62, [R251+0x2100] ;  /* 0x00210000fb3e7984 */ /* 0x000ee20000000400 */
[----:B----4-:R-:W-:-:S02]  /*18620*/  IMAD.U32 R222, R222, 0x10000, RZ ;  /* 0x00010000dede7824 */ /* 0x010fc400078e00ff */
[C---:B------:R-:W-:Y:S01]  /*18630*/  FMUL R226, R2.reuse, R226 ;  /* 0x000000e202e27220 */ /* 0x040fe20000400000 */
[----:B------:R-:W-:Y:S01]  /*18640*/  FMUL R5, R2, R5 ;  /* 0x0000000502057220 */ /* 0x000fe20000400000 */
[----:B------:R-:W4:Y:S01]  /*18650*/  LDS.U16 R58, [R251+0x2300] ;  /* 0x00230000fb3a7984 */ /* 0x000f220000000400 */
[----:B-----5:R-:W-:Y:S02]  /*18660*/  IMAD.U32 R218, R218, 0x10000, RZ ;  /* 0x00010000dada7824 */ /* 0x020fe400078e00ff */
[C---:B------:R-:W-:Y:S01]  /*18670*/  FMUL R222, R2.reuse, R222 ;  /* 0x000000de02de7220 */ /* 0x040fe20000400000 */
[----:B------:R-:W-:Y:S01]  /*18680*/  FMUL R4, R2, R4 ;  /* 0x0000000402047220 */ /* 0x000fe20000400000 */
[----:B------:R-:W5:Y:S01]  /*18690*/  LDS.U16 R54, [R251+0x2500] ;  /* 0x00250000fb367984 */ /* 0x000f620000000400 */
[----:B------:R-:W-:Y:S02]  /*186a0*/  IMAD.U32 R214, R214, 0x10000, RZ ;  /* 0x00010000d6d67824 */ /* 0x000fe400078e00ff */
[C---:B------:R-:W-:Y:S01]  /*186b0*/  FMUL R218, R2.reuse, R218 ;  /* 0x000000da02da7220 */ /* 0x040fe20000400000 */
[----:B------:R-:W-:Y:S01]  /*186c0*/  FMUL R3, R2, R3 ;  /* 0x0000000302037220 */ /* 0x000fe20000400000 */
[----:B------:R-:W5:Y:S01]  /*186d0*/  LDS.U16 R50, [R251+0x2700] ;  /* 0x00270000fb327984 */ /* 0x000f620000000400 */
[----:B------:R-:W-:-:S02]  /*186e0*/  IMAD.U32 R210, R210, 0x10000, RZ ;  /* 0x00010000d2d27824 */ /* 0x000fc400078e00ff */
[----:B------:R-:W-:Y:S01]  /*186f0*/  FMUL R214, R2, R214 ;  /* 0x000000d602d67220 */ /* 0x000fe20000400000 */
[----:B------:R-:W5:Y:S01]  /*18700*/  LDS.U16 R46, [R251+0x2900] ;  /* 0x00290000fb2e7984 */ /* 0x000f620000000400 */
[----:B--2---:R-:W-:Y:S02]  /*18710*/  IMAD.U32 R206, R206, 0x10000, RZ ;  /* 0x00010000cece7824 */ /* 0x004fe400078e00ff */
[----:B------:R-:W-:Y:S01]  /*18720*/  FMUL R210, R2, R210 ;  /* 0x000000d202d27220 */ /* 0x000fe20000400000 */
[----:B------:R-:W2:Y:S01]  /*18730*/  LDS.U16 R42, [R251+0x2b00] ;  /* 0x002b0000fb2a7984 */ /* 0x000ea20000000400 */
[----:B------:R-:W-:Y:S02]  /*18740*/  IMAD.U32 R202, R202, 0x10000, RZ ;  /* 0x00010000caca7824 */ /* 0x000fe400078e00ff */
[----:B------:R-:W-:Y:S01]  /*18750*/  FMUL R206, R2, R206 ;  /* 0x000000ce02ce7220 */ /* 0x000fe20000400000 */
[----:B------:R-:W2:Y:S01]  /*18760*/  LDS.U16 R38, [R251+0x2d00] ;  /* 0x002d0000fb267984 */ /* 0x000ea20000000400 */
[----:B------:R-:W-:-:S02]  /*18770*/  IMAD.U32 R198, R198, 0x10000, RZ ;  /* 0x00010000c6c67824 */ /* 0x000fc400078e00ff */
[----:B------:R-:W-:Y:S01]  /*18780*/  FMUL R202, R2, R202 ;  /* 0x000000ca02ca7220 */ /* 0x000fe20000400000 */
[----:B------:R-:W2:Y:S01]  /*18790*/  LDS.U16 R34, [R251+0x2f00] ;  /* 0x002f0000fb227984 */ /* 0x000ea20000000400 */
[----:B------:R-:W-:Y:S02]  /*187a0*/  IMAD.U32 R194, R194, 0x10000, RZ ;  /* 0x00010000c2c27824 */ /* 0x000fe400078e00ff */
[----:B------:R-:W-:Y:S01]  /*187b0*/  FMUL R198, R2, R198 ;  /* 0x000000c602c67220 */ /* 0x000fe20000400000 */
[----:B------:R-:W2:Y:S01]  /*187c0*/  LDS.U16 R30, [R251+0x3100] ;  /* 0x00310000fb1e7984 */ /* 0x000ea20000000400 */
[----:B0-----:R-:W-:Y:S02]  /*187d0*/  IMAD.U32 R190, R190, 0x10000, RZ ;  /* 0x00010000bebe7824 */ /* 0x001fe400078e00ff */
[----:B------:R-:W-:Y:S01]  /*187e0*/  FMUL R194, R2, R194 ;  /* 0x000000c202c27220 */ /* 0x000fe20000400000 */
[----:B------:R-:W0:Y:S01]  /*187f0*/  LDS.U16 R26, [R251+0x3300] ;  /* 0x00330000fb1a7984 */ /* 0x000e220000000400 */
[----:B-1----:R-:W-:-:S02]  /*18800*/  IMAD.U32 R186, R186, 0x10000, RZ ;  /* 0x00010000baba7824 */ /* 0x002fc400078e00ff */
[----:B------:R-:W-:Y:S01]  /*18810*/  FMUL R190, R2, R190 ;  /* 0x000000be02be7220 */ /* 0x000fe20000400000 */
[----:B------:R-:W1:Y:S01]  /*18820*/  LDS.U16 R22, [R251+0x3500] ;  /* 0x00350000fb167984 */ /* 0x000e620000000400 */
[----:B---3--:R-:W-:Y:S02]  /*18830*/  IMAD.U32 R62, R62, 0x10000, RZ ;  /* 0x000100003e3e7824 */ /* 0x008fe400078e00ff */
[----:B------:R-:W-:Y:S01]  /*18840*/  FMUL R186, R2, R186 ;  /* 0x000000ba02ba7220 */ /* 0x000fe20000400000 */
[----:B------:R-:W3:Y:S01]  /*18850*/  LDS.U16 R18, [R251+0x3700] ;  /* 0x00370000fb127984 */ /* 0x000ee20000000400 */
[----:B----4-:R-:W-:Y:S02]  /*18860*/  IMAD.U32 R58, R58, 0x10000, RZ ;  /* 0x000100003a3a7824 */ /* 0x010fe400078e00ff */
[----:B------:R-:W-:Y:S01]  /*18870*/  FMUL R62, R2, R62 ;  /* 0x0000003e023e7220 */ /* 0x000fe20000400000 */
[----:B------:R-:W4:Y:S01]  /*18880*/  LDS.U16 R14, [R251+0x3900] ;  /* 0x00390000fb0e7984 */ /* 0x000f220000000400 */
[----:B-----5:R-:W-:-:S02]  /*18890*/  IMAD.U32 R54, R54, 0x10000, RZ ;  /* 0x0001000036367824 */ /* 0x020fc400078e00ff */
[----:B------:R-:W-:Y:S01]  /*188a0*/  FMUL R58, R2, R58 ;  /* 0x0000003a023a7220 */ /* 0x000fe20000400000 */
[----:B------:R-:W5:Y:S01]  /*188b0*/  LDS.U16 R10, [R251+0x3b00] ;  /* 0x003b0000fb0a7984 */ /* 0x000f620000000400 */
[----:B------:R-:W-:Y:S02]  /*188c0*/  IMAD.U32 R50, R50, 0x10000, RZ ;  /* 0x0001000032327824 */ /* 0x000fe400078e00ff */
[----:B------:R-:W-:Y:S01]  /*188d0*/  FMUL R54, R2, R54 ;  /* 0x0000003602367220 */ /* 0x000fe20000400000 */
[----:B------:R-:W5:Y:S01]  /*188e0*/  LDS.U16 R6, [R251+0x3d00] ;  /* 0x003d0000fb067984 */ /* 0x000f620000000400 */
[----:B------:R-:W-:Y:S02]  /*188f0*/  IMAD.U32 R46, R46, 0x10000, RZ ;  /* 0x000100002e2e7824 */ /* 0x000fe400078e00ff */
[----:B------:R-:W-:Y:S01]  /*18900*/  FMUL R50, R2, R50 ;  /* 0x0000003202327220 */ /* 0x000fe20000400000 */
[----:B------:R-:W5:Y:S01]  /*18910*/  LDS.U16 R247, [R251+0x3f00] ;  /* 0x003f0000fbf77984 */ /* 0x000f620000000400 */
[----:B--2---:R-:W-:-:S02]  /*18920*/  IMAD.U32 R42, R42, 0x10000, RZ ;  /* 0x000100002a2a7824 */ /* 0x004fc400078e00ff */
[----:B------:R-:W-:Y:S01]  /*18930*/  FMUL R46, R2, R46 ;  /* 0x0000002e022e7220 */ /* 0x000fe20000400000 */
[----:B------:R2:W-:Y:S01]  /*18940*/  STL [R1+0x400], R249 ;  /* 0x000400f901007387 */ /* 0x0005e20000100800 */
[----:B------:R-:W-:Y:S02]  /*18950*/  IMAD.U32 R38, R38, 0x10000, RZ ;  /* 0x0001000026267824 */ /* 0x000fe400078e00ff */
[----:B------:R-:W-:Y:S01]  /*18960*/  FMUL R42, R2, R42 ;  /* 0x0000002a022a7220 */ /* 0x000fe20000400000 */
[----:B------:R2:W-:Y:S01]  /*18970*/  STL [R1+0x404], R248 ;  /* 0x000404f801007387 */ /* 0x0005e20000100800 */
[----:B------:R-:W-:Y:S02]  /*18980*/  IMAD.U32 R34, R34, 0x10000, RZ ;  /* 0x0001000022227824 */ /* 0x000fe400078e00ff */
[----:B------:R-:W-:Y:S01]  /*18990*/  FMUL R38, R2, R38 ;  /* 0x0000002602267220 */ /* 0x000fe20000400000 */
[----:B------:R-:W-:Y:S02]  /*189a0*/  IMAD.U32 R30, R30, 0x10000, RZ ;  /* 0x000100001e1e7824 */ /* 0x000fe400078e00ff */
[----:B------:R-:W-:Y:S01]  /*189b0*/  FMUL R34, R2, R34 ;  /* 0x0000002202227220 */ /* 0x000fe20000400000 */
[----:B0-----:R-:W-:-:S02]  /*189c0*/  IMAD.U32 R26, R26, 0x10000, RZ ;  /* 0x000100001a1a7824 */ /* 0x001fc400078e00ff */
[----:B------:R-:W-:Y:S01]  /*189d0*/  FMUL R30, R2, R30 ;  /* 0x0000001e021e7220 */ /* 0x000fe20000400000 */
[----:B-1----:R-:W-:Y:S02]  /*189e0*/  IMAD.U32 R22, R22, 0x10000, RZ ;  /* 0x0001000016167824 */ /* 0x002fe400078e00ff */
[----:B------:R-:W-:Y:S01]  /*189f0*/  FMUL R26, R2, R26 ;  /* 0x0000001a021a7220 */ /* 0x000fe20000400000 */
[----:B---3--:R-:W-:Y:S02]  /*18a00*/  IMAD.U32 R18, R18, 0x10000, RZ ;  /* 0x0001000012127824 */ /* 0x008fe400078e00ff */
[----:B------:R-:W-:Y:S01]  /*18a10*/  FMUL R22, R2, R22 ;  /* 0x0000001602167220 */ /* 0x000fe20000400000 */
[----:B----4-:R-:W-:Y:S02]  /*18a20*/  IMAD.U32 R14, R14, 0x10000, RZ ;  /* 0x000100000e0e7824 */ /* 0x010fe400078e00ff */
[----:B------:R-:W-:Y:S01]  /*18a30*/  FMUL R18, R2, R18 ;  /* 0x0000001202127220 */ /* 0x000fe20000400000 */
[----:B-----5:R-:W-:-:S02]  /*18a40*/  IMAD.U32 R10, R10, 0x10000, RZ ;  /* 0x000100000a0a7824 */ /* 0x020fc400078e00ff */
[----:B------:R-:W-:Y:S01]  /*18a50*/  FMUL R14, R2, R14 ;  /* 0x0000000e020e7220 */ /* 0x000fe20000400000 */
[----:B------:R-:W-:Y:S02]  /*18a60*/  IMAD.U32 R6, R6, 0x10000, RZ ;  /* 0x0001000006067824 */ /* 0x000fe400078e00ff */
[C---:B------:R-:W-:Y:S01]  /*18a70*/  FMUL R10, R2.reuse, R10 ;  /* 0x0000000a020a7220 */ /* 0x040fe20000400000 */
[----:B------:R-:W-:Y:S02]  /*18a80*/  IMAD.U32 R247, R247, 0x10000, RZ ;  /* 0x00010000f7f77824 */ /* 0x000fe400078e00ff */
[C---:B------:R-:W-:Y:S02]  /*18a90*/  FMUL R6, R2.reuse, R6 ;  /* 0x0000000602067220 */ /* 0x040fe40000400000 */
[----:B------:R-:W-:Y:S01]  /*18aa0*/  FMUL R2, R2, R247 ;  /* 0x000000f702027220 */ /* 0x000fe20000400000 */
[----:B--2---:R-:W-:Y:S06]  /*18ab0*/  BRA.DIV UR70, `(.L_x_7) ;  /* 0x000005fa460c7947 */ /* 0x004fec000b800000 */
[C---:B------:R-:W-:Y:S01]  /*18ac0*/  @!P0 LEA R249, R0.reuse, UR5, 0x2 ;  /* 0x0000000500f98c11 */ /* 0x040fe2000f8e10ff */
[----:B------:R0:W-:Y:S01]  /*18ad0*/  STL [R1+0x54c], R67 ;  /* 0x00054c4301007387 */ /* 0x0001e20000100800 */
[----:B------:R-:W-:-:S03]  /*18ae0*/  @!P0 LEA R247, R0, UR5, 0x2 ;  /* 0x0000000500f78c11 */ /* 0x000fc6000f8e10ff */
[----:B------:R-:W1:Y:S04]  /*18af0*/  SHFL.DOWN PT, R251, R250, 0x10, 0x1f ;  /* 0x0a001f00fafb7f89 */ /* 0x000e6800000e0000 */
[----:B------:R-:W2:Y:S04]  /*18b00*/  @!P0 LDL R249, [R249] ;  /* 0x00000000f9f98983 */ /* 0x000ea80000100800 */
[----:B0-----:R-:W3:Y:S04]  /*18b10*/  @!P0 LDL R67, [R247] ;  /* 0x00000000f7438983 */ /* 0x001ee80000100800 */
[----:B------:R0:W-:Y:S04]  /*18b20*/  STL [R1+0x55c], R71 ;  /* 0x00055c4701007387 */ /* 0x0001e80000100800 */
[----:B------:R4:W-:Y:S04]  /*18b30*/  STL [R1+0x558], R70 ;  /* 0x0005584601007387 */ /* 0x0009e80000100800 */
[----:B------:R-:W-:Y:S01]  /*18b40*/  @!P0 LDS R248, [R246+0x8000] ;  /* 0x00800000f6f88984 */ /* 0x000fe20000000800 */
[----:B-1----:R-:W-:-:S03]  /*18b50*/  FADD R250, R250, R251 ;  /* 0x000000fbfafa7221 */ /* 0x002fc60000000000 */
[----:B0-----:R-:W3:Y:S04]  /*18b60*/  @!P0 LDL R71, [R247] ;  /* 0x00000000f7478983 */ /* 0x001ee80000100800 */
[----:B------:R-:W0:Y:S04]  /*18b70*/  SHFL.DOWN PT, R251, R250, 0x8, 0x1f ;  /* 0x09001f00fafb7f89 */ /* 0x000e2800000e0000 */
[----:B----4-:R1:W4:Y:S04]  /*18b80*/  @!P0 LDL R70, [R247] ;  /* 0x00000000f7468983 */ /* 0x0103280000100800 */
[----:B------:R-:W-:Y:S04]  /*18b90*/  STL [R1+0x554], R69 ;  /* 0x0005544501007387 */ /* 0x000fe80000100800 */
[----:B-1----:R-:W1:Y:S04]  /*18ba0*/  SHFL.DOWN PT, R247, R244, 0x10, 0x1f ;  /* 0x0a001f00f4f77f89 */ /* 0x002e6800000e0000 */
[----:B------:R0:W-:Y:S04]  /*18bb0*/  STL [R1+0x548], R66 ;  /* 0x0005484201007387 */ /* 0x0001e80000100800 */
[----:B------:R-:W-:Y:S01]  /*18bc0*/  STL [R1+0x550], R68 ;  /* 0x0005504401007387 */ /* 0x000fe20000100800 */
[----:B0-----:R-:W-:-:S03]  /*18bd0*/  FADD R250, R250, R251 ;  /* 0x000000fbfafa7221 */ /* 0x001fc60000000000 */
[----:B------:R-:W4:Y:S04]  /*18be0*/  LDL.LU R66, [R1+0x400] ;  /* 0x0004000001427983 */ /* 0x000f280000300800 */
[----:B------:R-:W0:Y:S01]  /*18bf0*/  SHFL.DOWN PT, R251, R250, 0x4, 0x1f ;  /* 0x08801f00fafb7f89 */ /* 0x000e2200000e0000 */
[----:B-1----:R-:W-:Y:S01]  /*18c00*/  FADD R244, R244, R247 ;  /* 0x000000f7f4f47221 */ /* 0x002fe20000000000 */
[----:B------:R-:W-:-:S05]  /*18c10*/  @!P0 LEA R247, R0, UR5, 0x2 ;  /* 0x0000000500f78c11 */ /* 0x000fca000f8e10ff */
[----:B------:R1:W4:Y:S01]  /*18c20*/  @!P0 LDL R69, [R247] ;  /* 0x00000000f7458983 */ /* 0x0003220000100800 */
[----:B0-----:R-:W-:-:S03]  /*18c30*/  FADD R250, R250, R251 ;  /* 0x000000fbfafa7221 */ /* 0x001fc60000000000 */
[----:B-1----:R-:W0:Y:S04]  /*18c40*/  SHFL.DOWN PT, R247, R244, 0x8, 0x1f ;  /* 0x09001f00f4f77f89 */ /* 0x002e2800000e0000 */
[----:B------:R-:W1:Y:S01]  /*18c50*/  SHFL.DOWN PT, R251, R250, 0x2, 0x1f ;  /* 0x08401f00fafb7f89 */ /* 0x000e6200000e0000 */
[----:B0-----:R-:W-:Y:S01]  /*18c60*/  FADD R244, R244, R247 ;  /* 0x000000f7f4f47221 */ /* 0x001fe20000000000 */
[----:B-1----:R-:W-:Y:S02]  /*18c70*/  FADD R250, R250, R251 ;  /* 0x000000fbfafa7221 */ /* 0x002fe40000000000 */
[----:B------:R-:W0:Y:S02]  /*18c80*/  SHFL.DOWN PT, R247, R243, 0x10, 0x1f ;  /* 0x0a001f00f3f77f89 */ /* 0x000e2400000e0000 */
[----:B0-----:R-:W-:Y:S01]  /*18c90*/  FADD R243, R243, R247 ;  /* 0x000000f7f3f37221 */ /* 0x001fe20000000000 */
[----:B--2---:R-:W-:-:S02]  /*18ca0*/  @!P0 ISETP.GE.AND P1, PT, R249, R248, PT ;  /* 0x000000f8f900820c */ /* 0x004fc40003f26270 */
[----:B------:R-:W0:Y:S01]  /*18cb0*/  SHFL.DOWN PT, R249, R250, 0x1, 0x1f ;  /* 0x08201f00faf97f89 */ /* 0x000e2200000e0000 */
[----:B------:R-:W1:Y:S01]  /*18cc0*/  @!P0 LDC R248, c[0x0][0x3a8] ;  /* 0x0000ea00fff88b82 */ /* 0x000e620000000800 */
[----:B0-----:R-:W-:-:S04]  /*18cd0*/  FADD R247, R250, R249 ;  /* 0x000000f9faf77221 */ /* 0x001fc80000000000 */
[----:B-1----:R-:W-:-:S05]  /*18ce0*/  @!P0 FMUL R247, R247, R248 ;  /* 0x000000f8f7f78220 */ /* 0x002fca0000400000 */
[----:B------:R-:W-:Y:S02]  /*18cf0*/  @!P0 FSEL R248, R247, -1.00000000000000000000e+09, !P1 ;  /* 0xce6e6b28f7f88808 */ /* 0x000fe40004800000 */
[----:B------:R-:W-:-:S05]  /*18d00*/  @!P0 LEA R247, R0, R246, 0x9 ;  /* 0x000000f600f78211 */ /* 0x000fca00078e48ff */
[----:B------:R0:W-:Y:S04]  /*18d10*/  @!P0 STS [R247+0x4000], R248 ;  /* 0x004000f8f7008388 */ /* 0x0001e80000000800 */
[----:B------:R-:W3:Y:S04]  /*18d20*/  @!P0 LDS R250, [R246+0x8004] ;  /* 0x00800400f6fa8984 */ /* 0x000ee80000000800 */
[----:B------:R-:W1:Y:S01]  /*18d30*/  SHFL.DOWN PT, R251, R244, 0x4, 0x1f ;  /* 0x08801f00f4fb7f89 */ /* 0x000e6200000e0000 */
[----:B------:R-:W-:Y:S01]  /*18d40*/  @!P0 LEA R249, R0, UR5, 0x2 ;  /* 0x0000000500f98c11 */ /* 0x000fe2000f8e10ff */
[----:B0-----:R-:W0:Y:S04]  /*18d50*/  @!P0 LDC R247, c[0x0][0x3a8] ;  /* 0x0000ea00fff78b82 */ /* 0x001e280000000800 */
[----:B------:R2:W4:Y:S01]  /*18d60*/  @!P0 LDL R68, [R249] ;  /* 0x00000000f9448983 */ /* 0x0005220000100800 */
[----:B---3--:R-:W-:-:S03]  /*18d70*/  @!P0 ISETP.GE.AND P1, PT, R67, R250, PT ;  /* 0x000000fa4300820c */ /* 0x008fc60003f26270 */
[----:B------:R-:W3:Y:S01]  /*18d80*/  LDL.LU R250, [R1+0x404] ;  /* 0x0004040001fa7983 */ /* 0x000ee20000300800 */
[----:B-1----:R-:W-:-:S03]  /*18d90*/  FADD R244, R244, R251 ;  /* 0x000000fbf4f47221 */ /* 0x002fc60000000000 */
[----:B------:R-:W1:Y:S04]  /*18da0*/  SHFL.DOWN PT, R251, R243, 0x8, 0x1f ;  /* 0x09001f00f3fb7f89 */ /* 0x000e6800000e0000 */
[----:B--2---:R-:W2:Y:S04]  /*18db0*/  SHFL.DOWN PT, R249, R244, 0x2, 0x1f ;  /* 0x08401f00f4f97f89 */ /* 0x004ea800000e0000 */
[----:B------:R-:W0:Y:S01]  /*18dc0*/  SHFL.DOWN PT, R248, R252, 0x10, 0x1f ;  /* 0x0a001f00fcf87f89 */ /* 0x000e2200000e0000 */
[----:B-1----:R-:W-:-:S05]  /*18dd0*/  FADD R243, R243, R251 ;  /* 0x000000fbf3f37221 */ /* 0x002fca0000000000 */
[----:B------:R-:W1:Y:S01]  /*18de0*/  SHFL.DOWN PT, R251, R243, 0x4, 0x1f ;  /* 0x08801f00f3fb7f89 */ /* 0x000e6200000e0000 */
[----:B--2---:R-:W-:-:S05]  /*18df0*/  FADD R244, R244, R249 ;  /* 0x000000f9f4f47221 */ /* 0x004fca0000000000 */
[----:B------:R-:W2:Y:S01]  /*18e00*/  SHFL.DOWN PT, R249, R244, 0x1, 0x1f ;  /* 0x08201f00f4f97f89 */ /* 0x000ea200000e0000 */
[----:B0-----:R-:W-:Y:S01]  /*18e10*/  FADD R252, R252, R248 ;  /* 0x000000f8fcfc7221 */ /* 0x001fe20000000000 */
[----:B-1----:R-:W-:-:S04]  /*18e20*/  FADD R243, R243, R251 ;  /* 0x000000fbf3f37221 */ /* 0x002fc80000000000 */
[----:B------:R-:W-:Y:S04]  /*18e30*/  SHFL.DOWN PT, R251, R252, 0x8, 0x1f ;  /* 0x09001f00fcfb7f89 */ /* 0x000fe800000e0000 */
[----:B------:R-:W0:Y:S01]  /*18e40*/  SHFL.DOWN PT, R248, R243, 0x2, 0x1f ;  /* 0x08401f00f3f87f89 */ /* 0x000e2200000e0000 */
[----:B--2---:R-:W-:Y:S01]  /*18e50*/  FADD R249, R244, R249 ;  /* 0x000000f9f4f97221 */ /* 0x004fe20000000000 */
[----:B------:R-:W-:-:S03]  /*18e60*/  @!P0 LEA R244, R0, UR5, 0x2 ;  /* 0x0000000500f48c11 */ /* 0x000fc6000f8e10ff */
[----:B------:R-:W-:Y:S02]  /*18e70*/  @!P0 FMUL R247, R249, R247 ;  /* 0x000000f7f9f78220 */ /* 0x000fe40000400000 */
[----:B------:R1:W2:Y:S03]  /*18e80*/  @!P0 LDL R67, [R244] ;  /* 0x00000000f4438983 */ /* 0x0002a60000100800 */
[----:B------:R-:W-:Y:S02]  /*18e90*/  @!P0 FSEL R247, R247, -1.00000000000000000000e+09, !P1 ;  /* 0xce6e6b28f7f78808 */ /* 0x000fe40004800000 */
[----:B-1----:R-:W-:-:S05]  /*18ea0*/  @!P0 LEA R244, R0, R246, 0x9 ;  /* 0x000000f600f48211 */ /* 0x002fca00078e48ff */
[----:B------:R1:W-:Y:S04]  /*18eb0*/  @!P0 STS [R244+0x4004], R247 ;  /* 0x004004f7f4008388 */ /* 0x0003e80000000800 */
[----:B------:R-:W-:Y:S01]  /*18ec0*/  @!P0 LDS R249, [R246+0x8008] ;  /* 0x00800800f6f98984 */ /* 0x000fe20000000800 */
[----:B0-----:R-:W-:Y:S01]  /*18ed0*/  FADD R243, R243, R248 ;  /* 0x000000f8f3f37221 */ /* 0x001fe20000000000 */
[----:B------:R-:W-:Y:S02]  /*18ee0*/  FADD R252, R252, R251 ;  /* 0x000000fbfcfc7221 */ /* 0x000fe40000000000 */
[----:B----4-:R-:W0:Y:S01]  /*18ef0*/  SHFL.DOWN PT, R244, R66, 0x10, 0x1f ;  /* 0x0a001f0042f47f89 */ /* 0x010e2200000e0000 */
[----:B-1----:R-:W1:Y:S03]  /*18f00*/  @!P0 LDC R247, c[0x0][0x3a8] ;  /* 0x0000ea00fff78b82 */ /* 0x002e660000000800 */
[----:B------:R-:W4:Y:S04]  /*18f10*/  SHFL.DOWN PT, R251, R243, 0x1, 0x1f ;  /* 0x08201f00f3fb7f89 */ /* 0x000f2800000e0000 */
[----:B------:R-:W4:Y:S01]  /*18f20*/  SHFL.DOWN PT, R248, R252, 0x4, 0x1f ;  /* 0x08801f00fcf87f89 */ /* 0x000f2200000e0000 */
[----:B0-----:R-:W-:Y:S01]  /*18f30*/  FADD R244, R66, R244 ;  /* 0x000000f442f47221 */ /* 0x001fe20000000000 */
[----:B----4-:R-:W-:Y:S01]  /*18f40*/  FADD R251, R243, R251 ;  /* 0x000000fbf3fb7221 */ /* 0x010fe20000000000 */
[----:B------:R-:W-:Y:S01]  /*18f50*/  FADD R252, R252, R248 ;  /* 0x000000f8fcfc7221 */ /* 0x000fe20000000000 */
[----:B------:R-:W-:-:S02]  /*18f60*/  @!P0 LEA R243, R0, UR5, 0x2 ;  /* 0x0000000500f38c11 */ /* 0x000fc4000f8e10ff */
[----:B-1----:R-:W-:Y:S01]  /*18f70*/  @!P0 FMUL R247, R251, R247 ;  /* 0x000000f7fbf78220 */ /* 0x002fe20000400000 */
[----:B------:R-:W0:Y:S01]  /*18f80*/  SHFL.DOWN PT, R248, R244, 0x8, 0x1f ;  /* 0x09001f00f4f87f89 */ /* 0x000e2200000e0000 */
[----:B------:R-:W-:-:S03]  /*18f90*/  @!P0 ISETP.GE.AND P1, PT, R71, R249, PT ;  /* 0x000000f94700820c */ /* 0x000fc60003f26270 */
[----:B------:R-:W1:Y:S01]  /*18fa0*/  SHFL.DOWN PT, R251, R252, 0x2, 0x1f ;  /* 0x08401f00fcfb7f89 */ /* 0x000e6200000e0000 */
[----:B------:R-:W-:-:S03]  /*18fb0*/  @!P0 FSEL R247, R247, -1.00000000000000000000e+09, !P1 ;  /* 0xce6e6b28f7f78808 */ /* 0x000fc60004800000 */
[----:B------:R4:W2:Y:S04]  /*18fc0*/  @!P0 LDL R66, [R243] ;  /* 0x00000000f3428983 */ /* 0x0008a80000100800 */
[----:B------:R-:W5:Y:S01]  /*18fd0*/  LDL.LU R71, [R1+0x55c] ;  /* 0x00055c0001477983 */ /* 0x000f620000300800 */
[----:B----4-:R-:W-:-:S05]  /*18fe0*/  @!P0 LEA R243, R0, R246, 0x9 ;  /* 0x000000f600f38211 */ /* 0x010fca00078e48ff */
[----:B------:R4:W-:Y:S04]  /*18ff0*/  @!P0 STS [R243+0x4008], R247 ;  /* 0x004008f7f3008388 */ /* 0x0009e80000000800 */
[----:B------:R-:W-:Y:S01]  /*19000*/  @!P0 LDS R243, [R246+0x800c] ;  /* 0x00800c00f6f38984 */ /* 0x000fe20000000800 */
[----:B0-----:R-:W-:Y:S01]  /*19010*/  FADD R244, R244, R248 ;  /* 0x000000f8f4f47221 */ /* 0x001fe20000000000 */
[----:B-1----:R-:W-:-:S04]  /*19020*/  FADD R252, R252, R251 ;  /* 0x000000fbfcfc7221 */ /* 0x002fc80000000000 */
[----:B------:R-:W0:Y:S01]  /*19030*/  SHFL.DOWN PT, R248, R244, 0x4, 0x1f ;  /* 0x08801f00f4f87f89 */ /* 0x000e2200000e0000 */
[----:B----4-:R-:W1:Y:S03]  /*19040*/  @!P0 LDC R247, c[0x0][0x3a8] ;  /* 0x0000ea00fff78b82 */ /* 0x010e660000000800 */
[----:B------:R-:W-:Y:S01]  /*19050*/  SHFL.DOWN PT, R251, R252, 0x1, 0x1f ;  /* 0x08201f00fcfb7f89 */ /* 0x000fe200000e0000 */
[----:B0-----:R-:W-:Y:S01]  /*19060*/  FADD R244, R244, R248 ;  /* 0x000000f8f4f47221 */ /* 0x001fe20000000000 */
[----:B------:R-:W-:Y:S01]  /*19070*/  @!P0 ISETP.GE.AND P1, PT, R70, R243, PT ;  /* 0x000000f34600820c */ /* 0x000fe20003f26270 */
[----:B------:R-:W-:Y:S01]  /*19080*/  @!P0 IMAD R248, R0, 0x200, R246 ;  /* 0x0000020000f88824 */ /* 0x000fe200078e02f6 */
[----:B------:R-:W5:Y:S04]  /*19090*/  LDL.LU R70, [R1+0x558] ;  /* 0x0005580001467983 */ /* 0x000f680000300800 */
[----:B---3--:R-:W0:Y:S02]  /*190a0*/  SHFL.DOWN PT, R249, R250, 0x10, 0x1f ;  /* 0x0a001f00faf97f89 */ /* 0x008e2400000e0000 */
[----:B0-----:R-:W-:Y:S01]  /*190b0*/  FADD R243, R250, R249 ;  /* 0x000000f9faf37221 */ /* 0x001fe20000000000 */
[----:B------:R-:W-:Y:S01]  /*190c0*/  FADD R249, R252, R251 ;  /* 0x000000fbfcf97221 */ /* 0x000fe20000000000 */
[----:B------:R-:W-:-:S03]  /*190d0*/  @!P0 LEA R250, R0, UR5, 0x2 ;  /* 0x0000000500fa8c11 */ /* 0x000fc6000f8e10ff */
[----:B-1----:R-:W-:Y:S01]  /*190e0*/  @!P0 FMUL R249, R249, R247 ;  /* 0x000000f7f9f98220 */ /* 0x002fe20000400000 */
[----:B------:R-:W0:Y:S04]  /*190f0*/  SHFL.DOWN PT, R251, R243, 0x8, 0x1f ;  /* 0x09001f00f3fb7f89 */ /* 0x000e2800000e0000 */
[----:B------:R-:W1:Y:S01]  /*19100*/  SHFL.DOWN PT, R247, R244, 0x2, 0x1f ;  /* 0x08401f00f4f77f89 */ /* 0x000e6200000e0000 */
[----:B------:R-:W-:-:S03]  /*19110*/  @!P0 FSEL R249, R249, -1.00000000000000000000e+09, !P1 ;  /* 0xce6e6b28f9f98808 */ /* 0x000fc60004800000 */
[----:B------:R-:W3:Y:S04]  /*19120*/  @!P0 LDL R250, [R250] ;  /* 0x00000000fafa8983 */ /* 0x000ee80000100800 */
[----:B------:R-:W-:Y:S04]  /*19130*/  @!P0 STS [R248+0x400c], R249 ;  /* 0x00400cf9f8008388 */ /* 0x000fe80000000800 */
[----:B------:R-:W4:Y:S01]  /*19140*/  @!P0 LDS R248, [R246+0x8010] ;  /* 0x00801000f6f88984 */ /* 0x000f220000000800 */
[----:B0-----:R-:W-:Y:S01]  /*19150*/  FADD R243, R243, R251 ;  /* 0x000000fbf3f37221 */ /* 0x001fe20000000000 */
[----:B-1----:R-:W-:-:S04]  /*19160*/  FADD R244, R244, R247 ;  /* 0x000000f7f4f47221 */ /* 0x002fc80000000000 */
[----:B------:R-:W-:Y:S01]  /*19170*/  SHFL.DOWN PT, R249, R243, 0x4, 0x1f ;  /* 0x08801f00f3f97f89 */ /* 0x000fe200000e0000 */
[----:B------:R-:W0:Y:S03]  /*19180*/  @!P0 LDC R247, c[0x0][0x3a8] ;  /* 0x0000ea00fff78b82 */ /* 0x000e260000000800 */
[----:B------:R-:W1:Y:S04]  /*19190*/  SHFL.DOWN PT, R251, R244, 0x1, 0x1f ;  /* 0x08201f00f4fb7f89 */ /* 0x000e6800000e0000 */
[----:B------:R-:W1:Y:S01]  /*191a0*/  SHFL.DOWN PT, R252, R242, 0x10, 0x1f ;  /* 0x0a001f00f2fc7f89 */ /* 0x000e6200000e0000 */
[----:B----4-:R-:W-:Y:S02]  /*191b0*/  @!P0 ISETP.GE.AND P1, PT, R69, R248, PT ;  /* 0x000000f84500820c */ /* 0x010fe40003f26270 */
[----:B------:R-:W-:Y:S01]  /*191c0*/  @!P0 LEA R248, R0, UR5, 0x2 ;  /* 0x0000000500f88c11 */ /* 0x000fe2000f8e10ff */
[----:B-1----:R-:W-:Y:S01]  /*191d0*/  FADD R251, R244, R251 ;  /* 0x000000fbf4fb7221 */ /* 0x002fe20000000000 */
[----:B------:R-:W-:Y:S01]  /*191e0*/  FADD R244, R243, R249 ;  /* 0x000000f9f3f47221 */ /* 0x000fe20000000000 */
[----:B------:R-:W-:Y:S01]  /*191f0*/  FADD R242, R242, R252 ;  /* 0x000000fcf2f27221 */ /* 0x000fe20000000000 */
[----:B------:R-:W5:Y:S01]  /*19200*/  LDL.LU R69, [R1+0x554] ;  /* 0x0005540001457983 */ /* 0x000f620000300800 */
[----:B0-----:R-:W-:-:S03]  /*19210*/  @!P0 FMUL R247, R251, R247 ;  /* 0x000000f7fbf78220 */ /* 0x001fc60000400000 */
[----:B------:R0:W4:Y:S04]  /*19220*/  @!P0 LDL R243, [R248] ;  /* 0x00000000f8f38983 */ /* 0x0001280000100800 */
[----:B------:R-:W1:Y:S04]  /*19230*/  SHFL.DOWN PT, R251, R244, 0x2, 0x1f ;  /* 0x08401f00f4fb7f89 */ /* 0x000e6800000e0000 */
[----:B------:R-:W1:Y:S01]  /*19240*/  SHFL.DOWN PT, R249, R242, 0x8, 0x1f ;  /* 0x09001f00f2f97f89 */ /* 0x000e6200000e0000 */
[----:B0-----:R-:W-:Y:S02]  /*19250*/  @!P0 FSEL R248, R247, -1.00000000000000000000e+09, !P1 ;  /* 0xce6e6b28f7f88808 */ /* 0x001fe40004800000 */
[----:B------:R-:W-:-:S05]  /*19260*/  @!P0 LEA R247, R0, R246, 0x9 ;  /* 0x000000f600f78211 */ /* 0x000fca00078e48ff */
[----:B------:R0:W-:Y:S04]  /*19270*/  @!P0 STS [R247+0x4010], R248 ;  /* 0x004010f8f7008388 */ /* 0x0001e80000000800 */
[----:B------:R-:W-:Y:S04]  /*19280*/  SHFL.DOWN PT, R252, R241, 0x10, 0x1f ;  /* 0x0a001f00f1fc7f89 */ /* 0x000fe800000e0000 */
[----:B------:R-:W-:Y:S01]  /*19290*/  @!P0 LDS R248, [R246+0x8014] ;  /* 0x00801400f6f88984 */ /* 0x000fe20000000800 */
[----:B0-----:R-:W0:Y:S01]  /*192a0*/  @!P0 LDC R247, c[0x0][0x3a8] ;  /* 0x0000ea00fff78b82 */ /* 0x001e220000000800 */
[----:B-1----:R-:W-:Y:S01]  /*192b0*/  FADD R244, R244, R251 ;  /* 0x000000fbf4f47221 */ /* 0x002fe20000000000 */
[----:B------:R-:W-:-:S04]  /*192c0*/  FADD R242, R242, R249 ;  /* 0x000000f9f2f27221 */ /* 0x000fc80000000000 */
[----:B------:R-:W1:Y:S04]  /*192d0*/  SHFL.DOWN PT, R251, R244, 0x1, 0x1f ;  /* 0x08201f00f4fb7f89 */ /* 0x000e6800000e0000 */
[----:B------:R-:W2:Y:S01]  /*192e0*/  SHFL.DOWN PT, R249, R242, 0x4, 0x1f ;  /* 0x08801f00f2f97f89 */ /* 0x000ea200000e0000 */
[----:B-1----:R-:W-:Y:S01]  /*192f0*/  FADD R251, R244, R251 ;  /* 0x000000fbf4fb7221 */ /* 0x002fe20000000000 */
[----:B------:R-:W-:Y:S01]  /*19300*/  @!P0 LEA R244, R0, UR5, 0x2 ;  /* 0x0000000500f48c11 */ /* 0x000fe2000f8e10ff */
[----:B--2---:R-:W-:Y:S02]  /*19310*/  FADD R242, R242, R249 ;  /* 0x000000f9f2f27221 */ /* 0x004fe40000000000 */
[----:B0-----:R-:W-:-:S03]  /*19320*/  @!P0 FMUL R247, R251, R247 ;  /* 0x000000f7fbf78220 */ /* 0x001fc60000400000 */
[----:B------:R-:W2:Y:S04]  /*19330*/  @!P0 LDL R244, [R244] ;  /* 0x00000000f4f48983 */ /* 0x000ea80000100800 */
[----:B------:R-:W0:Y:S01]  /*19340*/  SHFL.DOWN PT, R251, R242, 0x2, 0x1f ;  /* 0x08401f00f2fb7f89 */ /* 0x000e2200000e0000 */
[----:B------:R-:W-:-:S05]  /*19350*/  FADD R241, R241, R252 ;  /* 0x000000fcf1f17221 */ /* 0x000fca0000000000 */
[----:B------:R-:W1:Y:S01]  /*19360*/  SHFL.DOWN PT, R249, R241, 0x8, 0x1f ;  /* 0x09001f00f1f97f89 */ /* 0x000e6200000e0000 */
[----:B------:R-:W-:Y:S01]  /*19370*/  @!P0 ISETP.GE.AND P1, PT, R68, R248, PT ;  /* 0x000000f84400820c */ /* 0x000fe20003f26270 */
[----:B0-----:R-:W-:Y:S02]  /*19380*/  FADD R242, R242, R251 ;  /* 0x000000fbf2f27221 */ /* 0x001fe40000000000 */
[----:B------:R-:W-:Y:S04]  /*19390*/  SHFL.DOWN PT, R252, R240, 0x10, 0x1f ;  /* 0x0a001f00f0fc7f89 */ /* 0x000fe800000e0000 */
[----:B------:R-:W0:Y:S01]  /*193a0*/  SHFL.DOWN PT, R251, R242, 0x1, 0x1f ;  /* 0x08201f00f2fb7f89 */ /* 0x000e2200000e0000 */
[----:B-1----:R-:W-:Y:S01]  /*193b0*/  FADD R241, R241, R249 ;  /* 0x000000f9f1f17221 */ /* 0x002fe20000000000 */
[----:B------:R-:W-:-:S02]  /*193c0*/  @!P0 FSEL R248, R247, -1.00000000000000000000e+09, !P1 ;  /* 0xce6e6b28f7f88808 */ /* 0x000fc40004800000 */
[----:B------:R-:W-:Y:S01]  /*193d0*/  @!P0 LEA R247, R0, R246, 0x9 ;  /* 0x000000f600f78211 */ /* 0x000fe200078e48ff */
[----:B------:R-:W5:Y:S04]  /*193e0*/  LDL.LU R68, [R1+0x550] ;  /* 0x0005500001447983 */ /* 0x000f680000300800 */
[----:B------:R-:W1:Y:S04]  /*193f0*/  SHFL.DOWN PT, R249, R241, 0x4, 0x1f ;  /* 0x08801f00f1f97f89 */ /* 0x000e6800000e0000 */
[----:B------:R0:W-:Y:S04]  /*19400*/  @!P0 STS [R247+0x4014], R248 ;  /* 0x004014f8f7008388 */ /* 0x0001e80000000800 */
[----:B------:R-:W1:Y:S01]  /*19410*/  @!P0 LDS R248, [R246+0x8018] ;  /* 0x00801800f6f88984 */ /* 0x000e620000000800 */
[----:B0-----:R-:W0:Y:S01]  /*19420*/  @!P0 LDC R247, c[0x0][0x3a8] ;  /* 0x0000ea00fff78b82 */ /* 0x001e220000000800 */
[----:B------:R-:W-:Y:S01]  /*19430*/  FADD R251, R242, R251 ;  /* 0x000000fbf2fb7221 */ /* 0x000fe20000000000 */
[----:B------:R-:W-:-:S06]  /*19440*/  @!P0 LEA R242, R0, UR5, 0x2 ;  /* 0x0000000500f28c11 */ /* 0x000fcc000f8e10ff */
[----:B------:R-:W2:Y:S01]  /*19450*/  @!P0 LDL R242, [R242] ;  /* 0x00000000f2f28983 */ /* 0x000ea20000100800 */
[----:B------:R-:W-:Y:S01]  /*19460*/  FADD R240, R240, R252 ;  /* 0x000000fcf0f07221 */ /* 0x000fe20000000000 */
[----:B-1----:R-:W-:-:S04]  /*19470*/  FADD R241, R241, R249 ;  /* 0x000000f9f1f17221 */ /* 0x002fc80000000000 */
[----:B------:R-:W1:Y:S01]  /*19480*/  SHFL.DOWN PT, R249, R240, 0x8, 0x1f ;  /* 0x09001f00f0f97f89 */ /* 0x000e6200000e0000 */
[----:B0-----:R-:W-:-:S03]  /*19490*/  @!P0 FMUL R247, R251, R247 ;  /* 0x000000f7fbf78220 */ /* 0x001fc60000400000 */
[----:B------:R-:W0:Y:S01]  /*194a0*/  SHFL.DOWN PT, R251, R241, 0x2, 0x1f ;  /* 0x08401f00f1fb7f89 */ /* 0x000e2200000e0000 */
[----:B------:R-:W-:-:S03]  /*194b0*/  @!P0 ISETP.GE.AND P1, PT, R67, R248, PT ;  /* 0x000000f84300820c */ /* 0x000fc60003f26270 */
[----:B------:R-:W0:Y:S01]  /*194c0*/  SHFL.DOWN PT, R252, R239, 0x10, 0x1f ;  /* 0x0a001f00effc7f89 */ /* 0x000e2200000e0000 */
[----:B------:R-:W-:Y:S01]  /*194d0*/  @!P0 FSEL R248, R247, -1.00000000000000000000e+09, !P1 ;  /* 0xce6e6b28f7f88808 */ /* 0x000fe20004800000 */
[----:B-1----:R-:W-:Y:S01]  /*194e0*/  FADD R240, R240, R249 ;  /* 0x000000f9f0f07221 */ /* 0x002fe20000000000 */
[----:B------:R-:W-:Y:S01]  /*194f0*/  @!P0 LEA R247, R0, R246, 0x9 ;  /* 0x000000f600f78211 */ /* 0x000fe200078e48ff */
[----:B------:R-:W5:Y:S04]  /*19500*/  LDL.LU R67, [R1+0x54c] ;  /* 0x00054c0001437983 */ /* 0x000f680000300800 */
[----:B------:R1:W-:Y:S04]  /*19510*/  @!P0 STS [R247+0x4018], R248 ;  /* 0x004018f8f7008388 */ /* 0x0003e80000000800 */
[----:B------:R-:W-:Y:S01]  /*19520*/  @!P0 LDS R248, [R246+0x801c] ;  /* 0x00801c00f6f88984 */ /* 0x000fe20000000800 */
[----:B0-----:R-:W-:-:S03]  /*19530*/  FADD R241, R241, R251 ;  /* 0x000000fbf1f17221 */ /* 0x001fc60000000000 */
[----:B------:R-:W0:Y:S01]  /*19540*/  SHFL.DOWN PT, R249, R240, 0x4, 0x1f ;  /* 0x08801f00f0f97f89 */ /* 0x000e2200000e0000 */
[----:B-1----:R-:W1:Y:S03]  /*19550*/  @!P0 LDC R247, c[0x0][0x3a8] ;  /* 0x0000ea00fff78b82 */ /* 0x002e660000000800 */
[----:B------:R-:W3:Y:S01]  /*19560*/  SHFL.DOWN PT, R251, R241, 0x1, 0x1f ;  /* 0x08201f00f1fb7f89 */ /* 0x000ee200000e0000 */
[----:B------:R-:W-:Y:S01]  /*19570*/  FADD R239, R239, R252 ;  /* 0x000000fcefef7221 */ /* 0x000fe20000000000 */
[----:B0-----:R-:W-:Y:S01]  /*19580*/  FADD R240, R240, R249 ;  /* 0x000000f9f0f07221 */ /* 0x001fe20000000000 */
[----:B---3--:R-:W-:-:S03]  /*19590*/  FADD R251, R241, R251 ;  /* 0x000000fbf1fb7221 */ /* 0x008fc60000000000 */
[----:B------:R-:W0:Y:S01]  /*195a0*/  SHFL.DOWN PT, R249, R239, 0x8, 0x1f ;  /* 0x09001f00eff97f89 */ /* 0x000e2200000e0000 */
[----:B-1----:R-:W-:-:S03]  /*195b0*/  @!P0 FMUL R247, R251, R247 ;  /* 0x000000f7fbf78220 */ /* 0x002fc60000400000 */
[----:B------:R-:W1:Y:S01]  /*195c0*/  SHFL.DOWN PT, R251, R240, 0x2, 0x1f ;  /* 0x08401f00f0fb7f89 */ /* 0x000e6200000e0000 */
[----:B------:R-:W-:Y:S02]  /*195d0*/  @!P0 ISETP.GE.AND P1, PT, R66, R248, PT ;  /* 0x000000f84200820c */ /* 0x000fe40003f26270 */
[C---:B------:R-:W-:Y:S01]  /*195e0*/  @!P0 LEA R241, R0.reuse, UR5, 0x2 ;  /* 0x0000000500f18c11 */ /* 0x040fe2000f8e10ff */
[----:B------:R-:W3:Y:S01]  /*195f0*/  SHFL.DOWN PT, R252, R238, 0x10, 0x1f ;  /* 0x0a001f00eefc7f89 */ /* 0x000ee200000e0000 */
[----:B------:R-:W-:Y:S01]  /*19600*/  @!P0 FSEL R248, R247, -1.00000000000000000000e+09, !P1 ;  /* 0xce6e6b28f7f88808 */ /* 0x000fe20004800000 */
[----:B------:R-:W-:Y:S02]  /*19610*/  @!P0 IMAD R247, R0, 0x200, R246 ;  /* 0x0000020000f78824 */ /* 0x000fe400078e02f6 */
[----:B------:R-:W5:Y:S04]  /*19620*/  LDL.LU R66, [R1+0x548] ;  /* 0x0005480001427983 */ /* 0x000f680000300800 */
[----:B------:R-:W2:Y:S04]  /*19630*/  @!P0 LDL R241, [R241] ;  /* 0x00000000f1f18983 */ /* 0x000ea80000100800 */
[----:B------:R3:W-:Y:S04]  /*19640*/  @!P0 STS [R247+0x401c], R248 ;  /* 0x00401cf8f7008388 */ /* 0x0007e80000000800 */
[----:B------:R-:W-:Y:S01]  /*19650*/  @!P0 LDS R247, [R246+0x8020] ;  /* 0x00802000f6f78984 */ /* 0x000fe20000000800 */
[----:B0-----:R-:W-:Y:S01]  /*19660*/  FADD R239, R239, R249 ;  /* 0x000000f9efef7221 */ /* 0x001fe20000000000 */
[----:B-1----:R-:W-:-:S04]  /*19670*/  FADD R240, R240, R251 ;  /* 0x000000fbf0f07221 */ /* 0x002fc80000000000 */
[----:B------:R-:W0:Y:S01]  /*19680*/  SHFL.DOWN PT, R249, R239, 0x4, 0x1f ;  /* 0x08801f00eff97f89 */ /* 0x000e2200000e0000 */
[----:B---3--:R-:W1:Y:S03]  /*19690*/  @!P0 LDC R248, c[0x0][0x3a8] ;  /* 0x0000ea00fff88b82 */ /* 0x008e660000000800 */
[----:B------:R-:W3:Y:S01]  /*196a0*/  SHFL.DOWN PT, R251, R240, 0x1, 0x1f ;  /* 0x08201f00f0fb7f89 */ /* 0x000ee200000e0000 */
[----:B------:R-:W-:Y:S01]  /*196b0*/  FADD R238, R238, R252 ;  /* 0x000000fceeee7221 */ /* 0x000fe20000000000 */
[----:B0-----:R-:W-:Y:S01]  /*196c0*/  FADD R239, R239, R249 ;  /* 0x000000f9efef7221 */ /* 0x001fe20000000000 */
[----:B---3--:R-:W-:-:S04]  /*196d0*/  FADD R240, R240, R251 ;  /* 0x000000fbf0f07221 */ /* 0x008fc80000000000 */
[----:B------:R-:W0:Y:S01]  /*196e0*/  SHFL.DOWN PT, R251, R239, 0x2, 0x1f ;  /* 0x08401f00effb7f89 */ /* 0x000e2200000e0000 */
[----:B-1----:R-:W-:Y:S01]  /*196f0*/  @!P0 FMUL R240, R240, R248 ;  /* 0x000000f8f0f08220 */ /* 0x002fe20000400000 */
[----:B------:R-:W-:Y:S02]  /*19700*/  @!P0 ISETP.GE.AND P1, PT, R250, R247, PT ;  /* 0x000000f7fa00820c */ /* 0x000fe40003f26270 */
[----:B------:R-:W-:Y:S02]  /*19710*/  @!P0 LEA R247, R0, UR5, 0x2 ;  /* 0x0000000500f78c11 */ /* 0x000fe4000f8e10ff */
[----:B------:R-:W-:Y:S02]  /*19720*/  @!P0 FSEL R240, R240, -1.00000000000000000000e+09, !P1 ;  /* 0xce6e6b28f0f08808 */ /* 0x000fe40004800000 */
[----:B------:R-:W-:Y:S01]  /*19730*/  @!P0 LEA R248, R0, R246, 0x9 ;  /* 0x000000f600f88211 */ /* 0x000fe200078e48ff */
[----:B------:R-:W1:Y:S04]  /*19740*/  SHFL.DOWN PT, R249, R238, 0x8, 0x1f ;  /* 0x09001f00eef97f89 */ /* 0x000e6800000e0000 */
[----:B------:R-:W3:Y:S04]  /*19750*/  @!P0 LDL R247, [R247] ;  /* 0x00000000f7f78983 */ /* 0x000ee80000100800 */
[----:B------:R4:W-:Y:S04]  /*19760*/  @!P0 STS [R248+0x4020], R240 ;  /* 0x004020f0f8008388 */ /* 0x0009e80000000800 */
[----:B------:R-:W1:Y:S01]  /*19770*/  @!P0 LDS R240, [R246+0x8024] ;  /* 0x00802400f6f08984 */ /* 0x000e620000000800 */
[----:B0-----:R-:W-:-:S05]  /*19780*/  FADD R239, R239, R251 ;  /* 0x000000fbefef7221 */ /* 0x001fca0000000000 */
[----:B------:R-:W0:Y:S01]  /*19790*/  SHFL.DOWN PT, R251, R239, 0x1, 0x1f ;  /* 0x08201f00effb7f89 */ /* 0x000e2200000e0000 */
[----:B----4-:R-:W4:Y:S01]  /*197a0*/  @!P0 LDC R248, c[0x0][0x3a8] ;  /* 0x0000ea00fff88b82 */ /* 0x010f220000000800 */
[----:B-1----:R-:W-:-:S05]  /*197b0*/  FADD R238, R238, R249 ;  /* 0x000000f9eeee7221 */ /* 0x002fca0000000000 */
[----:B------:R-:W1:Y:S04]  /*197c0*/  SHFL.DOWN PT, R250, R238, 0x4, 0x1f ;  /* 0x08801f00eefa7f89 */ /* 0x000e6800000e0000 */
[----:B------:R-:W4:Y:S01]  /*197d0*/  SHFL.DOWN PT, R249, R237, 0x10, 0x1f ;  /* 0x0a001f00edf97f89 */ /* 0x000f2200000e0000 */
[----:B------:R-:W-:Y:S01]  /*197e0*/  @!P0 ISETP.GE.AND P1, PT, R243, R240, PT ;  /* 0x000000f0f300820c */ /* 0x000fe20003f26270 */
[----:B0-----:R-:W-:Y:S01]  /*197f0*/  FADD R243, R239, R251 ;  /* 0x000000fbeff37221 */ /* 0x001fe20000000000 */
[----:B------:R-:W-:Y:S01]  /*19800*/  @!P0 LEA R239, R0, UR5, 0x2 ;  /* 0x0000000500ef8c11 */ /* 0x000fe2000f8e10ff */
[----:B-1----:R-:W-:-:S05]  /*19810*/  FADD R238, R238, R250 ;  /* 0x000000faeeee7221 */ /* 0x002fca0000000000 */
[----:B------:R-:W3:Y:S01]  /*19820*/  @!P0 LDL R239, [R239] ;  /* 0x00000000efef8983 */ /* 0x000ee20000100800 */
[----:B----4-:R-:W-:-:S03]  /*19830*/  @!P0 FMUL R243, R243, R248 ;  /* 0x000000f8f3f38220 */ /* 0x010fc60000400000 */
[----:B------:R-:W0:Y:S01]  /*19840*/  SHFL.DOWN PT, R251, R238, 0x2, 0x1f ;  /* 0x08401f00eefb7f89 */ /* 0x000e2200000e0000 */
[----:B------:R-:W-:Y:S01]  /*19850*/  @!P0 LEA R240, R0, R246, 0x9 ;  /* 0x000000f600f08211 */ /* 0x000fe200078e48ff */
[----:B------:R-:W-:Y:S01]  /*19860*/  FADD R237, R237, R249 ;  /* 0x000000f9eded7221 */ /* 0x000fe20000000000 */
[----:B------:R-:W-:-:S04]  /*19870*/  @!P0 FSEL R243, R243, -1.00000000000000000000e+09, !P1 ;  /* 0xce6e6b28f3f38808 */ /* 0x000fc80004800000 */
[----:B------:R-:W1:Y:S04]  /*19880*/  SHFL.DOWN PT, R248, R237, 0x8, 0x1f ;  /* 0x09001f00edf87f89 */ /* 0x000e6800000e0000 */
[----:B------:R4:W-:Y:S04]  /*19890*/  @!P0 STS [R240+0x4024], R243 ;  /* 0x004024f3f0008388 */ /* 0x0009e80000000800 */
[----:B------:R-:W2:Y:S01]  /*198a0*/  @!P0 LDS R240, [R246+0x8028] ;  /* 0x00802800f6f08984 */ /* 0x000ea20000000800 */
[----:B----4-:R-:W4:Y:S01]  /*198b0*/  @!P0 LDC R243, c[0x0][0x3a8] ;  /* 0x0000ea00fff38b82 */ /* 0x010f220000000800 */
[----:B0-----:R-:W-:-:S05]  /*198c0*/  FADD R238, R238, R251 ;  /* 0x000000fbeeee7221 */ /* 0x001fca0000000000 */
[----:B------:R-:W0:Y:S01]  /*198d0*/  SHFL.DOWN PT, R251, R238, 0x1, 0x1f ;  /* 0x08201f00eefb7f89 */ /* 0x000e2200000e0000 */
[----:B-1----:R-:W-:-:S03]  /*198e0*/  FADD R237, R237, R248 ;  /* 0x000000f8eded7221 */ /* 0x002fc60000000000 */
[----:B------:R-:W1:Y:S04]  /*198f0*/  SHFL.DOWN PT, R249, R236, 0x10, 0x1f ;  /* 0x0a001f00ecf97f89 */ /* 0x000e6800000e0000 */
[----:B------:R-:W1:Y:S01]  /*19900*/  SHFL.DOWN PT, R248, R237, 0x4, 0x1f ;  /* 0x08801f00edf87f89 */ /* 0x000e6200000e0000 */
[----:B--2---:R-:W-:Y:S01]  /*19910*/  @!P0 ISETP.GE.AND P1, PT, R244, R240, PT ;  /* 0x000000f0f400820c */ /* 0x004fe20003f26270 */
[----:B0-----:R-:W-:Y:S01]  /*19920*/  FADD R240, R238, R251 ;  /* 0x000000fbeef07221 */ /* 0x001fe20000000000 */
[----:B------:R-:W-:-:S03]  /*19930*/  @!P0 LEA R238, R0, UR5, 0x2 ;  /* 0x0000000500ee8c11 */ /* 0x000fc6000f8e10ff */
[----:B----4-:R-:W-:Y:S01]  /*19940*/  @!P0 FMUL R240, R240, R243 ;  /* 0x000000f3f0f08220 */ /* 0x010fe20000400000 */
[----:B------:R-:W-:Y:S01]  /*19950*/  @!P0 LEA R243, R0, R246, 0x9 ;  /* 0x000000f600f38211 */ /* 0x000fe200078e48ff */
[----:B-1----:R-:W-:Y:S01]  /*19960*/  FADD R236, R236, R249 ;  /* 0x000000f9ecec7221 */ /* 0x002fe20000000000 */
[----:B------:R-:W-:Y:S01]  /*19970*/  FADD R237, R237, R248 ;  /* 0x000000f8eded7221 */ /* 0x000fe20000000000 */
[----:B------:R-:W2:Y:S01]  /*19980*/  @!P0 LDL R238, [R238] ;  /* 0x00000000eeee8983 */ /* 0x000ea20000100800 */
[----:B------:R-:W-:-:S03]  /*19990*/  @!P0 FSEL R240, R240, -1.00000000000000000000e+09, !P1 ;  /* 0xce6e6b28f0f08808 */ /* 0x000fc60004800000 */
[----:B------:R-:W0:Y:S04]  /*199a0*/  SHFL.DOWN PT, R244, R236, 0x8, 0x1f ;  /* 0x09001f00ecf47f89 */ /* 0x000e2800000e0000 */
[----:B------:R1:W-:Y:S04]  /*199b0*/  @!P0 STS [R243+0x4028], R240 ;  /* 0x004028f0f3008388 */ /* 0x0003e80000000800 */
[----:B------:R-:W-:Y:S04]  /*199c0*/  @!P0 LDS R240, [R246+0x802c] ;  /* 0x00802c00f6f08984 */ /* 0x000fe80000000800 */
[----:B------:R-:W4:Y:S01]  /*199d0*/  SHFL.DOWN PT, R251, R237, 0x2, 0x1f ;  /* 0x08401f00edfb7f89 */ /* 0x000f2200000e0000 */
[----:B-1----:R-:W1:Y:S03]  /*199e0*/  @!P0 LDC R243, c[0x0][0x3a8] ;  /* 0x0000ea00fff38b82 */ /* 0x002e660000000800 */
[----:B------:R-:W-:Y:S01]  /*199f0*/  SHFL.DOWN PT, R248, R235, 0x10, 0x1f ;  /* 0x0a001f00ebf87f89 */ /* 0x000fe200000e0000 */
[----:B0-----:R-:W-:-:S05]  /*19a00*/  FADD R236, R236, R244 ;  /* 0x000000f4ecec7221 */ /* 0x001fca0000000000 */
[----:B------:R-:W0:Y:S01]  /*19a10*/  SHFL.DOWN PT, R244, R236, 0x4, 0x1f ;  /* 0x08801f00ecf47f89 */ /* 0x000e2200000e0000 */
[----:B----4-:R-:W-:-:S05]  /*19a20*/  FADD R237, R237, R251 ;  /* 0x000000fbeded7221 */ /* 0x010fca0000000000 */
[----:B------:R-:W4:Y:S01]  /*19a30*/  SHFL.DOWN PT, R251, R237, 0x1, 0x1f ;  /* 0x08201f00edfb7f89 */ /* 0x000f2200000e0000 */
[----:B------:R-:W-:Y:S02]  /*19a40*/  @!P0 ISETP.GE.AND P1, PT, R242, R240, PT ;  /* 0x000000f0f200820c */ /* 0x000fe40003f26270 */
[----:B------:R-:W-:-:S06]  /*19a50*/  @!P0 LEA R240, R0, UR5, 0x2 ;  /* 0x0000000500f08c11 */ /* 0x000fcc000f8e10ff */
[----:B------:R-:W2:Y:S01]  /*19a60*/  @!P0 LDL R240, [R240] ;  /* 0x00000000f0f08983 */ /* 0x000ea20000100800 */
[----:B0-----:R-:W-:Y:S01]  /*19a70*/  FADD R236, R236, R244 ;  /* 0x000000f4ecec7221 */ /* 0x001fe20000000000 */
[----:B------:R-:W-:Y:S01]  /*19a80*/  FADD R235, R235, R248 ;  /* 0x000000f8ebeb7221 */ /* 0x000fe20000000000 */
[----:B----4-:R-:W-:-:S03]  /*19a90*/  FADD R237, R237, R251 ;  /* 0x000000fbeded7221 */ /* 0x010fc60000000000 */
[----:B------:R-:W0:Y:S01]  /*19aa0*/  SHFL.DOWN PT, R251, R236, 0x2, 0x1f ;  /* 0x08401f00ecfb7f89 */ /* 0x000e2200000e0000 */
[----:B-1----:R-:W-:-:S03]  /*19ab0*/  @!P0 FMUL R242, R237, R243 ;  /* 0x000000f3edf28220 */ /* 0x002fc60000400000 */
[----:B------:R-:W1:Y:S01]  /*19ac0*/  SHFL.DOWN PT, R243, R235, 0x8, 0x1f ;  /* 0x09001f00ebf37f89 */ /* 0x000e6200000e0000 */
[----:B------:R-:W-:Y:S01]  /*19ad0*/  @!P0 IMAD R237, R0, 0x200, R246 ;  /* 0x0000020000ed8824 */ /* 0x000fe200078e02f6 */
[----:B------:R-:W-:Y:S02]  /*19ae0*/  @!P0 FSEL R242, R242, -1.00000000000000000000e+09, !P1 ;  /* 0xce6e6b28f2f28808 */ /* 0x000fe40004800000 */
[----:B------:R-:W4:Y:S04]  /*19af0*/  SHFL.DOWN PT, R244, R234, 0x10, 0x1f ;  /* 0x0a001f00eaf47f89 */ /* 0x000f2800000e0000 */
[----:B------:R0:W-:Y:S04]  /*19b00*/  @!P0 STS [R237+0x402c], R242 ;  /* 0x00402cf2ed008388 */ /* 0x0001e80000000800 */
[----:B------:R-:W-:Y:S01]  /*19b10*/  @!P0 LDS R237, [R246+0x8030] ;  /* 0x00803000f6ed8984 */ /* 0x000fe20000000800 */
[----:B0-----:R-:W0:Y:S01]  /*19b20*/  @!P0 LDC R242, c[0x0][0x3a8] ;  /* 0x0000ea00fff28b82 */ /* 0x001e220000000800 */
[----:B------:R-:W-:Y:S01]  /*19b30*/  FADD R236, R236, R251 ;  /* 0x000000fbecec7221 */ /* 0x000fe20000000000 */
[----:B-1----:R-:W-:-:S04]  /*19b40*/  FADD R235, R235, R243 ;  /* 0x000000f3ebeb7221 */ /* 0x002fc80000000000 */
[----:B------:R-:W1:Y:S04]  /*19b50*/  SHFL.DOWN PT, R251, R236, 0x1, 0x1f ;  /* 0x08201f00ecfb7f89 */ /* 0x000e6800000e0000 */
[----:B------:R-:W1:Y:S01]  /*19b60*/  SHFL.DOWN PT, R243, R235, 0x4, 0x1f ;  /* 0x08801f00ebf37f89 */ /* 0x000e6200000e0000 */
[----:B----4-:R-:W-:Y:S01]  /*19b70*/  FADD R234, R234, R244 ;  /* 0x000000f4eaea7221 */ /* 0x010fe20000000000 */
[----:B-1----:R-:W-:Y:S01]  /*19b80*/  FADD R236, R236, R251 ;  /* 0x000000fbecec7221 */ /* 0x002fe20000000000 */
[----:B------:R-:W-:-:S03]  /*19b90*/  FADD R235, R235, R243 ;  /* 0x000000f3ebeb7221 */ /* 0x000fc60000000000 */
[----:B0-----:R-:W-:Y:S02]  /*19ba0*/  @!P0 FMUL R236, R236, R242 ;  /* 0x000000f2ecec8220 */ /* 0x001fe40000400000 */
[----:B------:R-:W0:Y:S04]  /*19bb0*/  SHFL.DOWN PT, R242, R234, 0x8, 0x1f ;  /* 0x09001f00eaf27f89 */ /* 0x000e2800000e0000 */
[----:B------:R-:W1:Y:S01]  /*19bc0*/  SHFL.DOWN PT, R251, R235, 0x2, 0x1f ;  /* 0x08401f00ebfb7f89 */ /* 0x000e6200000e0000 */
[----:B------:R-:W-:Y:S02]  /*19bd0*/  @!P0 ISETP.GE.AND P1, PT, R241, R237, PT ;  /* 0x000000edf100820c */ /* 0x000fe40003f26270 */
[----:B------:R-:W-:Y:S02]  /*19be0*/  @!P0 LEA R241, R0, UR5, 0x2 ;  /* 0x0000000500f18c11 */ /* 0x000fe4000f8e10ff */
[----:B------:R-:W-:-:S02]  /*19bf0*/  @!P0 FSEL R236, R236, -1.00000000000000000000e+09, !P1 ;  /* 0xce6e6b28ecec8808 */ /* 0x000fc40004800000 */
[----:B------:R-:W-:Y:S02]  /*19c00*/  @!P0 LEA R237, R0, R246, 0x9 ;  /* 0x000000f600ed8211 */ /* 0x000fe400078e48ff */
[----:B------:R-:W4:Y:S04]  /*19c10*/  @!P0 LDL R241, [R241] ;  /* 0x00000000f1f18983 */ /* 0x000f280000100800 */
[----:B------:R1:W-:Y:S04]  /*19c20*/  @!P0 STS [R237+0x4030], R236 ;  /* 0x004030eced008388 */ /* 0x0003e80000000800 */
[----:B------:R-:W-:Y:S01]  /*19c30*/  @!P0 LDS R236, [R246+0x8034] ;  /* 0x00803400f6ec8984 */ /* 0x000fe20000000800 */
[----:B0-----:R-:W-:-:S03]  /*19c40*/  FADD R234, R234, R242 ;  /* 0x000000f2eaea7221 */ /* 0x001fc60000000000 */
[----:B------:R-:W0:Y:S01]  /*19c50*/  SHFL.DOWN PT, R243, R233, 0x10, 0x1f ;  /* 0x0a001f00e9f37f89 */ /* 0x000e2200000e0000 */
[----:B-1----:R-:W1:Y:S01]  /*19c60*/  @!P0 LDC R237, c[0x0][0x3a8] ;  /* 0x0000ea00ffed8b82 */ /* 0x002e620000000800 */
[----:B------:R-:W-:Y:S02]  /*19c70*/  FADD R235, R235, R251 ;  /* 0x000000fbebeb7221 */ /* 0x000fe40000000000 */
[----:B------:R-:W0:Y:S04]  /*19c80*/  SHFL.DOWN PT, R242, R234, 0x4, 0x1f ;  /* 0x08801f00eaf27f89 */ /* 0x000e2800000e0000 */
[----:B------:R-:W3:Y:S01]  /*19c90*/  SHFL.DOWN PT, R251, R235, 0x1, 0x1f ;  /* 0x08201f00ebfb7f89 */ /* 0x000ee200000e0000 */
[----:B0-----:R-:W-:Y:S01]  /*19ca0*/  FADD R233, R233, R243 ;  /* 0x000000f3e9e97221 */ /* 0x001fe20000000000 */
[----:B------:R-:W-:-:S04]  /*19cb0*/  FADD R234, R234, R242 ;  /* 0x000000f2eaea7221 */ /* 0x000fc80000000000 */
[----:B------:R-:W0:Y:S01]  /*19cc0*/  SHFL.DOWN PT, R242, R233, 0x8, 0x1f ;  /* 0x09001f00e9f27f89 */ /* 0x000e2200000e0000 */
[----:B---3--:R-:W-:-:S03]  /*19cd0*/  FADD R235, R235, R251 ;  /* 0x000000fbebeb7221 */ /* 0x008fc60000000000 */
[----:B------:R-:W3:Y:S01]  /*19ce0*/  SHFL.DOWN PT, R251, R234, 0x2, 0x1f ;  /* 0x08401f00eafb7f89 */ /* 0x000ee200000e0000 */
[----:B------:R-:W-:Y:S01]  /*19cf0*/  @!P0 ISETP.GE.AND P1, PT, R247, R236, PT ;  /* 0x000000ecf700820c */ /* 0x000fe20003f26270 */
[----:B-1----:R-:W-:Y:S01]  /*19d00*/  @!P0 FMUL R237, R235, R237 ;  /* 0x000000edebed8220 */ /* 0x002fe20000400000 */
[C---:B------:R-:W-:Y:S02]  /*19d10*/  @!P0 LEA R236, R0.reuse, UR5, 0x2 ;  /* 0x0000000500ec8c11 */ /* 0x040fe4000f8e10ff */
[----:B------:R-:W-:Y:S02]  /*19d20*/  @!P0 LEA R235, R0, R246, 0x9 ;  /* 0x000000f600eb8211 */ /* 0x000fe400078e48ff */
[----:B------:R-:W-:Y:S02]  /*19d30*/  @!P0 FSEL R237, R237, -1.00000000000000000000e+09, !P1 ;  /* 0xce6e6b28eded8808 */ /* 0x000fe40004800000 */
[----:B------:R-:W4:Y:S04]  /*19d40*/  @!P0 LDL R236, [R236] ;  /* 0x00000000ecec8983 */ /* 0x000f280000100800 */
[----:B------:R1:W-:Y:S04]  /*19d50*/  @!P0 STS [R235+0x4034], R237 ;  /* 0x004034edeb008388 */ /* 0x0003e80000000800 */
[----:B------:R-:W-:Y:S01]  /*19d60*/  @!P0 LDS R235, [R246+0x8038] ;  /* 0x00803800f6eb8984 */ /* 0x000fe20000000800 */
[----:B0-----:R-:W-:Y:S01]  /*19d70*/  FADD R233, R233, R242 ;  /* 0x000000f2e9e97221 */ /* 0x001fe20000000000 */
[----:B---3--:R-:W-:-:S04]  /*19d80*/  FADD R234, R234, R251 ;  /* 0x000000fbeaea7221 */ /* 0x008fc80000000000 */
[----:B------:R-:W0:Y:S01]  /*19d90*/  SHFL.DOWN PT, R242, R233, 0x4, 0x1f ;  /* 0x08801f00e9f27f89 */ /* 0x000e2200000e0000 */
[----:B-1----:R-:W1:Y:S03]  /*19da0*/  @!P0 LDC R237, c[0x0][0x3a8] ;  /* 0x0000ea00ffed8b82 */ /* 0x002e660000000800 */
[----:B------:R-:W3:Y:S04]  /*19db0*/  SHFL.DOWN PT, R251, R234, 0x1, 0x1f ;  /* 0x08201f00eafb7f89 */ /* 0x000ee800000e0000 */
[----:B------:R-:W1:Y:S01]  /*19dc0*/  SHFL.DOWN PT, R243, R232, 0x10, 0x1f ;  /* 0x0a001f00e8f37f89 */ /* 0x000e6200000e0000 */
[----:B0-----:R-:W-:Y:S01]  /*19dd0*/  FADD R233, R233, R242 ;  /* 0x000000f2e9e97221 */ /* 0x001fe20000000000 */
[----:B---3--:R-:W-:Y:S01]  /*19de0*/  FADD R234, R234, R251 ;  /* 0x000000fbeaea7221 */ /* 0x008fe20000000000 */
[----:B------:R-:W-:-:S02]  /*19df0*/  @!P0 ISETP.GE.AND P1, PT, R239, R235, PT ;  /* 0x000000ebef00820c */ /* 0x000fc40003f26270 */
[----:B------:R-:W-:Y:S01]  /*19e00*/  @!P0 LEA R235, R0, UR5, 0x2 ;  /* 0x0000000500eb8c11 */ /* 0x000fe2000f8e10ff */
[----:B-1----:R-:W-:Y:S01]  /*19e10*/  @!P0 FMUL R234, R234, R237 ;  /* 0x000000edeaea8220 */ /* 0x002fe20000400000 */
[----:B------:R-:W0:Y:S04]  /*19e20*/  SHFL.DOWN PT, R251, R233, 0x2, 0x1f ;  /* 0x08401f00e9fb7f89 */ /* 0x000e2800000e0000 */
[----:B------:R1:W3:Y:S01]  /*19e30*/  @!P0 LDL R237, [R235] ;  /* 0x00000000ebed8983 */ /* 0x0002e20000100800 */
[----:B------:R-:W-:-:S05]  /*19e40*/  FADD R232, R232, R243 ;  /* 0x000000f3e8e87221 */ /* 0x000fca0000000000 */
[----:B------:R-:W0:Y:S01]  /*19e50*/  SHFL.DOWN PT, R239, R232, 0x8, 0x1f ;  /* 0x09001f00e8ef7f89 */ /* 0x000e2200000e0000 */
[----:B------:R-:W-:Y:S02]  /*19e60*/  @!P0 FSEL R234, R234, -1.00000000000000000000e+09, !P1 ;  /* 0xce6e6b28eaea8808 */ /* 0x000fe40004800000 */
[----:B-1----:R-:W-:-:S05]  /*19e70*/  @!P0 LEA R235, R0, R246, 0x9 ;  /* 0x000000f600eb8211 */ /* 0x002fca00078e48ff */
[----:B------:R1:W-:Y:S04]  /*19e80*/  @!P0 STS [R235+0x4038], R234 ;  /* 0x004038eaeb008388 */ /* 0x0003e80000000800 */
[----:B------:R-:W-:Y:S01]  /*19e90*/  @!P0 LDS R234, [R246+0x803c] ;  /* 0x00803c00f6ea8984 */ /* 0x000fe20000000800 */
[----:B0-----:R-:W-:Y:S01]  /*19ea0*/  FADD R233, R233, R251 ;  /* 0x000000fbe9e97221 */ /* 0x001fe20000000000 */
[----:B-1----:R-:W0:Y:S04]  /*19eb0*/  @!P0 LDC R235, c[0x0][0x3a8] ;  /* 0x0000ea00ffeb8b82 */ /* 0x002e280000000800 */
[----:B------:R-:W1:Y:S01]  /*19ec0*/  SHFL.DOWN PT, R251, R233, 0x1, 0x1f ;  /* 0x08201f00e9fb7f89 */ /* 0x000e6200000e0000 */
[----:B------:R-:W-:-:S05]  /*19ed0*/  FADD R232, R232, R239 ;  /* 0x000000efe8e87221 */ /* 0x000fca0000000000 */
[----:B------:R-:W0:Y:S04]  /*19ee0*/  SHFL.DOWN PT, R239, R232, 0x4, 0x1f ;  /* 0x08801f00e8ef7f89 */ /* 0x000e2800000e0000 */
[----:B------:R-:W2:Y:S01]  /*19ef0*/  SHFL.DOWN PT, R242, R231, 0x10, 0x1f ;  /* 0x0a001f00e7f27f89 */ /* 0x000ea200000e0000 */
[----:B-1----:R-:W-:Y:S01]  /*19f00*/  FADD R251, R233, R251 ;  /* 0x000000fbe9fb7221 */ /* 0x002fe20000000000 */
[----:B------:R-:W-:-:S06]  /*19f10*/  @!P0 LEA R233, R0, UR5, 0x2 ;  /* 0x0000000500e98c11 */ /* 0x000fcc000f8e10ff */
[----:B------:R-:W3:Y:S01]  /*19f20*/  @!P0 LDL R233, [R233] ;  /* 0x00000000e9e98983 */ /* 0x000ee20000100800 */
[----:B0-----:R-:W-:Y:S01]  /*19f30*/  @!P0 FMUL R235, R251, R235 ;  /* 0x000000ebfbeb8220 */ /* 0x001fe20000400000 */
[----:B------:R-:W-:Y:S01]  /*19f40*/  FADD R232, R232, R239 ;  /* 0x000000efe8e87221 */ /* 0x000fe20000000000 */
[----:B--2---:R-:W-:Y:S01]  /*19f50*/  @!P0 ISETP.GE.AND P1, PT, R238, R234, PT ;  /* 0x000000eaee00820c */ /* 0x004fe20003f26270 */
[----:B------:R-:W-:-:S03]  /*19f60*/  @!P0 IMAD R234, R0, 0x200, R246 ;  /* 0x0000020000ea8824 */ /* 0x000fc600078e02f6 */
[----:B------:R-:W0:Y:S01]  /*19f70*/  SHFL.DOWN PT, R251, R232, 0x2, 0x1f ;  /* 0x08401f00e8fb7f89 */ /* 0x000e2200000e0000 */
[----:B------:R-:W-:Y:S01]  /*19f80*/  @!P0 FSEL R235, R235, -1.00000000000000000000e+09, !P1 ;  /* 0xce6e6b28ebeb8808 */ /* 0x000fe20004800000 */
[----:B------:R-:W-:-:S04]  /*19f90*/  FADD R231, R231, R242 ;  /* 0x000000f2e7e77221 */ /* 0x000fc80000000000 */
[----:B------:R1:W-:Y:S04]  /*19fa0*/  @!P0 STS [R234+0x403c], R235 ;  /* 0x00403cebea008388 */ /* 0x0003e80000000800 */
[----:B------:R-:W-:Y:S04]  /*19fb0*/  @!P0 LDS R234, [R246+0x8040] ;  /* 0x00804000f6ea8984 */ /* 0x000fe80000000800 */
[----:B------:R-:W2:Y:S01]  /*19fc0*/  SHFL.DOWN PT, R238, R231, 0x8, 0x1f ;  /* 0x09001f00e7ee7f89 */ /* 0x000ea200000e0000 */
[----:B-1----:R-:W1:Y:S01]  /*19fd0*/  @!P0 LDC R235, c[0x0][0x3a8] ;  /* 0x0000ea00ffeb8b82 */ /* 0x002e620000000800 */
[----:B0-----:R-:W-:-:S05]  /*19fe0*/  FADD R232, R232, R251 ;  /* 0x000000fbe8e87221 */ /* 0x001fca0000000000 */
[----:B------:R-:W0:Y:S04]  /*19ff0*/  SHFL.DOWN PT, R251, R232, 0x1, 0x1f ;  /* 0x08201f00e8fb7f89 */ /* 0x000e2800000e0000 */
[----:B------:R-:W0:Y:S01]  /*1a000*/  SHFL.DOWN PT, R239, R230, 0x10, 0x1f ;  /* 0x0a001f00e6ef7f89 */ /* 0x000e2200000e0000 */
[----:B--2---:R-:W-:-:S05]  /*1a010*/  FADD R231, R231, R238 ;  /* 0x000000eee7e77221 */ /* 0x004fca0000000000 */
[----:B------:R-:W2:Y:S01]  /*1a020*/  SHFL.DOWN PT, R238, R231, 0x4, 0x1f ;  /* 0x08801f00e7ee7f89 */ /* 0x000ea200000e0000 */
[----:B------:R-:W-:Y:S02]  /*1a030*/  @!P0 ISETP.GE.AND P1, PT, R240, R234, PT ;  /* 0x000000eaf000820c */ /* 0x000fe40003f26270 */
[----:B------:R-:W-:Y:S01]  /*1a040*/  @!P0 LEA R234, R0, UR5, 0x2 ;  /* 0x0000000500ea8c11 */ /* 0x000fe2000f8e10ff */
[----:B0-----:R-:W-:-:S04]  /*1a050*/  FADD R251, R232, R251 ;  /* 0x000000fbe8fb7221 */ /* 0x001fc80000000000 */
[----:B------:R1:W3:Y:S01]  /*1a060*/  @!P0 LDL R232, [R234] ;  /* 0x00000000eae88983 */ /* 0x0002e20000100800 */
[----:B------:R-:W-:Y:S01]  /*1a070*/  FADD R230, R230, R239 ;  /* 0x000000efe6e67221 */ /* 0x000fe20000000000 */
[----:B--2---:R-:W-:Y:S01]  /*1a080*/  FADD R231, R231, R238 ;  /* 0x000000eee7e77221 */ /* 0x004fe20000000000 */
[----:B-1----:R-:W-:-:S03]  /*1a090*/  @!P0 FMUL R234, R251, R235 ;  /* 0x000000ebfbea8220 */ /* 0x002fc60000400000 */
[----:B------:R-:W0:Y:S04]  /*1a0a0*/  SHFL.DOWN PT, R238, R230, 0x8, 0x1f ;  /* 0x09001f00e6ee7f89 */ /* 0x000e2800000e0000 */
[----:B------:R-:W1:Y:S01]  /*1a0b0*/  SHFL.DOWN PT, R251, R231, 0x2, 0x1f ;  /* 0x08401f00e7fb7f89 */ /* 0x000e6200000e0000 */
[----:B------:R-:W-:Y:S02]  /*1a0c0*/  @!P0 FSEL R234, R234, -1.00000000000000000000e+09, !P1 ;  /* 0xce6e6b28eaea8808 */ /* 0x000fe40004800000 */
[----:B------:R-:W-:-:S05]  /*1a0d0*/  @!P0 LEA R235, R0, R246, 0x9 ;  /* 0x000000f600eb8211 */ /* 0x000fca00078e48ff */
[----:B------:R2:W-:Y:S04]  /*1a0e0*/  @!P0 STS [R235+0x4040], R234 ;  /* 0x004040eaeb008388 */ /* 0x0005e80000000800 */
[----:B------:R-:W-:Y:S01]  /*1a0f0*/  @!P0 LDS R234, [R246+0x8044] ;  /* 0x00804400f6ea8984 */ /* 0x000fe20000000800 */
[----:B------:R-:W-:Y:S01]  /*1a100*/  @!P0 LEA R239, R0, UR5, 0x2 ;  /* 0x0000000500ef8c11 */ /* 0x000fe2000f8e10ff */
[----:B--2---:R-:W2:Y:S05]  /*1a110*/  @!P0 LDC R235, c[0x0][0x3a8] ;  /* 0x0000ea00ffeb8b82 */ /* 0x004eaa0000000800 */
[----:B------:R-:W3:Y:S01]  /*1a120*/  @!P0 LDL R239, [R239] ;  /* 0x00000000efef8983 */ /* 0x000ee20000100800 */
[----:B0-----:R-:W-:Y:S01]  /*1a130*/  FADD R230, R230, R238 ;  /* 0x000000eee6e67221 */ /* 0x001fe20000000000 */
[----:B-1----:R-:W-:-:S04]  /*1a140*/  FADD R231, R231, R251 ;  /* 0x000000fbe7e77221 */ /* 0x002fc80000000000 */
[----:B------:R-:W0:Y:S04]  /*1a150*/  SHFL.DOWN PT, R240, R230, 0x4, 0x1f ;  /* 0x08801f00e6f07f89 */ /* 0x000e2800000e0000 */
[----:B------:R-:W1:Y:S04]  /*1a160*/  SHFL.DOWN PT, R251, R231, 0x1, 0x1f ;  /* 0x08201f00e7fb7f89 */ /* 0x000e6800000e0000 */
[----:B------:R-:W1:Y:S01]  /*1a170*/  SHFL.DOWN PT, R238, R229, 0x10, 0x1f ;  /* 0x0a001f00e5ee7f89 */ /* 0x000e6200000e0000 */
[----:B0-----:R-:W-:Y:S01]  /*1a180*/  FADD R230, R230, R240 ;  /* 0x000000f0e6e67221 */ /* 0x001fe20000000000 */
[----:B-1----:R-:W-:Y:S01]  /*1a190*/  FADD R231, R231, R251 ;  /* 0x000000fbe7e77221 */ /* 0x002fe20000000000 */
[----:B------:R-:W-:-:S03]  /*1a1a0*/  FADD R229, R229, R238 ;  /* 0x000000eee5e57221 */ /* 0x000fc60000000000 */
[----:B--2---:R-:W-:Y:S01]  /*1a1b0*/  @!P0 FMUL R231, R231, R235 ;  /* 0x000000ebe7e78220 */ /* 0x004fe20000400000 */
[----:B------:R-:W0:Y:S04]  /*1a1c0*/  SHFL.DOWN PT, R251, R230, 0x2, 0x1f ;  /* 0x08401f00e6fb7f89 */ /* 0x000e2800000e0000 */
[----:B------:R-:W1:Y:S01]  /*1a1d0*/  SHFL.DOWN PT, R235, R229, 0x8, 0x1f ;  /* 0x09001f00e5eb7f89 */ /* 0x000e6200000e0000 */
[----:B----4-:R-:W-:Y:S02]  /*1a1e0*/  @!P0 ISETP.GE.AND P1, PT, R241, R234, PT ;  /* 0x000000eaf100820c */ /* 0x010fe40003f26270 */
[----:B------:R-:W-:Y:S02]  /*1a1f0*/  @!P0 LEA R234, R0, R246, 0x9 ;  /* 0x000000f600ea8211 */ /* 0x000fe400078e48ff */
[----:B------:R-:W-:-:S05]  /*1a200*/  @!P0 FSEL R231, R231, -1.00000000000000000000e+09, !P1 ;  /* 0xce6e6b28e7e78808 */ /* 0x000fca0004800000 */
[----:B------:R2:W-:Y:S04]  /*1a210*/  @!P0 STS [R234+0x4044], R231 ;  /* 0x004044e7ea008388 */ /* 0x0005e80000000800 */
[----:B------:R-:W-:Y:S01]  /*1a220*/  @!P0 LDS R231, [R246+0x8048] ;  /* 0x00804800f6e78984 */ /* 0x000fe20000000800 */
[----:B0-----:R-:W-:-:S03]  /*1a230*/  FADD R230, R230, R251 ;  /* 0x000000fbe6e67221 */ /* 0x001fc60000000000 */
[----:B------:R-:W0:Y:S01]  /*1a240*/  SHFL.DOWN PT, R238, R228, 0x10, 0x1f ;  /* 0x0a001f00e4ee7f89 */ /* 0x000e2200000e0000 */
[----:B--2---:R-:W2:Y:S01]  /*1a250*/  @!P0 LDC R234, c[0x0][0x3a8] ;  /* 0x0000ea00ffea8b82 */ /* 0x004ea20000000800 */
[----:B-1----:R-:W-:Y:S02]  /*1a260*/  FADD R229, R229, R235 ;  /* 0x000000ebe5e57221 */ /* 0x002fe40000000000 */
[----:B------:R-:W1:Y:S04]  /*1a270*/  SHFL.DOWN PT, R251, R230, 0x1, 0x1f ;  /* 0x08201f00e6fb7f89 */ /* 0x000e6800000e0000 */
[----:B------:R-:W4:Y:S01]  /*1a280*/  SHFL.DOWN PT, R235, R229, 0x4, 0x1f ;  /* 0x08801f00e5eb7f89 */ /* 0x000f2200000e0000 */
[----:B------:R-:W-:-:S06]  /*1a290*/  @!P0 LEA R240, R0, UR5, 0x2 ;  /* 0x0000000500f08c11 */ /* 0x000fcc000f8e10ff */
[----:B------:R-:W3:Y:S01]  /*1a2a0*/  @!P0 LDL R240, [R240] ;  /* 0x00000000f0f08983 */ /* 0x000ee20000100800 */
[----:B0-----:R-:W-:Y:S01]  /*1a2b0*/  FADD R228, R228, R238 ;  /* 0x000000eee4e47221 */ /* 0x001fe20000000000 */
[----:B-1----:R-:W-:Y:S01]  /*1a2c0*/  FADD R230, R230, R251 ;  /* 0x000000fbe6e67221 */ /* 0x002fe20000000000 */
[----:B----4-:R-:W-:-:S03]  /*1a2d0*/  FADD R229, R229, R235 ;  /* 0x000000ebe5e57221 */ /* 0x010fc60000000000 */
[----:B--2---:R-:W-:Y:S01]  /*1a2e0*/  @!P0 FMUL R234, R230, R234 ;  /* 0x000000eae6ea8220 */ /* 0x004fe20000400000 */
[----:B------:R-:W-:Y:S01]  /*1a2f0*/  @!P0 ISETP.GE.AND P1, PT, R236, R231, PT ;  /* 0x000000e7ec00820c */ /* 0x000fe20003f26270 */
[----:B------:R-:W0:Y:S01]  /*1a300*/  SHFL.DOWN PT, R235, R228, 0x8, 0x1f ;  /* 0x09001f00e4eb7f89 */ /* 0x000e2200000e0000 */
[----:B------:R-:W-:-:S03]  /*1a310*/  @!P0 LEA R230, R0, R246, 0x9 ;  /* 0x000000f600e68211 */ /* 0x000fc600078e48ff */
[----:B------:R-:W1:Y:S01]  /*1a320*/  SHFL.DOWN PT, R251, R229, 0x2, 0x1f ;  /* 0x08401f00e5fb7f89 */ /* 0x000e6200000e0000 */
[----:B------:R-:W-:-:S05]  /*1a330*/  @!P0 FSEL R234, R234, -1.00000000000000000000e+09, !P1 ;  /* 0xce6e6b28eaea8808 */ /* 0x000fca0004800000 */
[----:B------:R2:W-:Y:S04]  /*1a340*/  @!P0 STS [R230+0x4048], R234 ;  /* 0x004048eae6008388 */ /* 0x0005e80000000800 */
[----:B------:R-:W-:Y:S04]  /*1a350*/  @!P0 LDS R231, [R246+0x804c] ;  /* 0x00804c00f6e78984 */ /* 0x000fe80000000800 */
[----:B------:R-:W4:Y:S01]  /*1a360*/  SHFL.DOWN PT, R236, R227, 0x10, 0x1f ;  /* 0x0a001f00e3ec7f89 */ /* 0x000f2200000e0000 */
[----:B--2---:R-:W-:Y:S01]  /*1a370*/  @!P0 LEA R234, R0, UR5, 0x2 ;  /* 0x0000000500ea8c11 */ /* 0x004fe2000f8e10ff */
[----:B------:R-:W2:Y:S01]  /*1a380*/  @!P0 LDC R230, c[0x0][0x3a8] ;  /* 0x0000ea00ffe68b82 */ /* 0x000ea20000000800 */
[----:B0-----:R-:W-:-:S04]  /*1a390*/  FADD R228, R228, R235 ;  /* 0x000000ebe4e47221 */ /* 0x001fc80000000000 */
[----:B------:R-:W2:Y:S01]  /*1a3a0*/  @!P0 LDL R234, [R234] ;  /* 0x00000000eaea8983 */ /* 0x000ea20000100800 */
[----:B-1----:R-:W-:-:S03]  /*1a3b0*/  FADD R229, R229, R251 ;  /* 0x000000fbe5e57221 */ /* 0x002fc60000000000 */
[----:B------:R-:W0:Y:S04]  /*1a3c0*/  SHFL.DOWN PT, R235, R228, 0x4, 0x1f ;  /* 0x08801f00e4eb7f89 */ /* 0x000e2800000e0000 */
[----:B------:R-:W1:Y:S01]  /*1a3d0*/  SHFL.DOWN PT, R251, R229, 0x1, 0x1f ;  /* 0x08201f00e5fb7f89 */ /* 0x000e6200000e0000 */
[----:B----4-:R-:W-:Y:S01]  /*1a3e0*/  FADD R227, R227, R236 ;  /* 0x000000ece3e37221 */ /* 0x010fe20000000000 */
[----:B---3--:R-:W-:-:S04]  /*1a3f0*/  @!P0 ISETP.GE.AND P1, PT, R237, R231, PT ;  /* 0x000000e7ed00820c */ /* 0x008fc80003f26270 */
[----:B------:R-:W3:Y:S01]  /*1a400*/  SHFL.DOWN PT, R231, R227, 0x8, 0x1f ;  /* 0x09001f00e3e77f89 */ /* 0x000ee200000e0000 */
[----:B0-----:R-:W-:Y:S01]  /*1a410*/  FADD R228, R228, R235 ;  /* 0x000000ebe4e47221 */ /* 0x001fe20000000000 */
[----:B-1----:R-:W-:-:S04]  /*1a420*/  FADD R229, R229, R251 ;  /* 0x000000fbe5e57221 */ /* 0x002fc80000000000 */
[----:B--2---:R-:W-:Y:S01]  /*1a430*/  @!P0 FMUL R229, R229, R230 ;  /* 0x000000e6e5e58220 */ /* 0x004fe20000400000 */
[----:B------:R-:W0:Y:S01]  /*1a440*/  SHFL.DOWN PT, R251, R228, 0x2, 0x1f ;  /* 0x08401f00e4fb7f89 */ /* 0x000e2200000e0000 */
[----:B------:R-:W-:-:S03]  /*1a450*/  @!P0 IMAD R230, R0, 0x200, R246 ;  /* 0x0000020000e68824 */ /* 0x000fc600078e02f6 */
[----:B------:R-:W-:-:S05]  /*1a460*/  @!P0 FSEL R229, R229, -1.00000000000000000000e+09, !P1 ;  /* 0xce6e6b28e5e58808 */ /* 0x000fca0004800000 */
[----:B------:R1:W-:Y:S04]  /*1a470*/  @!P0 STS [R230+0x404c], R229 ;  /* 0x00404ce5e6008388 */ /* 0x0003e80000000800 */
[----:B------:R-:W-:Y:S01]  /*1a480*/  @!P0 LDS R229, [R246+0x8050] ;  /* 0x00805000f6e58984 */ /* 0x000fe20000000800 */
[----:B---3--:R-:W-:Y:S01]  /*1a490*/  FADD R227, R227, R231 ;  /* 0x000000e7e3e37221 */ /* 0x008fe20000000000 */
[----:B------:R-:W-:Y:S02]  /*1a4a0*/  @!P0 LEA R231, R0, UR5, 0x2 ;  /* 0x0000000500e78c11 */ /* 0x000fe4000f8e10ff */
[----:B------:R-:W2:Y:S01]  /*1a4b0*/  SHFL.DOWN PT, R235, R226, 0x10, 0x1f ;  /* 0x0a001f00e2eb7f89 */ /* 0x000ea200000e0000 */
[----:B-1----:R-:W1:Y:S03]  /*1a4c0*/  @!P0 LDC R230, c[0x0][0x3a8] ;  /* 0x0000ea00ffe68b82 */ /* 0x002e660000000800 */
[----:B------:R-:W3:Y:S01]  /*1a4d0*/  SHFL.DOWN PT, R236, R227, 0x4, 0x1f ;  /* 0x08801f00e3ec7f89 */ /* 0x000ee200000e0000 */
[----:B0-----:R-:W-:-:S03]  /*1a4e0*/  FADD R228, R228, R251 ;  /* 0x000000fbe4e47221 */ /* 0x001fc60000000000 */
[----:B------:R-:W4:Y:S04]  /*1a4f0*/  @!P0 LDL R231, [R231] ;  /* 0x00000000e7e78983 */ /* 0x000f280000100800 */
[----:B------:R-:W0:Y:S01]  /*1a500*/  SHFL.DOWN PT, R251, R228, 0x1, 0x1f ;  /* 0x08201f00e4fb7f89 */ /* 0x000e2200000e0000 */
[----:B--2---:R-:W-:Y:S01]  /*1a510*/  FADD R226, R226, R235 ;  /* 0x000000ebe2e27221 */ /* 0x004fe20000000000 */
[----:B---3--:R-:W-:Y:S01]  /*1a520*/  FADD R227, R227, R236 ;  /* 0x000000ece3e37221 */ /* 0x008fe20000000000 */
[----:B------:R-:W-:-:S04]  /*1a530*/  @!P0 ISETP.GE.AND P1, PT, R233, R229, PT ;  /* 0x000000e5e900820c */ /* 0x000fc80003f26270 */
[----:B------:R-:W2:Y:S01]  /*1a540*/  SHFL.DOWN PT, R233, R227, 0x2, 0x1f ;  /* 0x08401f00e3e97f89 */ /* 0x000ea200000e0000 */
[----:B0-----:R-:W-:-:S03]  /*1a550*/  FADD R228, R228, R251 ;  /* 0x000000fbe4e47221 */ /* 0x001fc60000000000 */
[----:B------:R-:W0:Y:S01]  /*1a560*/  SHFL.DOWN PT, R251, R226, 0x8, 0x1f ;  /* 0x09001f00e2fb7f89 */ /* 0x000e2200000e0000 */
[----:B-1----:R-:W-:Y:S01]  /*1a570*/  @!P0 FMUL R228, R228, R230 ;  /* 0x000000e6e4e48220 */ /* 0x002fe20000400000 */
[----:B------:R-:W-:Y:S01]  /*1a580*/  @!P0 LEA R229, R0, R246, 0x9 ;  /* 0x000000f600e58211 */ /* 0x000fe200078e48ff */
[----:B------:R-:W1:Y:S03]  /*1a590*/  @!P0 LDC R230, c[0x0][0x3a8] ;  /* 0x0000ea00ffe68b82 */ /* 0x000e660000000800 */
[----:B------:R-:W-:-:S05]  /*1a5a0*/  @!P0 FSEL R228, R228, -1.00000000000000000000e+09, !P1 ;  /* 0xce6e6b28e4e48808 */ /* 0x000fca0004800000 */
[----:B------:R3:W-:Y:S04]  /*1a5b0*/  @!P0 STS [R229+0x4050], R228 ;  /* 0x004050e4e5008388 */ /* 0x0007e80000000800 */
[----:B------:R-:W-:Y:S01]  /*1a5c0*/  @!P0 LDS R228, [R246+0x8054] ;  /* 0x00805400f6e48984 */ /* 0x000fe20000000800 */
[----:B---3--:R-:W-:Y:S01]  /*1a5d0*/  @!P0 LEA R229, R0, UR5, 0x2 ;  /* 0x0000000500e58c11 */ /* 0x008fe2000f8e10ff */
[----:B--2---:R-:W-:Y:S02]  /*1a5e0*/  FADD R227, R227, R233 ;  /* 0x000000e9e3e37221 */ /* 0x004fe40000000000 */
[----:B------:R-:W2:Y:S04]  /*1a5f0*/  SHFL.DOWN PT, R235, R225, 0x10, 0x1f ;  /* 0x0a001f00e1eb7f89 */ /* 0x000ea800000e0000 */
[----:B------:R-:W3:Y:S01]  /*1a600*/  @!P0 LDL R229, [R229] ;  /* 0x00000000e5e58983 */ /* 0x000ee20000100800 */
[----:B0-----:R-:W-:-:S03]  /*1a610*/  FADD R226, R226, R251 ;  /* 0x000000fbe2e27221 */ /* 0x001fc60000000000 */
[----:B------:R-:W0:Y:S04]  /*1a620*/  SHFL.DOWN PT, R251, R227, 0x1, 0x1f ;  /* 0x08201f00e3fb7f89 */ /* 0x000e2800000e0000 */
[----:B------:R-:W1:Y:S01]  /*1a630*/  SHFL.DOWN PT, R233, R226, 0x4, 0x1f ;  /* 0x08801f00e2e97f89 */ /* 0x000e6200000e0000 */
[----:B--2---:R-:W-:Y:S01]  /*1a640*/  FADD R225, R225, R235 ;  /* 0x000000ebe1e17221 */ /* 0x004fe20000000000 */
[----:B0-----:R-:W-:-:S04]  /*1a650*/  FADD R227, R227, R251 ;  /* 0x000000fbe3e37221 */ /* 0x001fc80000000000 */
[----:B------:R-:W0:Y:S01]  /*1a660*/  SHFL.DOWN PT, R251, R225, 0x8, 0x1f ;  /* 0x09001f00e1fb7f89 */ /* 0x000e2200000e0000 */
[----:B-1----:R-:W-:Y:S01]  /*1a670*/  FADD R226, R226, R233 ;  /* 0x000000e9e2e27221 */ /* 0x002fe20000000000 */
[----:B------:R-:W-:Y:S01]  /*1a680*/  @!P0 FMUL R230, R227, R230 ;  /* 0x000000e6e3e68220 */ /* 0x000fe20000400000 */
[----:B------:R-:W-:Y:S02]  /*1a690*/  @!P0 ISETP.GE.AND P1, PT, R232, R228, PT ;  /* 0x000000e4e800820c */ /* 0x000fe40003f26270 */
[----:B------:R-:W-:Y:S01]  /*1a6a0*/  @!P0 LEA R227, R0, R246, 0x9 ;  /* 0x000000f600e38211 */ /* 0x000fe200078e48ff */
[----:B------:R-:W1:Y:S01]  /*1a6b0*/  SHFL.DOWN PT, R232, R226, 0x2, 0x1f ;  /* 0x08401f00e2e87f89 */ /* 0x000e6200000e0000 */
[----:B------:R-:W-:Y:S02]  /*1a6c0*/  @!P0 FSEL R230, R230, -1.00000000000000000000e+09, !P1 ;  /* 0xce6e6b28e6e68808 */ /* 0x000fe40004800000 */
[----:B------:R-:W-:-:S03]  /*1a6d0*/  @!P0 LEA R228, R0, UR5, 0x2 ;  /* 0x0000000500e48c11 */ /* 0x000fc6000f8e10ff */
[----:B------:R-:W-:Y:S04]  /*1a6e0*/  @!P0 STS [R227+0x4054], R230 ;  /* 0x004054e6e3008388 */ /* 0x000fe80000000800 */
[----:B------:R-:W-:Y:S04]  /*1a6f0*/  @!P0 LDS R227, [R246+0x8058] ;  /* 0x00805800f6e38984 */ /* 0x000fe80000000800 */
[----:B------:R-:W2:Y:S04]  /*1a700*/  @!P0 LDL R228, [R228] ;  /* 0x00000000e4e48983 */ /* 0x000ea80000100800 */
[----:B------:R-:W1:Y:S01]  /*1a710*/  SHFL.DOWN PT, R230, R224, 0x10, 0x1f ;  /* 0x0a001f00e0e67f89 */ /* 0x000e6200000e0000 */
[----:B0-----:R-:W-:-:S05]  /*1a720*/  FADD R225, R225, R251 ;  /* 0x000000fbe1e17221 */ /* 0x001fca0000000000 */
[----:B------:R-:W0:Y:S01]  /*1a730*/  SHFL.DOWN PT, R233, R225, 0x4, 0x1f ;  /* 0x08801f00e1e97f89 */ /* 0x000e2200000e0000 */
[----:B-1----:R-:W-:Y:S02]  /*1a740*/  FADD R226, R226, R232 ;  /* 0x000000e8e2e27221 */ /* 0x002fe40000000000 */
[----:B------:R-:W1:Y:S03]  /*1a750*/  @!P0 LDC R232, c[0x0][0x3a8] ;  /* 0x0000ea00ffe88b82 */ /* 0x000e660000000800 */
[----:B------:R-:W0:Y:S01]  /*1a760*/  SHFL.DOWN PT, R251, R226, 0x1, 0x1f ;  /* 0x08201f00e2fb7f89 */ /* 0x000e2200000e0000 */
[----:B------:R-:W-:-:S05]  /*1a770*/  FADD R224, R224, R230 ;  /* 0x000000e6e0e07221 */ /* 0x000fca0000000000 */
[----:B------:R-:W1:Y:S01]  /*1a780*/  SHFL.DOWN PT, R230, R224, 0x8, 0x1f ;  /* 0x09001f00e0e67f89 */ /* 0x000e6200000e0000 */
[----:B0-----:R-:W-:Y:S01]  /*1a790*/  FADD R225, R225, R233 ;  /* 0x000000e9e1e17221 */ /* 0x001fe20000000000 */
[----:B------:R-:W-:-:S04]  /*1a7a0*/  @!P0 ISETP.GE.AND P1, PT, R239, R227, PT ;  /* 0x000000e3ef00820c */ /* 0x000fc80003f26270 */
[----:B------:R-:W0:Y:S01]  /*1a7b0*/  SHFL.DOWN PT, R227, R225, 0x2, 0x1f ;  /* 0x08401f00e1e37f89 */ /* 0x000e2200000e0000 */
[----:B------:R-:W-:Y:S01]  /*1a7c0*/  @!P0 LEA R233, R0, UR5, 0x2 ;  /* 0x0000000500e98c11 */ /* 0x000fe2000f8e10ff */
[----:B------:R-:W-:-:S04]  /*1a7d0*/  FADD R226, R226, R251 ;  /* 0x000000fbe2e27221 */ /* 0x000fc80000000000 */
[----:B-1----:R-:W-:Y:S01]  /*1a7e0*/  @!P0 FMUL R226, R226, R232 ;  /* 0x000000e8e2e28220 */ /* 0x002fe20000400000 */
[----:B------:R-:W2:Y:S01]  /*1a7f0*/  @!P0 LDL R233, [R233] ;  /* 0x00000000e9e98983 */ /* 0x000ea20000100800 */
[----:B------:R-:W-:-:S03]  /*1a800*/  @!P0 LEA R232, R0, R246, 0x9 ;  /* 0x000000f600e88211 */ /* 0x000fc600078e48ff */
[----:B------:R-:W-:Y:S01]  /*1a810*/  @!P0 FSEL R226, R226, -1.00000000000000000000e+09, !P1 ;  /* 0xce6e6b28e2e28808 */ /* 0x000fe20004800000 */
[----:B------:R-:W1:Y:S04]  /*1a820*/  SHFL.DOWN PT, R251, R223, 0x10, 0x1f ;  /* 0x0a001f00dffb7f89 */ /* 0x000e6800000e0000 */
[----:B------:R0:W-:Y:S01]  /*1a830*/  @!P0 STS [R232+0x4058], R226 ;  /* 0x004058e2e8008388 */ /* 0x0001e20000000800 */
[----:B------:R-:W-:-:S03]  /*1a840*/  FADD R224, R224, R230 ;  /* 0x000000e6e0e07221 */ /* 0x000fc60000000000 */
[----:B------:R-:W-:Y:S04]  /*1a850*/  @!P0 LDS R226, [R246+0x805c] ;  /* 0x00805c00f6e28984 */ /* 0x000fe80000000800 */
[----:B------:R-:W1:Y:S01]  /*1a860*/  SHFL.DOWN PT, R230, R224, 0x4, 0x1f ;  /* 0x08801f00e0e67f89 */ /* 0x000e6200000e0000 */
[----:B0-----:R-:W-:Y:S01]  /*1a870*/  FADD R225, R225, R227 ;  /* 0x000000e3e1e17221 */ /* 0x001fe20000000000 */
[----:B------:R-:W0:Y:S04]  /*1a880*/  @!P0 LDC R232, c[0x0][0x3a8] ;  /* 0x0000ea00ffe88b82 */ /* 0x000e280000000800 */
[----:B------:R-:W1:Y:S02]  /*1a890*/  SHFL.DOWN PT, R227, R225, 0x1, 0x1f ;  /* 0x08201f00e1e37f89 */ /* 0x000e6400000e0000 */
[----:B-1----:R-:W-:-:S05]  /*1a8a0*/  FADD R223, R223, R251 ;  /* 0x000000fbdfdf7221 */ /* 0x002fca0000000000 */
[----:B------:R-:W1:Y:S01]  /*1a8b0*/  SHFL.DOWN PT, R251, R223, 0x8, 0x1f ;  /* 0x09001f00dffb7f89 */ /* 0x000e6200000e0000 */
[----:B------:R-:W-:-:S05]  /*1a8c0*/  FADD R224, R224, R230 ;  /* 0x000000e6e0e07221 */ /* 0x000fca0000000000 */
[----:B------:R-:W1:Y:S01]  /*1a8d0*/  SHFL.DOWN PT, R230, R224, 0x2, 0x1f ;  /* 0x08401f00e0e67f89 */ /* 0x000e6200000e0000 */
[----:B------:R-:W-:Y:S01]  /*1a8e0*/  FADD R227, R225, R227 ;  /* 0x000000e3e1e37221 */ /* 0x000fe20000000000 */
[----:B------:R-:W-:-:S03]  /*1a8f0*/  @!P0 LEA R225, R0, UR5, 0x2 ;  /* 0x0000000500e18c11 */ /* 0x000fc6000f8e10ff */
[----:B0-----:R-:W-:Y:S01]  /*1a900*/  @!P0 FMUL R232, R227, R232 ;  /* 0x000000e8e3e88220 */ /* 0x001fe20000400000 */
[----:B------:R-:W-:Y:S02]  /*1a910*/  @!P0 ISETP.GE.AND P1, PT, R240, R226, PT ;  /* 0x000000e2f000820c */ /* 0x000fe40003f26270 */
[----:B------:R-:W2:Y:S01]  /*1a920*/  @!P0 LDL R225, [R225] ;  /* 0x00000000e1e18983 */ /* 0x000ea20000100800 */
[----:B------:R-:W-:Y:S01]  /*1a930*/  @!P0 IMAD R227, R0, 0x200, R246 ;  /* 0x0000020000e38824 */ /* 0x000fe200078e02f6 */
[----:B------:R-:W-:Y:S02]  /*1a940*/  @!P0 FSEL R232, R232, -1.00000000000000000000e+09, !P1 ;  /* 0xce6e6b28e8e88808 */ /* 0x000fe40004800000 */
[----:B------:R-:W0:Y:S01]  /*1a950*/  SHFL.DOWN PT, R226, R222, 0x10, 0x1f ;  /* 0x0a001f00dee27f89 */ /* 0x000e2200000e0000 */
[----:B-1----:R-:W-:-:S03]  /*1a960*/  FADD R223, R223, R251 ;  /* 0x000000fbdfdf7221 */ /* 0x002fc60000000000 */
[----:B------:R-:W-:Y:S04]  /*1a970*/  @!P0 STS [R227+0x405c], R232 ;  /* 0x00405ce8e3008388 */ /* 0x000fe80000000800 */
[----:B------:R-:W-:Y:S04]  /*1a980*/  @!P0 LDS R227, [R246+0x8060] ;  /* 0x00806000f6e38984 */ /* 0x000fe80000000800 */
[----:B------:R-:W1:Y:S01]  /*1a990*/  SHFL.DOWN PT, R251, R223, 0x4, 0x1f ;  /* 0x08801f00dffb7f89 */ /* 0x000e6200000e0000 */
[----:B------:R-:W-:Y:S02]  /*1a9a0*/  FADD R224, R224, R230 ;  /* 0x000000e6e0e07221 */ /* 0x000fe40000000000 */
[----:B------:R-:W4:Y:S03]  /*1a9b0*/  @!P0 LDC R230, c[0x0][0x3a8] ;  /* 0x0000ea00ffe68b82 */ /* 0x000f260000000800 */
[----:B------:R-:W1:Y:S01]  /*1a9c0*/  SHFL.DOWN PT, R232, R224, 0x1, 0x1f ;  /* 0x08201f00e0e87f89 */ /* 0x000e6200000e0000 */
[----:B0-----:R-:W-:-:S05]  /*1a9d0*/  FADD R222, R222, R226 ;  /* 0x000000e2dede7221 */ /* 0x001fca0000000000 */
[----:B------:R-:W0:Y:S01]  /*1a9e0*/  SHFL.DOWN PT, R226, R222, 0x8, 0x1f ;  /* 0x09001f00dee27f89 */ /* 0x000e2200000e0000 */
[----:B-1----:R-:W-:-:S05]  /*1a9f0*/  FADD R223, R223, R251 ;  /* 0x000000fbdfdf7221 */ /* 0x002fca0000000000 */
[----:B------:R-:W1:Y:S01]  /*1aa00*/  SHFL.DOWN PT, R251, R223, 0x2, 0x1f ;  /* 0x08401f00dffb7f89 */ /* 0x000e6200000e0000 */
[----:B------:R-:W-:Y:S01]  /*1aa10*/  FADD R224, R224, R232 ;  /* 0x000000e8e0e07221 */ /* 0x000fe20000000000 */
[----:B------:R-:W-:-:S03]  /*1aa20*/  @!P0 LEA R232, R0, UR5, 0x2 ;  /* 0x0000000500e88c11 */ /* 0x000fc6000f8e10ff */
[----:B----4-:R-:W-:Y:S01]  /*1aa30*/  @!P0 FMUL R224, R224, R230 ;  /* 0x000000e6e0e08220 */ /* 0x010fe20000400000 */
[----:B------:R-:W-:Y:S01]  /*1aa40*/  @!P0 ISETP.GE.AND P1, PT, R234, R227, PT ;  /* 0x000000e3ea00820c */ /* 0x000fe20003f26270 */
[----:B------:R4:W2:Y:S01]  /*1aa50*/  @!P0 LDL R230, [R232] ;  /* 0x00000000e8e68983 */ /* 0x0008a20000100800 */
[----:B------:R-:W-:Y:S02]  /*1aa60*/  @!P0 LEA R227, R0, R246, 0x9 ;  /* 0x000000f600e38211 */ /* 0x000fe400078e48ff */
[----:B------:R-:W-:Y:S01]  /*1aa70*/  @!P0 FSEL R224, R224, -1.00000000000000000000e+09, !P1 ;  /* 0xce6e6b28e0e08808 */ /* 0x000fe20004800000 */
[----:B0-----:R-:W-:Y:S01]  /*1aa80*/  FADD R222, R222, R226 ;  /* 0x000000e2dede7221 */ /* 0x001fe20000000000 */
[----:B----4-:R-:W0:Y:S04]  /*1aa90*/  SHFL.DOWN PT, R232, R221, 0x10, 0x1f ;  /* 0x0a001f00dde87f89 */ /* 0x010e2800000e0000 */
[----:B------:R4:W-:Y:S04]  /*1aaa0*/  @!P0 STS [R227+0x4060], R224 ;  /* 0x004060e0e3008388 */ /* 0x0009e80000000800 */
[----:B------:R-:W-:Y:S01]  /*1aab0*/  @!P0 LDS R224, [R246+0x8064] ;  /* 0x00806400f6e08984 */ /* 0x000fe20000000800 */
[----:B-1----:R-:W-:-:S03]  /*1aac0*/  FADD R223, R223, R251 ;  /* 0x000000fbdfdf7221 */ /* 0x002fc60000000000 */
[----:B------:R-:W1:Y:S01]  /*1aad0*/  SHFL.DOWN PT, R226, R222, 0x4, 0x1f ;  /* 0x08801f00dee27f89 */ /* 0x000e6200000e0000 */
[----:B----4-:R-:W4:Y:S03]  /*1aae0*/  @!P0 LDC R227, c[0x0][0x3a8] ;  /* 0x0000ea00ffe38b82 */ /* 0x010f260000000800 */
[----:B------:R-:W3:Y:S01]  /*1aaf0*/  SHFL.DOWN PT, R251, R223, 0x1, 0x1f ;  /* 0x08201f00dffb7f89 */ /* 0x000ee200000e0000 */
[----:B0-----:R-:W-:-:S05]  /*1ab00*/  FADD R221, R221, R232 ;  /* 0x000000e8dddd7221 */ /* 0x001fca0000000000 */
[----:B------:R-:W0:Y:S01]  /*1ab10*/  SHFL.DOWN PT, R232, R221, 0x8, 0x1f ;  /* 0x09001f00dde87f89 */ /* 0x000e2200000e0000 */
[----:B-1----:R-:W-:-:S05]  /*1ab20*/  FADD R222, R222, R226 ;  /* 0x000000e2dede7221 */ /* 0x002fca0000000000 */
[----:B------:R-:W1:Y:S01]  /*1ab30*/  SHFL.DOWN PT, R226, R222, 0x2, 0x1f ;  /* 0x08401f00dee27f89 */ /* 0x000e6200000e0000 */
[----:B---3--:R-:W-:Y:S01]  /*1ab40*/  FADD R251, R223, R251 ;  /* 0x000000fbdffb7221 */ /* 0x008fe20000000000 */
[----:B------:R-:W-:-:S03]  /*1ab50*/  @!P0 LEA R223, R0, UR5, 0x2 ;  /* 0x0000000500df8c11 */ /* 0x000fc6000f8e10ff */
[----:B----4-:R-:W-:Y:S01]  /*1ab60*/  @!P0 FMUL R227, R251, R227 ;  /* 0x000000e3fbe38220 */ /* 0x010fe20000400000 */
[----:B------:R-:W-:Y:S02]  /*1ab70*/  @!P0 ISETP.GE.AND P1, PT, R231, R224, PT ;  /* 0x000000e0e700820c */ /* 0x000fe40003f26270 */
[----:B------:R-:W3:Y:S01]  /*1ab80*/  @!P0 LDL R223, [R223] ;  /* 0x00000000dfdf8983 */ /* 0x000ee20000100800 */
[----:B------:R-:W-:Y:S02]  /*1ab90*/  @!P0 LEA R224, R0, R246, 0x9 ;  /* 0x000000f600e08211 */ /* 0x000fe400078e48ff */
[----:B------:R-:W-:Y:S01]  /*1aba0*/  @!P0 FSEL R227, R227, -1.00000000000000000000e+09, !P1 ;  /* 0xce6e6b28e3e38808 */ /* 0x000fe20004800000 */
[----:B------:R-:W4:Y:S01]  /*1abb0*/  SHFL.DOWN PT, R251, R220, 0x10, 0x1f ;  /* 0x0a001f00dcfb7f89 */ /* 0x000f2200000e0000 */
[----:B0-----:R-:W-:-:S03]  /*1abc0*/  FADD R221, R221, R232 ;  /* 0x000000e8dddd7221 */ /* 0x001fc60000000000 */
[----:B------:R-:W-:Y:S04]  /*1abd0*/  @!P0 STS [R224+0x4064], R227 ;  /* 0x004064e3e0008388 */ /* 0x000fe80000000800 */
[----:B------:R-:W-:Y:S04]  /*1abe0*/  @!P0 LDS R224, [R246+0x8068] ;  /* 0x00806800f6e08984 */ /* 0x000fe80000000800 */
[----:B------:R-:W0:Y:S01]  /*1abf0*/  SHFL.DOWN PT, R227, R221, 0x4, 0x1f ;  /* 0x08801f00dde37f89 */ /* 0x000e2200000e0000 */
[----:B-1----:R-:W-:Y:S02]  /*1ac00*/  FADD R222, R222, R226 ;  /* 0x000000e2dede7221 */ /* 0x002fe40000000000 */
[----:B------:R-:W1:Y:S03]  /*1ac10*/  @!P0 LDC R226, c[0x0][0x3a8] ;  /* 0x0000ea00ffe28b82 */ /* 0x000e660000000800 */
[----:B------:R-:W0:Y:S01]  /*1ac20*/  SHFL.DOWN PT, R231, R222, 0x1, 0x1f ;  /* 0x08201f00dee77f89 */ /* 0x000e2200000e0000 */
[----:B----4-:R-:W-:-:S05]  /*1ac30*/  FADD R220, R220, R251 ;  /* 0x000000fbdcdc7221 */ /* 0x010fca0000000000 */
[----:B------:R-:W4:Y:S01]  /*1ac40*/  SHFL.DOWN PT, R251, R220, 0x8, 0x1f ;  /* 0x09001f00dcfb7f89 */ /* 0x000f2200000e0000 */
[----:B0-----:R-:W-:-:S05]  /*1ac50*/  FADD R221, R221, R227 ;  /* 0x000000e3dddd7221 */ /* 0x001fca0000000000 */
[----:B------:R-:W0:Y:S01]  /*1ac60*/  SHFL.DOWN PT, R227, R221, 0x2, 0x1f ;  /* 0x08401f00dde37f89 */ /* 0x000e2200000e0000 */
[----:B------:R-:W-:Y:S01]  /*1ac70*/  FADD R231, R222, R231 ;  /* 0x000000e7dee77221 */ /* 0x000fe20000000000 */
[----:B------:R-:W-:-:S03]  /*1ac80*/  @!P0 LEA R222, R0, UR5, 0x2 ;  /* 0x0000000500de8c11 */ /* 0x000fc6000f8e10ff */
[----:B-1----:R-:W-:Y:S01]  /*1ac90*/  @!P0 FMUL R226, R231, R226 ;  /* 0x000000e2e7e28220 */ /* 0x002fe20000400000 */
[----:B------:R-:W-:Y:S02]  /*1aca0*/  @!P0 ISETP.GE.AND P1, PT, R229, R224, PT ;  /* 0x000000e0e500820c */ /* 0x000fe40003f26270 */
[----:B------:R1:W3:Y:S02]  /*1acb0*/  @!P0 LDL R224, [R222] ;  /* 0x00000000dee08983 */ /* 0x0002e40000100800 */
[----:B------:R-:W-:Y:S02]  /*1acc0*/  @!P0 FSEL R226, R226, -1.00000000000000000000e+09, !P1 ;  /* 0xce6e6b28e2e28808 */ /* 0x000fe40004800000 */
[----:B------:R-:W0:Y:S01]  /*1acd0*/  SHFL.DOWN PT, R229, R219, 0x10, 0x1f ;  /* 0x0a001f00dbe57f89 */ /* 0x000e2200000e0000 */
[----:B-1----:R-:W-:Y:S01]  /*1ace0*/  @!P0 LEA R222, R0, R246, 0x9 ;  /* 0x000000f600de8211 */ /* 0x002fe200078e48ff */
[----:B----4-:R-:W-:-:S04]  /*1acf0*/  FADD R220, R220, R251 ;  /* 0x000000fbdcdc7221 */ /* 0x010fc80000000000 */
[----:B------:R-:W-:Y:S04]  /*1ad00*/  @!P0 STS [R222+0x4068], R226 ;  /* 0x004068e2de008388 */ /* 0x000fe80000000800 */
[----:B------:R-:W-:Y:S01]  /*1ad10*/  @!P0 LDS R222, [R246+0x806c] ;  /* 0x00806c00f6de8984 */ /* 0x000fe20000000800 */
[----:B0-----:R-:W-:Y:S02]  /*1ad20*/  FADD R221, R221, R227 ;  /* 0x000000e3dddd7221 */ /* 0x001fe40000000000 */
[----:B------:R-:W0:Y:S01]  /*1ad30*/  @!P0 LDC R227, c[0x0][0x3a8] ;  /* 0x0000ea00ffe38b82 */ /* 0x000e220000000800 */
[----:B------:R-:W1:Y:S04]  /*1ad40*/  SHFL.DOWN PT, R251, R220, 0x4, 0x1f ;  /* 0x08801f00dcfb7f89 */ /* 0x000e6800000e0000 */
[----:B------:R-:W4:Y:S01]  /*1ad50*/  SHFL.DOWN PT, R226, R221, 0x1, 0x1f ;  /* 0x08201f00dde27f89 */ /* 0x000f2200000e0000 */
[----:B------:R-:W-:-:S05]  /*1ad60*/  FADD R219, R219, R229 ;  /* 0x000000e5dbdb7221 */ /* 0x000fca0000000000 */
[----:B------:R-:W2:Y:S01]  /*1ad70*/  SHFL.DOWN PT, R229, R219, 0x8, 0x1f ;  /* 0x09001f00dbe57f89 */ /* 0x000ea200000e0000 */
[----:B-1----:R-:W-:-:S05]  /*1ad80*/  FADD R220, R220, R251 ;  /* 0x000000fbdcdc7221 */ /* 0x002fca0000000000 */
[----:B------:R-:W1:Y:S01]  /*1ad90*/  SHFL.DOWN PT, R251, R220, 0x2, 0x1f ;  /* 0x08401f00dcfb7f89 */ /* 0x000e6200000e0000 */
[----:B----4-:R-:W-:Y:S01]  /*1ada0*/  FADD R226, R221, R226 ;  /* 0x000000e2dde27221 */ /* 0x010fe20000000000 */
[----:B------:R-:W-:-:S03]  /*1adb0*/  @!P0 LEA R221, R0, UR5, 0x2 ;  /* 0x0000000500dd8c11 */ /* 0x000fc6000f8e10ff */
[----:B0-----:R-:W-:Y:S01]  /*1adc0*/  @!P0 FMUL R227, R226, R227 ;  /* 0x000000e3e2e38220 */ /* 0x001fe20000400000 */
[----:B--2---:R-:W-:Y:S02]  /*1add0*/  @!P0 ISETP.GE.AND P1, PT, R228, R222, PT ;  /* 0x000000dee400820c */ /* 0x004fe40003f26270 */
[----:B------:R-:W2:Y:S01]  /*1ade0*/  @!P0 LDL R221, [R221] ;  /* 0x00000000dddd8983 */ /* 0x000ea20000100800 */
[----:B------:R-:W-:Y:S02]  /*1adf0*/  @!P0 IMAD R226, R0, 0x200, R246 ;  /* 0x0000020000e28824 */ /* 0x000fe400078e02f6 */
[----:B------:R-:W-:Y:S01]  /*1ae00*/  FADD R219, R219, R229 ;  /* 0x000000e5dbdb7221 */ /* 0x000fe20000000000 */
[----:B------:R-:W-:Y:S01]  /*1ae10*/  @!P0 FSEL R227, R227, -1.00000000000000000000e+09, !P1 ;  /* 0xce6e6b28e3e38808 */ /* 0x000fe20004800000 */
[----:B------:R-:W0:Y:S01]  /*1ae20*/  SHFL.DOWN PT, R222, R218, 0x10, 0x1f ;  /* 0x0a001f00dade7f89 */ /* 0x000e2200000e0000 */
[----:B------:R-:W4:Y:S03]  /*1ae30*/  @!P0 LDC R228, c[0x0][0x3a8] ;  /* 0x0000ea00ffe48b82 */ /* 0x000f260000000800 */
[----:B------:R-:W-:Y:S04]  /*1ae40*/  @!P0 STS [R226+0x406c], R227 ;  /* 0x00406ce3e2008388 */ /* 0x000fe80000000800 */
[----:B------:R-:W-:Y:S04]  /*1ae50*/  @!P0 LDS R226, [R246+0x8070] ;  /* 0x00807000f6e28984 */ /* 0x000fe80000000800 */
[----:B------:R-:W0:Y:S01]  /*1ae60*/  SHFL.DOWN PT, R227, R219, 0x4, 0x1f ;  /* 0x08801f00dbe37f89 */ /* 0x000e2200000e0000 */
[----:B-1----:R-:W-:-:S05]  /*1ae70*/  FADD R220, R220, R251 ;  /* 0x000000fbdcdc7221 */ /* 0x002fca0000000000 */
[----:B------:R-:W1:Y:S01]  /*1ae80*/  SHFL.DOWN PT, R251, R220, 0x1, 0x1f ;  /* 0x08201f00dcfb7f89 */ /* 0x000e6200000e0000 */
[----:B0-----:R-:W-:-:S05]  /*1ae90*/  FADD R218, R218, R222 ;  /* 0x000000dedada7221 */ /* 0x001fca0000000000 */
[----:B------:R-:W0:Y:S01]  /*1aea0*/  SHFL.DOWN PT, R222, R218, 0x8, 0x1f ;  /* 0x09001f00dade7f89 */ /* 0x000e2200000e0000 */
[----:B------:R-:W-:-:S05]  /*1aeb0*/  FADD R219, R219, R227 ;  /* 0x000000e3dbdb7221 */ /* 0x000fca0000000000 */
[----:B------:R-:W0:Y:S01]  /*1aec0*/  SHFL.DOWN PT, R227, R219, 0x2, 0x1f ;  /* 0x08401f00dbe37f89 */ /* 0x000e2200000e0000 */
[----:B-1----:R-:W-:Y:S01]  /*1aed0*/  FADD R251, R220, R251 ;  /* 0x000000fbdcfb7221 */ /* 0x002fe20000000000 */
[----:B------:R-:W-:-:S03]  /*1aee0*/  @!P0 LEA R220, R0, UR5, 0x2 ;  /* 0x0000000500dc8c11 */ /* 0x000fc6000f8e10ff */
[----:B----4-:R-:W-:Y:S01]  /*1aef0*/  @!P0 FMUL R228, R251, R228 ;  /* 0x000000e4fbe48220 */ /* 0x010fe20000400000 */
[----:B------:R-:W-:Y:S02]  /*1af00*/  @!P0 ISETP.GE.AND P1, PT, R233, R226, PT ;  /* 0x000000e2e900820c */ /* 0x000fe40003f26270 */
[----:B------:R1:W4:Y:S02]  /*1af10*/  @!P0 LDL R226, [R220] ;  /* 0x00000000dce28983 */ /* 0x0003240000100800 */
[----:B------:R-:W-:Y:S02]  /*1af20*/  @!P0 FSEL R228, R228, -1.00000000000000000000e+09, !P1 ;  /* 0xce6e6b28e4e48808 */ /* 0x000fe40004800000 */
[----:B------:R-:W0:Y:S01]  /*1af30*/  SHFL.DOWN PT, R251, R217, 0x10, 0x1f ;  /* 0x0a001f00d9fb7f89 */ /* 0x000e2200000e0000 */
[----:B-1----:R-:W-:Y:S01]  /*1af40*/  @!P0 LEA R220, R0, R246, 0x9 ;  /* 0x000000f600dc8211 */ /* 0x002fe200078e48ff */
[----:B0-----:R-:W-:-:S04]  /*1af50*/  FADD R218, R218, R222 ;  /* 0x000000dedada7221 */ /* 0x001fc80000000000 */
[----:B------:R0:W-:Y:S04]  /*1af60*/  @!P0 STS [R220+0x4070], R228 ;  /* 0x004070e4dc008388 */ /* 0x0001e80000000800 */
[----:B------:R-:W-:Y:S01]  /*1af70*/  @!P0 LDS R220, [R246+0x8074] ;  /* 0x00807400f6dc8984 */ /* 0x000fe20000000800 */
[----:B------:R-:W-:-:S03]  /*1af80*/  FADD R219, R219, R227 ;  /* 0x000000e3dbdb7221 */ /* 0x000fc60000000000 */
[----:B------:R-:W1:Y:S01]  /*1af90*/  SHFL.DOWN PT, R222, R218, 0x4, 0x1f ;  /* 0x08801f00dade7f89 */ /* 0x000e6200000e0000 */
[----:B0-----:R-:W0:Y:S03]  /*1afa0*/  @!P0 LDC R228, c[0x0][0x3a8] ;  /* 0x0000ea00ffe48b82 */ /* 0x001e260000000800 */
[----:B------:R-:W1:Y:S01]  /*1afb0*/  SHFL.DOWN PT, R227, R219, 0x1, 0x1f ;  /* 0x08201f00dbe37f89 */ /* 0x000e6200000e0000 */
[----:B------:R-:W-:-:S05]  /*1afc0*/  FADD R217, R217, R251 ;  /* 0x000000fbd9d97221 */ /* 0x000fca0000000000 */
[----:B------:R-:W0:Y:S01]  /*1afd0*/  SHFL.DOWN PT, R251, R217, 0x8, 0x1f ;  /* 0x09001f00d9fb7f89 */ /* 0x000e2200000e0000 */
[----:B-1----:R-:W-:-:S05]  /*1afe0*/  FADD R218, R218, R222 ;  /* 0x000000dedada7221 */ /* 0x002fca0000000000 */
[----:B------:R-:W1:Y:S01]  /*1aff0*/  SHFL.DOWN PT, R222, R218, 0x2, 0x1f ;  /* 0x08401f00dade7f89 */ /* 0x000e6200000e0000 */
[----:B------:R-:W-:Y:S01]  /*1b000*/  FADD R227, R219, R227 ;  /* 0x000000e3dbe37221 */ /* 0x000fe20000000000 */
[----:B------:R-:W-:-:S03]  /*1b010*/  @!P0 LEA R219, R0, UR5, 0x2 ;  /* 0x0000000500db8c11 */ /* 0x000fc6000f8e10ff */
[----:B0-----:R-:W-:Y:S01]  /*1b020*/  @!P0 FMUL R228, R227, R228 ;  /* 0x000000e4e3e48220 */ /* 0x001fe20000400000 */
[----:B------:R-:W-:Y:S02]  /*1b030*/  @!P0 ISETP.GE.AND P1, PT, R225, R220, PT ;  /* 0x000000dce100820c */ /* 0x000fe40003f26270 */
[----:B------:R-:W4:Y:S01]  /*1b040*/  @!P0 LDL R219, [R219] ;  /* 0x00000000dbdb8983 */ /* 0x000f220000100800 */
[----:B------:R-:W-:Y:S02]  /*1b050*/  @!P0 LEA R225, R0, R246, 0x9 ;  /* 0x000000f600e18211 */ /* 0x000fe400078e48ff */
[----:B------:R-:W-:Y:S01]  /*1b060*/  @!P0 FSEL R228, R228, -1.00000000000000000000e+09, !P1 ;  /* 0xce6e6b28e4e48808 */ /* 0x000fe20004800000 */
[----:B------:R-:W0:Y:S01]  /*1b070*/  SHFL.DOWN PT, R220, R216, 0x10, 0x1f ;  /* 0x0a001f00d8dc7f89 */ /* 0x000e2200000e0000 */
[----:B------:R-:W-:-:S03]  /*1b080*/  FADD R217, R217, R251 ;  /* 0x000000fbd9d97221 */ /* 0x000fc60000000000 */
[----:B------:R-:W-:Y:S04]  /*1b090*/  @!P0 STS [R225+0x4074], R228 ;  /* 0x004074e4e1008388 */ /* 0x000fe80000000800 */
[----:B------:R-:W-:Y:S04]  /*1b0a0*/  @!P0 LDS R225, [R246+0x8078] ;  /* 0x00807800f6e18984 */ /* 0x000fe80000000800 */
[----:B------:R-:W0:Y:S01]  /*1b0b0*/  SHFL.DOWN PT, R251, R217, 0x4, 0x1f ;  /* 0x08801f00d9fb7f89 */ /* 0x000e2200000e0000 */
[----:B-1----:R-:W-:Y:S02]  /*1b0c0*/  FADD R218, R218, R222 ;  /* 0x000000dedada7221 */ /* 0x002fe40000000000 */
[----:B------:R-:W1:Y:S03]  /*1b0d0*/  @!P0 LDC R222, c[0x0][0x3a8] ;  /* 0x0000ea00ffde8b82 */ /* 0x000e660000000800 */
[----:B------:R-:W0:Y:S02]  /*1b0e0*/  SHFL.DOWN PT, R227, R218, 0x1, 0x1f ;  /* 0x08201f00dae37f89 */ /* 0x000e2400000e0000 */
[----:B0-----:R-:W-:-:S05]  /*1b0f0*/  FADD R216, R216, R220 ;  /* 0x000000dcd8d87221 */ /* 0x001fca0000000000 */
[----:B------:R-:W0:Y:S01]  /*1b100*/  SHFL.DOWN PT, R220, R216, 0x8, 0x1f ;  /* 0x09001f00d8dc7f89 */ /* 0x000e2200000e0000 */
[----:B------:R-:W-:-:S05]  /*1b110*/  FADD R217, R217, R251 ;  /* 0x000000fbd9d97221 */ /* 0x000fca0000000000 */
[----:B------:R-:W0:Y:S01]  /*1b120*/  SHFL.DOWN PT, R251, R217, 0x2, 0x1f ;  /* 0x08401f00d9fb7f89 */ /* 0x000e2200000e0000 */
[----:B------:R-:W-:Y:S01]  /*1b130*/  FADD R218, R218, R227 ;  /* 0x000000e3dada7221 */ /* 0x000fe20000000000 */
[----:B------:R-:W-:-:S03]  /*1b140*/  @!P0 LEA R227, R0, UR5, 0x2 ;  /* 0x0000000500e38c11 */ /* 0x000fc6000f8e10ff */
[----:B-1----:R-:W-:Y:S01]  /*1b150*/  @!P0 FMUL R218, R218, R222 ;  /* 0x000000dedada8220 */ /* 0x002fe20000400000 */
[----:B------:R-:W-:Y:S02]  /*1b160*/  @!P0 ISETP.GE.AND P1, PT, R230, R225, PT ;  /* 0x000000e1e600820c */ /* 0x000fe40003f26270 */
[----:B------:R1:W4:Y:S01]  /*1b170*/  @!P0 LDL R225, [R227] ;  /* 0x00000000e3e18983 */ /* 0x0003220000100800 */
[----:B------:R-:W-:Y:S02]  /*1b180*/  @!P0 LEA R222, R0, R246, 0x9 ;  /* 0x000000f600de8211 */ /* 0x000fe400078e48ff */
[----:B------:R-:W-:Y:S01]  /*1b190*/  @!P0 FSEL R218, R218, -1.00000000000000000000e+09, !P1 ;  /* 0xce6e6b28dada8808 */ /* 0x000fe20004800000 */
[----:B0-----:R-:W-:Y:S01]  /*1b1a0*/  FADD R216, R216, R220 ;  /* 0x000000dcd8d87221 */ /* 0x001fe20000000000 */
[----:B-1----:R-:W0:Y:S04]  /*1b1b0*/  SHFL.DOWN PT, R227, R215, 0x10, 0x1f ;  /* 0x0a001f00d7e37f89 */ /* 0x002e2800000e0000 */
[----:B------:R1:W-:Y:S04]  /*1b1c0*/  @!P0 STS [R222+0x4078], R218 ;  /* 0x004078dade008388 */ /* 0x0003e80000000800 */
[----:B------:R-:W-:Y:S01]  /*1b1d0*/  @!P0 LDS R218, [R246+0x807c] ;  /* 0x00807c00f6da8984 */ /* 0x000fe20000000800 */
[----:B------:R-:W-:-:S03]  /*1b1e0*/  FADD R217, R217, R251 ;  /* 0x000000fbd9d97221 */ /* 0x000fc60000000000 */
[----:B------:R-:W3:Y:S01]  /*1b1f0*/  SHFL.DOWN PT, R220, R216, 0x4, 0x1f ;  /* 0x08801f00d8dc7f89 */ /* 0x000ee200000e0000 */
[----:B-1----:R-:W1:Y:S03]  /*1b200*/  @!P0 LDC R222, c[0x0][0x3a8] ;  /* 0x0000ea00ffde8b82 */ /* 0x002e660000000800 */
[----:B------:R-:W3:Y:S01]  /*1b210*/  SHFL.DOWN PT, R251, R217, 0x1, 0x1f ;  /* 0x08201f00d9fb7f89 */ /* 0x000ee200000e0000 */
[----:B0-----:R-:W-:-:S05]  /*1b220*/  FADD R215, R215, R227 ;  /* 0x000000e3d7d77221 */ /* 0x001fca0000000000 */
[----:B------:R-:W0:Y:S01]  /*1b230*/  SHFL.DOWN PT, R227, R215, 0x8, 0x1f ;  /* 0x09001f00d7e37f89 */ /* 0x000e2200000e0000 */
[----:B---3--:R-:W-:Y:S01]  /*1b240*/  FADD R216, R216, R220 ;  /* 0x000000dcd8d87221 */ /* 0x008fe20000000000 */
[----:B------:R-:W-:-:S04]  /*1b250*/  FADD R251, R217, R251 ;  /* 0x000000fbd9fb7221 */ /* 0x000fc80000000000 */
[----:B------:R-:W3:Y:S01]  /*1b260*/  SHFL.DOWN PT, R220, R216, 0x2, 0x1f ;  /* 0x08401f00d8dc7f89 */ /* 0x000ee200000e0000 */
[----:B------:R-:W-:Y:S01]  /*1b270*/  @!P0 LEA R217, R0, UR5, 0x2 ;  /* 0x0000000500d98c11 */ /* 0x000fe2000f8e10ff */
[----:B-1----:R-:W-:Y:S01]  /*1b280*/  @!P0 FMUL R222, R251, R222 ;  /* 0x000000defbde8220 */ /* 0x002fe20000400000 */
[----:B------:R-:W-:-:S04]  /*1b290*/  @!P0 ISETP.GE.AND P1, PT, R223, R218, PT ;  /* 0x000000dadf00820c */ /* 0x000fc80003f26270 */
[----:B------:R-:W4:Y:S01]  /*1b2a0*/  @!P0 LDL R217, [R217] ;  /* 0x00000000d9d98983 */ /* 0x000f220000100800 */
[----:B------:R-:W-:Y:S01]  /*1b2b0*/  @!P0 IMAD R218, R0, 0x200, R246 ;  /* 0x0000020000da8824 */ /* 0x000fe200078e02f6 */
[----:B------:R-:W-:Y:S02]  /*1b2c0*/  @!P0 FSEL R222, R222, -1.00000000000000000000e+09, !P1 ;  /* 0xce6e6b28dede8808 */ /* 0x000fe40004800000 */
[----:B------:R-:W1:Y:S01]  /*1b2d0*/  SHFL.DOWN PT, R251, R214, 0x10, 0x1f ;  /* 0x0a001f00d6fb7f89 */ /* 0x000e6200000e0000 */
[----:B0-----:R-:W-:-:S03]  /*1b2e0*/  FADD R215, R215, R227 ;  /* 0x000000e3d7d77221 */ /* 0x001fc60000000000 */
[----:B------:R-:W-:Y:S04]  /*1b2f0*/  @!P0 STS [R218+0x407c], R222 ;  /* 0x00407cdeda008388 */ /* 0x000fe80000000800 */
[----:B------:R-:W-:Y:S04]  /*1b300*/  @!P0 LDS R218, [R246+0x8080] ;  /* 0x00808000f6da8984 */ /* 0x000fe80000000800 */
[----:B------:R-:W0:Y:S01]  /*1b310*/  SHFL.DOWN PT, R222, R215, 0x4, 0x1f ;  /* 0x08801f00d7de7f89 */ /* 0x000e2200000e0000 */
[----:B---3--:R-:W-:Y:S02]  /*1b320*/  FADD R216, R216, R220 ;  /* 0x000000dcd8d87221 */ /* 0x008fe40000000000 */
[----:B------:R-:W3:Y:S03]  /*1b330*/  @!P0 LDC R220, c[0x0][0x3a8] ;  /* 0x0000ea00ffdc8b82 */ /* 0x000ee60000000800 */
[----:B------:R-:W2:Y:S01]  /*1b340*/  SHFL.DOWN PT, R223, R216, 0x1, 0x1f ;  /* 0x08201f00d8df7f89 */ /* 0x000ea200000e0000 */
[----:B-1----:R-:W-:-:S05]  /*1b350*/  FADD R214, R214, R251 ;  /* 0x000000fbd6d67221 */ /* 0x002fca0000000000 */
[----:B------:R-:W1:Y:S01]  /*1b360*/  SHFL.DOWN PT, R251, R214, 0x8, 0x1f ;  /* 0x09001f00d6fb7f89 */ /* 0x000e6200000e0000 */
[----:B0-----:R-:W-:-:S05]  /*1b370*/  FADD R215, R215, R222 ;  /* 0x000000ded7d77221 */ /* 0x001fca0000000000 */
[----:B------:R-:W0:Y:S01]  /*1b380*/  SHFL.DOWN PT, R222, R215, 0x2, 0x1f ;  /* 0x08401f00d7de7f89 */ /* 0x000e2200000e0000 */
[----:B--2---:R-:W-:Y:S01]  /*1b390*/  FADD R223, R216, R223 ;  /* 0x000000dfd8df7221 */ /* 0x004fe20000000000 */
[----:B------:R-:W-:-:S03]  /*1b3a0*/  @!P0 LEA R216, R0, UR5, 0x2 ;  /* 0x0000000500d88c11 */ /* 0x000fc6000f8e10ff */
[----:B---3--:R-:W-:Y:S01]  /*1b3b0*/  @!P0 FMUL R220, R223, R220 ;  /* 0x000000dcdfdc8220 */ /* 0x008fe20000400000 */
[----:B------:R-:W-:Y:S02]  /*1b3c0*/  @!P0 ISETP.GE.AND P1, PT, R224, R218, PT ;  /* 0x000000dae000820c */ /* 0x000fe40003f26270 */
[----:B------:R2:W3:Y:S02]  /*1b3d0*/  @!P0 LDL R218, [R216] ;  /* 0x00000000d8da8983 */ /* 0x0004e40000100800 */
[----:B------:R-:W-:Y:S02]  /*1b3e0*/  @!P0 FSEL R220, R220, -1.00000000000000000000e+09, !P1 ;  /* 0xce6e6b28dcdc8808 */ /* 0x000fe40004800000 */
[----:B------:R-:W0:Y:S01]  /*1b3f0*/  SHFL.DOWN PT, R223, R213, 0x10, 0x1f ;  /* 0x0a001f00d5df7f89 */ /* 0x000e2200000e0000 */
[----:B-1----:R-:W-:Y:S01]  /*1b400*/  FADD R214, R214, R251 ;  /* 0x000000fbd6d67221 */ /* 0x002fe20000000000 */
[----:B--2---:R-:W-:-:S04]  /*1b410*/  @!P0 LEA R216, R0, R246, 0x9 ;  /* 0x000000f600d88211 */ /* 0x004fc800078e48ff */
[----:B------:R-:W1:Y:S04]  /*1b420*/  SHFL.DOWN PT, R251, R214, 0x4, 0x1f ;  /* 0x08801f00d6fb7f89 */ /* 0x000e6800000e0000 */
[----:B------:R-:W-:Y:S04]  /*1b430*/  @!P0 STS [R216+0x4080], R220 ;  /* 0x004080dcd8008388 */ /* 0x000fe80000000800 */
[----:B------:R-:W-:Y:S01]  /*1b440*/  @!P0 LDS R216, [R246+0x8084] ;  /* 0x00808400f6d88984 */ /* 0x000fe20000000800 */
[----:B0-----:R-:W-:Y:S02]  /*1b450*/  FADD R215, R215, R222 ;  /* 0x000000ded7d77221 */ /* 0x001fe40000000000 */
[----:B------:R-:W0:Y:S03]  /*1b460*/  @!P0 LDC R222, c[0x0][0x3a8] ;  /* 0x0000ea00ffde8b82 */ /* 0x000e260000000800 */
[----:B------:R-:W2:Y:S01]  /*1b470*/  SHFL.DOWN PT, R220, R215, 0x1, 0x1f ;  /* 0x08201f00d7dc7f89 */ /* 0x000ea200000e0000 */
[----:B------:R-:W-:-:S05]  /*1b480*/  FADD R213, R213, R223 ;  /* 0x000000dfd5d57221 */ /* 0x000fca0000000000 */
[----:B------:R-:W0:Y:S01]  /*1b490*/  SHFL.DOWN PT, R223, R213, 0x8, 0x1f ;  /* 0x09001f00d5df7f89 */ /* 0x000e2200000e0000 */
[----:B-1----:R-:W-:-:S05]  /*1b4a0*/  FADD R214, R214, R251 ;  /* 0x000000fbd6d67221 */ /* 0x002fca0000000000 */
[----:B------:R-:W1:Y:S01]  /*1b4b0*/  SHFL.DOWN PT, R251, R214, 0x2, 0x1f ;  /* 0x08401f00d6fb7f89 */ /* 0x000e6200000e0000 */
[----:B--2---:R-:W-:Y:S01]  /*1b4c0*/  FADD R220, R215, R220 ;  /* 0x000000dcd7dc7221 */ /* 0x004fe20000000000 */
[----:B------:R-:W-:-:S03]  /*1b4d0*/  @!P0 LEA R215, R0, UR5, 0x2 ;  /* 0x0000000500d78c11 */ /* 0x000fc6000f8e10ff */
[----:B0-----:R-:W-:-:S03]  /*1b4e0*/  @!P0 FMUL R222, R220, R222 ;  /* 0x000000dedcde8220 */ /* 0x001fc60000400000 */
[----:B------:R-:W2:Y:S01]  /*1b4f0*/  @!P0 LDL R215, [R215] ;  /* 0x00000000d7d78983 */ /* 0x000ea20000100800 */
[----:B------:R-:W-:Y:S02]  /*1b500*/  @!P0 ISETP.GE.AND P1, PT, R221, R216, PT ;  /* 0x000000d8dd00820c */ /* 0x000fe40003f26270 */
[----:B------:R-:W-:Y:S01]  /*1b510*/  @!P0 LEA R220, R0, R246, 0x9 ;  /* 0x000000f600dc8211 */ /* 0x000fe200078e48ff */
[----:B------:R-:W0:Y:S01]  /*1b520*/  SHFL.DOWN PT, R216, R212, 0x10, 0x1f ;  /* 0x0a001f00d4d87f89 */ /* 0x000e2200000e0000 */
[----:B------:R-:W-:Y:S01]  /*1b530*/  @!P0 FSEL R222, R222, -1.00000000000000000000e+09, !P1 ;  /* 0xce6e6b28dede8808 */ /* 0x000fe20004800000 */
[----:B------:R-:W-:Y:S01]  /*1b540*/  FADD R213, R213, R223 ;  /* 0x000000dfd5d57221 */ /* 0x000fe20000000000 */
[----:B-1----:R-:W-:Y:S01]  /*1b550*/  FADD R214, R214, R251 ;  /* 0x000000fbd6d67221 */ /* 0x002fe20000000000 */
[----:B------:R-:W1:Y:S02]  /*1b560*/  @!P0 LDC R223, c[0x0][0x3a8] ;  /* 0x0000ea00ffdf8b82 */ /* 0x000e640000000800 */
[----:B------:R0:W-:Y:S04]  /*1b570*/  @!P0 STS [R220+0x4084], R222 ;  /* 0x004084dedc008388 */ /* 0x0001e80000000800 */
[----:B------:R-:W-:Y:S04]  /*1b580*/  @!P0 LDS R220, [R246+0x8088] ;  /* 0x00808800f6dc8984 */ /* 0x000fe80000000800 */
[----:B------:R-:W1:Y:S01]  /*1b590*/  SHFL.DOWN PT, R221, R213, 0x4, 0x1f ;  /* 0x08801f00d5dd7f89 */ /* 0x000e6200000e0000 */
[----:B0-----:R-:W0:Y:S03]  /*1b5a0*/  @!P0 LDC R222, c[0x0][0x3a8] ;  /* 0x0000ea00ffde8b82 */ /* 0x001e260000000800 */
[----:B------:R-:W1:Y:S01]  /*1b5b0*/  SHFL.DOWN PT, R251, R214, 0x1, 0x1f ;  /* 0x08201f00d6fb7f89 */ /* 0x000e6200000e0000 */
[----:B------:R-:W-:-:S05]  /*1b5c0*/  FADD R212, R212, R216 ;  /* 0x000000d8d4d47221 */ /* 0x000fca0000000000 */
[----:B------:R-:W4:Y:S01]  /*1b5d0*/  SHFL.DOWN PT, R216, R212, 0x8, 0x1f ;  /* 0x09001f00d4d87f89 */ /* 0x000f2200000e0000 */
[----:B-1----:R-:W-:-:S05]  /*1b5e0*/  FADD R213, R213, R221 ;  /* 0x000000ddd5d57221 */ /* 0x002fca0000000000 */
[----:B------:R-:W1:Y:S01]  /*1b5f0*/  SHFL.DOWN PT, R221, R213, 0x2, 0x1f ;  /* 0x08401f00d5dd7f89 */ /* 0x000e6200000e0000 */
[----:B------:R-:W-:Y:S01]  /*1b600*/  FADD R251, R214, R251 ;  /* 0x000000fbd6fb7221 */ /* 0x000fe20000000000 */
[----:B------:R-:W-:-:S03]  /*1b610*/  @!P0 LEA R214, R0, UR5, 0x2 ;  /* 0x0000000500d68c11 */ /* 0x000fc6000f8e10ff */
[----:B0-----:R-:W-:Y:S01]  /*1b620*/  @!P0 FMUL R222, R251, R222 ;  /* 0x000000defbde8220 */ /* 0x001fe20000400000 */
[----:B----4-:R-:W-:Y:S02]  /*1b630*/  @!P0 ISETP.GE.AND P1, PT, R226, R220, PT ;  /* 0x000000dce200820c */ /* 0x010fe40003f26270 */
[----:B------:R-:W4:Y:S01]  /*1b640*/  @!P0 LDL R214, [R214] ;  /* 0x00000000d6d68983 */ /* 0x000f220000100800 */
[----:B------:R-:W-:Y:S02]  /*1b650*/  @!P0 LEA R220, R0, R246, 0x9 ;  /* 0x000000f600dc8211 */ /* 0x000fe400078e48ff */
[----:B------:R-:W-:Y:S01]  /*1b660*/  @!P0 FSEL R222, R222, -1.00000000000000000000e+09, !P1 ;  /* 0xce6e6b28dede8808 */ /* 0x000fe20004800000 */
[----:B------:R-:W0:Y:S01]  /*1b670*/  SHFL.DOWN PT, R251, R211, 0x10, 0x1f ;  /* 0x0a001f00d3fb7f89 */ /* 0x000e2200000e0000 */
[----:B------:R-:W-:-:S03]  /*1b680*/  FADD R212, R212, R216 ;  /* 0x000000d8d4d47221 */ /* 0x000fc60000000000 */
[----:B------:R1:W-:Y:S04]  /*1b690*/  @!P0 STS [R220+0x4088], R222 ;  /* 0x004088dedc008388 */ /* 0x0003e80000000800 */
[----:B------:R-:W-:Y:S04]  /*1b6a0*/  @!P0 LDS R216, [R246+0x808c] ;  /* 0x00808c00f6d88984 */ /* 0x000fe80000000800 */
[----:B------:R-:W0:Y:S01]  /*1b6b0*/  SHFL.DOWN PT, R220, R212, 0x4, 0x1f ;  /* 0x08801f00d4dc7f89 */ /* 0x000e2200000e0000 */
[----:B-1----:R-:W-:Y:S01]  /*1b6c0*/  FADD R213, R213, R221 ;  /* 0x000000ddd5d57221 */ /* 0x002fe20000000000 */
[----:B------:R-:W1:Y:S04]  /*1b6d0*/  @!P0 LDC R222, c[0x0][0x3a8] ;  /* 0x0000ea00ffde8b82 */ /* 0x000e680000000800 */
        /* <DEDUP_REMOVED lines=17> */
[----:B------:R-:W-:Y:S02]  /*1b7f0*/  FADD R212, R212, R220 ;  /* 0x000000dcd4d47221 */ /* 0x000fe40000000000 */
[----:B------:R-:W3:Y:S03]  /*1b800*/  @!P0 LDC R220, c[0x0][0x3a8] ;  /* 0x0000ea00ffdc8b82 */ /* 0x000ee60000000800 */
[----:B------:R-:W0:Y:S01]  /*1b810*/  SHFL.DOWN PT, R221, R212, 0x1, 0x1f ;  /* 0x08201f00d4dd7f89 */ /* 0x000e2200000e0000 */
[----:B-1----:R-:W-:-:S05]  /*1b820*/  FADD R210, R210, R216 ;  /* 0x000000d8d2d27221 */ /* 0x002fca0000000000 */
[----:B------:R-:W1:Y:S01]  /*1b830*/  SHFL.DOWN PT, R222, R210, 0x8, 0x1f ;  /* 0x09001f00d2de7f89 */ /* 0x000e6200000e0000 */
[----:B0-----:R-:W-:Y:S01]  /*1b840*/  FADD R211, R211, R251 ;  /* 0x000000fbd3d37221 */ /* 0x001fe20000000000 */
[----:B------:R-:W-:-:S04]  /*1b850*/  @!P0 LEA R216, R0, UR5, 0x2 ;  /* 0x0000000500d88c11 */ /* 0x000fc8000f8e10ff */
[----:B------:R-:W0:Y:S01]  /*1b860*/  SHFL.DOWN PT, R251, R211, 0x2, 0x1f ;  /* 0x08401f00d3fb7f89 */ /* 0x000e2200000e0000 */
[----:B------:R-:W-:Y:S02]  /*1b870*/  FADD R212, R212, R221 ;  /* 0x000000ddd4d47221 */ /* 0x000fe40000000000 */
[----:B------:R-:W0:Y:S01]  /*1b880*/  @!P0 LDC R221, c[0x0][0x3a8] ;  /* 0x0000ea00ffdd8b82 */ /* 0x000e220000000800 */
[----:B------:R-:W4:Y:S01]  /*1b890*/  @!P0 LDL R216, [R216] ;  /* 0x00000000d8d88983 */ /* 0x000f220000100800 */
[----:B---3--:R-:W-:Y:S01]  /*1b8a0*/  @!P0 FMUL R212, R212, R220 ;  /* 0x000000dcd4d48220 */ /* 0x008fe20000400000 */
[----:B------:R-:W-:Y:S02]  /*1b8b0*/  @!P0 ISETP.GE.AND P1, PT, R225, R219, PT ;  /* 0x000000dbe100820c */ /* 0x000fe40003f26270 */
[----:B------:R-:W-:Y:S02]  /*1b8c0*/  @!P0 LEA R219, R0, R246, 0x9 ;  /* 0x000000f600db8211 */ /* 0x000fe400078e48ff */
[----:B------:R-:W-:Y:S01]  /*1b8d0*/  @!P0 FSEL R212, R212, -1.00000000000000000000e+09, !P1 ;  /* 0xce6e6b28d4d48808 */ /* 0x000fe20004800000 */
[----:B------:R-:W3:Y:S01]  /*1b8e0*/  SHFL.DOWN PT, R220, R209, 0x10, 0x1f ;  /* 0x0a001f00d1dc7f89 */ /* 0x000ee200000e0000 */
[----:B-1----:R-:W-:-:S03]  /*1b8f0*/  FADD R210, R210, R222 ;  /* 0x000000ded2d27221 */ /* 0x002fc60000000000 */
[----:B------:R-:W-:Y:S04]  /*1b900*/  @!P0 STS [R219+0x4090], R212 ;  /* 0x004090d4db008388 */ /* 0x000fe80000000800 */
[----:B------:R-:W-:Y:S04]  /*1b910*/  @!P0 LDS R212, [R246+0x8094] ;  /* 0x00809400f6d48984 */ /* 0x000fe80000000800 */
[----:B------:R-:W1:Y:S01]  /*1b920*/  SHFL.DOWN PT, R219, R210, 0x4, 0x1f ;  /* 0x08801f00d2db7f89 */ /* 0x000e6200000e0000 */
[----:B0-----:R-:W-:-:S05]  /*1b930*/  FADD R211, R211, R251 ;  /* 0x000000fbd3d37221 */ /* 0x001fca0000000000 */
[----:B------:R-:W0:Y:S01]  /*1b940*/  SHFL.DOWN PT, R251, R211, 0x1, 0x1f ;  /* 0x08201f00d3fb7f89 */ /* 0x000e2200000e0000 */
[----:B---3--:R-:W-:-:S05]  /*1b950*/  FADD R209, R209, R220 ;  /* 0x000000dcd1d17221 */ /* 0x008fca0000000000 */
[----:B------:R-:W3:Y:S01]  /*1b960*/  SHFL.DOWN PT, R220, R209, 0x8, 0x1f ;  /* 0x09001f00d1dc7f89 */ /* 0x000ee200000e0000 */
[----:B-1----:R-:W-:-:S05]  /*1b970*/  FADD R210, R210, R219 ;  /* 0x000000dbd2d27221 */ /* 0x002fca0000000000 */
[----:B------:R-:W1:Y:S01]  /*1b980*/  SHFL.DOWN PT, R219, R210, 0x2, 0x1f ;  /* 0x08401f00d2db7f89 */ /* 0x000e6200000e0000 */
[----:B0-----:R-:W-:Y:S01]  /*1b990*/  FADD R251, R211, R251 ;  /* 0x000000fbd3fb7221 */ /* 0x001fe20000000000 */
[----:B------:R-:W-:-:S03]  /*1b9a0*/  @!P0 LEA R211, R0, UR5, 0x2 ;  /* 0x0000000500d38c11 */ /* 0x000fc6000f8e10ff */
[----:B------:R-:W-:Y:S01]  /*1b9b0*/  @!P0 FMUL R221, R251, R221 ;  /* 0x000000ddfbdd8220 */ /* 0x000fe20000400000 */
[----:B------:R-:W-:Y:S02]  /*1b9c0*/  @!P0 ISETP.GE.AND P1, PT, R217, R212, PT ;  /* 0x000000d4d900820c */ /* 0x000fe40003f26270 */
[----:B------:R0:W4:Y:S01]  /*1b9d0*/  @!P0 LDL R217, [R211] ;  /* 0x00000000d3d98983 */ /* 0x0001220000100800 */
[----:B------:R-:W-:Y:S02]  /*1b9e0*/  @!P0 LEA R212, R0, R246, 0x9 ;  /* 0x000000f600d48211 */ /* 0x000fe400078e48ff */
[----:B------:R-:W-:Y:S01]  /*1b9f0*/  @!P0 FSEL R221, R221, -1.00000000000000000000e+09, !P1 ;  /* 0xce6e6b28dddd8808 */ /* 0x000fe20004800000 */
[----:B---3--:R-:W-:Y:S01]  /*1ba00*/  FADD R209, R209, R220 ;  /* 0x000000dcd1d17221 */ /* 0x008fe20000000000 */
[----:B0-----:R-:W0:Y:S04]  /*1ba10*/  SHFL.DOWN PT, R211, R208, 0x10, 0x1f ;  /* 0x0a001f00d0d37f89 */ /* 0x001e2800000e0000 */
[----:B------:R-:W-:Y:S04]  /*1ba20*/  @!P0 STS [R212+0x4094], R221 ;  /* 0x004094ddd4008388 */ /* 0x000fe80000000800 */
[----:B------:R-:W-:Y:S01]  /*1ba30*/  @!P0 LDS R212, [R246+0x8098] ;  /* 0x00809800f6d48984 */ /* 0x000fe20000000800 */
[----:B-1----:R-:W-:-:S02]  /*1ba40*/  FADD R210, R210, R219 ;  /* 0x000000dbd2d27221 */ /* 0x002fc40000000000 */
[----:B------:R-:W1:Y:S01]  /*1ba50*/  @!P0 LDC R219, c[0x0][0x3a8] ;  /* 0x0000ea00ffdb8b82 */ /* 0x000e620000000800 */
[----:B------:R-:W3:Y:S04]  /*1ba60*/  SHFL.DOWN PT, R251, R209, 0x4, 0x1f ;  /* 0x08801f00d1fb7f89 */ /* 0x000ee800000e0000 */
[----:B------:R-:W2:Y:S01]  /*1ba70*/  SHFL.DOWN PT, R220, R210, 0x1, 0x1f ;  /* 0x08201f00d2dc7f89 */ /* 0x000ea200000e0000 */
[----:B0-----:R-:W-:-:S05]  /*1ba80*/  FADD R211, R208, R211 ;  /* 0x000000d3d0d37221 */ /* 0x001fca0000000000 */
[----:B------:R-:W0:Y:S01]  /*1ba90*/  SHFL.DOWN PT, R221, R211, 0x8, 0x1f ;  /* 0x09001f00d3dd7f89 */ /* 0x000e2200000e0000 */
[----:B---3--:R-:W-:Y:S01]  /*1baa0*/  FADD R209, R209, R251 ;  /* 0x000000fbd1d17221 */ /* 0x008fe20000000000 */
[----:B------:R-:W-:-:S04]  /*1bab0*/  @!P0 LEA R208, R0, UR5, 0x2 ;  /* 0x0000000500d08c11 */ /* 0x000fc8000f8e10ff */
[----:B------:R-:W3:Y:S01]  /*1bac0*/  SHFL.DOWN PT, R251, R209, 0x2, 0x1f ;  /* 0x08401f00d1fb7f89 */ /* 0x000ee200000e0000 */
[----:B--2---:R-:W-:-:S03]  /*1bad0*/  FADD R210, R210, R220 ;  /* 0x000000dcd2d27221 */ /* 0x004fc60000000000 */
[----:B------:R-:W2:Y:S01]  /*1bae0*/  @!P0 LDL R208, [R208] ;  /* 0x00000000d0d08983 */ /* 0x000ea20000100800 */
[----:B-1----:R-:W-:Y:S01]  /*1baf0*/  @!P0 FMUL R219, R210, R219 ;  /* 0x000000dbd2db8220 */ /* 0x002fe20000400000 */
[----:B------:R-:W-:Y:S02]  /*1bb00*/  @!P0 ISETP.GE.AND P1, PT, R218, R212, PT ;  /* 0x000000d4da00820c */ /* 0x000fe40003f26270 */
[----:B------:R-:W1:Y:S01]  /*1bb10*/  SHFL.DOWN PT, R210, R207, 0x10, 0x1f ;  /* 0x0a001f00cfd27f89 */ /* 0x000e6200000e0000 */
[----:B------:R-:W-:Y:S01]  /*1bb20*/  @!P0 LEA R212, R0, R246, 0x9 ;  /* 0x000000f600d48211 */ /* 0x000fe200078e48ff */
[----:B------:R-:W1:Y:S01]  /*1bb30*/  @!P0 LDC R218, c[0x0][0x3a8] ;  /* 0x0000ea00ffda8b82 */ /* 0x000e620000000800 */
[----:B------:R-:W-:Y:S01]  /*1bb40*/  @!P0 FSEL R219, R219, -1.00000000000000000000e+09, !P1 ;  /* 0xce6e6b28dbdb8808 */ /* 0x000fe20004800000 */
[----:B0-----:R-:W-:-:S04]  /*1bb50*/  FADD R211, R211, R221 ;  /* 0x000000ddd3d37221 */ /* 0x001fc80000000000 */
[----:B------:R-:W-:Y:S04]  /*1bb60*/  @!P0 STS [R212+0x4098], R219 ;  /* 0x004098dbd4008388 */ /* 0x000fe80000000800 */
[----:B------:R-:W-:Y:S04]  /*1bb70*/  @!P0 LDS R212, [R246+0x809c] ;  /* 0x00809c00f6d48984 */ /* 0x000fe80000000800 */
[----:B------:R-:W0:Y:S01]  /*1bb80*/  SHFL.DOWN PT, R219, R211, 0x4, 0x1f ;  /* 0x08801f00d3db7f89 */ /* 0x000e2200000e0000 */
[----:B---3--:R-:W-:-:S05]  /*1bb90*/  FADD R209, R209, R251 ;  /* 0x000000fbd1d17221 */ /* 0x008fca0000000000 */
[----:B------:R-:W3:Y:S01]  /*1bba0*/  SHFL.DOWN PT, R251, R209, 0x1, 0x1f ;  /* 0x08201f00d1fb7f89 */ /* 0x000ee200000e0000 */
[----:B-1----:R-:W-:-:S05]  /*1bbb0*/  FADD R210, R207, R210 ;  /* 0x000000d2cfd27221 */ /* 0x002fca0000000000 */
[----:B------:R-:W1:Y:S01]  /*1bbc0*/  SHFL.DOWN PT, R220, R210, 0x8, 0x1f ;  /* 0x09001f00d2dc7f89 */ /* 0x000e6200000e0000 */
[----:B------:R-:W-:-:S06]  /*1bbd0*/  @!P0 LEA R207, R0, UR5, 0x2 ;  /* 0x0000000500cf8c11 */ /* 0x000fcc000f8e10ff */
[----:B------:R-:W2:Y:S01]  /*1bbe0*/  @!P0 LDL R207, [R207] ;  /* 0x00000000cfcf8983 */ /* 0x000ea20000100800 */
[----:B0-----:R-:W-:-:S05]  /*1bbf0*/  FADD R211, R211, R219 ;  /* 0x000000dbd3d37221 */ /* 0x001fca0000000000 */
[----:B------:R-:W0:Y:S01]  /*1bc00*/  SHFL.DOWN PT, R219, R211, 0x2, 0x1f ;  /* 0x08401f00d3db7f89 */ /* 0x000e2200000e0000 */
[----:B---3--:R-:W-:-:S04]  /*1bc10*/  FADD R209, R209, R251 ;  /* 0x000000fbd1d17221 */ /* 0x008fc80000000000 */
[----:B------:R-:W-:Y:S01]  /*1bc20*/  @!P0 FMUL R218, R209, R218 ;  /* 0x000000dad1da8220 */ /* 0x000fe20000400000 */
[----:B------:R-:W-:Y:S01]  /*1bc30*/  @!P0 ISETP.GE.AND P1, PT, R215, R212, PT ;  /* 0x000000d4d700820c */ /* 0x000fe20003f26270 */
[----:B------:R-:W-:Y:S01]  /*1bc40*/  @!P0 IMAD R209, R0, 0x200, R246 ;  /* 0x0000020000d18824 */ /* 0x000fe200078e02f6 */
[----:B------:R-:W3:Y:S02]  /*1bc50*/  SHFL.DOWN PT, R212, R206, 0x10, 0x1f ;  /* 0x0a001f00ced47f89 */ /* 0x000ee400000e0000 */
[----:B------:R-:W-:Y:S01]  /*1bc60*/  @!P0 FSEL R218, R218, -1.00000000000000000000e+09, !P1 ;  /* 0xce6e6b28dada8808 */ /* 0x000fe20004800000 */
[----:B-1----:R-:W-:-:S04]  /*1bc70*/  FADD R210, R210, R220 ;  /* 0x000000dcd2d27221 */ /* 0x002fc80000000000 */
[----:B------:R-:W-:Y:S04]  /*1bc80*/  @!P0 STS [R209+0x409c], R218 ;  /* 0x00409cdad1008388 */ /* 0x000fe80000000800 */
[----:B------:R-:W-:Y:S04]  /*1bc90*/  @!P0 LDS R215, [R246+0x80a0] ;  /* 0x0080a000f6d78984 */ /* 0x000fe80000000800 */
[----:B------:R-:W1:Y:S01]  /*1bca0*/  SHFL.DOWN PT, R251, R210, 0x4, 0x1f ;  /* 0x08801f00d2fb7f89 */ /* 0x000e6200000e0000 */
[----:B0-----:R-:W-:Y:S02]  /*1bcb0*/  FADD R211, R211, R219 ;  /* 0x000000dbd3d37221 */ /* 0x001fe40000000000 */
[----:B------:R-:W0:Y:S03]  /*1bcc0*/  @!P0 LDC R219, c[0x0][0x3a8] ;  /* 0x0000ea00ffdb8b82 */ /* 0x000e260000000800 */
[----:B------:R-:W1:Y:S01]  /*1bcd0*/  SHFL.DOWN PT, R209, R211, 0x1, 0x1f ;  /* 0x08201f00d3d17f89 */ /* 0x000e6200000e0000 */
[----:B---3--:R-:W-:-:S05]  /*1bce0*/  FADD R206, R206, R212 ;  /* 0x000000d4cece7221 */ /* 0x008fca0000000000 */
[----:B------:R-:W3:Y:S01]  /*1bcf0*/  SHFL.DOWN PT, R218, R206, 0x8, 0x1f ;  /* 0x09001f00ceda7f89 */ /* 0x000ee200000e0000 */
[----:B------:R-:W-:-:S06]  /*1bd00*/  @!P0 LEA R212, R0, UR5, 0x2 ;  /* 0x0000000500d48c11 */ /* 0x000fcc000f8e10ff */
[----:B------:R-:W2:Y:S01]  /*1bd10*/  @!P0 LDL R212, [R212] ;  /* 0x00000000d4d48983 */ /* 0x000ea20000100800 */
[----:B-1----:R-:W-:-:S05]  /*1bd20*/  FADD R210, R210, R251 ;  /* 0x000000fbd2d27221 */ /* 0x002fca0000000000 */
[----:B------:R-:W1:Y:S01]  /*1bd30*/  SHFL.DOWN PT, R251, R210, 0x2, 0x1f ;  /* 0x08401f00d2fb7f89 */ /* 0x000e6200000e0000 */
[----:B------:R-:W-:-:S04]  /*1bd40*/  FADD R209, R211, R209 ;  /* 0x000000d1d3d17221 */ /* 0x000fc80000000000 */
[----:B0-----:R-:W-:Y:S01]  /*1bd50*/  @!P0 FMUL R209, R209, R219 ;  /* 0x000000dbd1d18220 */ /* 0x001fe20000400000 */
[----:B----4-:R-:W-:Y:S01]  /*1bd60*/  @!P0 ISETP.GE.AND P2, PT, R214, R215, PT ;  /* 0x000000d7d600820c */ /* 0x010fe20003f46270 */
[----:B------:R-:W0:Y:S01]  /*1bd70*/  SHFL.DOWN PT, R211, R205, 0x10, 0x1f ;  /* 0x0a001f00cdd37f89 */ /* 0x000e2200000e0000 */
[----:B------:R-:W-:Y:S02]  /*1bd80*/  @!P0 LEA R214, R0, R246, 0x9 ;  /* 0x000000f600d68211 */ /* 0x000fe400078e48ff */
[----:B------:R-:W-:Y:S01]  /*1bd90*/  @!P0 FSEL R209, R209, -1.00000000000000000000e+09, !P2 ;  /* 0xce6e6b28d1d18808 */ /* 0x000fe20005000000 */
[----:B---3--:R-:W-:Y:S02]  /*1bda0*/  FADD R206, R206, R218 ;  /* 0x000000dacece7221 */ /* 0x008fe40000000000 */
[----:B------:R-:W3:Y:S02]  /*1bdb0*/  @!P0 LDC R218, c[0x0][0x3a8] ;  /* 0x0000ea00ffda8b82 */ /* 0x000ee40000000800 */
[----:B------:R-:W-:Y:S04]  /*1bdc0*/  @!P0 STS [R214+0x40a0], R209 ;  /* 0x0040a0d1d6008388 */ /* 0x000fe80000000800 */
[----:B------:R-:W-:Y:S04]  /*1bdd0*/  @!P0 LDS R214, [R246+0x80a4] ;  /* 0x0080a400f6d68984 */ /* 0x000fe80000000800 */
[----:B------:R-:W4:Y:S01]  /*1bde0*/  SHFL.DOWN PT, R219, R206, 0x4, 0x1f ;  /* 0x08801f00cedb7f89 */ /* 0x000f2200000e0000 */
[----:B-1----:R-:W-:-:S05]  /*1bdf0*/  FADD R210, R210, R251 ;  /* 0x000000fbd2d27221 */ /* 0x002fca0000000000 */
[----:B------:R-:W1:Y:S01]  /*1be00*/  SHFL.DOWN PT, R209, R210, 0x1, 0x1f ;  /* 0x08201f00d2d17f89 */ /* 0x000e6200000e0000 */
[----:B0-----:R-:W-:-:S05]  /*1be10*/  FADD R205, R205, R211 ;  /* 0x000000d3cdcd7221 */ /* 0x001fca0000000000 */
[----:B------:R-:W0:Y:S01]  /*1be20*/  SHFL.DOWN PT, R215, R205, 0x8, 0x1f ;  /* 0x09001f00cdd77f89 */ /* 0x000e2200000e0000 */
[----:B------:R-:W-:-:S06]  /*1be30*/  @!P0 LEA R211, R0, UR5, 0x2 ;  /* 0x0000000500d38c11 */ /* 0x000fcc000f8e10ff */
[----:B------:R-:W2:Y:S01]  /*1be40*/  @!P0 LDL R211, [R211] ;  /* 0x00000000d3d38983 */ /* 0x000ea20000100800 */
[----:B----4-:R-:W-:-:S05]  /*1be50*/  FADD R206, R206, R219 ;  /* 0x000000dbcece7221 */ /* 0x010fca0000000000 */
[----:B------:R-:W4:Y:S01]  /*1be60*/  SHFL.DOWN PT, R251, R206, 0x2, 0x1f ;  /* 0x08401f00cefb7f89 */ /* 0x000f2200000e0000 */
[----:B-1----:R-:W-:-:S04]  /*1be70*/  FADD R209, R210, R209 ;  /* 0x000000d1d2d17221 */ /* 0x002fc80000000000 */
[----:B---3--:R-:W-:Y:S01]  /*1be80*/  @!P0 FMUL R209, R209, R218 ;  /* 0x000000dad1d18220 */ /* 0x008fe20000400000 */
[----:B------:R-:W-:Y:S02]  /*1be90*/  @!P0 ISETP.GE.AND P2, PT, R213, R214, PT ;  /* 0x000000d6d500820c */ /* 0x000fe40003f46270 */
[----:B------:R-:W-:Y:S01]  /*1bea0*/  @!P0 LEA R214, R0, R246, 0x9 ;  /* 0x000000f600d68211 */ /* 0x000fe200078e48ff */
[----:B------:R-:W1:Y:S01]  /*1beb0*/  SHFL.DOWN PT, R213, R204, 0x10, 0x1f ;  /* 0x0a001f00ccd57f89 */ /* 0x000e6200000e0000 */
[----:B------:R-:W-:Y:S01]  /*1bec0*/  @!P0 FSEL R209, R209, -1.00000000000000000000e+09, !P2 ;  /* 0xce6e6b28d1d18808 */ /* 0x000fe20005000000 */
[----:B0-----:R-:W-:-:S04]  /*1bed0*/  FADD R205, R205, R215 ;  /* 0x000000d7cdcd7221 */ /* 0x001fc80000000000 */
[----:B------:R0:W-:Y:S04]  /*1bee0*/  @!P0 STS [R214+0x40a4], R209 ;  /* 0x0040a4d1d6008388 */ /* 0x0001e80000000800 */
[----:B------:R-:W-:Y:S04]  /*1bef0*/  @!P0 LDS R215, [R246+0x80a8] ;  /* 0x0080a800f6d78984 */ /* 0x000fe80000000800 */
[----:B------:R-:W3:Y:S01]  /*1bf00*/  SHFL.DOWN PT, R219, R205, 0x4, 0x1f ;  /* 0x08801f00cddb7f89 */ /* 0x000ee200000e0000 */
[----:B----4-:R-:W-:Y:S01]  /*1bf10*/  FADD R210, R206, R251 ;  /* 0x000000fbced27221 */ /* 0x010fe20000000000 */
[----:B0-----:R-:W0:Y:S04]  /*1bf20*/  @!P0 LDC R214, c[0x0][0x3a8] ;  /* 0x0000ea00ffd68b82 */ /* 0x001e280000000800 */
[----:B------:R-:W4:Y:S01]  /*1bf30*/  SHFL.DOWN PT, R209, R210, 0x1, 0x1f ;  /* 0x08201f00d2d17f89 */ /* 0x000f2200000e0000 */
[----:B-1----:R-:W-:-:S05]  /*1bf40*/  FADD R213, R204, R213 ;  /* 0x000000d5ccd57221 */ /* 0x002fca0000000000 */
[----:B------:R-:W1:Y:S01]  /*1bf50*/  SHFL.DOWN PT, R218, R213, 0x8, 0x1f ;  /* 0x09001f00d5da7f89 */ /* 0x000e6200000e0000 */
[----:B---3--:R-:W-:Y:S01]  /*1bf60*/  FADD R205, R205, R219 ;  /* 0x000000dbcdcd7221 */ /* 0x008fe20000000000 */
[----:B------:R-:W-:-:S04]  /*1bf70*/  @!P0 LEA R204, R0, UR5, 0x2 ;  /* 0x0000000500cc8c11 */ /* 0x000fc8000f8e10ff */
[----:B------:R-:W3:Y:S01]  /*1bf80*/  SHFL.DOWN PT, R206, R205, 0x2, 0x1f ;  /* 0x08401f00cdce7f89 */ /* 0x000ee200000e0000 */
[----:B----4-:R-:W-:-:S03]  /*1bf90*/  FADD R209, R210, R209 ;  /* 0x000000d1d2d17221 */ /* 0x010fc60000000000 */
[----:B------:R-:W4:Y:S01]  /*1bfa0*/  @!P0 LDL R204, [R204] ;  /* 0x00000000cccc8983 */ /* 0x000f220000100800 */
[----:B0-----:R-:W-:Y:S01]  /*1bfb0*/  @!P0 FMUL R214, R209, R214 ;  /* 0x000000d6d1d68220 */ /* 0x001fe20000400000 */
[----:B------:R-:W-:Y:S02]  /*1bfc0*/  @!P0 ISETP.GE.AND P2, PT, R216, R215, PT ;  /* 0x000000d7d800820c */ /* 0x000fe40003f46270 */
[----:B------:R-:W-:Y:S02]  /*1bfd0*/  @!P0 LEA R209, R0, R246, 0x9 ;  /* 0x000000f600d18211 */ /* 0x000fe400078e48ff */
[----:B------:R-:W-:Y:S01]  /*1bfe0*/  @!P0 FSEL R215, R214, -1.00000000000000000000e+09, !P2 ;  /* 0xce6e6b28d6d78808 */ /* 0x000fe20005000000 */
[----:B-1----:R-:W-:Y:S01]  /*1bff0*/  FADD R210, R213, R218 ;  /* 0x000000dad5d27221 */ /* 0x002fe20000000000 */
[----:B------:R-:W0:Y:S04]  /*1c000*/  SHFL.DOWN PT, R214, R203, 0x10, 0x1f ;  /* 0x0a001f00cbd67f89 */ /* 0x000e2800000e0000 */
[----:B------:R1:W-:Y:S04]  /*1c010*/  @!P0 STS [R209+0x40a8], R215 ;  /* 0x0040a8d7d1008388 */ /* 0x0003e80000000800 */
[----:B------:R-:W-:Y:S04]  /*1c020*/  @!P0 LDS R213, [R246+0x80ac] ;  /* 0x0080ac00f6d58984 */ /* 0x000fe80000000800 */
[----:B------:R-:W0:Y:S01]  /*1c030*/  SHFL.DOWN PT, R216, R210, 0x4, 0x1f ;  /* 0x08801f00d2d87f89 */ /* 0x000e2200000e0000 */
[----:B---3--:R-:W-:Y:S01]  /*1c040*/  FADD R205, R205, R206 ;  /* 0x000000cecdcd7221 */ /* 0x008fe20000000000 */
[----:B-1----:R-:W1:Y:S04]  /*1c050*/  @!P0 LDC R209, c[0x0][0x3a8] ;  /* 0x0000ea00ffd18b82 */ /* 0x002e680000000800 */
[----:B------:R-:W3:Y:S01]  /*1c060*/  SHFL.DOWN PT, R206, R205, 0x1, 0x1f ;  /* 0x08201f00cdce7f89 */ /* 0x000ee200000e0000 */
[----:B0-----:R-:W-:-:S05]  /*1c070*/  FADD R203, R203, R214 ;  /* 0x000000d6cbcb7221 */ /* 0x001fca0000000000 */
[----:B------:R-:W0:Y:S01]  /*1c080*/  SHFL.DOWN PT, R215, R203, 0x8, 0x1f ;  /* 0x09001f00cbd77f89 */ /* 0x000e2200000e0000 */
[----:B------:R-:W-:-:S05]  /*1c090*/  FADD R210, R210, R216 ;  /* 0x000000d8d2d27221 */ /* 0x000fca0000000000 */
[----:B------:R-:W0:Y:S01]  /*1c0a0*/  SHFL.DOWN PT, R214, R210, 0x2, 0x1f ;  /* 0x08401f00d2d67f89 */ /* 0x000e2200000e0000 */
[----:B---3--:R-:W-:Y:S01]  /*1c0b0*/  FADD R205, R205, R206 ;  /* 0x000000cecdcd7221 */ /* 0x008fe20000000000 */
[----:B------:R-:W-:-:S03]  /*1c0c0*/  @!P0 LEA R206, R0, UR5, 0x2 ;  /* 0x0000000500ce8c11 */ /* 0x000fc6000f8e10ff */
[----:B-1----:R-:W-:Y:S01]  /*1c0d0*/  @!P0 FMUL R209, R205, R209 ;  /* 0x000000d1cdd18220 */ /* 0x002fe20000400000 */
[----:B------:R-:W-:Y:S02]  /*1c0e0*/  @!P0 ISETP.GE.AND P2, PT, R217, R213, PT ;  /* 0x000000d5d900820c */ /* 0x000fe40003f46270 */
[----:B------:R-:W3:Y:S01]  /*1c0f0*/  @!P0 LDL R206, [R206] ;  /* 0x00000000cece8983 */ /* 0x000ee20000100800 */
[----:B------:R-:W-:Y:S01]  /*1c100*/  @!P0 IMAD R216, R0, 0x200, R246 ;  /* 0x0000020000d88824 */ /* 0x000fe200078e02f6 */
[----:B------:R-:W-:Y:S02]  /*1c110*/  @!P0 FSEL R209, R209, -1.00000000000000000000e+09, !P2 ;  /* 0xce6e6b28d1d18808 */ /* 0x000fe40005000000 */
[----:B------:R-:W1:Y:S01]  /*1c120*/  SHFL.DOWN PT, R217, R202, 0x10, 0x1f ;  /* 0x0a001f00cad97f89 */ /* 0x000e6200000e0000 */
[----:B0-----:R-:W-:-:S03]  /*1c130*/  FADD R203, R203, R215 ;  /* 0x000000d7cbcb7221 */ /* 0x001fc60000000000 */
[----:B------:R0:W-:Y:S04]  /*1c140*/  @!P0 STS [R216+0x40ac], R209 ;  /* 0x0040acd1d8008388 */ /* 0x0001e80000000800 */
[----:B------:R-:W-:Y:S04]  /*1c150*/  @!P0 LDS R209, [R246+0x80b0] ;  /* 0x0080b000f6d18984 */ /* 0x000fe80000000800 */
[----:B------:R-:W1:Y:S01]  /*1c160*/  SHFL.DOWN PT, R218, R203, 0x4, 0x1f ;  /* 0x08801f00cbda7f89 */ /* 0x000e6200000e0000 */
[----:B------:R-:W-:Y:S01]  /*1c170*/  FADD R210, R210, R214 ;  /* 0x000000d6d2d27221 */ /* 0x000fe20000000000 */
[----:B0-----:R-:W0:Y:S04]  /*1c180*/  @!P0 LDC R216, c[0x0][0x3a8] ;  /* 0x0000ea00ffd88b82 */ /* 0x001e280000000800 */
        /* <DEDUP_REMOVED lines=8> */
[----:B--2---:R-:W-:Y:S02]  /*1c210*/  @!P0 ISETP.GE.AND P2, PT, R208, R209, PT ;  /* 0x000000d1d000820c */ /* 0x004fe40003f46270 */
[----:B------:R-:W2:Y:S01]  /*1c220*/  @!P0 LDL R210, [R210] ;  /* 0x00000000d2d28983 */ /* 0x000ea20000100800 */
[----:B------:R-:W-:Y:S02]  /*1c230*/  @!P0 LEA R217, R0, R246, 0x9 ;  /* 0x000000f600d98211 */ /* 0x000fe400078e48ff */
[----:B------:R-:W-:Y:S01]  /*1c240*/  @!P0 FSEL R216, R216, -1.00000000000000000000e+09, !P2 ;  /* 0xce6e6b28d8d88808 */ /* 0x000fe20005000000 */
[----:B------:R-:W0:Y:S01]  /*1c250*/  SHFL.DOWN PT, R218, R201, 0x10, 0x1f ;  /* 0x0a001f00c9da7f89 */ /* 0x000e2200000e0000 */
[----:B-1----:R-:W-:-:S03]  /*1c260*/  FADD R202, R202, R215 ;  /* 0x000000d7caca7221 */ /* 0x002fc60000000000 */
[----:B------:R1:W-:Y:S04]  /*1c270*/  @!P0 STS [R217+0x40b0], R216 ;  /* 0x0040b0d8d9008388 */ /* 0x0003e80000000800 */
[----:B------:R-:W-:Y:S04]  /*1c280*/  @!P0 LDS R208, [R246+0x80b4] ;  /* 0x0080b400f6d08984 */ /* 0x000fe80000000800 */
[----:B------:R-:W0:Y:S01]  /*1c290*/  SHFL.DOWN PT, R215, R202, 0x4, 0x1f ;  /* 0x08801f00cad77f89 */ /* 0x000e2200000e0000 */
[----:B------:R-:W-:Y:S01]  /*1c2a0*/  FADD R203, R203, R214 ;  /* 0x000000d6cbcb7221 */ /* 0x000fe20000000000 */
[----:B-1----:R-:W1:Y:S04]  /*1c2b0*/  @!P0 LDC R216, c[0x0][0x3a8] ;  /* 0x0000ea00ffd88b82 */ /* 0x002e680000000800 */
        /* <DEDUP_REMOVED lines=9> */
[----:B------:R1:W2:Y:S02]  /*1c350*/  @!P0 LDL R207, [R201] ;  /* 0x00000000c9cf8983 */ /* 0x0002a40000100800 */
[----:B------:R-:W-:Y:S02]  /*1c360*/  @!P0 FSEL R216, R216, -1.00000000000000000000e+09, !P2 ;  /* 0xce6e6b28d8d88808 */ /* 0x000fe40005000000 */
[----:B------:R-:W1:Y:S01]  /*1c370*/  SHFL.DOWN PT, R213, R200, 0x10, 0x1f ;  /* 0x0a001f00c8d57f89 */ /* 0x000e6200000e0000 */
[----:B0-----:R-:W-:-:S03]  /*1c380*/  FADD R214, R214, R218 ;  /* 0x000000dad6d67221 */ /* 0x001fc60000000000 */
[----:B------:R0:W-:Y:S04]  /*1c390*/  @!P0 STS [R217+0x40b4], R216 ;  /* 0x0040b4d8d9008388 */ /* 0x0001e80000000800 */
[----:B------:R-:W-:Y:S01]  /*1c3a0*/  @!P0 LDS R216, [R246+0x80b8] ;  /* 0x0080b800f6d88984 */ /* 0x000fe20000000800 */
[----:B------:R-:W-:-:S03]  /*1c3b0*/  FADD R215, R215, R202 ;  /* 0x000000cad7d77221 */ /* 0x000fc60000000000 */
[----:B-1----:R-:W1:Y:S01]  /*1c3c0*/  SHFL.DOWN PT, R201, R214, 0x4, 0x1f ;  /* 0x08801f00d6c97f89 */ /* 0x002e6200000e0000 */
[----:B0-----:R-:W0:Y:S03]  /*1c3d0*/  @!P0 LDC R217, c[0x0][0x3a8] ;  /* 0x0000ea00ffd98b82 */ /* 0x001e260000000800 */
[----:B------:R-:W1:Y:S01]  /*1c3e0*/  SHFL.DOWN PT, R209, R215, 0x1, 0x1f ;  /* 0x08201f00d7d17f89 */ /* 0x000e6200000e0000 */
[----:B------:R-:W-:-:S05]  /*1c3f0*/  FADD R213, R200, R213 ;  /* 0x000000d5c8d57221 */ /* 0x000fca0000000000 */
[----:B------:R-:W0:Y:S01]  /*1c400*/  SHFL.DOWN PT, R208, R213, 0x8, 0x1f ;  /* 0x09001f00d5d07f89 */ /* 0x000e2200000e0000 */
[----:B-1----:R-:W-:Y:S01]  /*1c410*/  FADD R214, R214, R201 ;  /* 0x000000c9d6d67221 */ /* 0x002fe20000000000 */
[----:B------:R-:W-:-:S04]  /*1c420*/  FADD R200, R215, R209 ;  /* 0x000000d1d7c87221 */ /* 0x000fc80000000000 */
[----:B------:R-:W1:Y:S01]  /*1c430*/  SHFL.DOWN PT, R201, R214, 0x2, 0x1f ;  /* 0x08401f00d6c97f89 */ /* 0x000e6200000e0000 */
[----:B------:R-:W-:Y:S01]  /*1c440*/  @!P0 LEA R209, R0, UR5, 0x2 ;  /* 0x0000000500d18c11 */ /* 0x000fe2000f8e10ff */
[----:B0-----:R-:W-:Y:S01]  /*1c450*/  @!P0 FMUL R200, R200, R217 ;  /* 0x000000d9c8c88220 */ /* 0x001fe20000400000 */
[----:B------:R-:W-:-:S04]  /*1c460*/  @!P0 ISETP.GE.AND P2, PT, R212, R216, PT ;  /* 0x000000d8d400820c */ /* 0x000fc80003f46270 */
[----:B------:R-:W2:Y:S01]  /*1c470*/  @!P0 LDL R209, [R209] ;  /* 0x00000000d1d18983 */ /* 0x000ea20000100800 */
        /* <DEDUP_REMOVED lines=8> */
[----:B----4-:R-:W1:Y:S04]  /*1c500*/  @!P0 LDC R215, c[0x0][0x3a8] ;  /* 0x0000ea00ffd78b82 */ /* 0x010e680000000800 */
[----:B------:R-:W4:Y:S01]  /*1c510*/  SHFL.DOWN PT, R202, R214, 0x1, 0x1f ;  /* 0x08201f00d6ca7f89 */ /* 0x000f2200000e0000 */
[----:B0-----:R-:W-:-:S05]  /*1c520*/  FADD R208, R199, R216 ;  /* 0x000000d8c7d07221 */ /* 0x001fca0000000000 */
[----:B------:R-:W0:Y:S01]  /*1c530*/  SHFL.DOWN PT, R216, R208, 0x8, 0x1f ;  /* 0x09001f00d0d87f89 */ /* 0x000e2200000e0000 */
[----:B------:R-:W-:Y:S01]  /*1c540*/  FADD R213, R213, R217 ;  /* 0x000000d9d5d57221 */ /* 0x000fe20000000000 */
[----:B------:R-:W-:-:S04]  /*1c550*/  @!P0 LEA R199, R0, UR5, 0x2 ;  /* 0x0000000500c78c11 */ /* 0x000fc8000f8e10ff */
[----:B------:R-:W0:Y:S01]  /*1c560*/  SHFL.DOWN PT, R201, R213, 0x2, 0x1f ;  /* 0x08401f00d5c97f89 */ /* 0x000e2200000e0000 */
[----:B----4-:R-:W-:-:S03]  /*1c570*/  FADD R202, R214, R202 ;  /* 0x000000cad6ca7221 */ /* 0x010fc60000000000 */
[----:B------:R-:W4:Y:S01]  /*1c580*/  @!P0 LDL R199, [R199] ;  /* 0x00000000c7c78983 */ /* 0x000f220000100800 */
[----:B-1----:R-:W-:Y:S01]  /*1c590*/  @!P0 FMUL R202, R202, R215 ;  /* 0x000000d7caca8220 */ /* 0x002fe20000400000 */
[----:B------:R-:W-:Y:S01]  /*1c5a0*/  @!P0 ISETP.GE.AND P2, PT, R211, R200, PT ;  /* 0x000000c8d300820c */ /* 0x000fe20003f46270 */
[----:B------:R-:W1:Y:S01]  /*1c5b0*/  @!P0 LDC R215, c[0x0][0x3a8] ;  /* 0x0000ea00ffd78b82 */ /* 0x000e620000000800 */
[----:B------:R-:W-:Y:S01]  /*1c5c0*/  @!P0 LEA R214, R0, R246, 0x9 ;  /* 0x000000f600d68211 */ /* 0x000fe200078e48ff */
[----:B------:R-:W3:Y:S01]  /*1c5d0*/  SHFL.DOWN PT, R200, R198, 0x10, 0x1f ;  /* 0x0a001f00c6c87f89 */ /* 0x000ee200000e0000 */
[----:B------:R-:W-:Y:S01]  /*1c5e0*/  @!P0 FSEL R202, R202, -1.00000000000000000000e+09, !P2 ;  /* 0xce6e6b28caca8808 */ /* 0x000fe20005000000 */
[----:B0-----:R-:W-:-:S04]  /*1c5f0*/  FADD R208, R208, R216 ;  /* 0x000000d8d0d07221 */ /* 0x001fc80000000000 */
[----:B------:R-:W-:Y:S04]  /*1c600*/  @!P0 STS [R214+0x40bc], R202 ;  /* 0x0040bccad6008388 */ /* 0x000fe80000000800 */
[----:B------:R-:W-:Y:S04]  /*1c610*/  @!P0 LDS R214, [R246+0x80c0] ;  /* 0x0080c000f6d68984 */ /* 0x000fe80000000800 */
[----:B------:R-:W0:Y:S01]  /*1c620*/  SHFL.DOWN PT, R211, R208, 0x4, 0x1f ;  /* 0x08801f00d0d37f89 */ /* 0x000e2200000e0000 */
[----:B------:R-:W-:-:S05]  /*1c630*/  FADD R213, R213, R201 ;  /* 0x000000c9d5d57221 */ /* 0x000fca0000000000 */
[----:B------:R-:W1:Y:S01]  /*1c640*/  SHFL.DOWN PT, R201, R213, 0x1, 0x1f ;  /* 0x08201f00d5c97f89 */ /* 0x000e6200000e0000 */
[----:B---3--:R-:W-:-:S05]  /*1c650*/  FADD R198, R198, R200 ;  /* 0x000000c8c6c67221 */ /* 0x008fca0000000000 */
[----:B------:R-:W3:Y:S01]  /*1c660*/  SHFL.DOWN PT, R205, R198, 0x8, 0x1f ;  /* 0x09001f00c6cd7f89 */ /* 0x000ee200000e0000 */
[----:B0-----:R-:W-:-:S05]  /*1c670*/  FADD R208, R208, R211 ;  /* 0x000000d3d0d07221 */ /* 0x001fca0000000000 */
[----:B------:R-:W0:Y:S01]  /*1c680*/  SHFL.DOWN PT, R200, R208, 0x2, 0x1f ;  /* 0x08401f00d0c87f89 */ /* 0x000e2200000e0000 */
[----:B-1----:R-:W-:Y:S01]  /*1c690*/  FADD R213, R213, R201 ;  /* 0x000000c9d5d57221 */ /* 0x002fe20000000000 */
[----:B------:R-:W-:-:S03]  /*1c6a0*/  @!P0 LEA R201, R0, UR5, 0x2 ;  /* 0x0000000500c98c11 */ /* 0x000fc6000f8e10ff */
[----:B------:R-:W-:Y:S01]  /*1c6b0*/  @!P0 FMUL R213, R213, R215 ;  /* 0x000000d7d5d58220 */ /* 0x000fe20000400000 */
[----:B------:R-:W-:Y:S02]  /*1c6c0*/  @!P0 ISETP.GE.AND P2, PT, R204, R214, PT ;  /* 0x000000d6cc00820c */ /* 0x000fe40003f46270 */
[----:B------:R-:W4:Y:S01]  /*1c6d0*/  @!P0 LDL R201, [R201] ;  /* 0x00000000c9c98983 */ /* 0x000f220000100800 */
[----:B------:R-:W-:Y:S01]  /*1c6e0*/  @!P0 IMAD R214, R0, 0x200, R246 ;  /* 0x0000020000d68824 */ /* 0x000fe200078e02f6 */
[----:B------:R-:W-:Y:S02]  /*1c6f0*/  @!P0 FSEL R213, R213, -1.00000000000000000000e+09, !P2 ;  /* 0xce6e6b28d5d58808 */ /* 0x000fe40005000000 */
[----:B------:R-:W1:Y:S01]  /*1c700*/  SHFL.DOWN PT, R204, R197, 0x10, 0x1f ;  /* 0x0a001f00c5cc7f89 */ /* 0x000e6200000e0000 */
[----:B---3--:R-:W-:-:S03]  /*1c710*/  FADD R205, R198, R205 ;  /* 0x000000cdc6cd7221 */ /* 0x008fc60000000000 */
[----:B------:R3:W-:Y:S04]  /*1c720*/  @!P0 STS [R214+0x40c0], R213 ;  /* 0x0040c0d5d6008388 */ /* 0x0007e80000000800 */
[----:B------:R-:W-:Y:S04]  /*1c730*/  @!P0 LDS R213, [R246+0x80c4] ;  /* 0x0080c400f6d58984 */ /* 0x000fe80000000800 */
[----:B------:R-:W1:Y:S01]  /*1c740*/  SHFL.DOWN PT, R217, R205, 0x4, 0x1f ;  /* 0x08801f00cdd97f89 */ /* 0x000e6200000e0000 */
[----:B0-----:R-:W-:Y:S01]  /*1c750*/  FADD R208, R208, R200 ;  /* 0x000000c8d0d07221 */ /* 0x001fe20000000000 */
[----:B---3--:R-:W0:Y:S04]  /*1c760*/  @!P0 LDC R214, c[0x0][0x3a8] ;  /* 0x0000ea00ffd68b82 */ /* 0x008e280000000800 */
[----:B------:R-:W3:Y:S01]  /*1c770*/  SHFL.DOWN PT, R203, R208, 0x1, 0x1f ;  /* 0x08201f00d0cb7f89 */ /* 0x000ee200000e0000 */
[----:B-1----:R-:W-:-:S05]  /*1c780*/  FADD R198, R197, R204 ;  /* 0x000000ccc5c67221 */ /* 0x002fca0000000000 */
[----:B------:R-:W1:Y:S01]  /*1c790*/  SHFL.DOWN PT, R222, R198, 0x8, 0x1f ;  /* 0x09001f00c6de7f89 */ /* 0x000e6200000e0000 */
[----:B------:R-:W-:-:S05]  /*1c7a0*/  FADD R205, R205, R217 ;  /* 0x000000d9cdcd7221 */ /* 0x000fca0000000000 */
[----:B------:R-:W1:Y:S01]  /*1c7b0*/  SHFL.DOWN PT, R200, R205, 0x2, 0x1f ;  /* 0x08401f00cdc87f89 */ /* 0x000e6200000e0000 */
[----:B---3--:R-:W-:Y:S01]  /*1c7c0*/  FADD R197, R208, R203 ;  /* 0x000000cbd0c57221 */ /* 0x008fe20000000000 */
[----:B------:R-:W-:-:S03]  /*1c7d0*/  @!P0 LEA R203, R0, UR5, 0x2 ;  /* 0x0000000500cb8c11 */ /* 0x000fc6000f8e10ff */
[----:B0-----:R-:W-:Y:S01]  /*1c7e0*/  @!P0 FMUL R197, R197, R214 ;  /* 0x000000d6c5c58220 */ /* 0x001fe20000400000 */
[----:B------:R-:W-:Y:S02]  /*1c7f0*/  @!P0 ISETP.GE.AND P2, PT, R206, R213, PT ;  /* 0x000000d5ce00820c */ /* 0x000fe40003f46270 */
[----:B------:R-:W3:Y:S01]  /*1c800*/  @!P0 LDL R203, [R203] ;  /* 0x00000000cbcb8983 */ /* 0x000ee20000100800 */
[----:B------:R-:W-:Y:S01]  /*1c810*/  @!P0 LEA R213, R0, R246, 0x9 ;  /* 0x000000f600d58211 */ /* 0x000fe200078e48ff */
[----:B------:R-:W0:Y:S01]  /*1c820*/  @!P0 LDC R214, c[0x0][0x3a8] ;  /* 0x0000ea00ffd68b82 */ /* 0x000e220000000800 */
[----:B------:R-:W-:Y:S01]  /*1c830*/  @!P0 FSEL R197, R197, -1.00000000000000000000e+09, !P2 ;  /* 0xce6e6b28c5c58808 */ /* 0x000fe20005000000 */
[----:B------:R-:W0:Y:S01]  /*1c840*/  SHFL.DOWN PT, R204, R196, 0x10, 0x1f ;  /* 0x0a001f00c4cc7f89 */ /* 0x000e2200000e0000 */
[----:B-1----:R-:W-:-:S03]  /*1c850*/  FADD R222, R198, R222 ;  /* 0x000000dec6de7221 */ /* 0x002fc60000000000 */
[----:B------:R-:W-:Y:S04]  /*1c860*/  @!P0 STS [R213+0x40c4], R197 ;  /* 0x0040c4c5d5008388 */ /* 0x000fe80000000800 */
[----:B------:R-:W-:Y:S04]  /*1c870*/  @!P0 LDS R197, [R246+0x80c8] ;  /* 0x0080c800f6c58984 */ /* 0x000fe80000000800 */
[----:B------:R-:W1:Y:S01]  /*1c880*/  SHFL.DOWN PT, R216, R222, 0x4, 0x1f ;  /* 0x08801f00ded87f89 */ /* 0x000e6200000e0000 */
[----:B------:R-:W-:-:S05]  /*1c890*/  FADD R205, R205, R200 ;  /* 0x000000c8cdcd7221 */ /* 0x000fca0000000000 */
[----:B------:R-:W1:Y:S01]  /*1c8a0*/  SHFL.DOWN PT, R212, R205, 0x1, 0x1f ;  /* 0x08201f00cdd47f89 */ /* 0x000e6200000e0000 */
[----:B0-----:R-:W-:-:S05]  /*1c8b0*/  FADD R198, R196, R204 ;  /* 0x000000ccc4c67221 */ /* 0x001fca0000000000 */
[----:B------:R-:W0:Y:S01]  /*1c8c0*/  SHFL.DOWN PT, R206, R198, 0x8, 0x1f ;  /* 0x09001f00c6ce7f89 */ /* 0x000e2200000e0000 */
[----:B-1----:R-:W-:-:S05]  /*1c8d0*/  FADD R222, R222, R216 ;  /* 0x000000d8dede7221 */ /* 0x002fca0000000000 */
[----:B------:R-:W1:Y:S01]  /*1c8e0*/  SHFL.DOWN PT, R200, R222, 0x2, 0x1f ;  /* 0x08401f00dec87f89 */ /* 0x000e6200000e0000 */
[----:B------:R-:W-:Y:S01]  /*1c8f0*/  FADD R196, R205, R212 ;  /* 0x000000d4cdc47221 */ /* 0x000fe20000000000 */
[----:B------:R-:W-:-:S03]  /*1c900*/  @!P0 LEA R205, R0, UR5, 0x2 ;  /* 0x0000000500cd8c11 */ /* 0x000fc6000f8e10ff */
[----:B------:R-:W-:Y:S01]  /*1c910*/  @!P0 FMUL R196, R196, R214 ;  /* 0x000000d6c4c48220 */ /* 0x000fe20000400000 */
[----:B--2---:R-:W-:Y:S02]  /*1c920*/  @!P0 ISETP.GE.AND P2, PT, R210, R197, PT ;  /* 0x000000c5d200820c */ /* 0x004fe40003f46270 */
[----:B------:R-:W2:Y:S01]  /*1c930*/  @!P0 LDL R205, [R205] ;  /* 0x00000000cdcd8983 */ /* 0x000ea20000100800 */
[----:B------:R-:W-:Y:S02]  /*1c940*/  @!P0 LEA R197, R0, R246, 0x9 ;  /* 0x000000f600c58211 */ /* 0x000fe400078e48ff */
[----:B------:R-:W-:Y:S01]  /*1c950*/  @!P0 FSEL R196, R196, -1.00000000000000000000e+09, !P2 ;  /* 0xce6e6b28c4c48808 */ /* 0x000fe20005000000 */
[----:B------:R-:W1:Y:S01]  /*1c960*/  SHFL.DOWN PT, R210, R195, 0x10, 0x1f ;  /* 0x0a001f00c3d27f89 */ /* 0x000e6200000e0000 */
[----:B0-----:R-:W-:-:S03]  /*1c970*/  FADD R198, R198, R206 ;  /* 0x000000cec6c67221 */ /* 0x001fc60000000000 */
[----:B------:R0:W-:Y:S04]  /*1c980*/  @!P0 STS [R197+0x40c8], R196 ;  /* 0x0040c8c4c5008388 */ /* 0x0001e80000000800 */
[----:B------:R-:W-:Y:S04]  /*1c990*/  @!P0 LDS R196, [R246+0x80cc] ;  /* 0x0080cc00f6c48984 */ /* 0x000fe80000000800 */
[----:B------:R-:W0:Y:S01]  /*1c9a0*/  SHFL.DOWN PT, R220, R198, 0x4, 0x1f ;  /* 0x08801f00c6dc7f89 */ /* 0x000e2200000e0000 */
[----:B-1----:R-:W-:-:S05]  /*1c9b0*/  FADD R222, R222, R200 ;  /* 0x000000c8dede7221 */ /* 0x002fca0000000000 */
[----:B------:R-:W1:Y:S01]  /*1c9c0*/  SHFL.DOWN PT, R221, R222, 0x1, 0x1f ;  /* 0x08201f00dedd7f89 */ /* 0x000e6200000e0000 */
[----:B0-----:R-:W-:-:S05]  /*1c9d0*/  FADD R197, R195, R210 ;  /* 0x000000d2c3c57221 */ /* 0x001fca0000000000 */
[----:B------:R-:W0:Y:S01]  /*1c9e0*/  SHFL.DOWN PT, R200, R197, 0x8, 0x1f ;  /* 0x09001f00c5c87f89 */ /* 0x000e2200000e0000 */
[----:B------:R-:W-:Y:S01]  /*1c9f0*/  FADD R220, R198, R220 ;  /* 0x000000dcc6dc7221 */ /* 0x000fe20000000000 */
[----:B------:R-:W-:-:S04]  /*1ca00*/  @!P0 LEA R204, R0, UR5, 0x2 ;  /* 0x0000000500cc8c11 */ /* 0x000fc8000f8e10ff */
[----:B------:R-:W0:Y:S01]  /*1ca10*/  SHFL.DOWN PT, R198, R220, 0x2, 0x1f ;  /* 0x08401f00dcc67f89 */ /* 0x000e2200000e0000 */
[----:B-1----:R-:W-:-:S04]  /*1ca20*/  FADD R195, R222, R221 ;  /* 0x000000dddec37221 */ /* 0x002fc80000000000 */
[----:B------:R-:W-:Y:S01]  /*1ca30*/  @!P0 FMUL R195, R195, R223 ;  /* 0x000000dfc3c38220 */ /* 0x000fe20000400000 */
[----:B------:R-:W-:Y:S02]  /*1ca40*/  @!P0 ISETP.GE.AND P2, PT, R207, R196, PT ;  /* 0x000000c4cf00820c */ /* 0x000fe40003f46270 */
[----:B------:R1:W2:Y:S01]  /*1ca50*/  @!P0 LDL R207, [R204] ;  /* 0x00000000cccf8983 */ /* 0x0002a20000100800 */
[----:B------:R-:W-:Y:S02]  /*1ca60*/  @!P0 LEA R221, R0, R246, 0x9 ;  /* 0x000000f600dd8211 */ /* 0x000fe400078e48ff */
[----:B------:R-:W-:Y:S01]  /*1ca70*/  @!P0 FSEL R195, R195, -1.00000000000000000000e+09, !P2 ;  /* 0xce6e6b28c3c38808 */ /* 0x000fe20005000000 */
        /* <DEDUP_REMOVED lines=15> */
[----:B------:R-:W-:Y:S01]  /*1cb70*/  @!P0 ISETP.GE.AND P2, PT, R209, R196, PT ;  /* 0x000000c4d100820c */ /* 0x000fe20003f46270 */
[----:B------:R-:W-:Y:S01]  /*1cb80*/  @!P0 IMAD R220, R0, 0x200, R246 ;  /* 0x0000020000dc8824 */ /* 0x000fe200078e02f6 */
[----:B------:R0:W2:Y:S01]  /*1cb90*/  @!P0 LDL R209, [R206] ;  /* 0x00000000ced18983 */ /* 0x0000a20000100800 */
[----:B------:R-:W0:Y:S01]  /*1cba0*/  @!P0 LDC R221, c[0x0][0x3a8] ;  /* 0x0000ea00ffdd8b82 */ /* 0x000e220000000800 */
[----:B------:R-:W-:Y:S02]  /*1cbb0*/  @!P0 FSEL R198, R198, -1.00000000000000000000e+09, !P2 ;  /* 0xce6e6b28c6c68808 */ /* 0x000fe40005000000 */
[----:B------:R-:W0:Y:S01]  /*1cbc0*/  SHFL.DOWN PT, R196, R193, 0x10, 0x1f ;  /* 0x0a001f00c1c47f89 */ /* 0x000e2200000e0000 */
[----:B-1----:R-:W-:-:S03]  /*1cbd0*/  FADD R194, R194, R210 ;  /* 0x000000d2c2c27221 */ /* 0x002fc60000000000 */
[----:B------:R-:W-:Y:S04]  /*1cbe0*/  @!P0 STS [R220+0x40d0], R198 ;  /* 0x0040d0c6dc008388 */ /* 0x000fe80000000800 */
[----:B------:R-:W-:Y:S01]  /*1cbf0*/  @!P0 LDS R220, [R246+0x80d4] ;  /* 0x0080d400f6dc8984 */ /* 0x000fe20000000800 */
[----:B------:R-:W-:-:S03]  /*1cc00*/  FADD R211, R211, R195 ;  /* 0x000000c3d3d37221 */ /* 0x000fc60000000000 */
[----:B------:R-:W1:Y:S04]  /*1cc10*/  SHFL.DOWN PT, R202, R194, 0x4, 0x1f ;  /* 0x08801f00c2ca7f89 */ /* 0x000e6800000e0000 */
[----:B------:R-:W1:Y:S01]  /*1cc20*/  SHFL.DOWN PT, R200, R211, 0x1, 0x1f ;  /* 0x08201f00d3c87f89 */ /* 0x000e6200000e0000 */
[----:B0-----:R-:W-:-:S05]  /*1cc30*/  FADD R193, R193, R196 ;  /* 0x000000c4c1c17221 */ /* 0x001fca0000000000 */
[----:B------:R-:W0:Y:S01]  /*1cc40*/  SHFL.DOWN PT, R218, R193, 0x8, 0x1f ;  /* 0x09001f00c1da7f89 */ /* 0x000e2200000e0000 */
[----:B-1----:R-:W-:Y:S01]  /*1cc50*/  FADD R202, R194, R202 ;  /* 0x000000cac2ca7221 */ /* 0x002fe20000000000 */
[----:B------:R-:W-:-:S04]  /*1cc60*/  FADD R200, R211, R200 ;  /* 0x000000c8d3c87221 */ /* 0x000fc80000000000 */
[----:B------:R-:W1:Y:S01]  /*1cc70*/  SHFL.DOWN PT, R194, R202, 0x2, 0x1f ;  /* 0x08401f00cac27f89 */ /* 0x000e6200000e0000 */
[----:B------:R-:W-:Y:S01]  /*1cc80*/  @!P0 LEA R211, R0, UR5, 0x2 ;  /* 0x0000000500d38c11 */ /* 0x000fe2000f8e10ff */
[----:B------:R-:W-:Y:S01]  /*1cc90*/  @!P0 FMUL R200, R200, R221 ;  /* 0x000000ddc8c88220 */ /* 0x000fe20000400000 */
[----:B----4-:R-:W-:-:S04]  /*1cca0*/  @!P0 ISETP.GE.AND P2, PT, R199, R220, PT ;  /* 0x000000dcc700820c */ /* 0x010fc80003f46270 */
[----:B------:R-:W4:Y:S01]  /*1ccb0*/  @!P0 LDL R211, [R211] ;  /* 0x00000000d3d38983 */ /* 0x000f220000100800 */
[----:B------:R-:W-:Y:S01]  /*1ccc0*/  @!P0 LEA R220, R0, R246, 0x9 ;  /* 0x000000f600dc8211 */ /* 0x000fe200078e48ff */
[----:B------:R-:W3:Y:S01]  /*1ccd0*/  @!P0 LDC R221, c[0x0][0x3a8] ;  /* 0x0000ea00ffdd8b82 */ /* 0x000ee20000000800 */
[----:B------:R-:W-:Y:S01]  /*1cce0*/  @!P0 FSEL R200, R200, -1.00000000000000000000e+09, !P2 ;  /* 0xce6e6b28c8c88808 */ /* 0x000fe20005000000 */
[----:B------:R-:W1:Y:S01]  /*1ccf0*/  SHFL.DOWN PT, R195, R192, 0x10, 0x1f ;  /* 0x0a001f00c0c37f89 */ /* 0x000e6200000e0000 */
[----:B0-----:R-:W-:-:S03]  /*1cd00*/  FADD R218, R193, R218 ;  /* 0x000000dac1da7221 */ /* 0x001fc60000000000 */
[----:B------:R-:W-:Y:S04]  /*1cd10*/  @!P0 STS [R220+0x40d4], R200 ;  /* 0x0040d4c8dc008388 */ /* 0x000fe80000000800 */
[----:B------:R-:W-:Y:S04]  /*1cd20*/  @!P0 LDS R220, [R246+0x80d8] ;  /* 0x0080d800f6dc8984 */ /* 0x000fe80000000800 */
[----:B------:R-:W0:Y:S01]  /*1cd30*/  SHFL.DOWN PT, R196, R218, 0x4, 0x1f ;  /* 0x08801f00dac47f89 */ /* 0x000e2200000e0000 */
[----:B-1----:R-:W-:-:S05]  /*1cd40*/  FADD R202, R202, R194 ;  /* 0x000000c2caca7221 */ /* 0x002fca0000000000 */
[----:B------:R-:W1:Y:S01]  /*1cd50*/  SHFL.DOWN PT, R219, R202, 0x1, 0x1f ;  /* 0x08201f00cadb7f89 */ /* 0x000e6200000e0000 */
[----:B------:R-:W-:-:S05]  /*1cd60*/  FADD R193, R192, R195 ;  /* 0x000000c3c0c17221 */ /* 0x000fca0000000000 */
[----:B------:R-:W3:Y:S01]  /*1cd70*/  SHFL.DOWN PT, R194, R193, 0x8, 0x1f ;  /* 0x09001f00c1c27f89 */ /* 0x000ee200000e0000 */
[----:B0-----:R-:W-:Y:S01]  /*1cd80*/  FADD R218, R218, R196 ;  /* 0x000000c4dada7221 */ /* 0x001fe20000000000 */
[----:B------:R-:W-:-:S04]  /*1cd90*/  @!P0 LEA R192, R0, UR5, 0x2 ;  /* 0x0000000500c08c11 */ /* 0x000fc8000f8e10ff */
[----:B------:R-:W0:Y:S01]  /*1cda0*/  SHFL.DOWN PT, R195, R218, 0x2, 0x1f ;  /* 0x08401f00dac37f89 */ /* 0x000e2200000e0000 */
[----:B-1----:R-:W-:-:S03]  /*1cdb0*/  FADD R202, R202, R219 ;  /* 0x000000dbcaca7221 */ /* 0x002fc60000000000 */
[----:B------:R-:W4:Y:S01]  /*1cdc0*/  @!P0 LDL R192, [R192] ;  /* 0x00000000c0c08983 */ /* 0x000f220000100800 */
[----:B---3--:R-:W-:Y:S01]  /*1cdd0*/  @!P0 FMUL R202, R202, R221 ;  /* 0x000000ddcaca8220 */ /* 0x008fe20000400000 */
[----:B------:R-:W-:Y:S02]  /*1cde0*/  @!P0 ISETP.GE.AND P2, PT, R201, R220, PT ;  /* 0x000000dcc900820c */ /* 0x000fe40003f46270 */
[----:B------:R-:W1:Y:S01]  /*1cdf0*/  SHFL.DOWN PT, R196, R191, 0x10, 0x1f ;  /* 0x0a001f00bfc47f89 */ /* 0x000e6200000e0000 */
[----:B------:R-:W-:Y:S01]  /*1ce00*/  @!P0 LEA R219, R0, R246, 0x9 ;  /* 0x000000f600db8211 */ /* 0x000fe200078e48ff */
[----:B------:R-:W3:Y:S01]  /*1ce10*/  @!P0 LDC R220, c[0x0][0x3a8] ;  /* 0x0000ea00ffdc8b82 */ /* 0x000ee20000000800 */
[----:B------:R-:W-:Y:S01]  /*1ce20*/  @!P0 FSEL R202, R202, -1.00000000000000000000e+09, !P2 ;  /* 0xce6e6b28caca8808 */ /* 0x000fe20005000000 */
[----:B------:R-:W-:-:S04]  /*1ce30*/  FADD R194, R193, R194 ;  /* 0x000000c2c1c27221 */ /* 0x000fc80000000000 */
[----:B------:R-:W-:Y:S04]  /*1ce40*/  @!P0 STS [R219+0x40d8], R202 ;  /* 0x0040d8cadb008388 */ /* 0x000fe80000000800 */
[----:B------:R-:W-:Y:S04]  /*1ce50*/  @!P0 LDS R219, [R246+0x80dc] ;  /* 0x0080dc00f6db8984 */ /* 0x000fe80000000800 */
[----:B------:R-:W3:Y:S01]  /*1ce60*/  SHFL.DOWN PT, R217, R194, 0x4, 0x1f ;  /* 0x08801f00c2d97f89 */ /* 0x000ee200000e0000 */
[----:B0-----:R-:W-:-:S05]  /*1ce70*/  FADD R218, R218, R195 ;  /* 0x000000c3dada7221 */ /* 0x001fca0000000000 */
[----:B------:R-:W0:Y:S01]  /*1ce80*/  SHFL.DOWN PT, R204, R218, 0x1, 0x1f ;  /* 0x08201f00dacc7f89 */ /* 0x000e2200000e0000 */
[----:B-1----:R-:W-:-:S05]  /*1ce90*/  FADD R193, R191, R196 ;  /* 0x000000c4bfc17221 */ /* 0x002fca0000000000 */
[----:B------:R-:W1:Y:S01]  /*1cea0*/  SHFL.DOWN PT, R216, R193, 0x8, 0x1f ;  /* 0x09001f00c1d87f89 */ /* 0x000e6200000e0000 */
[----:B------:R-:W-:-:S06]  /*1ceb0*/  @!P0 LEA R191, R0, UR5, 0x2 ;  /* 0x0000000500bf8c11 */ /* 0x000fcc000f8e10ff */
[----:B------:R-:W4:Y:S01]  /*1cec0*/  @!P0 LDL R191, [R191] ;  /* 0x00000000bfbf8983 */ /* 0x000f220000100800 */
[----:B---3--:R-:W-:-:S05]  /*1ced0*/  FADD R217, R194, R217 ;  /* 0x000000d9c2d97221 */ /* 0x008fca0000000000 */
[----:B------:R-:W3:Y:S01]  /*1cee0*/  SHFL.DOWN PT, R194, R217, 0x2, 0x1f ;  /* 0x08401f00d9c27f89 */ /* 0x000ee200000e0000 */
[----:B0-----:R-:W-:-:S04]  /*1cef0*/  FADD R204, R218, R204 ;  /* 0x000000ccdacc7221 */ /* 0x001fc80000000000 */
[----:B------:R-:W-:Y:S01]  /*1cf00*/  @!P0 FMUL R204, R204, R220 ;  /* 0x000000dccccc8220 */ /* 0x000fe20000400000 */
[----:B------:R-:W-:Y:S01]  /*1cf10*/  @!P0 ISETP.GE.AND P2, PT, R203, R219, PT ;  /* 0x000000dbcb00820c */ /* 0x000fe20003f46270 */
[----:B------:R-:W0:Y:S01]  /*1cf20*/  SHFL.DOWN PT, R195, R190, 0x10, 0x1f ;  /* 0x0a001f00bec37f89 */ /* 0x000e2200000e0000 */
[----:B------:R-:W-:Y:S01]  /*1cf30*/  @!P0 LEA R218, R0, R246, 0x9 ;  /* 0x000000f600da8211 */ /* 0x000fe200078e48ff */
[----:B-1----:R-:W-:Y:S01]  /*1cf40*/  FADD R216, R193, R216 ;  /* 0x000000d8c1d87221 */ /* 0x002fe20000000000 */
[----:B------:R-:W-:Y:S01]  /*1cf50*/  @!P0 FSEL R204, R204, -1.00000000000000000000e+09, !P2 ;  /* 0xce6e6b28cccc8808 */ /* 0x000fe20005000000 */
[----:B------:R-:W1:Y:S04]  /*1cf60*/  @!P0 LDC R219, c[0x0][0x3a8] ;  /* 0x0000ea00ffdb8b82 */ /* 0x000e680000000800 */
[----:B------:R-:W-:Y:S04]  /*1cf70*/  @!P0 STS [R218+0x40dc], R204 ;  /* 0x0040dcccda008388 */ /* 0x000fe80000000800 */
[----:B------:R-:W-:Y:S04]  /*1cf80*/  @!P0 LDS R218, [R246+0x80e0] ;  /* 0x0080e000f6da8984 */ /* 0x000fe80000000800 */
[----:B------:R-:W1:Y:S01]  /*1cf90*/  SHFL.DOWN PT, R196, R216, 0x4, 0x1f ;  /* 0x08801f00d8c47f89 */ /* 0x000e6200000e0000 */
[----:B---3--:R-:W-:-:S05]  /*1cfa0*/  FADD R217, R217, R194 ;  /* 0x000000c2d9d97221 */ /* 0x008fca0000000000 */
[----:B------:R-:W3:Y:S01]  /*1cfb0*/  SHFL.DOWN PT, R206, R217, 0x1, 0x1f ;  /* 0x08201f00d9ce7f89 */ /* 0x000ee200000e0000 */
[----:B0-----:R-:W-:-:S05]  /*1cfc0*/  FADD R193, R190, R195 ;  /* 0x000000c3bec17221 */ /* 0x001fca0000000000 */
[----:B------:R-:W0:Y:S01]  /*1cfd0*/  SHFL.DOWN PT, R194, R193, 0x8, 0x1f ;  /* 0x09001f00c1c27f89 */ /* 0x000e2200000e0000 */
[----:B------:R-:W-:-:S06]  /*1cfe0*/  @!P0 LEA R190, R0, UR5, 0x2 ;  /* 0x0000000500be8c11 */ /* 0x000fcc000f8e10ff */
[----:B------:R-:W4:Y:S01]  /*1cff0*/  @!P0 LDL R190, [R190] ;  /* 0x00000000bebe8983 */ /* 0x000f220000100800 */
[----:B-1----:R-:W-:-:S05]  /*1d000*/  FADD R216, R216, R196 ;  /* 0x000000c4d8d87221 */ /* 0x002fca0000000000 */
[----:B------:R-:W1:Y:S01]  /*1d010*/  SHFL.DOWN PT, R195, R216, 0x2, 0x1f ;  /* 0x08401f00d8c37f89 */ /* 0x000e6200000e0000 */
[----:B---3--:R-:W-:-:S04]  /*1d020*/  FADD R206, R217, R206 ;  /* 0x000000ced9ce7221 */ /* 0x008fc80000000000 */
[----:B------:R-:W-:Y:S01]  /*1d030*/  @!P0 FMUL R206, R206, R219 ;  /* 0x000000dbcece8220 */ /* 0x000fe20000400000 */
[----:B--2---:R-:W-:Y:S01]  /*1d040*/  @!P0 ISETP.GE.AND P2, PT, R205, R218, PT ;  /* 0x000000dacd00820c */ /* 0x004fe20003f46270 */
[----:B------:R-:W-:Y:S01]  /*1d050*/  @!P0 IMAD R217, R0, 0x200, R246 ;  /* 0x0000020000d98824 */ /* 0x000fe200078e02f6 */
[----:B------:R-:W2:Y:S01]  /*1d060*/  SHFL.DOWN PT, R196, R189, 0x10, 0x1f ;  /* 0x0a001f00bdc47f89 */ /* 0x000ea200000e0000 */
[----:B0-----:R-:W-:Y:S01]  /*1d070*/  FADD R194, R193, R194 ;  /* 0x000000c2c1c27221 */ /* 0x001fe20000000000 */
[----:B------:R-:W-:Y:S01]  /*1d080*/  @!P0 FSEL R206, R206, -1.00000000000000000000e+09, !P2 ;  /* 0xce6e6b28cece8808 */ /* 0x000fe20005000000 */
[----:B------:R-:W0:Y:S04]  /*1d090*/  @!P0 LDC R218, c[0x0][0x3a8] ;  /* 0x0000ea00ffda8b82 */ /* 0x000e280000000800 */
[----:B------:R-:W-:Y:S04]  /*1d0a0*/  @!P0 STS [R217+0x40e0], R206 ;  /* 0x0040e0ced9008388 */ /* 0x000fe80000000800 */
[----:B------:R-:W-:Y:S04]  /*1d0b0*/  @!P0 LDS R217, [R246+0x80e4] ;  /* 0x0080e400f6d98984 */ /* 0x000fe80000000800 */
[----:B------:R-:W3:Y:S01]  /*1d0c0*/  SHFL.DOWN PT, R215, R194, 0x4, 0x1f ;  /* 0x08801f00c2d77f89 */ /* 0x000ee200000e0000 */
[----:B-1----:R-:W-:-:S05]  /*1d0d0*/  FADD R216, R216, R195 ;  /* 0x000000c3d8d87221 */ /* 0x002fca0000000000 */
[----:B------:R-:W1:Y:S01]  /*1d0e0*/  SHFL.DOWN PT, R208, R216, 0x1, 0x1f ;  /* 0x08201f00d8d07f89 */ /* 0x000e6200000e0000 */
[----:B--2---:R-:W-:-:S05]  /*1d0f0*/  FADD R193, R189, R196 ;  /* 0x000000c4bdc17221 */ /* 0x004fca0000000000 */
[----:B------:R-:W2:Y:S01]  /*1d100*/  SHFL.DOWN PT, R213, R193, 0x8, 0x1f ;  /* 0x09001f00c1d57f89 */ /* 0x000ea200000e0000 */
[----:B------:R-:W-:-:S06]  /*1d110*/  @!P0 LEA R189, R0, UR5, 0x2 ;  /* 0x0000000500bd8c11 */ /* 0x000fcc000f8e10ff */
[----:B------:R-:W4:Y:S01]  /*1d120*/  @!P0 LDL R189, [R189] ;  /* 0x00000000bdbd8983 */ /* 0x000f220000100800 */
[----:B---3--:R-:W-:-:S05]  /*1d130*/  FADD R215, R194, R215 ;  /* 0x000000d7c2d77221 */ /* 0x008fca0000000000 */
[----:B------:R-:W3:Y:S01]  /*1d140*/  SHFL.DOWN PT, R194, R215, 0x2, 0x1f ;  /* 0x08401f00d7c27f89 */ /* 0x000ee200000e0000 */
[----:B-1----:R-:W-:-:S04]  /*1d150*/  FADD R208, R216, R208 ;  /* 0x000000d0d8d07221 */ /* 0x002fc80000000000 */
[----:B0-----:R-:W-:Y:S01]  /*1d160*/  @!P0 FMUL R208, R208, R218 ;  /* 0x000000dad0d08220 */ /* 0x001fe20000400000 */
[----:B------:R-:W-:Y:S02]  /*1d170*/  @!P0 ISETP.GE.AND P2, PT, R207, R217, PT ;  /* 0x000000d9cf00820c */ /* 0x000fe40003f46270 */
[----:B------:R-:W-:Y:S01]  /*1d180*/  @!P0 LEA R216, R0, R246, 0x9 ;  /* 0x000000f600d88211 */ /* 0x000fe200078e48ff */
[----:B------:R-:W0:Y:S01]  /*1d190*/  SHFL.DOWN PT, R195, R188, 0x10, 0x1f ;  /* 0x0a001f00bcc37f89 */ /* 0x000e2200000e0000 */
[----:B------:R-:W-:Y:S01]  /*1d1a0*/  @!P0 FSEL R208, R208, -1.00000000000000000000e+09, !P2 ;  /* 0xce6e6b28d0d08808 */ /* 0x000fe20005000000 */
[----:B--2---:R-:W-:Y:S01]  /*1d1b0*/  FADD R213, R193, R213 ;  /* 0x000000d5c1d57221 */ /* 0x004fe20000000000 */
[----:B------:R-:W1:Y:S03]  /*1d1c0*/  @!P0 LDC R217, c[0x0][0x3a8] ;  /* 0x0000ea00ffd98b82 */ /* 0x000e660000000800 */
[----:B------:R-:W-:Y:S04]  /*1d1d0*/  @!P0 STS [R216+0x40e4], R208 ;  /* 0x0040e4d0d8008388 */ /* 0x000fe80000000800 */
[----:B------:R-:W-:Y:S04]  /*1d1e0*/  @!P0 LDS R216, [R246+0x80e8] ;  /* 0x0080e800f6d88984 */ /* 0x000fe80000000800 */
[----:B------:R-:W2:Y:S01]  /*1d1f0*/  SHFL.DOWN PT, R196, R213, 0x4, 0x1f ;  /* 0x08801f00d5c47f89 */ /* 0x000ea200000e0000 */
[----:B---3--:R-:W-:-:S05]  /*1d200*/  FADD R215, R215, R194 ;  /* 0x000000c2d7d77221 */ /* 0x008fca0000000000 */
[----:B------:R-:W3:Y:S01]  /*1d210*/  SHFL.DOWN PT, R210, R215, 0x1, 0x1f ;  /* 0x08201f00d7d27f89 */ /* 0x000ee200000e0000 */
[----:B0-----:R-:W-:-:S05]  /*1d220*/  FADD R193, R188, R195 ;  /* 0x000000c3bcc17221 */ /* 0x001fca0000000000 */
[----:B------:R-:W0:Y:S01]  /*1d230*/  SHFL.DOWN PT, R194, R193, 0x8, 0x1f ;  /* 0x09001f00c1c27f89 */ /* 0x000e2200000e0000 */
[----:B------:R-:W-:-:S06]  /*1d240*/  @!P0 LEA R188, R0, UR5, 0x2 ;  /* 0x0000000500bc8c11 */ /* 0x000fcc000f8e10ff */
[----:B------:R-:W4:Y:S01]  /*1d250*/  @!P0 LDL R188, [R188] ;  /* 0x00000000bcbc8983 */ /* 0x000f220000100800 */
[----:B--2---:R-:W-:-:S05]  /*1d260*/  FADD R213, R213, R196 ;  /* 0x000000c4d5d57221 */ /* 0x004fca0000000000 */
[----:B------:R-:W2:Y:S01]  /*1d270*/  SHFL.DOWN PT, R195, R213, 0x2, 0x1f ;  /* 0x08401f00d5c37f89 */ /* 0x000ea200000e0000 */
[----:B---3--:R-:W-:-:S04]  /*1d280*/  FADD R210, R215, R210 ;  /* 0x000000d2d7d27221 */ /* 0x008fc80000000000 */
[----:B-1----:R-:W-:Y:S01]  /*1d290*/  @!P0 FMUL R210, R210, R217 ;  /* 0x000000d9d2d28220 */ /* 0x002fe20000400000 */
[----:B------:R-:W-:Y:S02]  /*1d2a0*/  @!P0 ISETP.GE.AND P2, PT, R209, R216, PT ;  /* 0x000000d8d100820c */ /* 0x000fe40003f46270 */
[----:B------:R-:W-:Y:S01]  /*1d2b0*/  @!P0 LEA R215, R0, R246, 0x9 ;  /* 0x000000f600d78211 */ /* 0x000fe200078e48ff */
[----:B------:R-:W1:Y:S01]  /*1d2c0*/  SHFL.DOWN PT, R196, R187, 0x10, 0x1f ;  /* 0x0a001f00bbc47f89 */ /* 0x000e6200000e0000 */
[----:B------:R-:W-:Y:S01]  /*1d2d0*/  @!P0 FSEL R210, R210, -1.00000000000000000000e+09, !P2 ;  /* 0xce6e6b28d2d28808 */ /* 0x000fe20005000000 */
[----:B0-----:R-:W-:Y:S01]  /*1d2e0*/  FADD R194, R193, R194 ;  /* 0x000000c2c1c27221 */ /* 0x001fe20000000000 */
[----:B------:R-:W0:Y:S03]  /*1d2f0*/  @!P0 LDC R216, c[0x0][0x3a8] ;  /* 0x0000ea00ffd88b82 */ /* 0x000e260000000800 */
[----:B------:R-:W-:Y:S04]  /*1d300*/  @!P0 STS [R215+0x40e8], R210 ;  /* 0x0040e8d2d7008388 */ /* 0x000fe80000000800 */
[----:B------:R-:W-:Y:S04]  /*1d310*/  @!P0 LDS R215, [R246+0x80ec] ;  /* 0x0080ec00f6d78984 */ /* 0x000fe80000000800 */
[----:B------:R-:W3:Y:S01]  /*1d320*/  SHFL.DOWN PT, R197, R194, 0x4, 0x1f ;  /* 0x08801f00c2c57f89 */ /* 0x000ee200000e0000 */
[----:B--2---:R-:W-:-:S05]  /*1d330*/  FADD R213, R213, R195 ;  /* 0x000000c3d5d57221 */ /* 0x004fca0000000000 */
[----:B------:R-:W2:Y:S01]  /*1d340*/  SHFL.DOWN PT, R212, R213, 0x1, 0x1f ;  /* 0x08201f00d5d47f89 */ /* 0x000ea200000e0000 */
[----:B-1----:R-:W-:-:S05]  /*1d350*/  FADD R193, R187, R196 ;  /* 0x000000c4bbc17221 */ /* 0x002fca0000000000 */
[----:B------:R-:W1:Y:S01]  /*1d360*/  SHFL.DOWN PT, R195, R193, 0x8, 0x1f ;  /* 0x09001f00c1c37f89 */ /* 0x000e6200000e0000 */
[----:B------:R-:W-:-:S06]  /*1d370*/  @!P0 LEA R187, R0, UR5, 0x2 ;  /* 0x0000000500bb8c11 */ /* 0x000fcc000f8e10ff */
[----:B------:R-:W4:Y:S01]  /*1d380*/  @!P0 LDL R187, [R187] ;  /* 0x00000000bbbb8983 */ /* 0x000f220000100800 */
[----:B---3--:R-:W-:-:S05]  /*1d390*/  FADD R197, R194, R197 ;  /* 0x000000c5c2c57221 */ /* 0x008fca0000000000 */
[----:B------:R-:W3:Y:S01]  /*1d3a0*/  SHFL.DOWN PT, R194, R197, 0x2, 0x1f ;  /* 0x08401f00c5c27f89 */ /* 0x000ee200000e0000 */
[----:B--2---:R-:W-:-:S04]  /*1d3b0*/  FADD R212, R213, R212 ;  /* 0x000000d4d5d47221 */ /* 0x004fc80000000000 */
[----:B0-----:R-:W-:Y:S01]  /*1d3c0*/  @!P0 FMUL R212, R212, R216 ;  /* 0x000000d8d4d48220 */ /* 0x001fe20000400000 */
[----:B----4-:R-:W-:Y:S02]  /*1d3d0*/  @!P0 ISETP.GE.AND P2, PT, R211, R215, PT ;  /* 0x000000d7d300820c */ /* 0x010fe40003f46270 */
[----:B------:R-:W-:Y:S01]  /*1d3e0*/  @!P0 LEA R213, R0, R246, 0x9 ;  /* 0x000000f600d58211 */ /* 0x000fe200078e48ff */
[----:B------:R-:W0:Y:S01]  /*1d3f0*/  SHFL.DOWN PT, R196, R186, 0x10, 0x1f ;  /* 0x0a001f00bac47f89 */ /* 0x000e2200000e0000 */
[----:B------:R-:W-:Y:S01]  /*1d400*/  @!P0 FSEL R212, R212, -1.00000000000000000000e+09, !P2 ;  /* 0xce6e6b28d4d48808 */ /* 0x000fe20005000000 */
[----:B-1----:R-:W-:Y:S01]  /*1d410*/  FADD R193, R193, R195 ;  /* 0x000000c3c1c17221 */ /* 0x002fe20000000000 */
        /* <DEDUP_REMOVED lines=8> */
[----:B------:R-:W-:Y:S01]  /*1d4a0*/  @!P0 LEA R186, R0, UR5, 0x2 ;  /* 0x0000000500ba8c11 */ /* 0x000fe2000f8e10ff */
[----:B--2---:R-:W-:-:S05]  /*1d4b0*/  FADD R194, R193, R195 ;  /* 0x000000c3c1c27221 */ /* 0x004fca0000000000 */
[----:B------:R-:W2:Y:S01]  /*1d4c0*/  SHFL.DOWN PT, R193, R194, 0x2, 0x1f ;  /* 0x08401f00c2c17f89 */ /* 0x000ea200000e0000 */
[----:B---3--:R-:W-:-:S04]  /*1d4d0*/  FADD R197, R197, R214 ;  /* 0x000000d6c5c57221 */ /* 0x008fc80000000000 */
[----:B-1----:R-:W-:Y:S01]  /*1d4e0*/  @!P0 FMUL R197, R197, R215 ;  /* 0x000000d7c5c58220 */ /* 0x002fe20000400000 */
[----:B------:R-:W-:Y:S01]  /*1d4f0*/  @!P0 ISETP.GE.AND P2, PT, R192, R212, PT ;  /* 0x000000d4c000820c */ /* 0x000fe20003f46270 */
[----:B------:R-:W-:Y:S01]  /*1d500*/  @!P0 IMAD R214, R0, 0x200, R246 ;  /* 0x0000020000d68824 */ /* 0x000fe200078e02f6 */
[----:B------:R1:W3:Y:S01]  /*1d510*/  @!P0 LDL R192, [R186] ;  /* 0x00000000bac08983 */ /* 0x0002e20000100800 */
[----:B0-----:R-:W-:Y:S01]  /*1d520*/  FADD R195, R196, R201 ;  /* 0x000000c9c4c37221 */ /* 0x001fe20000000000 */
[----:B------:R-:W-:Y:S01]  /*1d530*/  @!P0 FSEL R197, R197, -1.00000000000000000000e+09, !P2 ;  /* 0xce6e6b28c5c58808 */ /* 0x000fe20005000000 */
[----:B------:R-:W0:Y:S01]  /*1d540*/  @!P0 LDC R215, c[0x0][0x3a8] ;  /* 0x0000ea00ffd78b82 */ /* 0x000e220000000800 */
[----:B------:R-:W4:Y:S04]  /*1d550*/  SHFL.DOWN PT, R203, R65, 0x10, 0x1f ;  /* 0x0a001f0041cb7f89 */ /* 0x000f2800000e0000 */
[----:B------:R2:W-:Y:S04]  /*1d560*/  @!P0 STS [R214+0x40f0], R197 ;  /* 0x0040f0c5d6008388 */ /* 0x0005e80000000800 */
[----:B------:R-:W-:Y:S04]  /*1d570*/  @!P0 LDS R197, [R246+0x80f4] ;  /* 0x0080f400f6c58984 */ /* 0x000fe80000000800 */
[----:B-1----:R-:W1:Y:S01]  /*1d580*/  SHFL.DOWN PT, R186, R195, 0x4, 0x1f ;  /* 0x08801f00c3ba7f89 */ /* 0x002e6200000e0000 */
[----:B--2---:R-:W-:Y:S01]  /*1d590*/  FADD R194, R194, R193 ;  /* 0x000000c1c2c27221 */ /* 0x004fe20000000000 */
[----:B------:R-:W2:Y:S04]  /*1d5a0*/  @!P0 LDC R214, c[0x0][0x3a8] ;  /* 0x0000ea00ffd68b82 */ /* 0x000ea80000000800 */
[----:B------:R-:W0:Y:S01]  /*1d5b0*/  SHFL.DOWN PT, R193, R194, 0x1, 0x1f ;  /* 0x08201f00c2c17f89 */ /* 0x000e2200000e0000 */
[----:B----4-:R-:W-:-:S05]  /*1d5c0*/  FADD R196, R65, R203 ;  /* 0x000000cb41c47221 */ /* 0x010fca0000000000 */
[----:B------:R-:W4:Y:S01]  /*1d5d0*/  SHFL.DOWN PT, R201, R196, 0x8, 0x1f ;  /* 0x09001f00c4c97f89 */ /* 0x000f2200000e0000 */
[----:B-1----:R-:W-:-:S05]  /*1d5e0*/  FADD R195, R195, R186 ;  /* 0x000000bac3c37221 */ /* 0x002fca0000000000 */
[----:B------:R-:W1:Y:S01]  /*1d5f0*/  SHFL.DOWN PT, R186, R195, 0x2, 0x1f ;  /* 0x08401f00c3ba7f89 */ /* 0x000e6200000e0000 */
[----:B0-----:R-:W-:Y:S01]  /*1d600*/  FADD R193, R194, R193 ;  /* 0x000000c1c2c17221 */ /* 0x001fe20000000000 */
[----:B------:R-:W-:-:S03]  /*1d610*/  @!P0 LEA R65, R0, UR5, 0x2 ;  /* 0x0000000500418c11 */ /* 0x000fc6000f8e10ff */
[----:B--2---:R-:W-:Y:S01]  /*1d620*/  @!P0 FMUL R193, R193, R214 ;  /* 0x000000d6c1c18220 */ /* 0x004fe20000400000 */
[----:B------:R-:W-:Y:S02]  /*1d630*/  @!P0 ISETP.GE.AND P2, PT, R191, R197, PT ;  /* 0x000000c5bf00820c */ /* 0x000fe40003f46270 */
[----:B------:R0:W2:Y:S01]  /*1d640*/  @!P0 LDL R191, [R65] ;  /* 0x0000000041bf8983 */ /* 0x0000a20000100800 */
[----:B------:R-:W-:Y:S02]  /*1d650*/  @!P0 LEA R214, R0, R246, 0x9 ;  /* 0x000000f600d68211 */ /* 0x000fe400078e48ff */
[----:B------:R-:W-:Y:S01]  /*1d660*/  @!P0 FSEL R193, R193, -1.00000000000000000000e+09, !P2 ;  /* 0xce6e6b28c1c18808 */ /* 0x000fe20005000000 */
[----:B------:R-:W1:Y:S01]  /*1d670*/  SHFL.DOWN PT, R203, R64, 0x10, 0x1f ;  /* 0x0a001f0040cb7f89 */ /* 0x000e6200000e0000 */
[----:B----4-:R-:W-:-:S03]  /*1d680*/  FADD R196, R196, R201 ;  /* 0x000000c9c4c47221 */ /* 0x010fc60000000000 */
[----:B------:R-:W-:Y:S04]  /*1d690*/  @!P0 STS [R214+0x40f4], R193 ;  /* 0x0040f4c1d6008388 */ /* 0x000fe80000000800 */
[----:B------:R-:W-:Y:S04]  /*1d6a0*/  @!P0 LDS R193, [R246+0x80f8] ;  /* 0x0080f800f6c18984 */ /* 0x000fe80000000800 */
[----:B0-----:R-:W0:Y:S01]  /*1d6b0*/  SHFL.DOWN PT, R65, R196, 0x4, 0x1f ;  /* 0x08801f00c4417f89 */ /* 0x001e2200000e0000 */
[----:B-1----:R-:W-:-:S05]  /*1d6c0*/  FADD R195, R195, R186 ;  /* 0x000000bac3c37221 */ /* 0x002fca0000000000 */
[----:B------:R-:W1:Y:S01]  /*1d6d0*/  SHFL.DOWN PT, R186, R195, 0x1, 0x1f ;  /* 0x08201f00c3ba7f89 */ /* 0x000e6200000e0000 */
[----:B------:R-:W-:-:S05]  /*1d6e0*/  FADD R203, R64, R203 ;  /* 0x000000cb40cb7221 */ /* 0x000fca0000000000 */
[----:B------:R-:W4:Y:S01]  /*1d6f0*/  SHFL.DOWN PT, R205, R203, 0x8, 0x1f ;  /* 0x09001f00cbcd7f89 */ /* 0x000f2200000e0000 */
[----:B0-----:R-:W-:-:S05]  /*1d700*/  FADD R196, R196, R65 ;  /* 0x00000041c4c47221 */ /* 0x001fca0000000000 */
[----:B------:R-:W0:Y:S01]  /*1d710*/  SHFL.DOWN PT, R65, R196, 0x2, 0x1f ;  /* 0x08401f00c4417f89 */ /* 0x000e2200000e0000 */
[----:B-1----:R-:W-:Y:S01]  /*1d720*/  FADD R186, R195, R186 ;  /* 0x000000bac3ba7221 */ /* 0x002fe20000000000 */
[----:B------:R-:W-:-:S03]  /*1d730*/  @!P0 LEA R64, R0, UR5, 0x2 ;  /* 0x0000000500408c11 */ /* 0x000fc6000f8e10ff */
[----:B------:R-:W-:Y:S01]  /*1d740*/  @!P0 FMUL R186, R186, R215 ;  /* 0x000000d7baba8220 */ /* 0x000fe20000400000 */
[----:B------:R-:W-:Y:S02]  /*1d750*/  @!P0 ISETP.GE.AND P2, PT, R190, R193, PT ;  /* 0x000000c1be00820c */ /* 0x000fe40003f46270 */
[----:B------:R1:W2:Y:S01]  /*1d760*/  @!P0 LDL R190, [R64] ;  /* 0x0000000040be8983 */ /* 0x0002a20000100800 */
[----:B------:R-:W-:Y:S02]  /*1d770*/  @!P0 LEA R193, R0, R246, 0x9 ;  /* 0x000000f600c18211 */ /* 0x000fe400078e48ff */
[----:B------:R-:W-:Y:S01]  /*1d780*/  @!P0 FSEL R186, R186, -1.00000000000000000000e+09, !P2 ;  /* 0xce6e6b28baba8808 */ /* 0x000fe20005000000 */
[----:B------:R-:W0:Y:S01]  /*1d790*/  SHFL.DOWN PT, R199, R63, 0x10, 0x1f ;  /* 0x0a001f003fc77f89 */ /* 0x000e2200000e0000 */
[----:B----4-:R-:W-:-:S03]  /*1d7a0*/  FADD R198, R203, R205 ;  /* 0x000000cdcbc67221 */ /* 0x010fc60000000000 */
[----:B------:R4:W-:Y:S04]  /*1d7b0*/  @!P0 STS [R193+0x40f8], R186 ;  /* 0x0040f8bac1008388 */ /* 0x0009e80000000800 */
[----:B------:R-:W-:Y:S04]  /*1d7c0*/  @!P0 LDS R186, [R246+0x80fc] ;  /* 0x0080fc00f6ba8984 */ /* 0x000fe80000000800 */
[----:B-1----:R-:W1:Y:S01]  /*1d7d0*/  SHFL.DOWN PT, R64, R198, 0x4, 0x1f ;  /* 0x08801f00c6407f89 */ /* 0x002e6200000e0000 */
[----:B0-----:R-:W-:Y:S01]  /*1d7e0*/  FADD R196, R196, R65 ;  /* 0x00000041c4c47221 */ /* 0x001fe20000000000 */
[----:B----4-:R-:W0:Y:S04]  /*1d7f0*/  @!P0 LDC R193, c[0x0][0x3a8] ;  /* 0x0000ea00ffc18b82 */ /* 0x010e280000000800 */
[----:B------:R-:W4:Y:S01]  /*1d800*/  SHFL.DOWN PT, R65, R196, 0x1, 0x1f ;  /* 0x08201f00c4417f89 */ /* 0x000f2200000e0000 */
[----:B------:R-:W-:-:S05]  /*1d810*/  FADD R199, R63, R199 ;  /* 0x000000c73fc77221 */ /* 0x000fca0000000000 */
[----:B------:R-:W0:Y:S01]  /*1d820*/  SHFL.DOWN PT, R203, R199, 0x8, 0x1f ;  /* 0x09001f00c7cb7f89 */ /* 0x000e2200000e0000 */
[----:B-1----:R-:W-:-:S05]  /*1d830*/  FADD R198, R198, R64 ;  /* 0x00000040c6c67221 */ /* 0x002fca0000000000 */
[----:B------:R-:W1:Y:S01]  /*1d840*/  SHFL.DOWN PT, R64, R198, 0x2, 0x1f ;  /* 0x08401f00c6407f89 */ /* 0x000e6200000e0000 */
[----:B----4-:R-:W-:Y:S01]  /*1d850*/  FADD R65, R196, R65 ;  /* 0x00000041c4417221 */ /* 0x010fe20000000000 */
[----:B------:R-:W-:-:S03]  /*1d860*/  @!P0 LEA R63, R0, UR5, 0x2 ;  /* 0x00000005003f8c11 */ /* 0x000fc6000f8e10ff */
[----:B0-----:R-:W-:Y:S01]  /*1d870*/  @!P0 FMUL R65, R65, R193 ;  /* 0x000000c141418220 */ /* 0x001fe20000400000 */
[----:B------:R-:W-:Y:S02]  /*1d880*/  @!P0 ISETP.GE.AND P2, PT, R189, R186, PT ;  /* 0x000000babd00820c */ /* 0x000fe40003f46270 */
[----:B------:R0:W4:Y:S01]  /*1d890*/  @!P0 LDL R186, [R63] ;  /* 0x000000003fba8983 */ /* 0x0001220000100800 */
[----:B------:R-:W-:Y:S02]  /*1d8a0*/  @!P0 LEA R189, R0, R246, 0x9 ;  /* 0x000000f600bd8211 */ /* 0x000fe400078e48ff */
[----:B------:R-:W-:Y:S01]  /*1d8b0*/  @!P0 FSEL R65, R65, -1.00000000000000000000e+09, !P2 ;  /* 0xce6e6b2841418808 */ /* 0x000fe20005000000 */
[----:B------:R-:W1:Y:S01]  /*1d8c0*/  SHFL.DOWN PT, R205, R62, 0x10, 0x1f ;  /* 0x0a001f003ecd7f89 */ /* 0x000e6200000e0000 */
[----:B------:R-:W-:-:S03]  /*1d8d0*/  FADD R199, R199, R203 ;  /* 0x000000cbc7c77221 */ /* 0x000fc60000000000 */
[----:B------:R1:W-:Y:S04]  /*1d8e0*/  @!P0 STS [R189+0x40fc], R65 ;  /* 0x0040fc41bd008388 */ /* 0x0003e80000000800 */
[----:B------:R-:W-:Y:S04]  /*1d8f0*/  @!P0 LDS R65, [R246+0x8100] ;  /* 0x00810000f6418984 */ /* 0x000fe80000000800 */
[----:B0-----:R-:W0:Y:S01]  /*1d900*/  SHFL.DOWN PT, R63, R199, 0x4, 0x1f ;  /* 0x08801f00c73f7f89 */ /* 0x001e2200000e0000 */
[----:B-1----:R-:W-:Y:S01]  /*1d910*/  FADD R198, R198, R64 ;  /* 0x00000040c6c67221 */ /* 0x002fe20000000000 */
[----:B------:R-:W1:Y:S04]  /*1d920*/  @!P0 LDC R189, c[0x0][0x3a8] ;  /* 0x0000ea00ffbd8b82 */ /* 0x000e680000000800 */
[----:B------:R-:W0:Y:S01]  /*1d930*/  SHFL.DOWN PT, R64, R198, 0x1, 0x1f ;  /* 0x08201f00c6407f89 */ /* 0x000e2200000e0000 */
[----:B------:R-:W-:-:S05]  /*1d940*/  FADD R205, R62, R205 ;  /* 0x000000cd3ecd7221 */ /* 0x000fca0000000000 */
[----:B------:R-:W1:Y:S01]  /*1d950*/  SHFL.DOWN PT, R207, R205, 0x8, 0x1f ;  /* 0x09001f00cdcf7f89 */ /* 0x000e6200000e0000 */
[----:B0-----:R-:W-:-:S05]  /*1d960*/  FADD R199, R199, R63 ;  /* 0x0000003fc7c77221 */ /* 0x001fca0000000000 */
[----:B------:R-:W0:Y:S01]  /*1d970*/  SHFL.DOWN PT, R63, R199, 0x2, 0x1f ;  /* 0x08401f00c73f7f89 */ /* 0x000e2200000e0000 */
[----:B------:R-:W-:Y:S01]  /*1d980*/  FADD R64, R198, R64 ;  /* 0x00000040c6407221 */ /* 0x000fe20000000000 */
[----:B------:R-:W-:-:S03]  /*1d990*/  @!P0 LEA R62, R0, UR5, 0x2 ;  /* 0x00000005003e8c11 */ /* 0x000fc6000f8e10ff */
[----:B-1----:R-:W-:Y:S01]  /*1d9a0*/  @!P0 FMUL R64, R64, R189 ;  /* 0x000000bd40408220 */ /* 0x002fe20000400000 */
[----:B------:R-:W-:Y:S02]  /*1d9b0*/  @!P0 ISETP.GE.AND P2, PT, R188, R65, PT ;  /* 0x00000041bc00820c */ /* 0x000fe40003f46270 */
[----:B------:R1:W4:Y:S01]  /*1d9c0*/  @!P0 LDL R65, [R62] ;  /* 0x000000003e418983 */ /* 0x0003220000100800 */
[----:B------:R-:W-:Y:S01]  /*1d9d0*/  @!P0 IMAD R188, R0, 0x200, R246 ;  /* 0x0000020000bc8824 */ /* 0x000fe200078e02f6 */
[----:B------:R-:W-:Y:S02]  /*1d9e0*/  @!P0 FSEL R64, R64, -1.00000000000000000000e+09, !P2 ;  /* 0xce6e6b2840408808 */ /* 0x000fe40005000000 */
[----:B------:R-:W0:Y:S01]  /*1d9f0*/  SHFL.DOWN PT, R189, R61, 0x10, 0x1f ;  /* 0x0a001f003dbd7f89 */ /* 0x000e2200000e0000 */
[----:B------:R-:W-:-:S03]  /*1da00*/  FADD R200, R205, R207 ;  /* 0x000000cfcdc87221 */ /* 0x000fc60000000000 */
[----:B------:R0:W-:Y:S04]  /*1da10*/  @!P0 STS [R188+0x4100], R64 ;  /* 0x00410040bc008388 */ /* 0x0001e80000000800 */
[----:B------:R-:W-:Y:S04]  /*1da20*/  @!P0 LDS R64, [R246+0x8104] ;  /* 0x00810400f6408984 */ /* 0x000fe80000000800 */
[----:B-1----:R-:W1:Y:S01]  /*1da30*/  SHFL.DOWN PT, R62, R200, 0x4, 0x1f ;  /* 0x08801f00c83e7f89 */ /* 0x002e6200000e0000 */
[----:B0-----:R-:W-:Y:S01]  /*1da40*/  FADD R199, R199, R63 ;  /* 0x0000003fc7c77221 */ /* 0x001fe20000000000 */
[----:B------:R-:W0:Y:S04]  /*1da50*/  @!P0 LDC R188, c[0x0][0x3a8] ;  /* 0x0000ea00ffbc8b82 */ /* 0x000e280000000800 */
[----:B------:R-:W3:Y:S01]  /*1da60*/  SHFL.DOWN PT, R63, R199, 0x1, 0x1f ;  /* 0x08201f00c73f7f89 */ /* 0x000ee200000e0000 */
[----:B------:R-:W-:-:S05]  /*1da70*/  FADD R189, R61, R189 ;  /* 0x000000bd3dbd7221 */ /* 0x000fca0000000000 */
[----:B------:R-:W0:Y:S01]  /*1da80*/  SHFL.DOWN PT, R201, R189, 0x8, 0x1f ;  /* 0x09001f00bdc97f89 */ /* 0x000e2200000e0000 */
[----:B-1----:R-:W-:-:S05]  /*1da90*/  FADD R200, R200, R62 ;  /* 0x0000003ec8c87221 */ /* 0x002fca0000000000 */
[----:B------:R-:W1:Y:S01]  /*1daa0*/  SHFL.DOWN PT, R62, R200, 0x2, 0x1f ;  /* 0x08401f00c83e7f89 */ /* 0x000e6200000e0000 */
[----:B---3--:R-:W-:Y:S01]  /*1dab0*/  FADD R63, R199, R63 ;  /* 0x0000003fc73f7221 */ /* 0x008fe20000000000 */
[----:B------:R-:W-:-:S03]  /*1dac0*/  @!P0 LEA R61, R0, UR5, 0x2 ;  /* 0x00000005003d8c11 */ /* 0x000fc6000f8e10ff */
[----:B0-----:R-:W-:Y:S01]  /*1dad0*/  @!P0 FMUL R63, R63, R188 ;  /* 0x000000bc3f3f8220 */ /* 0x001fe20000400000 */
[----:B------:R-:W-:Y:S02]  /*1dae0*/  @!P0 ISETP.GE.AND P2, PT, R187, R64, PT ;  /* 0x00000040bb00820c */ /* 0x000fe40003f46270 */
[----:B------:R0:W3:Y:S01]  /*1daf0*/  @!P0 LDL R64, [R61] ;  /* 0x000000003d408983 */ /* 0x0000e20000100800 */
        /* <DEDUP_REMOVED lines=15> */
[----:B------:R-:W-:Y:S02]  /*1dbf0*/  @!P0 LEA R62, R0, UR5, 0x2 ;  /* 0x00000005003e8c11 */ /* 0x000fe4000f8e10ff */
[----:B------:R-:W-:Y:S01]  /*1dc00*/  @!P0 ISETP.GE.AND P2, PT, R192, R63, PT ;  /* 0x0000003fc000820c */ /* 0x000fe20003f46270 */
[----:B-1----:R-:W-:-:S03]  /*1dc10*/  @!P0 FMUL R63, R200, R187 ;  /* 0x000000bbc83f8220 */ /* 0x002fc60000400000 */
[----:B------:R-:W3:Y:S01]  /*1dc20*/  @!P0 LDL R62, [R62] ;  /* 0x000000003e3e8983 */ /* 0x000ee20000100800 */
[----:B------:R-:W-:-:S03]  /*1dc30*/  @!P0 LEA R187, R0, R246, 0x9 ;  /* 0x000000f600bb8211 */ /* 0x000fc600078e48ff */
[----:B------:R-:W1:Y:S01]  /*1dc40*/  SHFL.DOWN PT, R189, R59, 0x10, 0x1f ;  /* 0x0a001f003bbd7f89 */ /* 0x000e6200000e0000 */
[----:B------:R-:W-:Y:S01]  /*1dc50*/  @!P0 FSEL R63, R63, -1.00000000000000000000e+09, !P2 ;  /* 0xce6e6b283f3f8808 */ /* 0x000fe20005000000 */
[----:B0-----:R-:W-:-:S04]  /*1dc60*/  FADD R60, R60, R188 ;  /* 0x000000bc3c3c7221 */ /* 0x001fc80000000000 */
[----:B------:R0:W-:Y:S04]  /*1dc70*/  @!P0 STS [R187+0x4108], R63 ;  /* 0x0041083fbb008388 */ /* 0x0001e80000000800 */
[----:B------:R-:W-:Y:S01]  /*1dc80*/  @!P0 LDS R63, [R246+0x810c] ;  /* 0x00810c00f63f8984 */ /* 0x000fe20000000800 */
[----:B------:R-:W-:-:S03]  /*1dc90*/  FADD R201, R201, R61 ;  /* 0x0000003dc9c97221 */ /* 0x000fc60000000000 */
[----:B------:R-:W2:Y:S01]  /*1dca0*/  SHFL.DOWN PT, R202, R60, 0x4, 0x1f ;  /* 0x08801f003cca7f89 */ /* 0x000ea200000e0000 */
[----:B0-----:R-:W0:Y:S03]  /*1dcb0*/  @!P0 LDC R187, c[0x0][0x3a8] ;  /* 0x0000ea00ffbb8b82 */ /* 0x001e260000000800 */
[----:B------:R-:W2:Y:S01]  /*1dcc0*/  SHFL.DOWN PT, R61, R201, 0x1, 0x1f ;  /* 0x08201f00c93d7f89 */ /* 0x000ea200000e0000 */
[----:B-1----:R-:W-:-:S05]  /*1dcd0*/  FADD R59, R59, R189 ;  /* 0x000000bd3b3b7221 */ /* 0x002fca0000000000 */
[----:B------:R-:W1:Y:S01]  /*1dce0*/  SHFL.DOWN PT, R188, R59, 0x8, 0x1f ;  /* 0x09001f003bbc7f89 */ /* 0x000e6200000e0000 */
[----:B--2---:R-:W-:-:S05]  /*1dcf0*/  FADD R202, R60, R202 ;  /* 0x000000ca3cca7221 */ /* 0x004fca0000000000 */
[----:B------:R-:W2:Y:S01]  /*1dd00*/  SHFL.DOWN PT, R60, R202, 0x2, 0x1f ;  /* 0x08401f00ca3c7f89 */ /* 0x000ea200000e0000 */
[----:B------:R-:W-:Y:S01]  /*1dd10*/  FADD R201, R201, R61 ;  /* 0x0000003dc9c97221 */ /* 0x000fe20000000000 */
[----:B------:R-:W-:-:S03]  /*1dd20*/  @!P0 LEA R61, R0, UR5, 0x2 ;  /* 0x00000005003d8c11 */ /* 0x000fc6000f8e10ff */
[----:B0-----:R-:W-:Y:S01]  /*1dd30*/  @!P0 FMUL R187, R201, R187 ;  /* 0x000000bbc9bb8220 */ /* 0x001fe20000400000 */
[----:B------:R-:W-:Y:S02]  /*1dd40*/  @!P0 ISETP.GE.AND P2, PT, R191, R63, PT ;  /* 0x0000003fbf00820c */ /* 0x000fe40003f46270 */
[----:B------:R-:W3:Y:S01]  /*1dd50*/  @!P0 LDL R61, [R61] ;  /* 0x000000003d3d8983 */ /* 0x000ee20000100800 */
[----:B------:R-:W-:Y:S02]  /*1dd60*/  @!P0 LEA R63, R0, R246, 0x9 ;  /* 0x000000f6003f8211 */ /* 0x000fe400078e48ff */
[----:B------:R-:W-:Y:S01]  /*1dd70*/  @!P0 FSEL R187, R187, -1.00000000000000000000e+09, !P2 ;  /* 0xce6e6b28bbbb8808 */ /* 0x000fe20005000000 */
[----:B------:R-:W0:Y:S01]  /*1dd80*/  SHFL.DOWN PT, R189, R58, 0x10, 0x1f ;  /* 0x0a001f003abd7f89 */ /* 0x000e2200000e0000 */
[----:B-1----:R-:W-:-:S03]  /*1dd90*/  FADD R59, R59, R188 ;  /* 0x000000bc3b3b7221 */ /* 0x002fc60000000000 */
[----:B------:R1:W-:Y:S04]  /*1dda0*/  @!P0 STS [R63+0x410c], R187 ;  /* 0x00410cbb3f008388 */ /* 0x0003e80000000800 */
[----:B------:R-:W-:Y:S04]  /*1ddb0*/  @!P0 LDS R63, [R246+0x8110] ;  /* 0x00811000f63f8984 */ /* 0x000fe80000000800 */
[----:B------:R-:W0:Y:S01]  /*1ddc0*/  SHFL.DOWN PT, R203, R59, 0x4, 0x1f ;  /* 0x08801f003bcb7f89 */ /* 0x000e2200000e0000 */
[----:B--2---:R-:W-:Y:S01]  /*1ddd0*/  FADD R202, R202, R60 ;  /* 0x0000003ccaca7221 */ /* 0x004fe20000000000 */
[----:B-1----:R-:W1:Y:S04]  /*1dde0*/  @!P0 LDC R187, c[0x0][0x3a8] ;  /* 0x0000ea00ffbb8b82 */ /* 0x002e680000000800 */
[----:B------:R-:W2:Y:S01]  /*1ddf0*/  SHFL.DOWN PT, R60, R202, 0x1, 0x1f ;  /* 0x08201f00ca3c7f89 */ /* 0x000ea200000e0000 */
[----:B0-----:R-:W-:-:S05]  /*1de00*/  FADD R58, R58, R189 ;  /* 0x000000bd3a3a7221 */ /* 0x001fca0000000000 */
[----:B------:R-:W0:Y:S01]  /*1de10*/  SHFL.DOWN PT, R188, R58, 0x8, 0x1f ;  /* 0x09001f003abc7f89 */ /* 0x000e2200000e0000 */
[----:B------:R-:W-:-:S05]  /*1de20*/  FADD R203, R59, R203 ;  /* 0x000000cb3bcb7221 */ /* 0x000fca0000000000 */
[----:B------:R-:W0:Y:S01]  /*1de30*/  SHFL.DOWN PT, R59, R203, 0x2, 0x1f ;  /* 0x08401f00cb3b7f89 */ /* 0x000e2200000e0000 */
[----:B--2---:R-:W-:Y:S01]  /*1de40*/  FADD R202, R202, R60 ;  /* 0x0000003ccaca7221 */ /* 0x004fe20000000000 */
[----:B------:R-:W-:-:S03]  /*1de50*/  @!P0 LEA R60, R0, UR5, 0x2 ;  /* 0x00000005003c8c11 */ /* 0x000fc6000f8e10ff */
[----:B-1----:R-:W-:Y:S01]  /*1de60*/  @!P0 FMUL R187, R202, R187 ;  /* 0x000000bbcabb8220 */ /* 0x002fe20000400000 */
[----:B------:R-:W-:Y:S02]  /*1de70*/  @!P0 ISETP.GE.AND P2, PT, R190, R63, PT ;  /* 0x0000003fbe00820c */ /* 0x000fe40003f46270 */
[----:B------:R-:W2:Y:S01]  /*1de80*/  @!P0 LDL R60, [R60] ;  /* 0x000000003c3c8983 */ /* 0x000ea20000100800 */
[----:B------:R-:W-:Y:S01]  /*1de90*/  @!P0 IMAD R63, R0, 0x200, R246 ;  /* 0x00000200003f8824 */ /* 0x000fe200078e02f6 */
[----:B------:R-:W-:Y:S02]  /*1dea0*/  @!P0 FSEL R187, R187, -1.00000000000000000000e+09, !P2 ;  /* 0xce6e6b28bbbb8808 */ /* 0x000fe40005000000 */
[----:B------:R-:W1:Y:S01]  /*1deb0*/  SHFL.DOWN PT, R189, R57, 0x10, 0x1f ;  /* 0x0a001f0039bd7f89 */ /* 0x000e6200000e0000 */
[----:B0-----:R-:W-:-:S03]  /*1dec0*/  FADD R58, R58, R188 ;  /* 0x000000bc3a3a7221 */ /* 0x001fc60000000000 */
[----:B------:R0:W-:Y:S04]  /*1ded0*/  @!P0 STS [R63+0x4110], R187 ;  /* 0x004110bb3f008388 */ /* 0x0001e80000000800 */
[----:B------:R-:W-:Y:S04]  /*1dee0*/  @!P0 LDS R63, [R246+0x8114] ;  /* 0x00811400f63f8984 */ /* 0x000fe80000000800 */
[----:B------:R-:W4:Y:S01]  /*1def0*/  SHFL.DOWN PT, R204, R58, 0x4, 0x1f ;  /* 0x08801f003acc7f89 */ /* 0x000f2200000e0000 */
[----:B------:R-:W-:Y:S01]  /*1df00*/  FADD R203, R203, R59 ;  /* 0x0000003bcbcb7221 */ /* 0x000fe20000000000 */
[----:B0-----:R-:W0:Y:S04]  /*1df10*/  @!P0 LDC R187, c[0x0][0x3a8] ;  /* 0x0000ea00ffbb8b82 */ /* 0x001e280000000800 */
[----:B------:R-:W4:Y:S01]  /*1df20*/  SHFL.DOWN PT, R59, R203, 0x1, 0x1f ;  /* 0x08201f00cb3b7f89 */ /* 0x000f2200000e0000 */
[----:B-1----:R-:W-:-:S05]  /*1df30*/  FADD R57, R57, R189 ;  /* 0x000000bd39397221 */ /* 0x002fca0000000000 */
[----:B------:R-:W1:Y:S01]  /*1df40*/  SHFL.DOWN PT, R188, R57, 0x8, 0x1f ;  /* 0x09001f0039bc7f89 */ /* 0x000e6200000e0000 */
[----:B----4-:R-:W-:-:S05]  /*1df50*/  FADD R204, R58, R204 ;  /* 0x000000cc3acc7221 */ /* 0x010fca0000000000 */
[----:B------:R-:W4:Y:S01]  /*1df60*/  SHFL.DOWN PT, R58, R204, 0x2, 0x1f ;  /* 0x08401f00cc3a7f89 */ /* 0x000f2200000e0000 */
[----:B------:R-:W-:Y:S01]  /*1df70*/  FADD R203, R203, R59 ;  /* 0x0000003bcbcb7221 */ /* 0x000fe20000000000 */
[----:B------:R-:W-:-:S03]  /*1df80*/  @!P0 LEA R59, R0, UR5, 0x2 ;  /* 0x00000005003b8c11 */ /* 0x000fc6000f8e10ff */
[----:B0-----:R-:W-:Y:S01]  /*1df90*/  @!P0 FMUL R187, R203, R187 ;  /* 0x000000bbcbbb8220 */ /* 0x001fe20000400000 */
[----:B------:R-:W-:Y:S02]  /*1dfa0*/  @!P0 ISETP.GE.AND P2, PT, R186, R63, PT ;  /* 0x0000003fba00820c */ /* 0x000fe40003f46270 */
[----:B------:R-:W2:Y:S01]  /*1dfb0*/  @!P0 LDL R59, [R59] ;  /* 0x000000003b3b8983 */ /* 0x000ea20000100800 */
[----:B------:R-:W-:Y:S01]  /*1dfc0*/  @!P0 LEA R63, R0, R246, 0x9 ;  /* 0x000000f6003f8211 */ /* 0x000fe200078e48ff */
[----:B------:R-:W0:Y:S01]  /*1dfd0*/  @!P0 LDC R186, c[0x0][0x3a8] ;  /* 0x0000ea00ffba8b82 */ /* 0x000e220000000800 */
[----:B------:R-:W-:Y:S01]  /*1dfe0*/  @!P0 FSEL R187, R187, -1.00000000000000000000e+09, !P2 ;  /* 0xce6e6b28bbbb8808 */ /* 0x000fe20005000000 */
[----:B------:R-:W4:Y:S01]  /*1dff0*/  SHFL.DOWN PT, R189, R56, 0x10, 0x1f ;  /* 0x0a001f0038bd7f89 */ /* 0x000f2200000e0000 */
[----:B-1----:R-:W-:-:S03]  /*1e000*/  FADD R57, R57, R188 ;  /* 0x000000bc39397221 */ /* 0x002fc60000000000 */
[----:B------:R-:W-:Y:S04]  /*1e010*/  @!P0 STS [R63+0x4114], R187 ;  /* 0x004114bb3f008388 */ /* 0x000fe80000000800 */
[----:B------:R-:W-:Y:S04]  /*1e020*/  @!P0 LDS R63, [R246+0x8118] ;  /* 0x00811800f63f8984 */ /* 0x000fe80000000800 */
[----:B------:R-:W1:Y:S01]  /*1e030*/  SHFL.DOWN PT, R205, R57, 0x4, 0x1f ;  /* 0x08801f0039cd7f89 */ /* 0x000e6200000e0000 */
[----:B----4-:R-:W-:-:S05]  /*1e040*/  FADD R204, R204, R58 ;  /* 0x0000003acccc7221 */ /* 0x010fca0000000000 */
        /* <DEDUP_REMOVED lines=9> */
[----:B------:R-:W4:Y:S01]  /*1e0e0*/  @!P0 LDL R58, [R58] ;  /* 0x000000003a3a8983 */ /* 0x000f220000100800 */
[----:B------:R-:W-:Y:S01]  /*1e0f0*/  @!P0 LEA R63, R0, R246, 0x9 ;  /* 0x000000f6003f8211 */ /* 0x000fe200078e48ff */
[----:B------:R-:W0:Y:S01]  /*1e100*/  @!P0 LDC R65, c[0x0][0x3a8] ;  /* 0x0000ea00ff418b82 */ /* 0x000e220000000800 */
[----:B------:R-:W-:Y:S01]  /*1e110*/  @!P0 FSEL R186, R186, -1.00000000000000000000e+09, !P2 ;  /* 0xce6e6b28baba8808 */ /* 0x000fe20005000000 */
[----:B------:R-:W1:Y:S01]  /*1e120*/  SHFL.DOWN PT, R188, R55, 0x10, 0x1f ;  /* 0x0a001f0037bc7f89 */ /* 0x000e6200000e0000 */
[----:B------:R-:W-:-:S03]  /*1e130*/  FADD R56, R56, R187 ;  /* 0x000000bb38387221 */ /* 0x000fc60000000000 */
[----:B------:R-:W-:Y:S04]  /*1e140*/  @!P0 STS [R63+0x4118], R186 ;  /* 0x004118ba3f008388 */ /* 0x000fe80000000800 */
[----:B------:R-:W-:Y:S04]  /*1e150*/  @!P0 LDS R63, [R246+0x811c] ;  /* 0x00811c00f63f8984 */ /* 0x000fe80000000800 */
[----:B------:R-:W0:Y:S01]  /*1e160*/  SHFL.DOWN PT, R206, R56, 0x4, 0x1f ;  /* 0x08801f0038ce7f89 */ /* 0x000e2200000e0000 */
[----:B-1----:R-:W-:-:S05]  /*1e170*/  FADD R205, R205, R57 ;  /* 0x00000039cdcd7221 */ /* 0x002fca0000000000 */
[----:B------:R-:W1:Y:S01]  /*1e180*/  SHFL.DOWN PT, R57, R205, 0x1, 0x1f ;  /* 0x08201f00cd397f89 */ /* 0x000e6200000e0000 */
[----:B------:R-:W-:-:S05]  /*1e190*/  FADD R55, R55, R188 ;  /* 0x000000bc37377221 */ /* 0x000fca0000000000 */
[----:B------:R-:W3:Y:S01]  /*1e1a0*/  SHFL.DOWN PT, R187, R55, 0x8, 0x1f ;  /* 0x09001f0037bb7f89 */ /* 0x000ee200000e0000 */
[----:B0-----:R-:W-:-:S05]  /*1e1b0*/  FADD R206, R56, R206 ;  /* 0x000000ce38ce7221 */ /* 0x001fca0000000000 */
[----:B------:R-:W0:Y:S01]  /*1e1c0*/  SHFL.DOWN PT, R56, R206, 0x2, 0x1f ;  /* 0x08401f00ce387f89 */ /* 0x000e2200000e0000 */
[----:B-1----:R-:W-:Y:S01]  /*1e1d0*/  FADD R205, R205, R57 ;  /* 0x00000039cdcd7221 */ /* 0x002fe20000000000 */
[----:B------:R-:W-:-:S03]  /*1e1e0*/  @!P0 LEA R57, R0, UR5, 0x2 ;  /* 0x0000000500398c11 */ /* 0x000fc6000f8e10ff */
[----:B------:R-:W-:Y:S01]  /*1e1f0*/  @!P0 FMUL R65, R205, R65 ;  /* 0x00000041cd418220 */ /* 0x000fe20000400000 */
[----:B---3--:R-:W-:Y:S02]  /*1e200*/  @!P0 ISETP.GE.AND P2, PT, R64, R63, PT ;  /* 0x0000003f4000820c */ /* 0x008fe40003f46270 */
[----:B------:R-:W3:Y:S01]  /*1e210*/  @!P0 LDL R57, [R57] ;  /* 0x0000000039398983 */ /* 0x000ee20000100800 */
[----:B------:R-:W-:Y:S01]  /*1e220*/  @!P0 LEA R63, R0, R246, 0x9 ;  /* 0x000000f6003f8211 */ /* 0x000fe200078e48ff */
[----:B------:R-:W1:Y:S01]  /*1e230*/  @!P0 LDC R64, c[0x0][0x3a8] ;  /* 0x0000ea00ff408b82 */ /* 0x000e620000000800 */
[----:B------:R-:W-:Y:S01]  /*1e240*/  @!P0 FSEL R65, R65, -1.00000000000000000000e+09, !P2 ;  /* 0xce6e6b2841418808 */ /* 0x000fe20005000000 */
[----:B------:R-:W0:Y:S01]  /*1e250*/  SHFL.DOWN PT, R188, R54, 0x10, 0x1f ;  /* 0x0a001f0036bc7f89 */ /* 0x000e2200000e0000 */
[----:B------:R-:W-:-:S03]  /*1e260*/  FADD R55, R55, R187 ;  /* 0x000000bb37377221 */ /* 0x000fc60000000000 */
[----:B------:R-:W-:Y:S04]  /*1e270*/  @!P0 STS [R63+0x411c], R65 ;  /* 0x00411c413f008388 */ /* 0x000fe80000000800 */
[----:B------:R-:W-:Y:S04]  /*1e280*/  @!P0 LDS R63, [R246+0x8120] ;  /* 0x00812000f63f8984 */ /* 0x000fe80000000800 */
[----:B------:R-:W1:Y:S01]  /*1e290*/  SHFL.DOWN PT, R207, R55, 0x4, 0x1f ;  /* 0x08801f0037cf7f89 */ /* 0x000e6200000e0000 */
[----:B0-----:R-:W-:-:S05]  /*1e2a0*/  FADD R206, R206, R56 ;  /* 0x00000038cece7221 */ /* 0x001fca0000000000 */
[----:B------:R-:W0:Y:S01]  /*1e2b0*/  SHFL.DOWN PT, R56, R206, 0x1, 0x1f ;  /* 0x08201f00ce387f89 */ /* 0x000e2200000e0000 */
[----:B------:R-:W-:-:S05]  /*1e2c0*/  FADD R54, R54, R188 ;  /* 0x000000bc36367221 */ /* 0x000fca0000000000 */
[----:B------:R-:W0:Y:S01]  /*1e2d0*/  SHFL.DOWN PT, R187, R54, 0x8, 0x1f ;  /* 0x09001f0036bb7f89 */ /* 0x000e2200000e0000 */
[----:B-1----:R-:W-:-:S05]  /*1e2e0*/  FADD R207, R55, R207 ;  /* 0x000000cf37cf7221 */ /* 0x002fca0000000000 */
[----:B------:R-:W1:Y:S01]  /*1e2f0*/  SHFL.DOWN PT, R55, R207, 0x2, 0x1f ;  /* 0x08401f00cf377f89 */ /* 0x000e6200000e0000 */
[----:B0-----:R-:W-:Y:S01]  /*1e300*/  FADD R206, R206, R56 ;  /* 0x00000038cece7221 */ /* 0x001fe20000000000 */
[----:B------:R-:W-:-:S03]  /*1e310*/  @!P0 LEA R56, R0, UR5, 0x2 ;  /* 0x0000000500388c11 */ /* 0x000fc6000f8e10ff */
[----:B------:R-:W-:Y:S01]  /*1e320*/  @!P0 FMUL R64, R206, R64 ;  /* 0x00000040ce408220 */ /* 0x000fe20000400000 */
[----:B------:R-:W-:Y:S02]  /*1e330*/  @!P0 ISETP.GE.AND P2, PT, R62, R63, PT ;  /* 0x0000003f3e00820c */ /* 0x000fe40003f46270 */
[----:B------:R-:W3:Y:S01]  /*1e340*/  @!P0 LDL R56, [R56] ;  /* 0x0000000038388983 */ /* 0x000ee20000100800 */
[----:B------:R-:W-:Y:S01]  /*1e350*/  @!P0 IMAD R62, R0, 0x200, R246 ;  /* 0x00000200003e8824 */ /* 0x000fe200078e02f6 */
        /* <DEDUP_REMOVED lines=10> */
[----:B------:R-:W1:Y:S01]  /*1e400*/  SHFL.DOWN PT, R188, R53, 0x8, 0x1f ;  /* 0x09001f0035bc7f89 */ /* 0x000e6200000e0000 */
[----:B0-----:R-:W-:Y:S01]  /*1e410*/  FADD R208, R54, R208 ;  /* 0x000000d036d07221 */ /* 0x001fe20000000000 */
[----:B------:R-:W-:-:S04]  /*1e420*/  @!P0 LEA R54, R0, UR5, 0x2 ;  /* 0x0000000500368c11 */ /* 0x000fc8000f8e10ff */
[----:B------:R-:W0:Y:S01]  /*1e430*/  SHFL.DOWN PT, R187, R208, 0x2, 0x1f ;  /* 0x08401f00d0bb7f89 */ /* 0x000e2200000e0000 */
[----:B-1----:R-:W-:-:S04]  /*1e440*/  FADD R55, R207, R55 ;  /* 0x00000037cf377221 */ /* 0x002fc80000000000 */
[----:B------:R-:W-:Y:S01]  /*1e450*/  @!P0 FMUL R63, R55, R63 ;  /* 0x0000003f373f8220 */ /* 0x000fe20000400000 */
[----:B------:R-:W-:Y:S02]  /*1e460*/  @!P0 ISETP.GE.AND P2, PT, R61, R62, PT ;  /* 0x0000003e3d00820c */ /* 0x000fe40003f46270 */
[----:B------:R1:W3:Y:S01]  /*1e470*/  @!P0 LDL R61, [R54] ;  /* 0x00000000363d8983 */ /* 0x0002e20000100800 */
[----:B------:R-:W-:Y:S01]  /*1e480*/  @!P0 LEA R55, R0, R246, 0x9 ;  /* 0x000000f600378211 */ /* 0x000fe200078e48ff */
[----:B------:R-:W2:Y:S01]  /*1e490*/  @!P0 LDC R62, c[0x0][0x3a8] ;  /* 0x0000ea00ff3e8b82 */ /* 0x000ea20000000800 */
[----:B------:R-:W-:Y:S01]  /*1e4a0*/  @!P0 FSEL R63, R63, -1.00000000000000000000e+09, !P2 ;  /* 0xce6e6b283f3f8808 */ /* 0x000fe20005000000 */
[----:B------:R-:W1:Y:S01]  /*1e4b0*/  SHFL.DOWN PT, R189, R52, 0x10, 0x1f ;  /* 0x0a001f0034bd7f89 */ /* 0x000e6200000e0000 */
[----:B------:R-:W-:-:S03]  /*1e4c0*/  FADD R53, R53, R188 ;  /* 0x000000bc35357221 */ /* 0x000fc60000000000 */
[----:B------:R-:W-:Y:S04]  /*1e4d0*/  @!P0 STS [R55+0x4124], R63 ;  /* 0x0041243f37008388 */ /* 0x000fe80000000800 */
[----:B------:R-:W-:Y:S04]  /*1e4e0*/  @!P0 LDS R55, [R246+0x8128] ;  /* 0x00812800f6378984 */ /* 0x000fe80000000800 */
[----:B------:R-:W2:Y:S01]  /*1e4f0*/  SHFL.DOWN PT, R209, R53, 0x4, 0x1f ;  /* 0x08801f0035d17f89 */ /* 0x000ea200000e0000 */
[----:B0-----:R-:W-:-:S05]  /*1e500*/  FADD R208, R208, R187 ;  /* 0x000000bbd0d07221 */ /* 0x001fca0000000000 */
[----:B-1----:R-:W0:Y:S01]  /*1e510*/  SHFL.DOWN PT, R54, R208, 0x1, 0x1f ;  /* 0x08201f00d0367f89 */ /* 0x002e2200000e0000 */
[----:B------:R-:W-:-:S05]  /*1e520*/  FADD R52, R52, R189 ;  /* 0x000000bd34347221 */ /* 0x000fca0000000000 */
[----:B------:R-:W1:Y:S01]  /*1e530*/  SHFL.DOWN PT, R187, R52, 0x8, 0x1f ;  /* 0x09001f0034bb7f89 */ /* 0x000e6200000e0000 */
[----:B--2---:R-:W-:Y:S01]  /*1e540*/  FADD R209, R53, R209 ;  /* 0x000000d135d17221 */ /* 0x004fe20000000000 */
[----:B------:R-:W-:-:S04]  /*1e550*/  @!P0 LEA R63, R0, UR5, 0x2 ;  /* 0x00000005003f8c11 */ /* 0x000fc8000f8e10ff */
[----:B------:R-:W2:Y:S01]  /*1e560*/  SHFL.DOWN PT, R53, R209, 0x2, 0x1f ;  /* 0x08401f00d1357f89 */ /* 0x000ea200000e0000 */
[----:B0-----:R-:W-:-:S04]  /*1e570*/  FADD R54, R208, R54 ;  /* 0x00000036d0367221 */ /* 0x001fc80000000000 */
[----:B------:R-:W-:Y:S01]  /*1e580*/  @!P0 FMUL R54, R54, R62 ;  /* 0x0000003e36368220 */ /* 0x000fe20000400000 */
        /* <DEDUP_REMOVED lines=14> */
[----:B------:R-:W-:Y:S01]  /*1e670*/  FADD R210, R52, R210 ;  /* 0x000000d234d27221 */ /* 0x000fe20000000000 */
[----:B------:R-:W-:-:S04]  /*1e680*/  @!P0 LEA R62, R0, UR5, 0x2 ;  /* 0x00000005003e8c11 */ /* 0x000fc8000f8e10ff */
[----:B------:R-:W0:Y:S01]  /*1e690*/  SHFL.DOWN PT, R52, R210, 0x2, 0x1f ;  /* 0x08401f00d2347f89 */ /* 0x000e2200000e0000 */
[----:B--2---:R-:W-:-:S04]  /*1e6a0*/  FADD R53, R209, R53 ;  /* 0x00000035d1357221 */ /* 0x004fc80000000000 */
[----:B-1----:R-:W-:Y:S01]  /*1e6b0*/  @!P0 FMUL R60, R53, R60 ;  /* 0x0000003c353c8220 */ /* 0x002fe20000400000 */
[----:B------:R-:W-:Y:S02]  /*1e6c0*/  @!P0 ISETP.GE.AND P2, PT, R59, R54, PT ;  /* 0x000000363b00820c */ /* 0x000fe40003f46270 */
[----:B------:R-:W2:Y:S01]  /*1e6d0*/  @!P0 LDL R59, [R62] ;  /* 0x000000003e3b8983 */ /* 0x000ea20000100800 */
[----:B------:R-:W-:Y:S01]  /*1e6e0*/  @!P0 LEA R53, R0, R246, 0x9 ;  /* 0x000000f600358211 */ /* 0x000fe200078e48ff */
[----:B------:R-:W1:Y:S01]  /*1e6f0*/  @!P0 LDC R54, c[0x0][0x3a8] ;  /* 0x0000ea00ff368b82 */ /* 0x000e620000000800 */
[----:B------:R-:W-:Y:S01]  /*1e700*/  @!P0 FSEL R60, R60, -1.00000000000000000000e+09, !P2 ;  /* 0xce6e6b283c3c8808 */ /* 0x000fe20005000000 */
[----:B------:R-:W4:Y:S01]  /*1e710*/  SHFL.DOWN PT, R188, R50, 0x10, 0x1f ;  /* 0x0a001f0032bc7f89 */ /* 0x000f2200000e0000 */
[----:B0-----:R-:W-:-:S03]  /*1e720*/  FADD R51, R51, R187 ;  /* 0x000000bb33337221 */ /* 0x001fc60000000000 */
[----:B------:R-:W-:Y:S04]  /*1e730*/  @!P0 STS [R53+0x412c], R60 ;  /* 0x00412c3c35008388 */ /* 0x000fe80000000800 */
[----:B------:R-:W-:Y:S04]  /*1e740*/  @!P0 LDS R53, [R246+0x8130] ;  /* 0x00813000f6358984 */ /* 0x000fe80000000800 */
[----:B------:R-:W0:Y:S01]  /*1e750*/  SHFL.DOWN PT, R211, R51, 0x4, 0x1f ;  /* 0x08801f0033d37f89 */ /* 0x000e2200000e0000 */
[----:B------:R-:W-:-:S05]  /*1e760*/  FADD R210, R210, R52 ;  /* 0x00000034d2d27221 */ /* 0x000fca0000000000 */
[----:B------:R-:W1:Y:S01]  /*1e770*/  SHFL.DOWN PT, R52, R210, 0x1, 0x1f ;  /* 0x08201f00d2347f89 */ /* 0x000e6200000e0000 */
[----:B----4-:R-:W-:-:S05]  /*1e780*/  FADD R50, R50, R188 ;  /* 0x000000bc32327221 */ /* 0x010fca0000000000 */
[----:B------:R-:W4:Y:S01]  /*1e790*/  SHFL.DOWN PT, R187, R50, 0x8, 0x1f ;  /* 0x09001f0032bb7f89 */ /* 0x000f2200000e0000 */
[----:B0-----:R-:W-:Y:S01]  /*1e7a0*/  FADD R211, R51, R211 ;  /* 0x000000d333d37221 */ /* 0x001fe20000000000 */
[----:B------:R-:W-:-:S04]  /*1e7b0*/  @!P0 LEA R60, R0, UR5, 0x2 ;  /* 0x00000005003c8c11 */ /* 0x000fc8000f8e10ff */
[----:B------:R-:W0:Y:S01]  /*1e7c0*/  SHFL.DOWN PT, R51, R211, 0x2, 0x1f ;  /* 0x08401f00d3337f89 */ /* 0x000e2200000e0000 */
[----:B-1----:R-:W-:-:S04]  /*1e7d0*/  FADD R52, R210, R52 ;  /* 0x00000034d2347221 */ /* 0x002fc80000000000 */
[----:B------:R-:W-:Y:S01]  /*1e7e0*/  @!P0 FMUL R52, R52, R54 ;  /* 0x0000003634348220 */ /* 0x000fe20000400000 */
[----:B------:R-:W-:Y:S01]  /*1e7f0*/  @!P0 ISETP.GE.AND P2, PT, R58, R53, PT ;  /* 0x000000353a00820c */ /* 0x000fe20003f46270 */
[----:B------:R-:W2:Y:S01]  /*1e800*/  @!P0 LDL R54, [R60] ;  /* 0x000000003c368983 */ /* 0x000ea20000100800 */
[----:B------:R-:W-:Y:S02]  /*1e810*/  @!P0 IMAD R53, R0, 0x200, R246 ;  /* 0x0000020000358824 */ /* 0x000fe400078e02f6 */
[----:B------:R-:W-:Y:S01]  /*1e820*/  @!P0 FSEL R52, R52, -1.00000000000000000000e+09, !P2 ;  /* 0xce6e6b2834348808 */ /* 0x000fe20005000000 */
[----:B------:R-:W1:Y:S01]  /*1e830*/  SHFL.DOWN PT, R188, R49, 0x10, 0x1f ;  /* 0x0a001f0031bc7f89 */ /* 0x000e6200000e0000 */
[----:B----4-:R-:W-:-:S03]  /*1e840*/  FADD R50, R50, R187 ;  /* 0x000000bb32327221 */ /* 0x010fc60000000000 */
[----:B------:R4:W-:Y:S04]  /*1e850*/  @!P0 STS [R53+0x4130], R52 ;  /* 0x0041303435008388 */ /* 0x0009e80000000800 */
[----:B------:R-:W-:Y:S04]  /*1e860*/  @!P0 LDS R52, [R246+0x8134] ;  /* 0x00813400f6348984 */ /* 0x000fe80000000800 */
[----:B------:R-:W1:Y:S01]  /*1e870*/  SHFL.DOWN PT, R187, R50, 0x4, 0x1f ;  /* 0x08801f0032bb7f89 */ /* 0x000e6200000e0000 */
[----:B0-----:R-:W-:Y:S01]  /*1e880*/  FADD R211, R211, R51 ;  /* 0x00000033d3d37221 */ /* 0x001fe20000000000 */
[----:B----4-:R-:W0:Y:S04]  /*1e890*/  @!P0 LDC R53, c[0x0][0x3a8] ;  /* 0x0000ea00ff358b82 */ /* 0x010e280000000800 */
[----:B------:R-:W4:Y:S01]  /*1e8a0*/  SHFL.DOWN PT, R51, R211, 0x1, 0x1f ;  /* 0x08201f00d3337f89 */ /* 0x000f2200000e0000 */
[----:B-1----:R-:W-:-:S05]  /*1e8b0*/  FADD R49, R49, R188 ;  /* 0x000000bc31317221 */ /* 0x002fca0000000000 */
[----:B------:R-:W1:Y:S01]  /*1e8c0*/  SHFL.DOWN PT, R188, R49, 0x8, 0x1f ;  /* 0x09001f0031bc7f89 */ /* 0x000e6200000e0000 */
[----:B------:R-:W-:Y:S01]  /*1e8d0*/  FADD R50, R50, R187 ;  /* 0x000000bb32327221 */ /* 0x000fe20000000000 */
[----:B------:R-:W-:-:S04]  /*1e8e0*/  @!P0 LEA R58, R0, UR5, 0x2 ;  /* 0x00000005003a8c11 */ /* 0x000fc8000f8e10ff */
[----:B------:R-:W1:Y:S01]  /*1e8f0*/  SHFL.DOWN PT, R187, R50, 0x2, 0x1f ;  /* 0x08401f0032bb7f89 */ /* 0x000e6200000e0000 */
[----:B----4-:R-:W-:-:S04]  /*1e900*/  FADD R51, R211, R51 ;  /* 0x00000033d3337221 */ /* 0x010fc80000000000 */
[----:B0-----:R-:W-:Y:S01]  /*1e910*/  @!P0 FMUL R51, R51, R53 ;  /* 0x0000003533338220 */ /* 0x001fe20000400000 */
[----:B---3--:R-:W-:Y:S01]  /*1e920*/  @!P0 ISETP.GE.AND P2, PT, R57, R52, PT ;  /* 0x000000343900820c */ /* 0x008fe20003f46270 */
[----:B------:R-:W3:Y:S01]  /*1e930*/  @!P0 LDL R53, [R58] ;  /* 0x000000003a358983 */ /* 0x000ee20000100800 */
[----:B------:R-:W-:Y:S02]  /*1e940*/  @!P0 LEA R52, R0, R246, 0x9 ;  /* 0x000000f600348211 */ /* 0x000fe400078e48ff */
[----:B------:R-:W-:Y:S01]  /*1e950*/  @!P0 FSEL R51, R51, -1.00000000000000000000e+09, !P2 ;  /* 0xce6e6b2833338808 */ /* 0x000fe20005000000 */
[----:B------:R-:W0:Y:S01]  /*1e960*/  SHFL.DOWN PT, R189, R48, 0x10, 0x1f ;  /* 0x0a001f0030bd7f89 */ /* 0x000e2200000e0000 */
[----:B-1----:R-:W-:-:S03]  /*1e970*/  FADD R49, R49, R188 ;  /* 0x000000bc31317221 */ /* 0x002fc60000000000 */
[----:B------:R1:W-:Y:S04]  /*1e980*/  @!P0 STS [R52+0x4134], R51 ;  /* 0x0041343334008388 */ /* 0x0003e80000000800 */
[----:B------:R-:W-:Y:S04]  /*1e990*/  @!P0 LDS R51, [R246+0x8138] ;  /* 0x00813800f6338984 */ /* 0x000fe80000000800 */
[----:B------:R-:W4:Y:S01]  /*1e9a0*/  SHFL.DOWN PT, R213, R49, 0x4, 0x1f ;  /* 0x08801f0031d57f89 */ /* 0x000f2200000e0000 */
[----:B------:R-:W-:Y:S01]  /*1e9b0*/  FADD R50, R50, R187 ;  /* 0x000000bb32327221 */ /* 0x000fe20000000000 */
[----:B-1----:R-:W1:Y:S04]  /*1e9c0*/  @!P0 LDC R52, c[0x0][0x3a8] ;  /* 0x0000ea00ff348b82 */ /* 0x002e680000000800 */
[----:B------:R-:W4:Y:S01]  /*1e9d0*/  SHFL.DOWN PT, R212, R50, 0x1, 0x1f ;  /* 0x08201f0032d47f89 */ /* 0x000f2200000e0000 */
[----:B0-----:R-:W-:-:S05]  /*1e9e0*/  FADD R48, R48, R189 ;  /* 0x000000bd30307221 */ /* 0x001fca0000000000 */
[----:B------:R-:W0:Y:S01]  /*1e9f0*/  SHFL.DOWN PT, R187, R48, 0x8, 0x1f ;  /* 0x09001f0030bb7f89 */ /* 0x000e2200000e0000 */
[----:B----4-:R-:W-:Y:S01]  /*1ea00*/  FADD R213, R49, R213 ;  /* 0x000000d531d57221 */ /* 0x010fe20000000000 */
[----:B------:R-:W-:-:S04]  /*1ea10*/  @!P0 LEA R57, R0, UR5, 0x2 ;  /* 0x0000000500398c11 */ /* 0x000fc8000f8e10ff */
[----:B------:R-:W4:Y:S01]  /*1ea20*/  SHFL.DOWN PT, R49, R213, 0x2, 0x1f ;  /* 0x08401f00d5317f89 */ /* 0x000f2200000e0000 */
[----:B------:R-:W-:-:S04]  /*1ea30*/  FADD R50, R50, R212 ;  /* 0x000000d432327221 */ /* 0x000fc80000000000 */
[----:B-1----:R-:W-:Y:S01]  /*1ea40*/  @!P0 FMUL R50, R50, R52 ;  /* 0x0000003432328220 */ /* 0x002fe20000400000 */
[----:B------:R-:W-:Y:S01]  /*1ea50*/  @!P0 ISETP.GE.AND P2, PT, R56, R51, PT ;  /* 0x000000333800820c */ /* 0x000fe20003f46270 */
[----:B------:R-:W3:Y:S01]  /*1ea60*/  @!P0 LDL R52, [R57] ;  /* 0x0000000039348983 */ /* 0x000ee20000100800 */
[----:B------:R-:W-:Y:S02]  /*1ea70*/  @!P0 LEA R51, R0, R246, 0x9 ;  /* 0x000000f600338211 */ /* 0x000fe400078e48ff */
[----:B------:R-:W-:Y:S01]  /*1ea80*/  @!P0 FSEL R50, R50, -1.00000000000000000000e+09, !P2 ;  /* 0xce6e6b2832328808 */ /* 0x000fe20005000000 */
[----:B------:R-:W1:Y:S01]  /*1ea90*/  SHFL.DOWN PT, R188, R47, 0x10, 0x1f ;  /* 0x0a001f002fbc7f89 */ /* 0x000e6200000e0000 */
[----:B0-----:R-:W-:-:S03]  /*1eaa0*/  FADD R48, R48, R187 ;  /* 0x000000bb30307221 */ /* 0x001fc60000000000 */
[----:B------:R0:W-:Y:S04]  /*1eab0*/  @!P0 STS [R51+0x4138], R50 ;  /* 0x0041383233008388 */ /* 0x0001e80000000800 */
[----:B------:R-:W-:Y:S04]  /*1eac0*/  @!P0 LDS R50, [R246+0x813c] ;  /* 0x00813c00f6328984 */ /* 0x000fe80000000800 */
[----:B------:R-:W1:Y:S01]  /*1ead0*/  SHFL.DOWN PT, R187, R48, 0x4, 0x1f ;  /* 0x08801f0030bb7f89 */ /* 0x000e6200000e0000 */
[----:B----4-:R-:W-:Y:S01]  /*1eae0*/  FADD R213, R213, R49 ;  /* 0x00000031d5d57221 */ /* 0x010fe20000000000 */
[----:B0-----:R-:W0:Y:S04]  /*1eaf0*/  @!P0 LDC R51, c[0x0][0x3a8] ;  /* 0x0000ea00ff338b82 */ /* 0x001e280000000800 */
[----:B------:R-:W4:Y:S01]  /*1eb00*/  SHFL.DOWN PT, R49, R213, 0x1, 0x1f ;  /* 0x08201f00d5317f89 */ /* 0x000f2200000e0000 */
[----:B-1----:R-:W-:-:S05]  /*1eb10*/  FADD R47, R47, R188 ;  /* 0x000000bc2f2f7221 */ /* 0x002fca0000000000 */
[----:B------:R-:W1:Y:S01]  /*1eb20*/  SHFL.DOWN PT, R188, R47, 0x8, 0x1f ;  /* 0x09001f002fbc7f89 */ /* 0x000e6200000e0000 */
[----:B------:R-:W-:-:S05]  /*1eb30*/  FADD R48, R48, R187 ;  /* 0x000000bb30307221 */ /* 0x000fca0000000000 */
[----:B------:R-:W1:Y:S01]  /*1eb40*/  SHFL.DOWN PT, R187, R48, 0x2, 0x1f ;  /* 0x08401f0030bb7f89 */ /* 0x000e6200000e0000 */
[----:B----4-:R-:W-:Y:S01]  /*1eb50*/  FADD R49, R213, R49 ;  /* 0x00000031d5317221 */ /* 0x010fe20000000000 */
[----:B------:R-:W-:-:S03]  /*1eb60*/  @!P0 LEA R56, R0, UR5, 0x2 ;  /* 0x0000000500388c11 */ /* 0x000fc6000f8e10ff */
[----:B0-----:R-:W-:Y:S01]  /*1eb70*/  @!P0 FMUL R49, R49, R51 ;  /* 0x0000003331318220 */ /* 0x001fe20000400000 */
[----:B------:R-:W-:Y:S01]  /*1eb80*/  @!P0 ISETP.GE.AND P2, PT, R61, R50, PT ;  /* 0x000000323d00820c */ /* 0x000fe20003f46270 */
[----:B------:R-:W4:Y:S01]  /*1eb90*/  @!P0 LDL R51, [R56] ;  /* 0x0000000038338983 */ /* 0x000f220000100800 */
        /* <DEDUP_REMOVED lines=23> */
[----:B------:R0:W-:Y:S04]  /*1ed10*/  @!P0 STS [R49+0x4140], R50 ;  /* 0x0041403231008388 */ /* 0x0001e80000000800 */
[----:B------:R-:W-:Y:S04]  /*1ed20*/  @!P0 LDS R50, [R246+0x8144] ;  /* 0x00814400f6328984 */ /* 0x000fe80000000800 */
[----:B------:R-:W2:Y:S01]  /*1ed30*/  SHFL.DOWN PT, R187, R46, 0x4, 0x1f ;  /* 0x08801f002ebb7f89 */ /* 0x000ea200000e0000 */
[----:B------:R-:W-:Y:S01]  /*1ed40*/  FADD R47, R47, R188 ;  /* 0x000000bc2f2f7221 */ /* 0x000fe20000000000 */
[----:B0-----:R-:W0:Y:S04]  /*1ed50*/  @!P0 LDC R49, c[0x0][0x3a8] ;  /* 0x0000ea00ff318b82 */ /* 0x001e280000000800 */
        /* <DEDUP_REMOVED lines=29> */
[----:B------:R-:W-:Y:S02]  /*1ef30*/  @!P0 LEA R47, R0, R246, 0x9 ;  /* 0x000000f6002f8211 */ /* 0x000fe400078e48ff */
[----:B------:R-:W-:Y:S01]  /*1ef40*/  @!P0 FSEL R49, R49, -1.00000000000000000000e+09, !P2 ;  /* 0xce6e6b2831318808 */ /* 0x000fe20005000000 */
[----:B------:R-:W1:Y:S01]  /*1ef50*/  SHFL.DOWN PT, R186, R43, 0x10, 0x1f ;  /* 0x0a001f002bba7f89 */ /* 0x000e6200000e0000 */
[----:B0-----:R-:W-:-:S03]  /*1ef60*/  FADD R44, R44, R187 ;  /* 0x000000bb2c2c7221 */ /* 0x001fc60000000000 */
[----:B------:R0:W-:Y:S04]  /*1ef70*/  @!P0 STS [R47+0x4148], R49 ;  /* 0x004148312f008388 */ /* 0x0001e80000000800 */
[----:B------:R-:W-:Y:S04]  /*1ef80*/  @!P0 LDS R47, [R246+0x814c] ;  /* 0x00814c00f62f8984 */ /* 0x000fe80000000800 */
[----:B------:R-:W3:Y:S01]  /*1ef90*/  SHFL.DOWN PT, R187, R44, 0x4, 0x1f ;  /* 0x08801f002cbb7f89 */ /* 0x000ee200000e0000 */
[----:B------:R-:W-:Y:S01]  /*1efa0*/  FADD R45, R45, R188 ;  /* 0x000000bc2d2d7221 */ /* 0x000fe20000000000 */
[----:B0-----:R-:W0:Y:S04]  /*1efb0*/  @!P0 LDC R49, c[0x0][0x3a8] ;  /* 0x0000ea00ff318b82 */ /* 0x001e280000000800 */
[----:B------:R-:W3:Y:S01]  /*1efc0*/  SHFL.DOWN PT, R195, R45, 0x1, 0x1f ;  /* 0x08201f002dc37f89 */ /* 0x000ee200000e0000 */
[----:B-1----:R-:W-:-:S05]  /*1efd0*/  FADD R43, R43, R186 ;  /* 0x000000ba2b2b7221 */ /* 0x002fca0000000000 */
[----:B------:R-:W1:Y:S01]  /*1efe0*/  SHFL.DOWN PT, R186, R43, 0x8, 0x1f ;  /* 0x09001f002bba7f89 */ /* 0x000e6200000e0000 */
[----:B---3--:R-:W-:-:S05]  /*1eff0*/  FADD R44, R44, R187 ;  /* 0x000000bb2c2c7221 */ /* 0x008fca0000000000 */
[----:B------:R-:W3:Y:S01]  /*1f000*/  SHFL.DOWN PT, R187, R44, 0x2, 0x1f ;  /* 0x08401f002cbb7f89 */ /* 0x000ee200000e0000 */
[----:B------:R-:W-:Y:S01]  /*1f010*/  FADD R45, R45, R195 ;  /* 0x000000c32d2d7221 */ /* 0x000fe20000000000 */
[----:B------:R-:W-:-:S03]  /*1f020*/  @!P0 LEA R54, R0, UR5, 0x2 ;  /* 0x0000000500368c11 */ /* 0x000fc6000f8e10ff */
[----:B0-----:R-:W-:Y:S01]  /*1f030*/  @!P0 FMUL R49, R45, R49 ;  /* 0x000000312d318220 */ /* 0x001fe20000400000 */
[----:B------:R-:W-:Y:S02]  /*1f040*/  @!P0 ISETP.GE.AND P2, PT, R53, R47, PT ;  /* 0x0000002f3500820c */ /* 0x000fe40003f46270 */
        /* <DEDUP_REMOVED lines=16> */
[----:B------:R-:W-:Y:S02]  /*1f150*/  @!P0 LEA R44, R0, UR5, 0x2 ;  /* 0x00000005002c8c11 */ /* 0x000fe4000f8e10ff */
[----:B------:R-:W-:Y:S01]  /*1f160*/  @!P0 ISETP.GE.AND P2, PT, R52, R45, PT ;  /* 0x0000002d3400820c */ /* 0x000fe20003f46270 */
[----:B-1----:R-:W-:-:S03]  /*1f170*/  @!P0 FMUL R45, R215, R49 ;  /* 0x00000031d72d8220 */ /* 0x002fc60000400000 */
[----:B------:R-:W3:Y:S01]  /*1f180*/  @!P0 LDL R44, [R44] ;  /* 0x000000002c2c8983 */ /* 0x000ee20000100800 */
[----:B------:R-:W-:-:S03]  /*1f190*/  @!P0 IMAD R49, R0, 0x200, R246 ;  /* 0x0000020000318824 */ /* 0x000fc600078e02f6 */
[----:B------:R-:W1:Y:S01]  /*1f1a0*/  SHFL.DOWN PT, R65, R41, 0x10, 0x1f ;  /* 0x0a001f0029417f89 */ /* 0x000e6200000e0000 */
[----:B------:R-:W-:Y:S01]  /*1f1b0*/  @!P0 FSEL R45, R45, -1.00000000000000000000e+09, !P2 ;  /* 0xce6e6b282d2d8808 */ /* 0x000fe20005000000 */
[----:B0-----:R-:W-:-:S04]  /*1f1c0*/  FADD R42, R42, R186 ;  /* 0x000000ba2a2a7221 */ /* 0x001fc80000000000 */
[----:B------:R0:W-:Y:S04]  /*1f1d0*/  @!P0 STS [R49+0x4150], R45 ;  /* 0x0041502d31008388 */ /* 0x0001e80000000800 */
[----:B------:R-:W-:Y:S01]  /*1f1e0*/  @!P0 LDS R45, [R246+0x8154] ;  /* 0x00815400f62d8984 */ /* 0x000fe20000000800 */
[----:B------:R-:W-:-:S03]  /*1f1f0*/  FADD R43, R43, R187 ;  /* 0x000000bb2b2b7221 */ /* 0x000fc60000000000 */
[----:B------:R-:W1:Y:S01]  /*1f200*/  SHFL.DOWN PT, R186, R42, 0x4, 0x1f ;  /* 0x08801f002aba7f89 */ /* 0x000e6200000e0000 */
[----:B0-----:R-:W0:Y:S03]  /*1f210*/  @!P0 LDC R49, c[0x0][0x3a8] ;  /* 0x0000ea00ff318b82 */ /* 0x001e260000000800 */
        /* <DEDUP_REMOVED lines=29> */
[----:B------:R-:W-:Y:S01]  /*1f3f0*/  @!P0 LEA R45, R0, R246, 0x9 ;  /* 0x000000f6002d8211 */ /* 0x000fe200078e48ff */
[----:B------:R-:W1:Y:S01]  /*1f400*/  @!P0 LDC R48, c[0x0][0x3a8] ;  /* 0x0000ea00ff308b82 */ /* 0x000e620000000800 */
[----:B------:R-:W-:Y:S01]  /*1f410*/  @!P0 FSEL R49, R49, -1.00000000000000000000e+09, !P2 ;  /* 0xce6e6b2831318808 */ /* 0x000fe20005000000 */
[----:B------:R-:W1:Y:S01]  /*1f420*/  SHFL.DOWN PT, R64, R39, 0x10, 0x1f ;  /* 0x0a001f0027407f89 */ /* 0x000e6200000e0000 */
[----:B0-----:R-:W-:-:S03]  /*1f430*/  FADD R40, R40, R65 ;  /* 0x0000004128287221 */ /* 0x001fc60000000000 */
[----:B------:R-:W-:Y:S04]  /*1f440*/  @!P0 STS [R45+0x4158], R49 ;  /* 0x004158312d008388 */ /* 0x000fe80000000800 */
[----:B------:R-:W-:Y:S04]  /*1f450*/  @!P0 LDS R45, [R246+0x815c] ;  /* 0x00815c00f62d8984 */ /* 0x000fe80000000800 */
[----:B------:R-:W0:Y:S01]  /*1f460*/  SHFL.DOWN PT, R65, R40, 0x4, 0x1f ;  /* 0x08801f0028417f89 */ /* 0x000e2200000e0000 */
[----:B------:R-:W-:-:S05]  /*1f470*/  FADD R41, R41, R186 ;  /* 0x000000ba29297221 */ /* 0x000fca0000000000 */
[----:B------:R-:W0:Y:S01]  /*1f480*/  SHFL.DOWN PT, R198, R41, 0x1, 0x1f ;  /* 0x08201f0029c67f89 */ /* 0x000e2200000e0000 */
[----:B-1----:R-:W-:-:S05]  /*1f490*/  FADD R39, R39, R64 ;  /* 0x0000004027277221 */ /* 0x002fca0000000000 */
[----:B------:R-:W1:Y:S01]  /*1f4a0*/  SHFL.DOWN PT, R64, R39, 0x8, 0x1f ;  /* 0x09001f0027407f89 */ /* 0x000e6200000e0000 */
[----:B0-----:R-:W-:-:S05]  /*1f4b0*/  FADD R40, R40, R65 ;  /* 0x0000004128287221 */ /* 0x001fca0000000000 */
[----:B------:R-:W0:Y:S01]  /*1f4c0*/  SHFL.DOWN PT, R65, R40, 0x2, 0x1f ;  /* 0x08401f0028417f89 */ /* 0x000e2200000e0000 */
[----:B------:R-:W-:Y:S01]  /*1f4d0*/  FADD R198, R41, R198 ;  /* 0x000000c629c67221 */ /* 0x000fe20000000000 */
[----:B------:R-:W-:-:S03]  /*1f4e0*/  @!P0 LEA R41, R0, UR5, 0x2 ;  /* 0x0000000500298c11 */ /* 0x000fc6000f8e10ff */
[----:B------:R-:W-:Y:S01]  /*1f4f0*/  @!P0 FMUL R48, R198, R48 ;  /* 0x00000030c6308220 */ /* 0x000fe20000400000 */
        /* <DEDUP_REMOVED lines=8> */
[----:B------:R-:W2:Y:S01]  /*1f580*/  SHFL.DOWN PT, R186, R39, 0x4, 0x1f ;  /* 0x08801f0027ba7f89 */ /* 0x000ea200000e0000 */
[----:B0-----:R-:W-:Y:S01]  /*1f590*/  FADD R40, R40, R65 ;  /* 0x0000004128287221 */ /* 0x001fe20000000000 */
[----:B-1----:R-:W0:Y:S04]  /*1f5a0*/  @!P0 LDC R48, c[0x0][0x3a8] ;  /* 0x0000ea00ff308b82 */ /* 0x002e280000000800 */
[----:B------:R-:W1:Y:S01]  /*1f5b0*/  SHFL.DOWN PT, R189, R40, 0x1, 0x1f ;  /* 0x08201f0028bd7f89 */ /* 0x000e6200000e0000 */
[----:B------:R-:W-:-:S05]  /*1f5c0*/  FADD R38, R38, R63 ;  /* 0x0000003f26267221 */ /* 0x000fca0000000000 */
[----:B------:R-:W0:Y:S01]  /*1f5d0*/  SHFL.DOWN PT, R64, R38, 0x8, 0x1f ;  /* 0x09001f0026407f89 */ /* 0x000e2200000e0000 */
[----:B--2---:R-:W-:-:S05]  /*1f5e0*/  FADD R39, R39, R186 ;  /* 0x000000ba27277221 */ /* 0x004fca0000000000 */
[----:B------:R-:W2:Y:S01]  /*1f5f0*/  SHFL.DOWN PT, R65, R39, 0x2, 0x1f ;  /* 0x08401f0027417f89 */ /* 0x000ea200000e0000 */
[----:B-1----:R-:W-:Y:S01]  /*1f600*/  FADD R189, R40, R189 ;  /* 0x000000bd28bd7221 */ /* 0x002fe20000000000 */
[----:B------:R-:W-:-:S03]  /*1f610*/  @!P0 LEA R40, R0, UR5, 0x2 ;  /* 0x0000000500288c11 */ /* 0x000fc6000f8e10ff */
[----:B0-----:R-:W-:Y:S01]  /*1f620*/  @!P0 FMUL R48, R189, R48 ;  /* 0x00000030bd308220 */ /* 0x001fe20000400000 */
[----:B------:R-:W-:Y:S02]  /*1f630*/  @!P0 ISETP.GE.AND P1, PT, R46, R45, PT ;  /* 0x0000002d2e00820c */ /* 0x000fe40003f26270 */
[----:B------:R-:W4:Y:S01]  /*1f640*/  @!P0 LDL R40, [R40] ;  /* 0x0000000028288983 */ /* 0x000f220000100800 */
[----:B------:R-:W-:Y:S01]  /*1f650*/  @!P0 IMAD R46, R0, 0x200, R246 ;  /* 0x00000200002e8824 */ /* 0x000fe200078e02f6 */
[----:B------:R-:W-:Y:S02]  /*1f660*/  @!P0 FSEL R45, R48, -1.00000000000000000000e+09, !P1 ;  /* 0xce6e6b28302d8808 */ /* 0x000fe40004800000 */
[----:B------:R-:W0:Y:S01]  /*1f670*/  SHFL.DOWN PT, R63, R37, 0x10, 0x1f ;  /* 0x0a001f00253f7f89 */ /* 0x000e2200000e0000 */
[----:B------:R-:W-:-:S03]  /*1f680*/  FADD R38, R38, R64 ;  /* 0x0000004026267221 */ /* 0x000fc60000000000 */
[----:B------:R1:W-:Y:S04]  /*1f690*/  @!P0 STS [R46+0x4160], R45 ;  /* 0x0041602d2e008388 */ /* 0x0003e80000000800 */
[----:B------:R-:W-:Y:S04]  /*1f6a0*/  @!P0 LDS R45, [R246+0x8164] ;  /* 0x00816400f62d8984 */ /* 0x000fe80000000800 */
[----:B------:R-:W3:Y:S01]  /*1f6b0*/  SHFL.DOWN PT, R64, R38, 0x4, 0x1f ;  /* 0x08801f0026407f89 */ /* 0x000ee200000e0000 */
[----:B--2---:R-:W-:Y:S01]  /*1f6c0*/  FADD R39, R39, R65 ;  /* 0x0000004127277221 */ /* 0x004fe20000000000 */
[----:B-1----:R-:W1:Y:S04]  /*1f6d0*/  @!P0 LDC R46, c[0x0][0x3a8] ;  /* 0x0000ea00ff2e8b82 */ /* 0x002e680000000800 */
[----:B------:R-:W2:Y:S01]  /*1f6e0*/  SHFL.DOWN PT, R199, R39, 0x1, 0x1f ;  /* 0x08201f0027c77f89 */ /* 0x000ea200000e0000 */
[----:B0-----:R-:W-:-:S05]  /*1f6f0*/  FADD R37, R37, R63 ;  /* 0x0000003f25257221 */ /* 0x001fca0000000000 */
[----:B------:R-:W0:Y:S01]  /*1f700*/  SHFL.DOWN PT, R63, R37, 0x8, 0x1f ;  /* 0x09001f00253f7f89 */ /* 0x000e2200000e0000 */
[----:B---3--:R-:W-:-:S05]  /*1f710*/  FADD R38, R38, R64 ;  /* 0x0000004026267221 */ /* 0x008fca0000000000 */
[----:B------:R-:W3:Y:S01]  /*1f720*/  SHFL.DOWN PT, R64, R38, 0x2, 0x1f ;  /* 0x08401f0026407f89 */ /* 0x000ee200000e0000 */
        /* <DEDUP_REMOVED lines=11> */
[----:B------:R-:W1:Y:S01]  /*1f7e0*/  SHFL.DOWN PT, R63, R37, 0x4, 0x1f ;  /* 0x08801f00253f7f89 */ /* 0x000e6200000e0000 */
[----:B---3--:R-:W-:Y:S01]  /*1f7f0*/  FADD R38, R38, R64 ;  /* 0x0000004026267221 */ /* 0x008fe20000000000 */
[----:B0-----:R-:W0:Y:S04]  /*1f800*/  @!P0 LDC R46, c[0x0][0x3a8] ;  /* 0x0000ea00ff2e8b82 */ /* 0x001e280000000800 */
        /* <DEDUP_REMOVED lines=27> */
[----:B----4-:R-:W-:Y:S02]  /*1f9c0*/  @!P0 ISETP.GE.AND P1, PT, R43, R44, PT ;  /* 0x0000002c2b00820c */ /* 0x010fe40003f26270 */
        /* <DEDUP_REMOVED lines=12> */
[----:B------:R-:W1:Y:S01]  /*1fa90*/  SHFL.DOWN PT, R61, R34, 0x8, 0x1f ;  /* 0x09001f00223d7f89 */ /* 0x000e6200000e0000 */
        /* <DEDUP_REMOVED lines=39> */
[----:B------:R-:W2:Y:S01]  /*1fd10*/  SHFL.DOWN PT, R201, R33, 0x2, 0x1f ;  /* 0x08401f0021c97f89 */ /* 0x000ea200000e0000 */
        /* <DEDUP_REMOVED lines=8> */
[----:B------:R-:W2:Y:S01]  /*1fda0*/  SHFL.DOWN PT, R61, R31, 0x10, 0x1f ;  /* 0x0a001f001f3d7f89 */ /* 0x000ea200000e0000 */
[----:B0-----:R-:W-:-:S03]  /*1fdb0*/  FADD R32, R32, R60 ;  /* 0x0000003c20207221 */ /* 0x001fc60000000000 */
[----:B------:R-:W-:Y:S04]  /*1fdc0*/  @!P0 STS [R40+0x4178], R42 ;  /* 0x0041782a28008388 */ /* 0x000fe80000000800 */
[----:B------:R-:W-:Y:S04]  /*1fdd0*/  @!P0 LDS R40, [R246+0x817c] ;  /* 0x00817c00f6288984 */ /* 0x000fe80000000800 */
[----:B------:R-:W0:Y:S01]  /*1fde0*/  SHFL.DOWN PT, R60, R32, 0x4, 0x1f ;  /* 0x08801f00203c7f89 */ /* 0x000e2200000e0000 */
[----:B--2---:R-:W-:-:S05]  /*1fdf0*/  FADD R201, R33, R201 ;  /* 0x000000c921c97221 */ /* 0x004fca0000000000 */
[----:B------:R-:W2:Y:S01]  /*1fe00*/  SHFL.DOWN PT, R33, R201, 0x1, 0x1f ;  /* 0x08201f00c9217f89 */ /* 0x000ea200000e0000 */
[----:B------:R-:W-:-:S05]  /*1fe10*/  FADD R31, R31, R61 ;  /* 0x0000003d1f1f7221 */ /* 0x000fca0000000000 */
[----:B------:R-:W1:Y:S01]  /*1fe20*/  SHFL.DOWN PT, R61, R31, 0x8, 0x1f ;  /* 0x09001f001f3d7f89 */ /* 0x000e6200000e0000 */
[----:B0-----:R-:W-:-:S05]  /*1fe30*/  FADD R32, R32, R60 ;  /* 0x0000003c20207221 */ /* 0x001fca0000000000 */
[----:B------:R-:W0:Y:S01]  /*1fe40*/  SHFL.DOWN PT, R60, R32, 0x2, 0x1f ;  /* 0x08401f00203c7f89 */ /* 0x000e2200000e0000 */
[----:B--2---:R-:W-:Y:S01]  /*1fe50*/  FADD R44, R201, R33 ;  /* 0x00000021c92c7221 */ /* 0x004fe20000000000 */
[----:B------:R-:W-:-:S03]  /*1fe60*/  @!P0 LEA R33, R0, UR5, 0x2 ;  /* 0x0000000500218c11 */ /* 0x000fc6000f8e10ff */
[----:B-1----:R-:W-:Y:S01]  /*1fe70*/  @!P0 FMUL R41, R44, R41 ;  /* 0x000000292c298220 */ /* 0x002fe20000400000 */
[----:B------:R-:W-:Y:S02]  /*1fe80*/  @!P0 ISETP.GE.AND P1, PT, R39, R40, PT ;  /* 0x000000282700820c */ /* 0x000fe40003f26270 */
[----:B------:R-:W2:Y:S01]  /*1fe90*/  @!P0 LDL R33, [R33] ;  /* 0x0000000021218983 */ /* 0x000ea20000100800 */
[----:B------:R-:W-:Y:S01]  /*1fea0*/  @!P0 LEA R39, R0, R246, 0x9 ;  /* 0x000000f600278211 */ /* 0x000fe200078e48ff */
[----:B------:R-:W1:Y:S01]  /*1feb0*/  @!P0 LDC R40, c[0x0][0x3a8] ;  /* 0x0000ea00ff288b82 */ /* 0x000e620000000800 */
[----:B------:R-:W-:Y:S01]  /*1fec0*/  @!P0 FSEL R41, R41, -1.00000000000000000000e+09, !P1 ;  /* 0xce6e6b2829298808 */ /* 0x000fe20004800000 */
[----:B------:R-:W3:Y:S01]  /*1fed0*/  SHFL.DOWN PT, R59, R30, 0x10, 0x1f ;  /* 0x0a001f001e3b7f89 */ /* 0x000ee200000e0000 */
[----:B------:R-:W-:-:S03]  /*1fee0*/  FADD R31, R31, R61 ;  /* 0x0000003d1f1f7221 */ /* 0x000fc60000000000 */
        /* <DEDUP_REMOVED lines=10> */
[----:B------:R-:W-:Y:S02]  /*1ff90*/  @!P0 LEA R32, R0, UR5, 0x2 ;  /* 0x0000000500208c11 */ /* 0x000fe4000f8e10ff */
[----:B------:R-:W-:Y:S01]  /*1ffa0*/  @!P0 ISETP.GE.AND P1, PT, R38, R39, PT ;  /* 0x000000272600820c */ /* 0x000fe20003f26270 */
[----:B------:R-:W-:-:S03]  /*1ffb0*/  @!P0 FMUL R39, R43, R40 ;  /* 0x000000282b278220 */ /* 0x000fc60000400000 */
[----:B------:R-:W2:Y:S01]  /*1ffc0*/  @!P0 LDL R32, [R32] ;  /* 0x0000000020208983 */ /* 0x000ea20000100800 */
[----:B------:R-:W-:-:S03]  /*1ffd0*/  @!P0 IMAD R38, R0, 0x200, R246 ;  /* 0x0000020000268824 */ /* 0x000fc600078e02f6 */
[----:B------:R-:W0:Y:S01]  /*1ffe0*/  SHFL.DOWN PT, R61, R29, 0x10, 0x1f ;  /* 0x0a001f001d3d7f89 */ /* 0x000e2200000e0000 */
[----:B------:R-:W-:Y:S01]  /*1fff0*/  @!P0 FSEL R39, R39, -1.00000000000000000000e+09, !P1 ;  /* 0xce6e6b2827278808 */ /* 0x000fe20004800000 */
[----:B---3--:R-:W-:-:S04]  /*20000*/  FADD R30, R30, R59 ;  /* 0x0000003b1e1e7221 */ /* 0x008fc80000000000 */
[----:B------:R3:W-:Y:S04]  /*20010*/  @!P0 STS [R38+0x4180], R39 ;  /* 0x0041802726008388 */ /* 0x0007e80000000800 */
[----:B------:R-:W-:Y:S01]  /*20020*/  @!P0 LDS R38, [R246+0x8184] ;  /* 0x00818400f6268984 */ /* 0x000fe20000000800 */
[----:B-1----:R-:W-:-:S03]  /*20030*/  FADD R31, R31, R60 ;  /* 0x0000003c1f1f7221 */ /* 0x002fc60000000000 */
[----:B------:R-:W1:Y:S01]  /*20040*/  SHFL.DOWN PT, R59, R30, 0x4, 0x1f ;  /* 0x08801f001e3b7f89 */ /* 0x000e6200000e0000 */
[----:B---3--:R-:W3:Y:S03]  /*20050*/  @!P0 LDC R39, c[0x0][0x3a8] ;  /* 0x0000ea00ff278b82 */ /* 0x008ee60000000800 */
[----:B------:R-:W1:Y:S01]  /*20060*/  SHFL.DOWN PT, R187, R31, 0x1, 0x1f ;  /* 0x08201f001fbb7f89 */ /* 0x000e6200000e0000 */
[----:B0-----:R-:W-:-:S05]  /*20070*/  FADD R29, R29, R61 ;  /* 0x0000003d1d1d7221 */ /* 0x001fca0000000000 */
[----:B------:R-:W0:Y:S01]  /*20080*/  SHFL.DOWN PT, R60, R29, 0x8, 0x1f ;  /* 0x09001f001d3c7f89 */ /* 0x000e2200000e0000 */
[----:B-1----:R-:W-:-:S05]  /*20090*/  FADD R30, R30, R59 ;  /* 0x0000003b1e1e7221 */ /* 0x002fca0000000000 */
[----:B------:R-:W1:Y:S01]  /*200a0*/  SHFL.DOWN PT, R59, R30, 0x2, 0x1f ;  /* 0x08401f001e3b7f89 */ /* 0x000e6200000e0000 */
[----:B------:R-:W-:Y:S01]  /*200b0*/  FADD R40, R31, R187 ;  /* 0x000000bb1f287221 */ /* 0x000fe20000000000 */
[----:B------:R-:W-:-:S03]  /*200c0*/  @!P0 LEA R31, R0, UR5, 0x2 ;  /* 0x00000005001f8c11 */ /* 0x000fc6000f8e10ff */
[----:B---3--:R-:W-:Y:S01]  /*200d0*/  @!P0 FMUL R39, R40, R39 ;  /* 0x0000002728278220 */ /* 0x008fe20000400000 */
[----:B----4-:R-:W-:Y:S02]  /*200e0*/  @!P0 ISETP.GE.AND P1, PT, R37, R38, PT ;  /* 0x000000262500820c */ /* 0x010fe40003f26270 */
[----:B------:R-:W3:Y:S01]  /*200f0*/  @!P0 LDL R31, [R31] ;  /* 0x000000001f1f8983 */ /* 0x000ee20000100800 */
[----:B------:R-:W-:-:S03]  /*20100*/  @!P0 LEA R37, R0, R246, 0x9 ;  /* 0x000000f600258211 */ /* 0x000fc600078e48ff */
[----:B------:R-:W4:Y:S01]  /*20110*/  SHFL.DOWN PT, R58, R28, 0x10, 0x1f ;  /* 0x0a001f001c3a7f89 */ /* 0x000f2200000e0000 */
[----:B------:R-:W-:Y:S01]  /*20120*/  @!P0 FSEL R39, R39, -1.00000000000000000000e+09, !P1 ;  /* 0xce6e6b2827278808 */ /* 0x000fe20004800000 */
[----:B0-----:R-:W-:Y:S01]  /*20130*/  FADD R29, R29, R60 ;  /* 0x0000003c1d1d7221 */ /* 0x001fe20000000000 */
[----:B------:R-:W0:Y:S03]  /*20140*/  @!P0 LDC R38, c[0x0][0x3a8] ;  /* 0x0000ea00ff268b82 */ /* 0x000e260000000800 */
[----:B------:R-:W-:Y:S04]  /*20150*/  @!P0 STS [R37+0x4184], R39 ;  /* 0x0041842725008388 */ /* 0x000fe80000000800 */
[----:B------:R-:W-:Y:S04]  /*20160*/  @!P0 LDS R37, [R246+0x8188] ;  /* 0x00818800f6258984 */ /* 0x000fe80000000800 */
[----:B------:R-:W0:Y:S01]  /*20170*/  SHFL.DOWN PT, R60, R29, 0x4, 0x1f ;  /* 0x08801f001d3c7f89 */ /* 0x000e2200000e0000 */
[----:B-1----:R-:W-:-:S05]  /*20180*/  FADD R30, R30, R59 ;  /* 0x0000003b1e1e7221 */ /* 0x002fca0000000000 */
[----:B------:R-:W1:Y:S01]  /*20190*/  SHFL.DOWN PT, R203, R30, 0x1, 0x1f ;  /* 0x08201f001ecb7f89 */ /* 0x000e6200000e0000 */
[----:B----4-:R-:W-:-:S05]  /*201a0*/  FADD R28, R28, R58 ;  /* 0x0000003a1c1c7221 */ /* 0x010fca0000000000 */
[----:B------:R-:W4:Y:S01]  /*201b0*/  SHFL.DOWN PT, R58, R28, 0x8, 0x1f ;  /* 0x09001f001c3a7f89 */ /* 0x000f2200000e0000 */
[----:B0-----:R-:W-:-:S05]  /*201c0*/  FADD R29, R29, R60 ;  /* 0x0000003c1d1d7221 */ /* 0x001fca0000000000 */
[----:B------:R-:W0:Y:S01]  /*201d0*/  SHFL.DOWN PT, R60, R29, 0x2, 0x1f ;  /* 0x08401f001d3c7f89 */ /* 0x000e2200000e0000 */
[----:B-1----:R-:W-:Y:S01]  /*201e0*/  FADD R203, R30, R203 ;  /* 0x000000cb1ecb7221 */ /* 0x002fe20000000000 */
[----:B------:R-:W-:-:S03]  /*201f0*/  @!P0 LEA R30, R0, UR5, 0x2 ;  /* 0x00000005001e8c11 */ /* 0x000fc6000f8e10ff */
[----:B------:R-:W-:Y:S01]  /*20200*/  @!P0 FMUL R38, R203, R38 ;  /* 0x00000026cb268220 */ /* 0x000fe20000400000 */
[----:B------:R-:W-:Y:S02]  /*20210*/  @!P0 ISETP.GE.AND P1, PT, R36, R37, PT ;  /* 0x000000252400820c */ /* 0x000fe40003f26270 */
[----:B------:R-:W3:Y:S01]  /*20220*/  @!P0 LDL R30, [R30] ;  /* 0x000000001e1e8983 */ /* 0x000ee20000100800 */
[----:B------:R-:W-:-:S03]  /*20230*/  @!P0 LEA R36, R0, R246, 0x9 ;  /* 0x000000f600248211 */ /* 0x000fc600078e48ff */
[----:B------:R-:W1:Y:S01]  /*20240*/  SHFL.DOWN PT, R59, R27, 0x10, 0x1f ;  /* 0x0a001f001b3b7f89 */ /* 0x000e6200000e0000 */
[----:B------:R-:W-:Y:S01]  /*20250*/  @!P0 FSEL R38, R38, -1.00000000000000000000e+09, !P1 ;  /* 0xce6e6b2826268808 */ /* 0x000fe20004800000 */
[----:B----4-:R-:W-:Y:S01]  /*20260*/  FADD R28, R28, R58 ;  /* 0x0000003a1c1c7221 */ /* 0x010fe20000000000 */
[----:B------:R-:W4:Y:S03]  /*20270*/  @!P0 LDC R37, c[0x0][0x3a8] ;  /* 0x0000ea00ff258b82 */ /* 0x000f260000000800 */
[----:B------:R-:W-:Y:S04]  /*20280*/  @!P0 STS [R36+0x4188], R38 ;  /* 0x0041882624008388 */ /* 0x000fe80000000800 */
[----:B------:R-:W-:Y:S04]  /*20290*/  @!P0 LDS R36, [R246+0x818c] ;  /* 0x00818c00f6248984 */ /* 0x000fe80000000800 */
[----:B------:R-:W4:Y:S01]  /*202a0*/  SHFL.DOWN PT, R58, R28, 0x4, 0x1f ;  /* 0x08801f001c3a7f89 */ /* 0x000f2200000e0000 */
[----:B0-----:R-:W-:-:S05]  /*202b0*/  FADD R29, R29, R60 ;  /* 0x0000003c1d1d7221 */ /* 0x001fca0000000000 */
[----:B------:R-:W0:Y:S01]  /*202c0*/  SHFL.DOWN PT, R186, R29, 0x1, 0x1f ;  /* 0x08201f001dba7f89 */ /* 0x000e2200000e0000 */
[----:B-1----:R-:W-:-:S05]  /*202d0*/  FADD R27, R27, R59 ;  /* 0x0000003b1b1b7221 */ /* 0x002fca0000000000 */
[----:B------:R-:W1:Y:S01]  /*202e0*/  SHFL.DOWN PT, R57, R27, 0x8, 0x1f ;  /* 0x09001f001b397f89 */ /* 0x000e6200000e0000 */
[----:B----4-:R-:W-:-:S05]  /*202f0*/  FADD R28, R28, R58 ;  /* 0x0000003a1c1c7221 */ /* 0x010fca0000000000 */
[----:B------:R-:W4:Y:S01]  /*20300*/  SHFL.DOWN PT, R59, R28, 0x2, 0x1f ;  /* 0x08401f001c3b7f89 */ /* 0x000f2200000e0000 */
[----:B0-----:R-:W-:Y:S01]  /*20310*/  FADD R186, R29, R186 ;  /* 0x000000ba1dba7221 */ /* 0x001fe20000000000 */
[----:B------:R-:W-:-:S03]  /*20320*/  @!P0 LEA R29, R0, UR5, 0x2 ;  /* 0x00000005001d8c11 */ /* 0x000fc6000f8e10ff */
        /* <DEDUP_REMOVED lines=10> */
[----:B----4-:R-:W-:Y:S01]  /*203d0*/  FADD R28, R28, R59 ;  /* 0x0000003b1c1c7221 */ /* 0x010fe20000000000 */
[----:B-1----:R-:W1:Y:S04]  /*203e0*/  @!P0 LDC R36, c[0x0][0x3a8] ;  /* 0x0000ea00ff248b82 */ /* 0x002e680000000800 */
[----:B------:R-:W4:Y:S01]  /*203f0*/  SHFL.DOWN PT, R204, R28, 0x1, 0x1f ;  /* 0x08201f001ccc7f89 */ /* 0x000f2200000e0000 */
[----:B0-----:R-:W-:-:S05]  /*20400*/  FADD R26, R26, R58 ;  /* 0x0000003a1a1a7221 */ /* 0x001fca0000000000 */
[----:B------:R-:W0:Y:S01]  /*20410*/  SHFL.DOWN PT, R58, R26, 0x8, 0x1f ;  /* 0x09001f001a3a7f89 */ /* 0x000e2200000e0000 */
[----:B------:R-:W-:-:S05]  /*20420*/  FADD R27, R27, R57 ;  /* 0x000000391b1b7221 */ /* 0x000fca0000000000 */
[----:B------:R-:W0:Y:S01]  /*20430*/  SHFL.DOWN PT, R57, R27, 0x2, 0x1f ;  /* 0x08401f001b397f89 */ /* 0x000e2200000e0000 */
[----:B----4-:R-:W-:Y:S01]  /*20440*/  FADD R37, R28, R204 ;  /* 0x000000cc1c257221 */ /* 0x010fe20000000000 */
        /* <DEDUP_REMOVED lines=23> */
[----:B------:R-:W-:Y:S01]  /*205c0*/  @!P0 LEA R33, R0, R246, 0x9 ;  /* 0x000000f600218211 */ /* 0x000fe200078e48ff */
[----:B------:R-:W0:Y:S01]  /*205d0*/  @!P0 LDC R34, c[0x0][0x3a8] ;  /* 0x0000ea00ff228b82 */ /* 0x000e220000000800 */
[----:B------:R-:W-:Y:S01]  /*205e0*/  @!P0 FSEL R35, R35, -1.00000000000000000000e+09, !P1 ;  /* 0xce6e6b2823238808 */ /* 0x000fe20004800000 */
[----:B------:R-:W2:Y:S01]  /*205f0*/  SHFL.DOWN PT, R61, R24, 0x10, 0x1f ;  /* 0x0a001f00183d7f89 */ /* 0x000ea200000e0000 */
[----:B-1----:R-:W-:-:S03]  /*20600*/  FADD R205, R25, R205 ;  /* 0x000000cd19cd7221 */ /* 0x002fc60000000000 */
[----:B------:R-:W-:Y:S04]  /*20610*/  @!P0 STS [R33+0x4194], R35 ;  /* 0x0041942321008388 */ /* 0x000fe80000000800 */
[----:B------:R-:W-:Y:S04]  /*20620*/  @!P0 LDS R33, [R246+0x8198] ;  /* 0x00819800f6218984 */ /* 0x000fe80000000800 */
[----:B------:R-:W1:Y:S01]  /*20630*/  SHFL.DOWN PT, R25, R205, 0x4, 0x1f ;  /* 0x08801f00cd197f89 */ /* 0x000e6200000e0000 */
[----:B--2---:R-:W-:-:S05]  /*20640*/  FADD R64, R26, R56 ;  /* 0x000000381a407221 */ /* 0x004fca0000000000 */
[----:B------:R-:W2:Y:S01]  /*20650*/  SHFL.DOWN PT, R26, R64, 0x1, 0x1f ;  /* 0x08201f00401a7f89 */ /* 0x000ea200000e0000 */
[----:B------:R-:W-:-:S05]  /*20660*/  FADD R24, R24, R61 ;  /* 0x0000003d18187221 */ /* 0x000fca0000000000 */
[----:B------:R-:W0:Y:S01]  /*20670*/  SHFL.DOWN PT, R55, R24, 0x8, 0x1f ;  /* 0x09001f0018377f89 */ /* 0x000e2200000e0000 */
[----:B-1----:R-:W-:-:S05]  /*20680*/  FADD R205, R205, R25 ;  /* 0x00000019cdcd7221 */ /* 0x002fca0000000000 */
[----:B------:R-:W1:Y:S01]  /*20690*/  SHFL.DOWN PT, R25, R205, 0x2, 0x1f ;  /* 0x08401f00cd197f89 */ /* 0x000e6200000e0000 */
[----:B--2---:R-:W-:Y:S01]  /*206a0*/  FADD R37, R64, R26 ;  /* 0x0000001a40257221 */ /* 0x004fe20000000000 */
[----:B------:R-:W-:-:S03]  /*206b0*/  @!P0 LEA R26, R0, UR5, 0x2 ;  /* 0x00000005001a8c11 */ /* 0x000fc6000f8e10ff */
[----:B0-----:R-:W-:Y:S01]  /*206c0*/  @!P0 FMUL R34, R37, R34 ;  /* 0x0000002225228220 */ /* 0x001fe20000400000 */
[----:B------:R-:W-:Y:S02]  /*206d0*/  @!P0 ISETP.GE.AND P1, PT, R32, R33, PT ;  /* 0x000000212000820c */ /* 0x000fe40003f26270 */
        /* <DEDUP_REMOVED lines=18> */
[----:B---3--:R-:W-:Y:S02]  /*20800*/  @!P0 ISETP.GE.AND P1, PT, R31, R32, PT ;  /* 0x000000201f00820c */ /* 0x008fe40003f26270 */
[----:B------:R-:W3:Y:S01]  /*20810*/  @!P0 LDL R25, [R25] ;  /* 0x0000000019198983 */ /* 0x000ee20000100800 */
        /* <DEDUP_REMOVED lines=18> */
[----:B------:R-:W3:Y:S01]  /*20940*/  @!P0 LDL R24, [R24] ;  /* 0x0000000018188983 */ /* 0x000ee20000100800 */
[----:B------:R-:W-:Y:S01]  /*20950*/  @!P0 IMAD R30, R0, 0x200, R246 ;  /* 0x00000200001e8824 */ /* 0x000fe200078e02f6 */
[----:B------:R-:W0:Y:S01]  /*20960*/  @!P0 LDC R31, c[0x0][0x3a8] ;  /* 0x0000ea00ff1f8b82 */ /* 0x000e220000000800 */
[----:B------:R-:W-:Y:S01]  /*20970*/  @!P0 FSEL R32, R32, -1.00000000000000000000e+09, !P1 ;  /* 0xce6e6b2820208808 */ /* 0x000fe20004800000 */
[----:B------:R-:W0:Y:S01]  /*20980*/  SHFL.DOWN PT, R56, R21, 0x10, 0x1f ;  /* 0x0a001f0015387f89 */ /* 0x000e2200000e0000 */
[----:B-1----:R-:W-:-:S03]  /*20990*/  FADD R22, R22, R57 ;  /* 0x0000003916167221 */ /* 0x002fc60000000000 */
        /* <DEDUP_REMOVED lines=52> */
[----:B------:R-:W-:Y:S01]  /*20ce0*/  @!P0 LEA R27, R0, R246, 0x9 ;  /* 0x000000f6001b8211 */ /* 0x000fe200078e48ff */
[----:B------:R-:W2:Y:S01]  /*20cf0*/  @!P0 LDC R28, c[0x0][0x3a8] ;  /* 0x0000ea00ff1c8b82 */ /* 0x000ea20000000800 */
        /* <DEDUP_REMOVED lines=9> */
[----:B------:R-:W2:Y:S01]  /*20d90*/  SHFL.DOWN PT, R43, R18, 0x8, 0x1f ;  /* 0x09001f00122b7f89 */ /* 0x000ea200000e0000 */
[----:B-1----:R-:W-:-:S05]  /*20da0*/  FADD R19, R19, R57 ;  /* 0x0000003913137221 */ /* 0x002fca0000000000 */
[----:B------:R-:W1:Y:S01]  /*20db0*/  SHFL.DOWN PT, R52, R19, 0x2, 0x1f ;  /* 0x08401f0013347f89 */ /* 0x000e6200000e0000 */
[----:B0-----:R-:W-:Y:S01]  /*20dc0*/  FADD R31, R55, R20 ;  /* 0x00000014371f7221 */ /* 0x001fe20000000000 */
[----:B------:R-:W-:-:S03]  /*20dd0*/  @!P0 LEA R20, R0, UR5, 0x2 ;  /* 0x0000000500148c11 */ /* 0x000fc6000f8e10ff */
[----:B--2---:R-:W-:Y:S01]  /*20de0*/  @!P0 FMUL R28, R31, R28 ;  /* 0x0000001c1f1c8220 */ /* 0x004fe20000400000 */
[----:B------:R-:W-:Y:S02]  /*20df0*/  @!P0 ISETP.GE.AND P1, PT, R26, R27, PT ;  /* 0x0000001b1a00820c */ /* 0x000fe40003f26270 */
[----:B------:R-:W2:Y:S01]  /*20e00*/  @!P0 LDL R20, [R20] ;  /* 0x0000000014148983 */ /* 0x000ea20000100800 */
        /* <DEDUP_REMOVED lines=19> */
[----:B------:R-:W-:Y:S02]  /*20f40*/  @!P0 LEA R25, R0, R246, 0x9 ;  /* 0x000000f600198211 */ /* 0x000fe400078e48ff */
[----:B------:R-:W-:Y:S01]  /*20f50*/  @!P0 FSEL R26, R27, -1.00000000000000000000e+09, !P1 ;  /* 0xce6e6b281b1a8808 */ /* 0x000fe20004800000 */
[----:B------:R-:W1:Y:S01]  /*20f60*/  SHFL.DOWN PT, R51, R16, 0x10, 0x1f ;  /* 0x0a001f0010337f89 */ /* 0x000e6200000e0000 */
[----:B------:R-:W-:-:S03]  /*20f70*/  FADD R17, R17, R50 ;  /* 0x0000003211117221 */ /* 0x000fc60000000000 */
[----:B------:R0:W-:Y:S04]  /*20f80*/  @!P0 STS [R25+0x41b4], R26 ;  /* 0x0041b41a19008388 */ /* 0x0001e80000000800 */
        /* <DEDUP_REMOVED lines=31> */
[----:B------:R-:W-:Y:S02]  /*21180*/  @!P0 ISETP.GE.AND P1, PT, R23, R24, PT ;  /* 0x000000181700820c */ /* 0x000fe40003f26270 */
[----:B------:R-:W3:Y:S01]  /*21190*/  @!P0 LDL R17, [R17] ;  /* 0x0000000011118983 */ /* 0x000ee20000100800 */
[----:B------:R-:W-:Y:S01]  /*211a0*/  @!P0 LEA R23, R0, R246, 0x9 ;  /* 0x000000f600178211 */ /* 0x000fe200078e48ff */
[----:B------:R-:W4:Y:S01]  /*211b0*/  @!P0 LDC R24, c[0x0][0x3a8] ;  /* 0x0000ea00ff188b82 */ /* 0x000f220000000800 */
        /* <DEDUP_REMOVED lines=14> */
[----:B----4-:R-:W-:Y:S01]  /*212a0*/  @!P0 FMUL R24, R27, R24 ;  /* 0x000000181b188220 */ /* 0x010fe20000400000 */
[----:B------:R-:W-:Y:S02]  /*212b0*/  @!P0 ISETP.GE.AND P1, PT, R22, R23, PT ;  /* 0x000000171600820c */ /* 0x000fe40003f26270 */
[----:B------:R-:W4:Y:S01]  /*212c0*/  @!P0 LDL R16, [R16] ;  /* 0x0000000010108983 */ /* 0x000f220000100800 */
[----:B------:R-:W-:Y:S01]  /*212d0*/  @!P0 IMAD R22, R0, 0x200, R246 ;  /* 0x0000020000168824 */ /* 0x000fe200078e02f6 */
[----:B------:R-:W-:Y:S02]  /*212e0*/  @!P0 FSEL R23, R24, -1.00000000000000000000e+09, !P1 ;  /* 0xce6e6b2818178808 */ /* 0x000fe40004800000 */
        /* <DEDUP_REMOVED lines=11> */
[----:B------:R-:W2:Y:S01]  /*213a0*/  SHFL.DOWN PT, R42, R14, 0x2, 0x1f ;  /* 0x08401f000e2a7f89 */ /* 0x000ea200000e0000 */
[----:B------:R-:W-:Y:S01]  /*213b0*/  FADD R24, R15, R43 ;  /* 0x0000002b0f187221 */ /* 0x000fe20000000000 */
[----:B------:R-:W-:-:S03]  /*213c0*/  @!P0 LEA R28, R0, UR5, 0x2 ;  /* 0x00000005001c8c11 */ /* 0x000fc6000f8e10ff */
[----:B0-----:R-:W-:Y:S01]  /*213d0*/  @!P0 FMUL R23, R24, R23 ;  /* 0x0000001718178220 */ /* 0x001fe20000400000 */
[----:B------:R-:W-:Y:S01]  /*213e0*/  @!P0 ISETP.GE.AND P1, PT, R21, R22, PT ;  /* 0x000000161500820c */ /* 0x000fe20003f26270 */
[----:B------:R-:W4:Y:S01]  /*213f0*/  @!P0 LDL R15, [R28] ;  /* 0x000000001c0f8983 */ /* 0x000f220000100800 */
[----:B------:R-:W-:Y:S01]  /*21400*/  @!P0 LEA R26, R0, R246, 0x9 ;  /* 0x000000f6001a8211 */ /* 0x000fe200078e48ff */
[----:B------:R-:W0:Y:S01]  /*21410*/  @!P0 LDC R22, c[0x0][0x3a8] ;  /* 0x0000ea00ff168b82 */ /* 0x000e220000000800 */
[----:B------:R-:W-:Y:S01]  /*21420*/  @!P0 FSEL R23, R23, -1.00000000000000000000e+09, !P1 ;  /* 0xce6e6b2817178808 */ /* 0x000fe20004800000 */
[----:B------:R-:W2:Y:S01]  /*21430*/  SHFL.DOWN PT, R40, R12, 0x10, 0x1f ;  /* 0x0a001f000c287f89 */ /* 0x000ea200000e0000 */
[----:B-1----:R-:W-:-:S03]  /*21440*/  FADD R13, R13, R45 ;  /* 0x0000002d0d0d7221 */ /* 0x002fc60000000000 */
[----:B------:R1:W-:Y:S04]  /*21450*/  @!P0 STS [R26+0x41c4], R23 ;  /* 0x0041c4171a008388 */ /* 0x0003e80000000800 */
[----:B------:R-:W-:Y:S04]  /*21460*/  @!P0 LDS R21, [R246+0x81c8] ;  /* 0x0081c800f6158984 */ /* 0x000fe80000000800 */
[----:B------:R-:W0:Y:S01]  /*21470*/  SHFL.DOWN PT, R44, R13, 0x4, 0x1f ;  /* 0x08801f000d2c7f89 */ /* 0x000e2200000e0000 */
[----:B--2---:R-:W-:Y:S01]  /*21480*/  FADD R41, R14, R42 ;  /* 0x0000002a0e297221 */ /* 0x004fe20000000000 */
[----:B-1----:R-:W1:Y:S04]  /*21490*/  @!P0 LDC R23, c[0x0][0x3a8] ;  /* 0x0000ea00ff178b82 */ /* 0x002e680000000800 */
[----:B------:R-:W2:Y:S01]  /*214a0*/  SHFL.DOWN PT, R14, R41, 0x1, 0x1f ;  /* 0x08201f00290e7f89 */ /* 0x000ea200000e0000 */
[----:B------:R-:W-:-:S05]  /*214b0*/  FADD R12, R12, R40 ;  /* 0x000000280c0c7221 */ /* 0x000fca0000000000 */
[----:B------:R-:W1:Y:S01]  /*214c0*/  SHFL.DOWN PT, R38, R12, 0x8, 0x1f ;  /* 0x09001f000c267f89 */ /* 0x000e6200000e0000 */
[----:B0-----:R-:W-:-:S05]  /*214d0*/  FADD R13, R13, R44 ;  /* 0x0000002c0d0d7221 */ /* 0x001fca0000000000 */
[----:B------:R-:W0:Y:S01]  /*214e0*/  SHFL.DOWN PT, R39, R13, 0x2, 0x1f ;  /* 0x08401f000d277f89 */ /* 0x000e2200000e0000 */
[----:B--2---:R-:W-:Y:S01]  /*214f0*/  FADD R25, R41, R14 ;  /* 0x0000000e29197221 */ /* 0x004fe20000000000 */
[----:B------:R-:W-:-:S03]  /*21500*/  @!P0 LEA R14, R0, UR5, 0x2 ;  /* 0x00000005000e8c11 */ /* 0x000fc6000f8e10ff */
[----:B------:R-:W-:Y:S01]  /*21510*/  @!P0 FMUL R22, R25, R22 ;  /* 0x0000001619168220 */ /* 0x000fe20000400000 */
[----:B------:R-:W-:Y:S02]  /*21520*/  @!P0 ISETP.GE.AND P1, PT, R20, R21, PT ;  /* 0x000000151400820c */ /* 0x000fe40003f26270 */
[----:B------:R-:W2:Y:S01]  /*21530*/  @!P0 LDL R14, [R14] ;  /* 0x000000000e0e8983 */ /* 0x000ea20000100800 */
[----:B------:R-:W-:Y:S02]  /*21540*/  @!P0 LEA R25, R0, R246, 0x9 ;  /* 0x000000f600198211 */ /* 0x000fe400078e48ff */
        /* <DEDUP_REMOVED lines=9> */
[----:B------:R-:W3:Y:S01]  /*215e0*/  SHFL.DOWN PT, R37, R11, 0x8, 0x1f ;  /* 0x09001f000b257f89 */ /* 0x000ee200000e0000 */
[----:B-1----:R-:W-:-:S05]  /*215f0*/  FADD R12, R12, R38 ;  /* 0x000000260c0c7221 */ /* 0x002fca0000000000 */
[----:B------:R-:W1:Y:S01]  /*21600*/  SHFL.DOWN PT, R38, R12, 0x2, 0x1f ;  /* 0x08401f000c267f89 */ /* 0x000e6200000e0000 */
[----:B0-----:R-:W-:-:S03]  /*21610*/  FADD R24, R13, R39 ;  /* 0x000000270d187221 */ /* 0x001fc60000000000 */
[----:B------:R0:W2:Y:S01]  /*21620*/  @!P0 LDL R13, [R28] ;  /* 0x000000001c0d8983 */ /* 0x0000a20000100800 */
[----:B------:R-:W-:Y:S01]  /*21630*/  @!P0 FMUL R25, R24, R23 ;  /* 0x0000001718198220 */ /* 0x000fe20000400000 */
[----:B---3--:R-:W-:Y:S02]  /*21640*/  @!P0 ISETP.GE.AND P2, PT, R19, R20, PT ;  /* 0x000000141300820c */ /* 0x008fe40003f46270 */
[----:B------:R-:W3:Y:S01]  /*21650*/  SHFL.DOWN PT, R35, R10, 0x10, 0x1f ;  /* 0x0a001f000a237f89 */ /* 0x000ee200000e0000 */
[----:B------:R-:W-:Y:S01]  /*21660*/  @!P0 LEA R23, R0, R246, 0x9 ;  /* 0x000000f600178211 */ /* 0x000fe200078e48ff */
[----:B------:R-:W0:Y:S01]  /*21670*/  @!P0 LDC R20, c[0x0][0x3a8] ;  /* 0x0000ea00ff148b82 */ /* 0x000e220000000800 */
[----:B------:R-:W-:Y:S01]  /*21680*/  @!P0 FSEL R26, R25, -1.00000000000000000000e+09, !P2 ;  /* 0xce6e6b28191a8808 */ /* 0x000fe20005000000 */
[----:B------:R-:W-:-:S04]  /*21690*/  FADD R11, R11, R37 ;  /* 0x000000250b0b7221 */ /* 0x000fc80000000000 */
[----:B------:R-:W-:Y:S04]  /*216a0*/  @!P0 STS [R23+0x41cc], R26 ;  /* 0x0041cc1a17008388 */ /* 0x000fe80000000800 */
[----:B------:R-:W-:Y:S04]  /*216b0*/  @!P0 LDS R19, [R246+0x81d0] ;  /* 0x0081d000f6138984 */ /* 0x000fe80000000800 */
[----:B------:R-:W0:Y:S01]  /*216c0*/  SHFL.DOWN PT, R37, R11, 0x4, 0x1f ;  /* 0x08801f000b257f89 */ /* 0x000e2200000e0000 */
[----:B-1----:R-:W-:-:S05]  /*216d0*/  FADD R12, R12, R38 ;  /* 0x000000260c0c7221 */ /* 0x002fca0000000000 */
[----:B------:R-:W1:Y:S01]  /*216e0*/  SHFL.DOWN PT, R36, R12, 0x1, 0x1f ;  /* 0x08201f000c247f89 */ /* 0x000e6200000e0000 */
[----:B---3--:R-:W-:-:S05]  /*216f0*/  FADD R10, R10, R35 ;  /* 0x000000230a0a7221 */ /* 0x008fca0000000000 */
[----:B------:R-:W3:Y:S01]  /*21700*/  SHFL.DOWN PT, R33, R10, 0x8, 0x1f ;  /* 0x09001f000a217f89 */ /* 0x000ee200000e0000 */
[----:B------:R-:W-:Y:S01]  /*21710*/  @!P0 LEA R25, R0, UR5, 0x2 ;  /* 0x0000000500198c11 */ /* 0x000fe2000f8e10ff */
[----:B0-----:R-:W-:-:S05]  /*21720*/  FADD R11, R11, R37 ;  /* 0x000000250b0b7221 */ /* 0x001fca0000000000 */
[----:B------:R-:W0:Y:S01]  /*21730*/  SHFL.DOWN PT, R34, R11, 0x2, 0x1f ;  /* 0x08401f000b227f89 */ /* 0x000e2200000e0000 */
[----:B-1----:R-:W-:-:S03]  /*21740*/  FADD R21, R12, R36 ;  /* 0x000000240c157221 */ /* 0x002fc60000000000 */
[----:B------:R1:W2:Y:S01]  /*21750*/  @!P0 LDL R12, [R25] ;  /* 0x00000000190c8983 */ /* 0x0002a20000100800 */
[----:B------:R-:W-:Y:S01]  /*21760*/  @!P0 FMUL R20, R21, R20 ;  /* 0x0000001415148220 */ /* 0x000fe20000400000 */
[----:B------:R-:W-:Y:S02]  /*21770*/  @!P0 ISETP.GE.AND P1, PT, R18, R19, PT ;  /* 0x000000131200820c */ /* 0x000fe40003f26270 */
[----:B------:R-:W1:Y:S01]  /*21780*/  SHFL.DOWN PT, R32, R9, 0x10, 0x1f ;  /* 0x0a001f0009207f89 */ /* 0x000e6200000e0000 */
[----:B---3--:R-:W-:Y:S01]  /*21790*/  FADD R10, R10, R33 ;  /* 0x000000210a0a7221 */ /* 0x008fe20000000000 */
[----:B------:R-:W3:Y:S01]  /*217a0*/  @!P0 LDC R19, c[0x0][0x3a8] ;  /* 0x0000ea00ff138b82 */ /* 0x000ee20000000800 */
[----:B------:R-:W-:-:S05]  /*217b0*/  @!P0 FSEL R22, R20, -1.00000000000000000000e+09, !P1 ;  /* 0xce6e6b2814168808 */ /* 0x000fca0004800000 */
[----:B------:R-:W-:Y:S04]  /*217c0*/  @!P0 STS [R23+0x41d0], R22 ;  /* 0x0041d01617008388 */ /* 0x000fe80000000800 */
[----:B------:R-:W-:Y:S04]  /*217d0*/  @!P0 LDS R18, [R246+0x81d4] ;  /* 0x0081d400f6128984 */ /* 0x000fe80000000800 */
[----:B------:R-:W3:Y:S01]  /*217e0*/  SHFL.DOWN PT, R33, R10, 0x4, 0x1f ;  /* 0x08801f000a217f89 */ /* 0x000ee200000e0000 */
[----:B0-----:R-:W-:-:S05]  /*217f0*/  FADD R34, R11, R34 ;  /* 0x000000220b227221 */ /* 0x001fca0000000000 */
[----:B------:R-:W0:Y:S01]  /*21800*/  SHFL.DOWN PT, R11, R34, 0x1, 0x1f ;  /* 0x08201f00220b7f89 */ /* 0x000e2200000e0000 */
[----:B-1----:R-:W-:-:S05]  /*21810*/  FADD R9, R9, R32 ;  /* 0x0000002009097221 */ /* 0x002fca0000000000 */
[----:B------:R-:W1:Y:S01]  /*21820*/  SHFL.DOWN PT, R32, R9, 0x8, 0x1f ;  /* 0x09001f0009207f89 */ /* 0x000e6200000e0000 */
[----:B---3--:R-:W-:-:S05]  /*21830*/  FADD R10, R10, R33 ;  /* 0x000000210a0a7221 */ /* 0x008fca0000000000 */
[----:B------:R-:W3:Y:S01]  /*21840*/  SHFL.DOWN PT, R33, R10, 0x2, 0x1f ;  /* 0x08401f000a217f89 */ /* 0x000ee200000e0000 */
[----:B0-----:R-:W-:Y:S01]  /*21850*/  FADD R20, R34, R11 ;  /* 0x0000000b22147221 */ /* 0x001fe20000000000 */
[----:B------:R-:W-:-:S03]  /*21860*/  @!P0 LEA R11, R0, UR5, 0x2 ;  /* 0x00000005000b8c11 */ /* 0x000fc6000f8e10ff */
[----:B------:R-:W-:Y:S01]  /*21870*/  @!P0 FMUL R19, R20, R19 ;  /* 0x0000001314138220 */ /* 0x000fe20000400000 */
[----:B------:R-:W-:Y:S02]  /*21880*/  @!P0 ISETP.GE.AND P1, PT, R17, R18, PT ;  /* 0x000000121100820c */ /* 0x000fe40003f26270 */
[----:B------:R-:W2:Y:S01]  /*21890*/  @!P0 LDL R11, [R11] ;  /* 0x000000000b0b8983 */ /* 0x000ea20000100800 */
[----:B------:R-:W-:Y:S02]  /*218a0*/  @!P0 IMAD R22, R0, 0x200, R246 ;  /* 0x0000020000168824 */ /* 0x000fe400078e02f6 */
[----:B-1----:R-:W-:Y:S01]  /*218b0*/  FADD R9, R9, R32 ;  /* 0x0000002009097221 */ /* 0x002fe20000000000 */
[----:B------:R-:W-:Y:S01]  /*218c0*/  @!P0 FSEL R19, R19, -1.00000000000000000000e+09, !P1 ;  /* 0xce6e6b2813138808 */ /* 0x000fe20004800000 */
[----:B------:R-:W0:Y:S01]  /*218d0*/  SHFL.DOWN PT, R35, R8, 0x10, 0x1f ;  /* 0x0a001f0008237f89 */ /* 0x000e2200000e0000 */
[----:B------:R-:W1:Y:S03]  /*218e0*/  @!P0 LDC R18, c[0x0][0x3a8] ;  /* 0x0000ea00ff128b82 */ /* 0x000e660000000800 */
[----:B------:R3:W-:Y:S04]  /*218f0*/  @!P0 STS [R22+0x41d4], R19 ;  /* 0x0041d41316008388 */ /* 0x0007e80000000800 */
[----:B------:R-:W-:Y:S04]  /*21900*/  @!P0 LDS R17, [R246+0x81d8] ;  /* 0x0081d800f6118984 */ /* 0x000fe80000000800 */
[----:B------:R-:W0:Y:S01]  /*21910*/  SHFL.DOWN PT, R30, R9, 0x4, 0x1f ;  /* 0x08801f00091e7f89 */ /* 0x000e2200000e0000 */
[----:B---3--:R-:W-:Y:S01]  /*21920*/  FADD R10, R10, R33 ;  /* 0x000000210a0a7221 */ /* 0x008fe20000000000 */
[----:B------:R-:W-:Y:S01]  /*21930*/  @!P0 LEA R23, R0, UR5, 0x2 ;  /* 0x0000000500178c11 */ /* 0x000fe2000f8e10ff */
[----:B------:R-:W3:Y:S03]  /*21940*/  @!P0 LDC R22, c[0x0][0x3a8] ;  /* 0x0000ea00ff168b82 */ /* 0x000ee60000000800 */
[----:B------:R-:W1:Y:S01]  /*21950*/  SHFL.DOWN PT, R31, R10, 0x1, 0x1f ;  /* 0x08201f000a1f7f89 */ /* 0x000e6200000e0000 */
[----:B0-----:R-:W-:-:S05]  /*21960*/  FADD R8, R8, R35 ;  /* 0x0000002308087221 */ /* 0x001fca0000000000 */
[----:B------:R-:W0:Y:S01]  /*21970*/  SHFL.DOWN PT, R32, R8, 0x8, 0x1f ;  /* 0x09001f0008207f89 */ /* 0x000e2200000e0000 */
[----:B------:R-:W-:-:S05]  /*21980*/  FADD R9, R9, R30 ;  /* 0x0000001e09097221 */ /* 0x000fca0000000000 */
[----:B------:R-:W3:Y:S01]  /*21990*/  SHFL.DOWN PT, R30, R9, 0x2, 0x1f ;  /* 0x08401f00091e7f89 */ /* 0x000ee200000e0000 */
[----:B-1----:R-:W-:-:S04]  /*219a0*/  FADD R31, R10, R31 ;  /* 0x0000001f0a1f7221 */ /* 0x002fc80000000000 */
[----:B------:R-:W-:Y:S01]  /*219b0*/  @!P0 FMUL R18, R31, R18 ;  /* 0x000000121f128220 */ /* 0x000fe20000400000 */
[----:B----4-:R-:W-:Y:S02]  /*219c0*/  @!P0 ISETP.GE.AND P1, PT, R16, R17, PT ;  /* 0x000000111000820c */ /* 0x010fe40003f26270 */
[----:B------:R1:W4:Y:S01]  /*219d0*/  @!P0 LDL R16, [R23] ;  /* 0x0000000017108983 */ /* 0x0003220000100800 */
[----:B------:R-:W-:Y:S02]  /*219e0*/  @!P0 LEA R17, R0, R246, 0x9 ;  /* 0x000000f600118211 */ /* 0x000fe400078e48ff */
[----:B------:R-:W-:Y:S01]  /*219f0*/  @!P0 FSEL R18, R18, -1.00000000000000000000e+09, !P1 ;  /* 0xce6e6b2812128808 */ /* 0x000fe20004800000 */
[----:B------:R-:W1:Y:S01]  /*21a00*/  SHFL.DOWN PT, R28, R7, 0x10, 0x1f ;  /* 0x0a001f00071c7f89 */ /* 0x000e6200000e0000 */
[----:B0-----:R-:W-:-:S03]  /*21a10*/  FADD R8, R8, R32 ;  /* 0x0000002008087221 */ /* 0x001fc60000000000 */
[----:B------:R-:W-:Y:S04]  /*21a20*/  @!P0 STS [R17+0x41d8], R18 ;  /* 0x0041d81211008388 */ /* 0x000fe80000000800 */
[----:B------:R-:W-:Y:S01]  /*21a30*/  @!P0 LDS R10, [R246+0x81dc] ;  /* 0x0081dc00f60a8984 */ /* 0x000fe20000000800 */
[----:B---3--:R-:W-:-:S03]  /*21a40*/  FADD R29, R9, R30 ;  /* 0x0000001e091d7221 */ /* 0x008fc60000000000 */
[----:B------:R-:W0:Y:S04]  /*21a50*/  SHFL.DOWN PT, R32, R8, 0x4, 0x1f ;  /* 0x08801f0008207f89 */ /* 0x000e2800000e0000 */
[----:B------:R-:W3:Y:S01]  /*21a60*/  SHFL.DOWN PT, R9, R29, 0x1, 0x1f ;  /* 0x08201f001d097f89 */ /* 0x000ee200000e0000 */
[----:B-1----:R-:W-:-:S05]  /*21a70*/  FADD R250, R7, R28 ;  /* 0x0000001c07fa7221 */ /* 0x002fca0000000000 */
[----:B------:R-:W1:Y:S01]  /*21a80*/  SHFL.DOWN PT, R33, R250, 0x8, 0x1f ;  /* 0x09001f00fa217f89 */ /* 0x000e6200000e0000 */
[----:B0-----:R-:W-:Y:S01]  /*21a90*/  FADD R8, R8, R32 ;  /* 0x0000002008087221 */ /* 0x001fe20000000000 */
[----:B------:R-:W-:Y:S01]  /*21aa0*/  @!P0 LEA R18, R0, UR5, 0x2 ;  /* 0x0000000500128c11 */ /* 0x000fe2000f8e10ff */
[----:B---3--:R-:W-:-:S03]  /*21ab0*/  FADD R9, R29, R9 ;  /* 0x000000091d097221 */ /* 0x008fc60000000000 */
[----:B------:R-:W0:Y:S01]  /*21ac0*/  SHFL.DOWN PT, R251, R8, 0x2, 0x1f ;  /* 0x08401f0008fb7f89 */ /* 0x000e2200000e0000 */
[----:B------:R-:W-:-:S03]  /*21ad0*/  @!P0 FMUL R17, R9, R22 ;  /* 0x0000001609118220 */ /* 0x000fc60000400000 */
[----:B------:R3:W4:Y:S01]  /*21ae0*/  @!P0 LDL R9, [R18] ;  /* 0x0000000012098983 */ /* 0x0007220000100800 */
[----:B------:R-:W3:Y:S01]  /*21af0*/  @!P0 LDC R22, c[0x0][0x3a8] ;  /* 0x0000ea00ff168b82 */ /* 0x000ee20000000800 */
[----:B------:R-:W-:Y:S02]  /*21b00*/  @!P0 ISETP.GE.AND P1, PT, R15, R10, PT ;  /* 0x0000000a0f00820c */ /* 0x000fe40003f26270 */
        /* <DEDUP_REMOVED lines=11> */
[----:B-1----:R-:W-:Y:S01]  /*21bc0*/  FADD R26, R7, R26 ;  /* 0x0000001a071a7221 */ /* 0x002fe20000000000 */
[----:B------:R-:W-:-:S04]  /*21bd0*/  @!P0 LEA R10, R0, UR5, 0x2 ;  /* 0x00000005000a8c11 */ /* 0x000fc8000f8e10ff */
[----:B------:R-:W1:Y:S01]  /*21be0*/  SHFL.DOWN PT, R33, R26, 0x2, 0x1f ;  /* 0x08401f001a217f89 */ /* 0x000e6200000e0000 */
[----:B0-----:R-:W-:-:S03]  /*21bf0*/  FADD R27, R8, R27 ;  /* 0x0000001b081b7221 */ /* 0x001fc60000000000 */
[----:B------:R-:W4:Y:S01]  /*21c00*/  @!P0 LDL R10, [R10] ;  /* 0x000000000a0a8983 */ /* 0x000f220000100800 */
[----:B--2---:R-:W-:Y:S01]  /*21c10*/  @!P0 ISETP.GE.AND P1, PT, R14, R19, PT ;  /* 0x000000130e00820c */ /* 0x004fe20003f26270 */
[----:B---3--:R-:W-:Y:S01]  /*21c20*/  @!P0 FMUL R14, R27, R22 ;  /* 0x000000161b0e8220 */ /* 0x008fe20000400000 */
[----:B------:R-:W-:Y:S01]  /*21c30*/  @!P0 LEA R17, R0, R246, 0x9 ;  /* 0x000000f600118211 */ /* 0x000fe200078e48ff */
[----:B------:R-:W0:Y:S01]  /*21c40*/  SHFL.DOWN PT, R22, R5, 0x10, 0x1f ;  /* 0x0a001f0005167f89 */ /* 0x000e2200000e0000 */
[----:B------:R-:W2:Y:S02]  /*21c50*/  @!P0 LDC R19, c[0x0][0x3a8] ;  /* 0x0000ea00ff138b82 */ /* 0x000ea40000000800 */
[----:B------:R-:W-:Y:S01]  /*21c60*/  @!P0 FSEL R14, R14, -1.00000000000000000000e+09, !P1 ;  /* 0xce6e6b280e0e8808 */ /* 0x000fe20004800000 */
[----:B------:R-:W-:-:S04]  /*21c70*/  FADD R25, R25, R251 ;  /* 0x000000fb19197221 */ /* 0x000fc80000000000 */
[----:B------:R3:W-:Y:S04]  /*21c80*/  @!P0 STS [R17+0x41e0], R14 ;  /* 0x0041e00e11008388 */ /* 0x0007e80000000800 */
[----:B------:R-:W-:Y:S04]  /*21c90*/  @!P0 LDS R8, [R246+0x81e4] ;  /* 0x0081e400f6088984 */ /* 0x000fe80000000800 */
[----:B------:R-:W2:Y:S01]  /*21ca0*/  SHFL.DOWN PT, R251, R25, 0x4, 0x1f ;  /* 0x08801f0019fb7f89 */ /* 0x000ea200000e0000 */
[----:B-1----:R-:W-:Y:S01]  /*21cb0*/  FADD R7, R26, R33 ;  /* 0x000000211a077221 */ /* 0x002fe20000000000 */
[----:B---3--:R-:W1:Y:S04]  /*21cc0*/  @!P0 LDC R17, c[0x0][0x3a8] ;  /* 0x0000ea00ff118b82 */ /* 0x008e680000000800 */
[----:B------:R-:W3:Y:S01]  /*21cd0*/  SHFL.DOWN PT, R24, R7, 0x1, 0x1f ;  /* 0x08201f0007187f89 */ /* 0x000ee200000e0000 */
[----:B0-----:R-:W-:-:S05]  /*21ce0*/  FADD R22, R5, R22 ;  /* 0x0000001605167221 */ /* 0x001fca0000000000 */
[----:B------:R-:W0:Y:S01]  /*21cf0*/  SHFL.DOWN PT, R33, R22, 0x8, 0x1f ;  /* 0x09001f0016217f89 */ /* 0x000e2200000e0000 */
[----:B--2---:R-:W-:-:S05]  /*21d00*/  FADD R6, R25, R251 ;  /* 0x000000fb19067221 */ /* 0x004fca0000000000 */
[----:B------:R-:W2:Y:S01]  /*21d10*/  SHFL.DOWN PT, R251, R6, 0x2, 0x1f ;  /* 0x08401f0006fb7f89 */ /* 0x000ea200000e0000 */
[----:B---3--:R-:W-:-:S04]  /*21d20*/  FADD R24, R7, R24 ;  /* 0x0000001807187221 */ /* 0x008fc80000000000 */
[----:B------:R-:W-:Y:S01]  /*21d30*/  @!P0 FMUL R14, R24, R19 ;  /* 0x00000013180e8220 */ /* 0x000fe20000400000 */
[----:B------:R-:W-:Y:S01]  /*21d40*/  @!P0 ISETP.GE.AND P1, PT, R13, R8, PT ;  /* 0x000000080d00820c */ /* 0x000fe20003f26270 */
[----:B------:R-:W-:Y:S01]  /*21d50*/  @!P0 IMAD R13, R0, 0x200, R246 ;  /* 0x00000200000d8824 */ /* 0x000fe200078e02f6 */
[----:B------:R-:W3:Y:S02]  /*21d60*/  SHFL.DOWN PT, R23, R4, 0x10, 0x1f ;  /* 0x0a001f0004177f89 */ /* 0x000ee400000e0000 */
[----:B------:R-:W-:Y:S01]  /*21d70*/  @!P0 FSEL R14, R14, -1.00000000000000000000e+09, !P1 ;  /* 0xce6e6b280e0e8808 */ /* 0x000fe20004800000 */
[----:B0-----:R-:W-:Y:S01]  /*21d80*/  FADD R5, R22, R33 ;  /* 0x0000002116057221 */ /* 0x001fe20000000000 */
[----:B------:R-:W-:Y:S01]  /*21d90*/  SHFL.DOWN PT, R18, R3, 0x10, 0x1f ;  /* 0x0a001f0003127f89 */ /* 0x000fe200000e0000 */
[----:B------:R-:W0:Y:S03]  /*21da0*/  @!P0 LDC R22, c[0x0][0x3a8] ;  /* 0x0000ea00ff168b82 */ /* 0x000e260000000800 */
[----:B------:R-:W-:Y:S04]  /*21db0*/  @!P0 STS [R13+0x41e4], R14 ;  /* 0x0041e40e0d008388 */ /* 0x000fe80000000800 */
[----:B------:R-:W-:Y:S04]  /*21dc0*/  @!P0 LDS R7, [R246+0x81e8] ;  /* 0x0081e800f6078984 */ /* 0x000fe80000000800 */
[----:B------:R-:W1:Y:S01]  /*21dd0*/  SHFL.DOWN PT, R28, R5, 0x4, 0x1f ;  /* 0x08801f00051c7f89 */ /* 0x000e6200000e0000 */
[----:B--2---:R-:W-:-:S05]  /*21de0*/  FADD R21, R6, R251 ;  /* 0x000000fb06157221 */ /* 0x004fca0000000000 */
[----:B------:R-:W2:Y:S01]  /*21df0*/  SHFL.DOWN PT, R6, R21, 0x1, 0x1f ;  /* 0x08201f0015067f89 */ /* 0x000ea200000e0000 */
[----:B---3--:R-:W-:-:S05]  /*21e00*/  FADD R250, R4, R23 ;  /* 0x0000001704fa7221 */ /* 0x008fca0000000000 */
[----:B------:R-:W3:Y:S01]  /*21e10*/  SHFL.DOWN PT, R23, R250, 0x8, 0x1f ;  /* 0x09001f00fa177f89 */ /* 0x000ee200000e0000 */
[----:B-1----:R-:W-:-:S05]  /*21e20*/  FADD R20, R5, R28 ;  /* 0x0000001c05147221 */ /* 0x002fca0000000000 */
[----:B------:R-:W1:Y:S01]  /*21e30*/  SHFL.DOWN PT, R251, R20, 0x2, 0x1f ;  /* 0x08401f0014fb7f89 */ /* 0x000e6200000e0000 */
[----:B--2---:R-:W-:-:S04]  /*21e40*/  FADD R6, R21, R6 ;  /* 0x0000000615067221 */ /* 0x004fc80000000000 */
[----:B------:R-:W-:Y:S01]  /*21e50*/  @!P0 FMUL R6, R6, R17 ;  /* 0x0000001106068220 */ /* 0x000fe20000400000 */
[----:B------:R-:W-:Y:S02]  /*21e60*/  @!P0 ISETP.GE.AND P1, PT, R12, R7, PT ;  /* 0x000000070c00820c */ /* 0x000fe40003f26270 */
[----:B------:R-:W-:Y:S02]  /*21e70*/  @!P0 LEA R17, R0, R246, 0x9 ;  /* 0x000000f600118211 */ /* 0x000fe400078e48ff */
[----:B------:R-:W-:Y:S01]  /*21e80*/  @!P0 FSEL R6, R6, -1.00000000000000000000e+09, !P1 ;  /* 0xce6e6b2806068808 */ /* 0x000fe20004800000 */
[----:B---3--:R-:W-:-:S04]  /*21e90*/  FADD R4, R250, R23 ;  /* 0x00000017fa047221 */ /* 0x008fc80000000000 */
[----:B------:R2:W-:Y:S04]  /*21ea0*/  @!P0 STS [R17+0x41e8], R6 ;  /* 0x0041e80611008388 */ /* 0x0005e80000000800 */
[----:B------:R-:W-:Y:S04]  /*21eb0*/  @!P0 LDS R12, [R246+0x81ec] ;  /* 0x0081ec00f60c8984 */ /* 0x000fe80000000800 */
[----:B------:R-:W3:Y:S01]  /*21ec0*/  SHFL.DOWN PT, R19, R4, 0x4, 0x1f ;  /* 0x08801f0004137f89 */ /* 0x000ee200000e0000 */
[----:B-1----:R-:W-:Y:S01]  /*21ed0*/  FADD R20, R20, R251 ;  /* 0x000000fb14147221 */ /* 0x002fe20000000000 */
[----:B------:R-:W-:Y:S01]  /*21ee0*/  FADD R18, R3, R18 ;  /* 0x0000001203127221 */ /* 0x000fe20000000000 */
[----:B--2---:R-:W1:Y:S03]  /*21ef0*/  @!P0 LDC R17, c[0x0][0x3a8] ;  /* 0x0000ea00ff118b82 */ /* 0x004e660000000800 */
[----:B------:R-:W2:Y:S04]  /*21f00*/  SHFL.DOWN PT, R5, R20, 0x1, 0x1f ;  /* 0x08201f0014057f89 */ /* 0x000ea800000e0000 */
[----:B------:R-:W0:Y:S01]  /*21f10*/  SHFL.DOWN PT, R23, R18, 0x8, 0x1f ;  /* 0x09001f0012177f89 */ /* 0x000e2200000e0000 */
[----:B---3--:R-:W-:-:S05]  /*21f20*/  FADD R19, R4, R19 ;  /* 0x0000001304137221 */ /* 0x008fca0000000000 */
[----:B------:R-:W3:Y:S01]  /*21f30*/  SHFL.DOWN PT, R251, R19, 0x2, 0x1f ;  /* 0x08401f0013fb7f89 */ /* 0x000ee200000e0000 */
[----:B--2---:R-:W-:-:S04]  /*21f40*/  FADD R5, R20, R5 ;  /* 0x0000000514057221 */ /* 0x004fc80000000000 */
[----:B0-----:R-:W-:Y:S01]  /*21f50*/  @!P0 FMUL R5, R5, R22 ;  /* 0x0000001605058220 */ /* 0x001fe20000400000 */
[----:B------:R-:W-:Y:S01]  /*21f60*/  @!P0 ISETP.GE.AND P1, PT, R11, R12, PT ;  /* 0x0000000c0b00820c */ /* 0x000fe20003f26270 */
[----:B------:R-:W0:Y:S01]  /*21f70*/  SHFL.DOWN PT, R13, R2, 0x10, 0x1f ;  /* 0x0a001f00020d7f89 */ /* 0x000e2200000e0000 */
[----:B------:R-:W-:Y:S02]  /*21f80*/  @!P0 LEA R22, R0, R246, 0x9 ;  /* 0x000000f600168211 */ /* 0x000fe400078e48ff */
[----:B------:R-:W-:Y:S01]  /*21f90*/  @!P0 FSEL R5, R5, -1.00000000000000000000e+09, !P1 ;  /* 0xce6e6b2805058808 */ /* 0x000fe20004800000 */
[----:B------:R-:W-:-:S04]  /*21fa0*/  FADD R23, R18, R23 ;  /* 0x0000001712177221 */ /* 0x000fc80000000000 */
[----:B------:R-:W-:Y:S04]  /*21fb0*/  @!P0 STS [R22+0x41ec], R5 ;  /* 0x0041ec0516008388 */ /* 0x000fe80000000800 */
[----:B------:R-:W-:Y:S04]  /*21fc0*/  @!P0 LDS R7, [R246+0x81f0] ;  /* 0x0081f000f6078984 */ /* 0x000fe80000000800 */
[----:B------:R-:W2:Y:S01]  /*21fd0*/  SHFL.DOWN PT, R18, R23, 0x4, 0x1f ;  /* 0x08801f0017127f89 */ /* 0x000ea200000e0000 */
[----:B---3--:R-:W-:-:S05]  /*21fe0*/  FADD R4, R19, R251 ;  /* 0x000000fb13047221 */ /* 0x008fca0000000000 */
[----:B------:R-:W3:Y:S01]  /*21ff0*/  SHFL.DOWN PT, R15, R4, 0x1, 0x1f ;  /* 0x08201f00040f7f89 */ /* 0x000ee200000e0000 */
[----:B0-----:R-:W-:-:S05]  /*22000*/  FADD R13, R2, R13 ;  /* 0x0000000d020d7221 */ /* 0x001fca0000000000 */
[----:B------:R-:W0:Y:S04]  /*22010*/  SHFL.DOWN PT, R14, R13, 0x8, 0x1f ;  /* 0x09001f000d0e7f89 */ /* 0x000e2800000e0000 */
[----:B------:R-:W0:Y:S01]  /*22020*/  SHFL.DOWN PT, R12, R245, 0x10, 0x1f ;  /* 0x0a001f00f50c7f89 */ /* 0x000e2200000e0000 */
[----:B--2---:R-:W-:-:S05]  /*22030*/  FADD R18, R23, R18 ;  /* 0x0000001217127221 */ /* 0x004fca0000000000 */
[----:B------:R-:W2:Y:S01]  /*22040*/  SHFL.DOWN PT, R251, R18, 0x2, 0x1f ;  /* 0x08401f0012fb7f89 */ /* 0x000ea200000e0000 */
[----:B---3--:R-:W-:-:S04]  /*22050*/  FADD R2, R4, R15 ;  /* 0x0000000f04027221 */ /* 0x008fc80000000000 */
[----:B-1----:R-:W-:Y:S01]  /*22060*/  @!P0 FMUL R2, R2, R17 ;  /* 0x0000001102028220 */ /* 0x002fe20000400000 */
[----:B----4-:R-:W-:Y:S02]  /*22070*/  @!P0 ISETP.GE.AND P1, PT, R16, R7, PT ;  /* 0x000000071000820c */ /* 0x010fe40003f26270 */
[----:B------:R-:W-:Y:S02]  /*22080*/  @!P0 LEA R15, R0, R246, 0x9 ;  /* 0x000000f6000f8211 */ /* 0x000fe400078e48ff */
[----:B------:R-:W-:Y:S01]  /*22090*/  @!P0 FSEL R2, R2, -1.00000000000000000000e+09, !P1 ;  /* 0xce6e6b2802028808 */ /* 0x000fe20004800000 */
[----:B0-----:R-:W-:Y:S01]  /*220a0*/  FADD R14, R13, R14 ;  /* 0x0000000e0d0e7221 */ /* 0x001fe20000000000 */
[----:B------:R-:W-:Y:S01]  /*220b0*/  FADD R12, R245, R12 ;  /* 0x0000000cf50c7221 */ /* 0x000fe20000000000 */
[----:B------:R-:W0:Y:S02]  /*220c0*/  @!P0 LDC R13, c[0x0][0x3a8] ;  /* 0x0000ea00ff0d8b82 */ /* 0x000e240000000800 */
[----:B------:R-:W-:Y:S04]  /*220d0*/  @!P0 STS [R15+0x41f0], R2 ;  /* 0x0041f0020f008388 */ /* 0x000fe80000000800 */
[----:B------:R-:W-:Y:S04]  /*220e0*/  @!P0 LDS R4, [R246+0x81f4] ;  /* 0x0081f400f6048984 */ /* 0x000fe80000000800 */
[----:B------:R-:W1:Y:S01]  /*220f0*/  SHFL.DOWN PT, R7, R14, 0x4, 0x1f ;  /* 0x08801f000e077f89 */ /* 0x000e6200000e0000 */
[----:B--2---:R-:W-:-:S03]  /*22100*/  FADD R8, R18, R251 ;  /* 0x000000fb12087221 */ /* 0x004fc60000000000 */
[----:B------:R-:W2:Y:S04]  /*22110*/  SHFL.DOWN PT, R5, R12, 0x8, 0x1f ;  /* 0x09001f000c057f89 */ /* 0x000ea800000e0000 */
[----:B------:R-:W3:Y:S01]  /*22120*/  SHFL.DOWN PT, R3, R8, 0x1, 0x1f ;  /* 0x08201f0008037f89 */ /* 0x000ee200000e0000 */
[----:B-1----:R-:W-:-:S05]  /*22130*/  FADD R6, R14, R7 ;  /* 0x000000070e067221 */ /* 0x002fca0000000000 */
[----:B------:R-:W1:Y:S01]  /*22140*/  SHFL.DOWN PT, R251, R6, 0x2, 0x1f ;  /* 0x08401f0006fb7f89 */ /* 0x000e6200000e0000 */
[----:B--2---:R-:W-:Y:S01]  /*22150*/  FADD R5, R12, R5 ;  /* 0x000000050c057221 */ /* 0x004fe20000000000 */
[----:B---3--:R-:W-:-:S04]  /*22160*/  FADD R2, R8, R3 ;  /* 0x0000000308027221 */ /* 0x008fc80000000000 */
[----:B0-----:R-:W-:Y:S01]  /*22170*/  @!P0 FMUL R2, R2, R13 ;  /* 0x0000000d02028220 */ /* 0x001fe20000400000 */
[----:B------:R-:W-:Y:S01]  /*22180*/  @!P0 ISETP.GE.AND P2, PT, R9, R4, PT ;  /* 0x000000040900820c */ /* 0x000fe20003f46270 */
[----:B------:R-:W0:Y:S01]  /*22190*/  SHFL.DOWN PT, R14, R5, 0x4, 0x1f ;  /* 0x08801f00050e7f89 */ /* 0x000e2200000e0000 */
[----:B------:R-:W-:Y:S01]  /*221a0*/  @!P0 IMAD R7, R0, 0x200, R246 ;  /* 0x0000020000078824 */ /* 0x000fe200078e02f6 */
[----:B------:R-:W2:Y:S01]  /*221b0*/  @!P0 LDC R9, c[0x0][0x3a8] ;  /* 0x0000ea00ff098b82 */ /* 0x000ea20000000800 */
[----:B------:R-:W-:-:S05]  /*221c0*/  @!P0 FSEL R2, R2, -1.00000000000000000000e+09, !P2 ;  /* 0xce6e6b2802028808 */ /* 0x000fca0005000000 */
[----:B------:R-:W-:Y:S04]  /*221d0*/  @!P0 STS [R7+0x41f4], R2 ;  /* 0x0041f40207008388 */ /* 0x000fe80000000800 */
[----:B------:R-:W-:Y:S01]  /*221e0*/  @!P0 LDS R3, [R246+0x81f8] ;  /* 0x0081f800f6038984 */ /* 0x000fe20000000800 */
[----:B-1----:R-:W-:-:S05]  /*221f0*/  FADD R11, R6, R251 ;  /* 0x000000fb060b7221 */ /* 0x002fca0000000000 */
[----:B------:R-:W1:Y:S01]  /*22200*/  SHFL.DOWN PT, R6, R11, 0x1, 0x1f ;  /* 0x08201f000b067f89 */ /* 0x000e6200000e0000 */
[----:B0-----:R-:W-:-:S05]  /*22210*/  FADD R14, R5, R14 ;  /* 0x0000000e050e7221 */ /* 0x001fca0000000000 */
[----:B------:R-:W0:Y:S01]  /*22220*/  SHFL.DOWN PT, R251, R14, 0x2, 0x1f ;  /* 0x08401f000efb7f89 */ /* 0x000e2200000e0000 */
[----:B------:R-:W-:Y:S01]  /*22230*/  @!P0 LEA R5, R0, R246, 0x9 ;  /* 0x000000f600058211 */ /* 0x000fe200078e48ff */
[----:B-1----:R-:W-:-:S04]  /*22240*/  FADD R4, R11, R6 ;  /* 0x000000060b047221 */ /* 0x002fc80000000000 */
[----:B--2---:R-:W-:Y:S01]  /*22250*/  @!P0 FMUL R4, R4, R9 ;  /* 0x0000000904048220 */ /* 0x004fe20000400000 */
[----:B------:R-:W-:Y:S01]  /*22260*/  @!P0 ISETP.GE.AND P1, PT, R10, R3, PT ;  /* 0x000000030a00820c */ /* 0x000fe20003f26270 */
[----:B0-----:R-:W-:-:S03]  /*22270*/  FADD R3, R14, R251 ;  /* 0x000000fb0e037221 */ /* 0x001fc60000000000 */
[----:B------:R-:W-:Y:S02]  /*22280*/  @!P0 FSEL R4, R4, -1.00000000000000000000e+09, !P1 ;  /* 0xce6e6b2804048808 */ /* 0x000fe40004800000 */
[----:B------:R0:W1:Y:S04]  /*22290*/  SHFL.DOWN PT, R251, R3, 0x1, 0x1f ;  /* 0x08201f0003fb7f89 */ /* 0x00006800000e0000 */
[----:B------:R0:W-:Y:S03]  /*222a0*/  @!P0 STS [R5+0x41f8], R4 ;  /* 0x0041f80405008388 */ /* 0x0001e60000000800 */
.L_x_1424:
[----:B------:R-:W-:Y:S01]  /*222b0*/  @!P0 LEA R6, R0, UR5, 0x2 ;  /* 0x0000000500068c11 */ /* 0x000fe2000f8e10ff */
[----:B------:R-:W2:Y:S01]  /*222c0*/  S2R R2, SR_TID.X ;  /* 0x0000000000027919 */ /* 0x000ea20000002100 */
[----:B------:R-:W3:Y:S03]  /*222d0*/  @!P0 LDC R8, c[0x0][0x3a8] ;  /* 0x0000ea00ff088b82 */ /* 0x000ee60000000800 */
[----:B------:R-:W4:Y:S01]  /*222e0*/  @!P0 LDL R9, [R6] ;  /* 0x0000000006098983 */ /* 0x000f220000100800 */
[----:B0-----:R-:W0:Y:S01]  /*222f0*/  S2R R4, SR_TID.X ;  /* 0x0000000000047919 */ /* 0x001e220000002100 */
[----:B--2---:R-:W-:Y:S02]  /*22300*/  SHF.L.U32 R7, R2, 0x1, RZ ;  /* 0x0000000102077819 */ /* 0x004fe400000006ff */
[----:B------:R-:W4:Y:S01]  /*22310*/  @!P0 LDS R2, [R246+0x81fc] ;  /* 0x0081fc00f6028984 */ /* 0x000f220000000800 */
[----:B-1----:R-:W-:-:S04]  /*22320*/  FADD R3, R3, R251 ;  /* 0x000000fb03037221 */ /* 0x002fc80000000000 */
[----:B---3--:R-:W-:Y:S01]  /*22330*/  @!P0 FMUL R3, R3, R8 ;  /* 0x0000000803038220 */ /* 0x008fe20000400000 */
[----:B------:R-:W-:Y:S01]  /*22340*/  @!P0 LEA R8, R0, R246, 0x9 ;  /* 0x000000f600088211 */ /* 0x000fe200078e48ff */
[----:B------:R-:W-:Y:S05]  /*22350*/  WARPSYNC.ALL ;  /* 0x0000000000007948 */ /* 0x000fea0003800000 */
[C---:B0-----:R-:W-:Y:S02]  /*22360*/  SHF.L.U32 R5, R4.reuse, 0x7, RZ ;  /* 0x0000000704057819 */ /* 0x041fe400000006ff */
[----:B------:R-:W-:Y:S02]  /*22370*/  LOP3.LUT R7, R7, 0x3e, RZ, 0xc0, !PT ;  /* 0x0000003e07077812 */ /* 0x000fe400078ec0ff */
[----:B------:R-:W-:-:S02]  /*22380*/  LOP3.LUT P2, R4, R4, 0x1f, RZ, 0xc0, !PT ;  /* 0x0000001f04047812 */ /* 0x000fc4000784c0ff */
[----:B------:R-:W-:-:S03]  /*22390*/  LOP3.LUT R5, R5, 0xf80, RZ, 0xc0, !PT ;  /* 0x00000f8005057812 */ /* 0x000fc600078ec0ff */
[----:B------:R-:W-:Y:S02]  /*223a0*/  IMAD R7, R4, -0x7e, R7 ;  /* 0xffffff8204077824 */ /* 0x000fe400078e0207 */
[----:B------:R-:W-:-:S05]  /*223b0*/  IMAD.IADD R4, R246, 0x1, R5 ;  /* 0x00000001f6047824 */ /* 0x000fca00078e0205 */
[----:B------:R-:W-:Y:S02]  /*223c0*/  IADD3 R5, PT, PT, R4, R7, RZ ;  /* 0x0000000704057210 */ /* 0x000fe40007ffe0ff */
[----:B----4-:R-:W-:-:S04]  /*223d0*/  @!P0 ISETP.GE.AND P1, PT, R9, R2, PT ;  /* 0x000000020900820c */ /* 0x010fc80003f26270 */
[----:B------:R-:W-:-:S05]  /*223e0*/  @!P0 FSEL R3, R3, -1.00000000000000000000e+09, !P1 ;  /* 0xce6e6b2803038808 */ /* 0x000fca0004800000 */
[----:B------:R-:W-:Y:S01]  /*223f0*/  @!P0 STS [R8+0x41fc], R3 ;  /* 0x0041fc0308008388 */ /* 0x000fe20000000800 */
[----:B------:R-:W-:Y:S06]  /*22400*/  BAR.SYNC.DEFER_BLOCKING 0x0 ;  /* 0x0000000000007b1d */ /* 0x000fec0000010000 */
[----:B------:R-:W0:Y:S04]  /*22410*/  LDS R5, [R5+0x4000] ;  /* 0x0040000005057984 */ /* 0x000e280000000800 */
[----:B0-----:R-:W0:Y:S02]  /*22420*/  SHFL.DOWN PT, R2, R5, 0x10, 0x1f ;  /* 0x0a001f0005027f89 */ /* 0x001e2400000e0000 */
[----:B0-----:R-:W-:-:S05]  /*22430*/  FMNMX R2, R5, R2, !PT ;  /* 0x0000000205027209 */ /* 0x001fca0007800000 */
[----:B------:R-:W0:Y:S02]  /*22440*/  SHFL.DOWN PT, R7, R2, 0x8, 0x1f ;  /* 0x09001f0002077f89 */ /* 0x000e2400000e0000 */
[----:B0-----:R-:W-:-:S05]  /*22450*/  FMNMX R7, R2, R7, !PT ;  /* 0x0000000702077209 */ /* 0x001fca0007800000 */
[----:B------:R-:W0:Y:S02]  /*22460*/  SHFL.DOWN PT, R6, R7, 0x4, 0x1f ;  /* 0x08801f0007067f89 */ /* 0x000e2400000e0000 */
[----:B0-----:R-:W-:-:S05]  /*22470*/  FMNMX R6, R7, R6, !PT ;  /* 0x0000000607067209 */ /* 0x001fca0007800000 */
[----:B------:R-:W0:Y:S02]  /*22480*/  SHFL.DOWN PT, R9, R6, 0x2, 0x1f ;  /* 0x08401f0006097f89 */ /* 0x000e2400000e0000 */
[----:B0-----:R-:W-:-:S05]  /*22490*/  FMNMX R9, R6, R9, !PT ;  /* 0x0000000906097209 */ /* 0x001fca0007800000 */
[----:B------:R-:W0:Y:S02]  /*224a0*/  SHFL.DOWN PT, R8, R9, 0x1, 0x1f ;  /* 0x08201f0009087f89 */ /* 0x000e2400000e0000 */
[----:B0-----:R-:W-:-:S05]  /*224b0*/  FMNMX R8, R9, R8, !PT ;  /* 0x0000000809087209 */ /* 0x001fca0007800000 */
[----:B------:R-:W-:-:S04]  /*224c0*/  FADD R3, R5, -R8 ;  /* 0x8000000805037221 */ /* 0x000fc80000000000 */
[----:B------:R-:W-:-:S05]  /*224d0*/  FMUL R3, R3, 1.4426950216293334961 ;  /* 0x3fb8aa3b03037820 */ /* 0x000fca0000400000 */
[----:B------:R-:W-:-:S13]  /*224e0*/  FSETP.GEU.AND P0, PT, R3, -126, PT ;  /* 0xc2fc00000300780b */ /* 0x000fda0003f0e000 */
[----:B------:R-:W-:-:S04]  /*224f0*/  @!P0 FMUL R3, R3, 0.5 ;  /* 0x3f00000003038820 */ /* 0x000fc80000400000 */
[----:B------:R-:W0:Y:S02]  /*22500*/  MUFU.EX2 R2, R3 ;  /* 0x0000000300027308 */ /* 0x000e240000000800 */
[----:B0-----:R-:W-:-:S05]  /*22510*/  @!P0 FMUL R2, R2, R2 ;  /* 0x0000000202028220 */ /* 0x001fca0000400000 */
[----:B------:R-:W0:Y:S02]  /*22520*/  SHFL.DOWN PT, R5, R2, 0x10, 0x1f ;  /* 0x0a001f0002057f89 */ /* 0x000e2400000e0000 */
[----:B0-----:R-:W-:-:S05]  /*22530*/  FADD R5, R2, R5 ;  /* 0x0000000502057221 */ /* 0x001fca0000000000 */
[----:B------:R-:W0:Y:S02]  /*22540*/  SHFL.DOWN PT, R6, R5, 0x8, 0x1f ;  /* 0x09001f0005067f89 */ /* 0x000e2400000e0000 */
[----:B0-----:R-:W-:-:S05]  /*22550*/  FADD R6, R5, R6 ;  /* 0x0000000605067221 */ /* 0x001fca0000000000 */
[----:B------:R-:W0:Y:S02]  /*22560*/  SHFL.DOWN PT, R7, R6, 0x4, 0x1f ;  /* 0x08801f0006077f89 */ /* 0x000e2400000e0000 */
[----:B0-----:R-:W-:-:S05]  /*22570*/  FADD R7, R6, R7 ;  /* 0x0000000706077221 */ /* 0x001fca0000000000 */
[----:B------:R-:W0:Y:S02]  /*22580*/  SHFL.DOWN PT, R10, R7, 0x2, 0x1f ;  /* 0x08401f00070a7f89 */ /* 0x000e2400000e0000 */
[----:B0-----:R-:W-:-:S05]  /*22590*/  FADD R10, R7, R10 ;  /* 0x0000000a070a7221 */ /* 0x001fca0000000000 */
[----:B------:R-:W0:Y:S02]  /*225a0*/  SHFL.DOWN PT, R9, R10, 0x1, 0x1f ;  /* 0x08201f000a097f89 */ /* 0x000e2400000e0000 */
[----:B0-----:R-:W-:-:S04]  /*225b0*/  FADD R3, R10, R9 ;  /* 0x000000090a037221 */ /* 0x001fc80000000000 */
[----:B------:R-:W0:Y:S08]  /*225c0*/  MUFU.RCP R12, R3 ;  /* 0x00000003000c7308 */ /* 0x000e300000001000 */
[----:B------:R-:W1:Y:S01]  /*225d0*/  FCHK P0, R2, R3 ;  /* 0x0000000302007302 */ /* 0x000e620000000000 */
[----:B0-----:R-:W-:-:S04]  /*225e0*/  FFMA R9, -R3, R12, 1 ;  /* 0x3f80000003097423 */ /* 0x001fc8000000010c */
[----:B------:R-:W-:-:S04]  /*225f0*/  FFMA R9, R12, R9, R12 ;  /* 0x000000090c097223 */ /* 0x000fc8000000000c */
[----:B------:R-:W-:Y:S01]  /*22600*/  FFMA R12, R2, R9, RZ ;  /* 0x00000009020c7223 */ /* 0x000fe200000000ff */
[----:B------:R-:W-:Y:S03]  /*22610*/  BSSY.RECONVERGENT B3, `(.L_x_8) ;  /* 0x0000007000037945 */ /* 0x000fe60003800200 */
[----:B------:R-:W-:-:S04]  /*22620*/  FFMA R5, -R3, R12, R2 ;  /* 0x0000000c03057223 */ /* 0x000fc80000000102 */
[----:B------:R-:W-:Y:S01]  /*22630*/  FFMA R5, R9, R5, R12 ;  /* 0x0000000509057223 */ /* 0x000fe2000000000c */
[----:B-1----:R-:W-:Y:S06]  /*22640*/  @!P0 BRA `(.L_x_9) ;  /* 0x00000000000c8947 */ /* 0x002fec0003800000 */
[----:B------:R-:W-:-:S07]  /*22650*/  MOV R5, 0x22670 ;  /* 0x0002267000057802 */ /* 0x000fce0000000f00 */
[----:B-----5:R-:W-:Y:S05]  /*22660*/  CALL.REL.NOINC `($__internal_0_$__cuda_sm3x_div_rn_noftz_f32_slowpath) ;  /* 0x0000081000c47944 */ /* 0x020fea0003c00000 */
[----:B------:R-:W-:-:S07]  /*22670*/  MOV R5, R2 ;  /* 0x0000000200057202 */ /* 0x000fce0000000f00 */
.L_x_9:
[----:B------:R-:W-:Y:S05]  /*22680*/  BSYNC.RECONVERGENT B3 ;  /* 0x0000000000037941 */ /* 0x000fea0003800200 */
.L_x_8:
[----:B------:R-:W2:Y:S01]  /*22690*/  LDL.64 R14, [R1+0x538] ;  /* 0x00053800010e7983 */ /* 0x000ea20000100a00 */
[----:B------:R-:W0:Y:S01]  /*226a0*/  LDCU UR72, c[0x0][0x450] ;  /* 0x00008a00ff4877ac */ /* 0x000e220008000800 */
[----:B------:R-:W1:Y:S02]  /*226b0*/  S2R R2, SR_TID.X ;  /* 0x0000000000027919 */ /* 0x000e640000002100 */
[----:B-1----:R-:W-:-:S05]  /*226c0*/  IMAD.SHL.U32 R2, R2, 0x2, RZ ;  /* 0x0000000202027824 */ /* 0x002fca00078e00ff */
[----:B------:R-:W-:-:S05]  /*226d0*/  IADD3 R11, PT, PT, R2, R4, RZ ;  /* 0x00000004020b7210 */ /* 0x000fca0007ffe0ff */
[----:B------:R-:W1:Y:S02]  /*226e0*/  LDS.U16 R4, [R11+0x4000] ;  /* 0x004000000b047984 */ /* 0x000e640000000400 */
[----:B-1----:R-:W-:-:S05]  /*226f0*/  SHF.L.U32 R4, R4, 0x10, RZ ;  /* 0x0000001004047819 */ /* 0x002fca00000006ff */
[----:B------:R-:W-:-:S05]  /*22700*/  FMUL R5, R4, R5 ;  /* 0x0000000504057220 */ /* 0x000fca0000400000 */
[----:B------:R-:W1:Y:S02]  /*22710*/  SHFL.DOWN PT, R2, R5, 0x10, 0x1f ;  /* 0x0a001f0005027f89 */ /* 0x000e6400000e0000 */
[----:B-1----:R-:W-:Y:S02]  /*22720*/  FADD R2, R5, R2 ;  /* 0x0000000205027221 */ /* 0x002fe40000000000 */
[----:B--2---:R-:W2:Y:S04]  /*22730*/  @!P2 LDG.E R10, desc[UR6][R14.64] ;  /* 0x000000060e0aa981 */ /* 0x004ea8000c1e1900 */
[----:B------:R-:W1:Y:S02]  /*22740*/  SHFL.DOWN PT, R7, R2, 0x8, 0x1f ;  /* 0x09001f0002077f89 */ /* 0x000e6400000e0000 */
[----:B-1----:R-:W-:-:S05]  /*22750*/  FADD R9, R2, R7 ;  /* 0x0000000702097221 */ /* 0x002fca0000000000 */
[----:B------:R-:W1:Y:S02]  /*22760*/  SHFL.DOWN PT, R6, R9, 0x4, 0x1f ;  /* 0x08801f0009067f89 */ /* 0x000e6400000e0000 */
[----:B-1----:R-:W-:-:S05]  /*22770*/  FADD R12, R9, R6 ;  /* 0x00000006090c7221 */ /* 0x002fca0000000000 */
[----:B------:R-:W1:Y:S02]  /*22780*/  SHFL.DOWN PT, R7, R12, 0x2, 0x1f ;  /* 0x08401f000c077f89 */ /* 0x000e6400000e0000 */
[----:B-1----:R-:W-:-:S05]  /*22790*/  FADD R13, R12, R7 ;  /* 0x000000070c0d7221 */ /* 0x002fca0000000000 */
[----:B------:R-:W1:Y:S01]  /*227a0*/  SHFL.DOWN PT, R6, R13, 0x1, 0x1f ;  /* 0x08201f000d067f89 */ /* 0x000e6200000e0000 */
[----:B------:R-:W-:Y:S01]  /*227b0*/  MOV R11, UR69 ;  /* 0x00000045000b7c02 */ /* 0x000fe20008000f00 */
[----:B------:R-:W-:Y:S01]  /*227c0*/  UIADD3 UR70, UPT, UPT, UR4, 0x1, URZ ;  /* 0x0000000104467890 */ /* 0x000fe2000fffe0ff */
[----:B-1----:R-:W-:Y:S01]  /*227d0*/  FADD R7, R13, R6 ;  /* 0x000000060d077221 */ /* 0x002fe20000000000 */
[----:B------:R-:W-:Y:S02]  /*227e0*/  MOV R6, UR66 ;  /* 0x0000004200067c02 */ /* 0x000fe40008000f00 */
[----:B0-----:R-:W-:Y:S01]  /*227f0*/  UISETP.GE.AND UP0, UPT, UR70, UR72, UPT ;  /* 0x000000484600728c */ /* 0x001fe2000bf06270 */
[----:B--2---:R-:W-:Y:S01]  /*22800*/  @!P2 FADD R5, R7, R10 ;  /* 0x0000000a0705a221 */ /* 0x004fe20000000000 */
[----:B------:R-:W-:Y:S01]  /*22810*/  IMAD.U32 R7, RZ, RZ, UR67 ;  /* 0x00000043ff077e24 */ /* 0x000fe2000f8e00ff */
[----:B------:R-:W-:-:S03]  /*22820*/  MOV R10, UR68 ;  /* 0x00000044000a7c02 */ /* 0x000fc60008000f00 */
[----:B------:R0:W-:Y:S04]  /*22830*/  @!P2 STG.E desc[UR6][R14.64], R5 ;  /* 0x000000050e00a986 */ /* 0x0001e8000c101906 */
[----:B------:R0:W-:Y:S04]  /*22840*/  @!P2 STG.E desc[UR6][R6.64], R3 ;  /* 0x000000030600a986 */ /* 0x0001e8000c101906 */
[----:B------:R0:W-:Y:S01]  /*22850*/  @!P2 STG.E desc[UR6][R10.64], R8 ;  /* 0x000000080a00a986 */ /* 0x0001e2000c101906 */
[----:B------:R-:W-:Y:S05]  /*22860*/  BRA.U UP0, `(.L_x_10) ;  /* 0x0000000500207547 */ /* 0x000fea000b800000 */
[----:B------:R-:W0:Y:S01]  /*22870*/  S2R R2, SR_TID.X ;  /* 0x0000000000027919 */ /* 0x000e220000002100 */
[----:B------:R-:W1:Y:S01]  /*22880*/  S2UR UR71, SR_CgaCtaId ;  /* 0x00000000004779c3 */ /* 0x000e620000008800 */
[----:B------:R-:W-:Y:S01]  /*22890*/  UMOV UR70, 0x400 ;  /* 0x0000040000467882 */ /* 0x000fe20000000000 */
[----:B------:R-:W-:Y:S01]  /*228a0*/  BSSY.RECONVERGENT B3, `(.L_x_11) ;  /* 0x000002f000037945 */ /* 0x000fe20003800200 */
[----:B-1----:R-:W-:Y:S01]  /*228b0*/  ULEA UR70, UR71, UR70, 0x18 ;  /* 0x0000004647467291 */ /* 0x002fe2000f8ec0ff */
[C---:B0-----:R-:W-:Y:S02]  /*228c0*/  SHF.L.U32 R5, R2.reuse, 0x1, RZ ;  /* 0x0000000102057819 */ /* 0x041fe400000006ff */
[C---:B------:R-:W-:Y:S01]  /*228d0*/  LOP3.LUT P2, R3, R2.reuse, 0x1f, RZ, 0xc0, !PT ;  /* 0x0000001f02037812 */ /* 0x040fe2000784c0ff */
[----:B------:R-:W-:Y:S01]  /*228e0*/  IMAD.SHL.U32 R2, R2, 0x80, RZ ;  /* 0x0000008002027824 */ /* 0x000fe200078e00ff */
[----:B------:R-:W-:-:S04]  /*228f0*/  LOP3.LUT R6, R5, 0x3e, RZ, 0xc0, !PT ;  /* 0x0000003e05067812 */ /* 0x000fc800078ec0ff */
[----:B------:R-:W-:Y:S01]  /*22900*/  LOP3.LUT R2, R2, 0xf80, RZ, 0xc0, !PT ;  /* 0x00000f8002027812 */ /* 0x000fe200078ec0ff */
[----:B------:R-:W-:-:S05]  /*22910*/  IMAD R3, R3, -0x7e, R6 ;  /* 0xffffff8203037824 */ /* 0x000fca00078e0206 */
[----:B------:R-:W-:-:S05]  /*22920*/  IADD3 R2, PT, PT, R3, UR70, R2 ;  /* 0x0000004603027c10 */ /* 0x000fca000fffe002 */
        /* <DEDUP_REMOVED lines=31> */
[----:B------:R-:W-:-:S04]  /*22b20*/  FFMA R12, R2, R9, RZ ;  /* 0x00000009020c7223 */ /* 0x000fc800000000ff */
[----:B------:R-:W-:-:S04]  /*22b30*/  FFMA R5, -R3, R12, R2 ;  /* 0x0000000c03057223 */ /* 0x000fc80000000102 */
[----:B------:R-:W-:Y:S01]  /*22b40*/  FFMA R5, R9, R5, R12 ;  /* 0x0000000509057223 */ /* 0x000fe2000000000c */
[----:B-1----:R-:W-:Y:S06]  /*22b50*/  @!P0 BRA `(.L_x_12) ;  /* 0x00000000000c8947 */ /* 0x002fec0003800000 */
[----:B------:R-:W-:-:S07]  /*22b60*/  MOV R5, 0x22b80 ;  /* 0x00022b8000057802 */ /* 0x000fce0000000f00 */
[----:B-----5:R-:W-:Y:S05]  /*22b70*/  CALL.REL.NOINC `($__internal_0_$__cuda_sm3x_div_rn_noftz_f32_slowpath) ;  /* 0x0000080c00807944 */ /* 0x020fea0003c00000 */
[----:B------:R-:W-:-:S07]  /*22b80*/  MOV R5, R2 ;  /* 0x0000000200057202 */ /* 0x000fce0000000f00 */
.L_x_12:
[----:B------:R-:W-:Y:S05]  /*22b90*/  BSYNC.RECONVERGENT B3 ;  /* 0x0000000000037941 */ /* 0x000fea0003800200 */
.L_x_11:
[----:B------:R-:W2:Y:S01]  /*22ba0*/  LDL.64 R16, [R1+0x530] ;  /* 0x0005300001107983 */ /* 0x000ea20000100a00 */
[----:B------:R-:W-:-:S05]  /*22bb0*/  FMUL R5, R4, R5 ;  /* 0x0000000504057220 */ /* 0x000fca0000400000 */
[----:B------:R-:W0:Y:S02]  /*22bc0*/  SHFL.DOWN PT, R2, R5, 0x10, 0x1f ;  /* 0x0a001f0005027f89 */ /* 0x000e2400000e0000 */
[----:B0-----:R-:W-:-:S05]  /*22bd0*/  FADD R2, R5, R2 ;  /* 0x0000000205027221 */ /* 0x001fca0000000000 */
[----:B------:R-:W0:Y:S02]  /*22be0*/  SHFL.DOWN PT, R7, R2, 0x8, 0x1f ;  /* 0x09001f0002077f89 */ /* 0x000e2400000e0000 */
[----:B0-----:R-:W-:-:S05]  /*22bf0*/  FADD R9, R2, R7 ;  /* 0x0000000702097221 */ /* 0x001fca0000000000 */
[----:B------:R-:W0:Y:S04]  /*22c00*/  SHFL.DOWN PT, R6, R9, 0x4, 0x1f ;  /* 0x08801f0009067f89 */ /* 0x000e2800000e0000 */
[----:B--2---:R-:W2:Y:S01]  /*22c10*/  @!P2 LDG.E R10, desc[UR6][R16.64] ;  /* 0x00000006100aa981 */ /* 0x004ea2000c1e1900 */
[----:B0-----:R-:W-:Y:S01]  /*22c20*/  FADD R12, R9, R6 ;  /* 0x00000006090c7221 */ /* 0x001fe20000000000 */
[----:B------:R-:W-:-:S04]  /*22c30*/  MOV R11, UR69 ;  /* 0x00000045000b7c02 */ /* 0x000fc80008000f00 */
[----:B------:R-:W0:Y:S02]  /*22c40*/  SHFL.DOWN PT, R7, R12, 0x2, 0x1f ;  /* 0x08401f000c077f89 */ /* 0x000e2400000e0000 */
[----:B0-----:R-:W-:-:S05]  /*22c50*/  FADD R13, R12, R7 ;  /* 0x000000070c0d7221 */ /* 0x001fca0000000000 */
[----:B------:R-:W0:Y:S02]  /*22c60*/  SHFL.DOWN PT, R6, R13, 0x1, 0x1f ;  /* 0x08201f000d067f89 */ /* 0x000e2400000e0000 */
[----:B0-----:R-:W-:Y:S01]  /*22c70*/  FADD R7, R13, R6 ;  /* 0x000000060d077221 */ /* 0x001fe20000000000 */
[----:B------:R-:W-:-:S03]  /*22c80*/  MOV R6, UR66 ;  /* 0x0000004200067c02 */ /* 0x000fc60008000f00 */
[----:B--2---:R-:W-:Y:S01]  /*22c90*/  @!P2 FADD R14, R7, R10 ;  /* 0x0000000a070ea221 */ /* 0x004fe20000000000 */
[----:B------:R-:W-:Y:S01]  /*22ca0*/  MOV R7, UR67 ;  /* 0x0000004300077c02 */ /* 0x000fe20008000f00 */
[----:B------:R-:W-:-:S03]  /*22cb0*/  IMAD.U32 R10, RZ, RZ, UR68 ;  /* 0x00000044ff0a7e24 */ /* 0x000fc6000f8e00ff */
[----:B------:R1:W-:Y:S04]  /*22cc0*/  @!P2 STG.E desc[UR6][R16.64], R14 ;  /* 0x0000000e1000a986 */ /* 0x0003e8000c101906 */
[----:B------:R1:W-:Y:S04]  /*22cd0*/  @!P2 STG.E desc[UR6][R6.64+0x4], R3 ;  /* 0x000004030600a986 */ /* 0x0003e8000c101906 */
[----:B------:R1:W-:Y:S02]  /*22ce0*/  @!P2 STG.E desc[UR6][R10.64+0x4], R8 ;  /* 0x000004080a00a986 */ /* 0x0003e4000c101906 */
.L_x_10:
[----:B------:R-:W-:-:S04]  /*22cf0*/  UIADD3 UR70, UPT, UPT, UR4, 0x2, URZ ;  /* 0x0000000204467890 */ /* 0x000fc8000fffe0ff */
[----:B------:R-:W-:-:S09]  /*22d00*/  UISETP.GE.AND UP0, UPT, UR70, UR72, UPT ;  /* 0x000000484600728c */ /* 0x000fd2000bf06270 */
[----:B------:R-:W-:Y:S05]  /*22d10*/  BRA.U UP0, `(.L_x_13) ;  /* 0x0000000500207547 */ /* 0x000fea000b800000 */
[----:B------:R-:W0:Y:S01]  /*22d20*/  S2R R2, SR_TID.X ;  /* 0x0000000000027919 */ /* 0x000e220000002100 */
[----:B------:R-:W2:Y:S01]  /*22d30*/  S2UR UR71, SR_CgaCtaId ;  /* 0x00000000004779c3 */ /* 0x000ea20000008800 */
[----:B------:R-:W-:Y:S01]  /*22d40*/  UMOV UR70, 0x400 ;  /* 0x0000040000467882 */ /* 0x000fe20000000000 */
[----:B------:R-:W-:Y:S01]  /*22d50*/  BSSY.RECONVERGENT B3, `(.L_x_14) ;  /* 0x000002f000037945 */ /* 0x000fe20003800200 */
[----:B--2---:R-:W-:Y:S01]  /*22d60*/  ULEA UR70, UR71, UR70, 0x18 ;  /* 0x0000004647467291 */ /* 0x004fe2000f8ec0ff */
[C---:B0-----:R-:W-:Y:S02]  /*22d70*/  SHF.L.U32 R5, R2.reuse, 0x1, RZ ;  /* 0x0000000102057819 */ /* 0x041fe400000006ff */
[C---:B-1----:R-:W-:Y:S02]  /*22d80*/  LOP3.LUT P2, R3, R2.reuse, 0x1f, RZ, 0xc0, !PT ;  /* 0x0000001f02037812 */ /* 0x042fe4000784c0ff */
[----:B------:R-:W-:Y:S02]  /*22d90*/  LOP3.LUT R6, R5, 0x3e, RZ, 0xc0, !PT ;  /* 0x0000003e05067812 */ /* 0x000fe400078ec0ff */
[----:B------:R-:W-:-:S03]  /*22da0*/  SHF.L.U32 R2, R2, 0x7, RZ ;  /* 0x0000000702027819 */ /* 0x000fc600000006ff */
[----:B------:R-:W-:Y:S01]  /*22db0*/  IMAD R3, R3, -0x7e, R6 ;  /* 0xffffff8203037824 */ /* 0x000fe200078e0206 */
[----:B------:R-:W-:-:S04]  /*22dc0*/  LOP3.LUT R2, R2, 0xf80, RZ, 0xc0, !PT ;  /* 0x00000f8002027812 */ /* 0x000fc800078ec0ff */
[----:B------:R-:W-:-:S06]  /*22dd0*/  IADD3 R3, PT, PT, R3, UR70, R2 ;  /* 0x0000004603037c10 */ /* 0x000fcc000fffe002 */
        /* <DEDUP_REMOVED lines=37> */
[----:B------:R-:W-:-:S07]  /*23030*/  IMAD.MOV.U32 R5, RZ, RZ, R2 ;  /* 0x000000ffff057224 */ /* 0x000fce00078e0002 */
.L_x_15:
[----:B------:R-:W-:Y:S05]  /*23040*/  BSYNC.RECONVERGENT B3 ;  /* 0x0000000000037941 */ /* 0x000fea0003800200 */
.L_x_14:
        /* <DEDUP_REMOVED lines=9> */
[----:B------:R-:W-:-:S04]  /*230e0*/  IMAD.U32 R11, RZ, RZ, UR69 ;  /* 0x00000045ff0b7e24 */ /* 0x000fc8000f8e00ff */
[----:B------:R-:W0:Y:S02]  /*230f0*/  SHFL.DOWN PT, R7, R12, 0x2, 0x1f ;  /* 0x08401f000c077f89 */ /* 0x000e2400000e0000 */
[----:B0-----:R-:W-:-:S05]  /*23100*/  FADD R13, R12, R7 ;  /* 0x000000070c0d7221 */ /* 0x001fca0000000000 */
[----:B------:R-:W0:Y:S02]  /*23110*/  SHFL.DOWN PT, R6, R13, 0x1, 0x1f ;  /* 0x08201f000d067f89 */ /* 0x000e2400000e0000 */
[----:B0-----:R-:W-:Y:S01]  /*23120*/  FADD R7, R13, R6 ;  /* 0x000000060d077221 */ /* 0x001fe20000000000 */
[----:B------:R-:W-:-:S03]  /*23130*/  MOV R6, UR66 ;  /* 0x0000004200067c02 */ /* 0x000fc60008000f00 */
[----:B--2---:R-:W-:Y:S01]  /*23140*/  @!P2 FADD R14, R7, R10 ;  /* 0x0000000a070ea221 */ /* 0x004fe20000000000 */
[----:B------:R-:W-:Y:S02]  /*23150*/  MOV R7, UR67 ;  /* 0x0000004300077c02 */ /* 0x000fe40008000f00 */
[----:B------:R-:W-:Y:S02]  /*23160*/  MOV R10, UR68 ;  /* 0x00000044000a7c02 */ /* 0x000fe40008000f00 */
[----:B------:R2:W-:Y:S04]  /*23170*/  @!P2 STG.E desc[UR6][R16.64], R14 ;  /* 0x0000000e1000a986 */ /* 0x0005e8000c101906 */
[----:B------:R2:W-:Y:S04]  /*23180*/  @!P2 STG.E desc[UR6][R6.64+0x8], R3 ;  /* 0x000008030600a986 */ /* 0x0005e8000c101906 */
[----:B------:R2:W-:Y:S02]  /*23190*/  @!P2 STG.E desc[UR6][R10.64+0x8], R8 ;  /* 0x000008080a00a986 */ /* 0x0005e4000c101906 */
.L_x_13:
[----:B------:R-:W-:-:S04]  /*231a0*/  UIADD3 UR70, UPT, UPT, UR4, 0x3, URZ ;  /* 0x0000000304467890 */ /* 0x000fc8000fffe0ff */
[----:B------:R-:W-:-:S09]  /*231b0*/  UISETP.GE.AND UP0, UPT, UR70, UR72, UPT ;  /* 0x000000484600728c */ /* 0x000fd2000bf06270 */
[----:B------:R-:W-:Y:S05]  /*231c0*/  BRA.U UP0, `(.L_x_16) ;  /* 0x0000000500207547 */ /* 0x000fea000b800000 */
[----:B------:R-:W0:Y:S01]  /*231d0*/  S2R R2, SR_TID.X ;  /* 0x0000000000027919 */ /* 0x000e220000002100 */
[----:B------:R-:W3:Y:S01]  /*231e0*/  S2UR UR71, SR_CgaCtaId ;  /* 0x00000000004779c3 */ /* 0x000ee20000008800 */
[----:B------:R-:W-:Y:S01]  /*231f0*/  UMOV UR70, 0x400 ;  /* 0x0000040000467882 */ /* 0x000fe20000000000 */
[----:B------:R-:W-:Y:S01]  /*23200*/  BSSY.RECONVERGENT B3, `(.L_x_17) ;  /* 0x000002f000037945 */ /* 0x000fe20003800200 */
[----:B---3--:R-:W-:Y:S01]  /*23210*/  ULEA UR70, UR71, UR70, 0x18 ;  /* 0x0000004647467291 */ /* 0x008fe2000f8ec0ff */
[C---:B0-----:R-:W-:Y:S02]  /*23220*/  SHF.L.U32 R5, R2.reuse, 0x1, RZ ;  /* 0x0000000102057819 */ /* 0x041fe400000006ff */
[C---:B-12---:R-:W-:Y:S02]  /*23230*/  LOP3.LUT P2, R3, R2.reuse, 0x1f, RZ, 0xc0, !PT ;  /* 0x0000001f02037812 */ /* 0x046fe4000784c0ff */
        /* <DEDUP_REMOVED lines=43> */
.L_x_18:
[----:B------:R-:W-:Y:S05]  /*234f0*/  BSYNC.RECONVERGENT B3 ;  /* 0x0000000000037941 */ /* 0x000fea0003800200 */
.L_x_17:
        /* <DEDUP_REMOVED lines=14> */
[----:B------:R-:W-:-:S03]  /*235e0*/  IMAD.U32 R6, RZ, RZ, UR66 ;  /* 0x00000042ff067e24 */ /* 0x000fc6000f8e00ff */
[----:B--2---:R-:W-:Y:S01]  /*235f0*/  @!P2 FADD R14, R7, R10 ;  /* 0x0000000a070ea221 */ /* 0x004fe20000000000 */
[----:B------:R-:W-:Y:S02]  /*23600*/  MOV R7, UR67 ;  /* 0x0000004300077c02 */ /* 0x000fe40008000f00 */
[----:B------:R-:W-:Y:S02]  /*23610*/  MOV R10, UR68 ;  /* 0x00000044000a7c02 */ /* 0x000fe40008000f00 */
[----:B------:R3:W-:Y:S04]  /*23620*/  @!P2 STG.E desc[UR6][R16.64], R14 ;  /* 0x0000000e1000a986 */ /* 0x0007e8000c101906 */
[----:B------:R3:W-:Y:S04]  /*23630*/  @!P2 STG.E desc[UR6][R6.64+0xc], R3 ;  /* 0x00000c030600a986 */ /* 0x0007e8000c101906 */
[----:B------:R3:W-:Y:S02]  /*23640*/  @!P2 STG.E desc[UR6][R10.64+0xc], R8 ;  /* 0x00000c080a00a986 */ /* 0x0007e4000c101906 */
.L_x_16:
[----:B------:R-:W-:-:S04]  /*23650*/  UIADD3 UR70, UPT, UPT, UR4, 0x4, URZ ;  /* 0x0000000404467890 */ /* 0x000fc8000fffe0ff */
[----:B------:R-:W-:-:S09]  /*23660*/  UISETP.GE.AND UP0, UPT, UR70, UR72, UPT ;  /* 0x000000484600728c */ /* 0x000fd2000bf06270 */
[----:B------:R-:W-:Y:S05]  /*23670*/  BRA.U UP0, `(.L_x_19) ;  /* 0x0000000500207547 */ /* 0x000fea000b800000 */
[----:B------:R-:W0:Y:S01]  /*23680*/  S2R R2, SR_TID.X ;  /* 0x0000000000027919 */ /* 0x000e220000002100 */
[----:B------:R-:W4:Y:S01]  /*23690*/  S2UR UR71, SR_CgaCtaId ;  /* 0x00000000004779c3 */ /* 0x000f220000008800 */
[----:B------:R-:W-:Y:S01]  /*236a0*/  UMOV UR70, 0x400 ;  /* 0x0000040000467882 */ /* 0x000fe20000000000 */
[----:B------:R-:W-:Y:S01]  /*236b0*/  BSSY.RECONVERGENT B3, `(.L_x_20) ;  /* 0x000002f000037945 */ /* 0x000fe20003800200 */
[----:B----4-:R-:W-:Y:S01]  /*236c0*/  ULEA UR70, UR71, UR70, 0x18 ;  /* 0x0000004647467291 */ /* 0x010fe2000f8ec0ff */
[C---:B0-----:R-:W-:Y:S01]  /*236d0*/  IMAD.SHL.U32 R5, R2.reuse, 0x2, RZ ;  /* 0x0000000202057824 */ /* 0x041fe200078e00ff */
[C---:B-123--:R-:W-:Y:S02]  /*236e0*/  LOP3.LUT P2, R3, R2.reuse, 0x1f, RZ, 0xc0, !PT ;  /* 0x0000001f02037812 */ /* 0x04efe4000784c0ff */
[----:B------:R-:W-:Y:S02]  /*236f0*/  SHF.L.U32 R2, R2, 0x7, RZ ;  /* 0x0000000702027819 */ /* 0x000fe400000006ff */
[----:B------:R-:W-:-:S02]  /*23700*/  LOP3.LUT R6, R5, 0x3e, RZ, 0xc0, !PT ;  /* 0x0000003e05067812 */ /* 0x000fc400078ec0ff */
[----:B------:R-:W-:-:S03]  /*23710*/  LOP3.LUT R2, R2, 0xf80, RZ, 0xc0, !PT ;  /* 0x00000f8002027812 */ /* 0x000fc600078ec0ff */
[----:B------:R-:W-:-:S05]  /*23720*/  IMAD R3, R3, -0x7e, R6 ;  /* 0xffffff8203037824 */ /* 0x000fca00078e0206 */
        /* <DEDUP_REMOVED lines=39> */
.L_x_21:
[----:B------:R-:W-:Y:S05]  /*239a0*/  BSYNC.RECONVERGENT B3 ;  /* 0x0000000000037941 */ /* 0x000fea0003800200 */
.L_x_20:
        /* <DEDUP_REMOVED lines=16> */
[----:B------:R-:W-:Y:S01]  /*23ab0*/  IMAD.U32 R7, RZ, RZ, UR67 ;  /* 0x00000043ff077e24 */ /* 0x000fe2000f8e00ff */
[----:B------:R-:W-:-:S03]  /*23ac0*/  MOV R10, UR68 ;  /* 0x00000044000a7c02 */ /* 0x000fc60008000f00 */
[----:B------:R4:W-:Y:S04]  /*23ad0*/  @!P2 STG.E desc[UR6][R16.64], R14 ;  /* 0x0000000e1000a986 */ /* 0x0009e8000c101906 */
[----:B------:R4:W-:Y:S04]  /*23ae0*/  @!P2 STG.E desc[UR6][R6.64+0x10], R3 ;  /* 0x000010030600a986 */ /* 0x0009e8000c101906 */
[----:B------:R4:W-:Y:S02]  /*23af0*/  @!P2 STG.E desc[UR6][R10.64+0x10], R8 ;  /* 0x000010080a00a986 */ /* 0x0009e4000c101906 */
.L_x_19:
[----:B------:R-:W-:-:S04]  /*23b00*/  UIADD3 UR70, UPT, UPT, UR4, 0x5, URZ ;  /* 0x0000000504467890 */ /* 0x000fc8000fffe0ff */
[----:B------:R-:W-:-:S09]  /*23b10*/  UISETP.GE.AND UP0, UPT, UR70, UR72, UPT ;  /* 0x000000484600728c */ /* 0x000fd2000bf06270 */
[----:B------:R-:W-:Y:S05]  /*23b20*/  BRA.U UP0, `(.L_x_22) ;  /* 0x0000000500207547 */ /* 0x000fea000b800000 */
[----:B------:R-:W0:Y:S01]  /*23b30*/  S2R R2, SR_TID.X ;  /* 0x0000000000027919 */ /* 0x000e220000002100 */
[----:B------:R-:W1:Y:S01]  /*23b40*/  S2UR UR71, SR_CgaCtaId ;  /* 0x00000000004779c3 */ /* 0x000e620000008800 */
[----:B------:R-:W-:Y:S01]  /*23b50*/  UMOV UR70, 0x400 ;  /* 0x0000040000467882 */ /* 0x000fe20000000000 */
[----:B------:R-:W-:Y:S01]  /*23b60*/  BSSY.RECONVERGENT B3, `(.L_x_23) ;  /* 0x000002f000037945 */ /* 0x000fe20003800200 */
[----:B-1----:R-:W-:Y:S01]  /*23b70*/  ULEA UR70, UR71, UR70, 0x18 ;  /* 0x0000004647467291 */ /* 0x002fe2000f8ec0ff */
[C---:B0-----:R-:W-:Y:S02]  /*23b80*/  SHF.L.U32 R5, R2.reuse, 0x1, RZ ;  /* 0x0000000102057819 */ /* 0x041fe400000006ff */
[C---:B--234-:R-:W-:Y:S01]  /*23b90*/  LOP3.LUT P2, R3, R2.reuse, 0x1f, RZ, 0xc0, !PT ;  /* 0x0000001f02037812 */ /* 0x05cfe2000784c0ff */
[----:B------:R-:W-:Y:S01]  /*23ba0*/  IMAD.SHL.U32 R2, R2, 0x80, RZ ;  /* 0x0000008002027824 */ /* 0x000fe200078e00ff */
[----:B------:R-:W-:-:S04]  /*23bb0*/  LOP3.LUT R6, R5, 0x3e, RZ, 0xc0, !PT ;  /* 0x0000003e05067812 */ /* 0x000fc800078ec0ff */
[----:B------:R-:W-:Y:S01]  /*23bc0*/  LOP3.LUT R2, R2, 0xf80, RZ, 0xc0, !PT ;  /* 0x00000f8002027812 */ /* 0x000fe200078ec0ff */
        /* <DEDUP_REMOVED lines=40> */
.L_x_24:
[----:B------:R-:W-:Y:S05]  /*23e50*/  BSYNC.RECONVERGENT B3 ;  /* 0x0000000000037941 */ /* 0x000fea0003800200 */
.L_x_23:
        /* <DEDUP_REMOVED lines=21> */
.L_x_22:
        /* <DEDUP_REMOVED lines=9> */
[C---:B--234-:R-:W-:Y:S02]  /*24040*/  LOP3.LUT P2, R3, R2.reuse, 0x1f, RZ, 0xc0, !PT ;  /* 0x0000001f02037812 */ /* 0x05cfe4000784c0ff */
        /* <DEDUP_REMOVED lines=43> */
.L_x_27:
[----:B------:R-:W-:Y:S05]  /*24300*/  BSYNC.RECONVERGENT B3 ;  /* 0x0000000000037941 */ /* 0x000fea0003800200 */
.L_x_26:
        /* <DEDUP_REMOVED lines=21> */
.L_x_25:
        /* <DEDUP_REMOVED lines=53> */
.L_x_30:
[----:B------:R-:W-:Y:S05]  /*247b0*/  BSYNC.RECONVERGENT B3 ;  /* 0x0000000000037941 */ /* 0x000fea0003800200 */
.L_x_29:
        /* <DEDUP_REMOVED lines=21> */
.L_x_28:
        /* <DEDUP_REMOVED lines=8> */
[C---:B0-----:R-:W-:Y:S01]  /*24990*/  IMAD.SHL.U32 R5, R2.reuse, 0x2, RZ ;  /* 0x0000000202057824 */ /* 0x041fe200078e00ff */
[C---:B--234-:R-:W-:Y:S02]  /*249a0*/  LOP3.LUT P2, R3, R2.reuse, 0x1f, RZ, 0xc0, !PT ;  /* 0x0000001f02037812 */ /* 0x05cfe4000784c0ff */
        /* <DEDUP_REMOVED lines=43> */
.L_x_33:
[----:B------:R-:W-:Y:S05]  /*24c60*/  BSYNC.RECONVERGENT B3 ;  /* 0x0000000000037941 */ /* 0x000fea0003800200 */
.L_x_32:
        /* <DEDUP_REMOVED lines=21> */
.L_x_31:
        /* <DEDUP_REMOVED lines=53> */
.L_x_36:
[----:B------:R-:W-:Y:S05]  /*25110*/  BSYNC.RECONVERGENT B3 ;  /* 0x0000000000037941 */ /* 0x000fea0003800200 */
.L_x_35:
        /* <DEDUP_REMOVED lines=21> */
.L_x_34:
        /* <DEDUP_REMOVED lines=53> */
.L_x_39:
[----:B------:R-:W-:Y:S05]  /*255c0*/  BSYNC.RECONVERGENT B3 ;  /* 0x0000000000037941 */ /* 0x000fea0003800200 */
.L_x_38:
        /* <DEDUP_REMOVED lines=21> */
.L_x_37:
        /* <DEDUP_REMOVED lines=53> */
.L_x_42:
[----:B------:R-:W-:Y:S05]  /*25a70*/  BSYNC.RECONVERGENT B3 ;  /* 0x0000000000037941 */ /* 0x000fea0003800200 */
.L_x_41:
        /* <DEDUP_REMOVED lines=21> */
.L_x_40:
        /* <DEDUP_REMOVED lines=53> */
.L_x_45:
[----:B------:R-:W-:Y:S05]  /*25f20*/  BSYNC.RECONVERGENT B3 ;  /* 0x0000000000037941 */ /* 0x000fea0003800200 */
.L_x_44:
        /* <DEDUP_REMOVED lines=21> */
.L_x_43:
        /* <DEDUP_REMOVED lines=53> */
.L_x_48:
[----:B------:R-:W-:Y:S05]  /*263d0*/  BSYNC.RECONVERGENT B3 ;  /* 0x0000000000037941 */ /* 0x000fea0003800200 */
.L_x_47:
        /* <DEDUP_REMOVED lines=21> */
.L_x_46:
        /* <DEDUP_REMOVED lines=53> */
.L_x_51:
[----:B------:R-:W-:Y:S05]  /*26880*/  BSYNC.RECONVERGENT B3 ;  /* 0x0000000000037941 */ /* 0x000fea0003800200 */
.L_x_50:
        /* <DEDUP_REMOVED lines=21> */
.L_x_49:
        /* <DEDUP_REMOVED lines=53> */
.L_x_54:
[----:B------:R-:W-:Y:S05]  /*26d30*/  BSYNC.RECONVERGENT B3 ;  /* 0x0000000000037941 */ /* 0x000fea0003800200 */
.L_x_53:
        /* <DEDUP_REMOVED lines=21> */
.L_x_52:
        /* <DEDUP_REMOVED lines=53> */
.L_x_57:
[----:B------:R-:W-:Y:S05]  /*271e0*/  BSYNC.RECONVERGENT B3 ;  /* 0x0000000000037941 */ /* 0x000fea0003800200 */
.L_x_56:
        /* <DEDUP_REMOVED lines=21> */
.L_x_55:
        /* <DEDUP_REMOVED lines=53> */
.L_x_60:
[----:B------:R-:W-:Y:S05]  /*27690*/  BSYNC.RECONVERGENT B3 ;  /* 0x0000000000037941 */ /* 0x000fea0003800200 */
.L_x_59:
        /* <DEDUP_REMOVED lines=21> */
.L_x_58:
        /* <DEDUP_REMOVED lines=53> */
.L_x_63:
[----:B------:R-:W-:Y:S05]  /*27b40*/  BSYNC.RECONVERGENT B3 ;  /* 0x0000000000037941 */ /* 0x000fea0003800200 */
.L_x_62:
        /* <DEDUP_REMOVED lines=21> */
.L_x_61:
        /* <DEDUP_REMOVED lines=53> */
.L_x_66:
[----:B------:R-:W-:Y:S05]  /*27ff0*/  BSYNC.RECONVERGENT B3 ;  /* 0x0000000000037941 */ /* 0x000fea0003800200 */
.L_x_65:
        /* <DEDUP_REMOVED lines=21> */
.L_x_64:
        /* <DEDUP_REMOVED lines=53> */
.L_x_69:
[----:B------:R-:W-:Y:S05]  /*284a0*/  BSYNC.RECONVERGENT B3 ;  /* 0x0000000000037941 */ /* 0x000fea0003800200 */
.L_x_68:
        /* <DEDUP_REMOVED lines=21> */
.L_x_67:
        /* <DEDUP_REMOVED lines=53> */
.L_x_72:
[----:B------:R-:W-:Y:S05]  /*28950*/  BSYNC.RECONVERGENT B3 ;  /* 0x0000000000037941 */ /* 0x000fea0003800200 */
.L_x_71:
        /* <DEDUP_REMOVED lines=21> */
.L_x_70:
        /* <DEDUP_REMOVED lines=53> */
.L_x_75:
[----:B------:R-:W-:Y:S05]  /*28e00*/  BSYNC.RECONVERGENT B3 ;  /* 0x0000000000037941 */ /* 0x000fea0003800200 */
.L_x_74:
        /* <DEDUP_REMOVED lines=21> */
.L_x_73:
        /* <DEDUP_REMOVED lines=53> */
.L_x_78:
[----:B------:R-:W-:Y:S05]  /*292b0*/  BSYNC.RECONVERGENT B3 ;  /* 0x0000000000037941 */ /* 0x000fea0003800200 */
.L_x_77:
        /* <DEDUP_REMOVED lines=21> */
.L_x_76:
        /* <DEDUP_REMOVED lines=53> */
.L_x_81:
[----:B------:R-:W-:Y:S05]  /*29760*/  BSYNC.RECONVERGENT B3 ;  /* 0x0000000000037941 */ /* 0x000fea0003800200 */
.L_x_80:
        /* <DEDUP_REMOVED lines=21> */
.L_x_79:
        /* <DEDUP_REMOVED lines=53> */
.L_x_84:
[----:B------:R-:W-:Y:S05]  /*29c10*/  BSYNC.RECONVERGENT B3 ;  /* 0x0000000000037941 */ /* 0x000fea0003800200 */
.L_x_83:
        /* <DEDUP_REMOVED lines=21> */
.L_x_82:
        /* <DEDUP_REMOVED lines=53> */
.L_x_87:
[----:B------:R-:W-:Y:S05]  /*2a0c0*/  BSYNC.RECONVERGENT B3 ;  /* 0x0000000000037941 */ /* 0x000fea0003800200 */
.L_x_86:
        /* <DEDUP_REMOVED lines=21> */
.L_x_85:
        /* <DEDUP_REMOVED lines=53> */
.L_x_90:
[----:B------:R-:W-:Y:S05]  /*2a570*/  BSYNC.RECONVERGENT B3 ;  /* 0x0000000000037941 */ /* 0x000fea0003800200 */
.L_x_89:
        /* <DEDUP_REMOVED lines=21> */
.L_x_88:
        /* <DEDUP_REMOVED lines=53> */
.L_x_93:
[----:B------:R-:W-:Y:S05]  /*2aa20*/  BSYNC.RECONVERGENT B3 ;  /* 0x0000000000037941 */ /* 0x000fea0003800200 */
.L_x_92:
        /* <DEDUP_REMOVED lines=21> */
.L_x_91:
        /* <DEDUP_REMOVED lines=53> */
.L_x_96:
[----:B------:R-:W-:Y:S05]  /*2aed0*/  BSYNC.RECONVERGENT B3 ;  /* 0x0000000000037941 */ /* 0x000fea0003800200 */
.L_x_95:
        /* <DEDUP_REMOVED lines=21> */
.L_x_94:
        /* <DEDUP_REMOVED lines=53> */
.L_x_99:
[----:B------:R-:W-:Y:S05]  /*2b380*/  BSYNC.RECONVERGENT B3 ;  /* 0x0000000000037941 */ /* 0x000fea0003800200 */
.L_x_98:
        /* <DEDUP_REMOVED lines=21> */
.L_x_97:
        /* <DEDUP_REMOVED lines=53> */
.L_x_102:
[----:B------:R-:W-:Y:S05]  /*2b830*/  BSYNC.RECONVERGENT B3 ;  /* 0x0000000000037941 */ /* 0x000fea0003800200 */
.L_x_101:
        /* <DEDUP_REMOVED lines=21> */
.L_x_100:
        /* <DEDUP_REMOVED lines=53> */
.L_x_105:
[----:B------:R-:W-:Y:S05]  /*2bce0*/  BSYNC.RECONVERGENT B3 ;  /* 0x0000000000037941 */ /* 0x000fea0003800200 */
.L_x_104:
        /* <DEDUP_REMOVED lines=21> */
.L_x_103:
        /* <DEDUP_REMOVED lines=53> */
.L_x_108:
[----:B------:R-:W-:Y:S05]  /*2c190*/  BSYNC.RECONVERGENT B3 ;  /* 0x0000000000037941 */ /* 0x000fea0003800200 */
.L_x_107:
        /* <DEDUP_REMOVED lines=21> */
.L_x_106:
        /* <DEDUP_REMOVED lines=53> */
.L_x_111:
[----:B------:R-:W-:Y:S05]  /*2c640*/  BSYNC.RECONVERGENT B3 ;  /* 0x0000000000037941 */ /* 0x000fea0003800200 */
.L_x_110:
        /* <DEDUP_REMOVED lines=21> */
.L_x_109:
        /* <DEDUP_REMOVED lines=53> */
.L_x_114:
[----:B------:R-:W-:Y:S05]  /*2caf0*/  BSYNC.RECONVERGENT B3 ;  /* 0x0000000000037941 */ /* 0x000fea0003800200 */
.L_x_113:
        /* <DEDUP_REMOVED lines=21> */
.L_x_112:
        /* <DEDUP_REMOVED lines=53> */
.L_x_117:
[----:B------:R-:W-:Y:S05]  /*2cfa0*/  BSYNC.RECONVERGENT B3 ;  /* 0x0000000000037941 */ /* 0x000fea0003800200 */
.L_x_116:
        /* <DEDUP_REMOVED lines=21> */
.L_x_115:
        /* <DEDUP_REMOVED lines=53> */
.L_x_120:
[----:B------:R-:W-:Y:S05]  /*2d450*/  BSYNC.RECONVERGENT B3 ;  /* 0x0000000000037941 */ /* 0x000fea0003800200 */
.L_x_119:
        /* <DEDUP_REMOVED lines=21> */
.L_x_118:
        /* <DEDUP_REMOVED lines=53> */
.L_x_123:
[----:B------:R-:W-:Y:S05]  /*2d900*/  BSYNC.RECONVERGENT B3 ;  /* 0x0000000000037941 */ /* 0x000fea0003800200 */
.L_x_122:
        /* <DEDUP_REMOVED lines=21> */
.L_x_121:
        /* <DEDUP_REMOVED lines=53> */
.L_x_126:
[----:B------:R-:W-:Y:S05]  /*2ddb0*/  BSYNC.RECONVERGENT B3 ;  /* 0x0000000000037941 */ /* 0x000fea0003800200 */
.L_x_125:
[----:B------:R-:W2:Y:S01]  /*2ddc0*/  @!P2 LDG.E R10, desc[UR6][R184.64] ;  /* 0x00000006b80aa981 */ /* 0x000ea2000c1e1900 */
[----:B------:R-:W-:Y:S01]  /*2ddd0*/  FMUL R5, R4, R5 ;  /* 0x0000000504057220 */ /* 0x000fe20000400000 */
[----:B------:R-:W-:-:S04]  /*2dde0*/  MOV R11, UR69 ;  /* 0x00000045000b7c02 */ /* 0x000fc80008000f00 */
[----:B------:R-:W0:Y:S02]  /*2ddf0*/  SHFL.DOWN PT, R2, R5, 0x10, 0x1f ;  /* 0x0a001f0005027f89 */ /* 0x000e2400000e0000 */
[----:B0-----:R-:W-:-:S05]  /*2de00*/  FADD R2, R5, R2 ;  /* 0x0000000205027221 */ /* 0x001fca0000000000 */
[----:B------:R-:W0:Y:S02]  /*2de10*/  SHFL.DOWN PT, R7, R2, 0x8, 0x1f ;  /* 0x09001f0002077f89 */ /* 0x000e2400000e0000 */
[----:B0-----:R-:W-:-:S05]  /*2de20*/  FADD R9, R2, R7 ;  /* 0x0000000702097221 */ /* 0x001fca0000000000 */
[----:B------:R-:W0:Y:S02]  /*2de30*/  SHFL.DOWN PT, R6, R9, 0x4, 0x1f ;  /* 0x08801f0009067f89 */ /* 0x000e2400000e0000 */
[----:B0-----:R-:W-:-:S05]  /*2de40*/  FADD R12, R9, R6 ;  /* 0x00000006090c7221 */ /* 0x001fca0000000000 */
[----:B------:R-:W0:Y:S02]  /*2de50*/  SHFL.DOWN PT, R7, R12, 0x2, 0x1f ;  /* 0x08401f000c077f89 */ /* 0x000e2400000e0000 */
[----:B0-----:R-:W-:Y:S01]  /*2de60*/  FADD R13, R12, R7 ;  /* 0x000000070c0d7221 */ /* 0x001fe20000000000 */
[----:B------:R-:W-:-:S04]  /*2de70*/  MOV R7, UR67 ;  /* 0x0000004300077c02 */ /* 0x000fc80008000f00 */
[----:B------:R-:W0:Y:S02]  /*2de80*/  SHFL.DOWN PT, R6, R13, 0x1, 0x1f ;  /* 0x08201f000d067f89 */ /* 0x000e2400000e0000 */
[----:B0-----:R-:W-:Y:S01]  /*2de90*/  FADD R15, R13, R6 ;  /* 0x000000060d0f7221 */ /* 0x001fe20000000000 */
[----:B------:R-:W-:-:S03]  /*2dea0*/  IMAD.U32 R6, RZ, RZ, UR66 ;  /* 0x00000042ff067e24 */ /* 0x000fc6000f8e00ff */
[----:B--2---:R-:W-:Y:S01]  /*2deb0*/  @!P2 FADD R15, R15, R10 ;  /* 0x0000000a0f0fa221 */ /* 0x004fe20000000000 */
[----:B------:R-:W-:-:S04]  /*2dec0*/  MOV R10, UR68 ;  /* 0x00000044000a7c02 */ /* 0x000fc80008000f00 */
[----:B------:R0:W-:Y:S04]  /*2ded0*/  @!P2 STG.E desc[UR6][R184.64], R15 ;  /* 0x0000000fb800a986 */ /* 0x0001e8000c101906 */
[----:B------:R0:W-:Y:S04]  /*2dee0*/  @!P2 STG.E desc[UR6][R6.64+0x9c], R3 ;  /* 0x00009c030600a986 */ /* 0x0001e8000c101906 */
[----:B------:R0:W-:Y:S02]  /*2def0*/  @!P2 STG.E desc[UR6][R10.64+0x9c], R8 ;  /* 0x00009c080a00a986 */ /* 0x0001e4000c101906 */
.L_x_124:
        /* <DEDUP_REMOVED lines=53> */
.L_x_129:
[----:B------:R-:W-:Y:S05]  /*2e250*/  BSYNC.RECONVERGENT B3 ;  /* 0x0000000000037941 */ /* 0x000fea0003800200 */
.L_x_128:
        /* <DEDUP_REMOVED lines=11> */
[----:B------:R-:W-:-:S04]  /*2e310*/  IMAD.U32 R7, RZ, RZ, UR67 ;  /* 0x00000043ff077e24 */ /* 0x000fc8000f8e00ff */
[----:B------:R-:W0:Y:S02]  /*2e320*/  SHFL.DOWN PT, R6, R13, 0x1, 0x1f ;  /* 0x08201f000d067f89 */ /* 0x000e2400000e0000 */
[----:B0-----:R-:W-:Y:S01]  /*2e330*/  FADD R15, R13, R6 ;  /* 0x000000060d0f7221 */ /* 0x001fe20000000000 */
[----:B------:R-:W-:-:S03]  /*2e340*/  MOV R6, UR66 ;  /* 0x0000004200067c02 */ /* 0x000fc60008000f00 */
[----:B--2---:R-:W-:Y:S01]  /*2e350*/  @!P2 FADD R15, R15, R10 ;  /* 0x0000000a0f0fa221 */ /* 0x004fe20000000000 */
[----:B------:R-:W-:-:S04]  /*2e360*/  MOV R10, UR68 ;  /* 0x00000044000a7c02 */ /* 0x000fc80008000f00 */
[----:B------:R0:W-:Y:S04]  /*2e370*/  @!P2 STG.E desc[UR6][R182.64], R15 ;  /* 0x0000000fb600a986 */ /* 0x0001e8000c101906 */
[----:B------:R0:W-:Y:S04]  /*2e380*/  @!P2 STG.E desc[UR6][R6.64+0xa0], R3 ;  /* 0x0000a0030600a986 */ /* 0x0001e8000c101906 */
[----:B------:R0:W-:Y:S02]  /*2e390*/  @!P2 STG.E desc[UR6][R10.64+0xa0], R8 ;  /* 0x0000a0080a00a986 */ /* 0x0001e4000c101906 */
.L_x_127:
        /* <DEDUP_REMOVED lines=53> */
.L_x_132:
[----:B------:R-:W-:Y:S05]  /*2e6f0*/  BSYNC.RECONVERGENT B3 ;  /* 0x0000000000037941 */ /* 0x000fea0003800200 */
.L_x_131:
        /* <DEDUP_REMOVED lines=14> */
[----:B------:R-:W-:-:S03]  /*2e7e0*/  MOV R6, UR66 ;  /* 0x0000004200067c02 */ /* 0x000fc60008000f00 */
[----:B--2---:R-:W-:Y:S01]  /*2e7f0*/  @!P2 FADD R15, R15, R10 ;  /* 0x0000000a0f0fa221 */ /* 0x004fe20000000000 */
[----:B------:R-:W-:-:S04]  /*2e800*/  IMAD.U32 R10, RZ, RZ, UR68 ;  /* 0x00000044ff0a7e24 */ /* 0x000fc8000f8e00ff */
[----:B------:R0:W-:Y:S04]  /*2e810*/  @!P2 STG.E desc[UR6][R180.64], R15 ;  /* 0x0000000fb400a986 */ /* 0x0001e8000c101906 */
[----:B------:R0:W-:Y:S04]  /*2e820*/  @!P2 STG.E desc[UR6][R6.64+0xa4], R3 ;  /* 0x0000a4030600a986 */ /* 0x0001e8000c101906 */
[----:B------:R0:W-:Y:S02]  /*2e830*/  @!P2 STG.E desc[UR6][R10.64+0xa4], R8 ;  /* 0x0000a4080a00a986 */ /* 0x0001e4000c101906 */
.L_x_130:
        /* <DEDUP_REMOVED lines=53> */
.L_x_135:
[----:B------:R-:W-:Y:S05]  /*2eb90*/  BSYNC.RECONVERGENT B3 ;  /* 0x0000000000037941 */ /* 0x000fea0003800200 */
.L_x_134:
[----:B------:R-:W2:Y:S01]  /*2eba0*/  @!P2 LDG.E R10, desc[UR6][R178.64] ;  /* 0x00000006b20aa981 */ /* 0x000ea2000c1e1900 */
[----:B------:R-:W-:Y:S01]  /*2ebb0*/  FMUL R5, R4, R5 ;  /* 0x0000000504057220 */ /* 0x000fe20000400000 */
[----:B------:R-:W-:-:S04]  /*2ebc0*/  IMAD.U32 R11, RZ, RZ, UR69 ;  /* 0x00000045ff0b7e24 */ /* 0x000fc8000f8e00ff */
        /* <DEDUP_REMOVED lines=17> */
.L_x_133:
        /* <DEDUP_REMOVED lines=53> */
.L_x_138:
[----:B------:R-:W-:Y:S05]  /*2f030*/  BSYNC.RECONVERGENT B3 ;  /* 0x0000000000037941 */ /* 0x000fea0003800200 */
.L_x_137:
        /* <DEDUP_REMOVED lines=20> */
.L_x_136:
        /* <DEDUP_REMOVED lines=53> */
.L_x_141:
[----:B------:R-:W-:Y:S05]  /*2f4d0*/  BSYNC.RECONVERGENT B3 ;  /* 0x0000000000037941 */ /* 0x000fea0003800200 */
.L_x_140:
        /* <DEDUP_REMOVED lines=20> */
.L_x_139:
        /* <DEDUP_REMOVED lines=53> */
.L_x_144:
[----:B------:R-:W-:Y:S05]  /*2f970*/  BSYNC.RECONVERGENT B3 ;  /* 0x0000000000037941 */ /* 0x000fea0003800200 */
.L_x_143:
        /* <DEDUP_REMOVED lines=20> */
.L_x_142:
        /* <DEDUP_REMOVED lines=53> */
.L_x_147:
[----:B------:R-:W-:Y:S05]  /*2fe10*/  BSYNC.RECONVERGENT B3 ;  /* 0x0000000000037941 */ /* 0x000fea0003800200 */
.L_x_146:
        /* <DEDUP_REMOVED lines=20> */
.L_x_145:
        /* <DEDUP_REMOVED lines=53> */
.L_x_150:
[----:B------:R-:W-:Y:S05]  /*302b0*/  BSYNC.RECONVERGENT B3 ;  /* 0x0000000000037941 */ /* 0x000fea0003800200 */
.L_x_149:
        /* <DEDUP_REMOVED lines=20> */
.L_x_148:
        /* <DEDUP_REMOVED lines=53> */
.L_x_153:
[----:B------:R-:W-:Y:S05]  /*30750*/  BSYNC.RECONVERGENT B3 ;  /* 0x0000000000037941 */ /* 0x000fea0003800200 */
.L_x_152:
        /* <DEDUP_REMOVED lines=20> */
.L_x_151:
        /* <DEDUP_REMOVED lines=53> */
.L_x_156:
[----:B------:R-:W-:Y:S05]  /*30bf0*/  BSYNC.RECONVERGENT B3 ;  /* 0x0000000000037941 */ /* 0x000fea0003800200 */
.L_x_155:
        /* <DEDUP_REMOVED lines=20> */
.L_x_154:
        /* <DEDUP_REMOVED lines=53> */
.L_x_159:
[----:B------:R-:W-:Y:S05]  /*31090*/  BSYNC.RECONVERGENT B3 ;  /* 0x0000000000037941 */ /* 0x000fea0003800200 */
.L_x_158:
        /* <DEDUP_REMOVED lines=20> */
.L_x_157:
        /* <DEDUP_REMOVED lines=53> */
.L_x_162:
[----:B------:R-:W-:Y:S05]  /*31530*/  BSYNC.RECONVERGENT B3 ;  /* 0x0000000000037941 */ /* 0x000fea0003800200 */
.L_x_161:
        /* <DEDUP_REMOVED lines=20> */
.L_x_160:
        /* <DEDUP_REMOVED lines=53> */
.L_x_165:
[----:B------:R-:W-:Y:S05]  /*319d0*/  BSYNC.RECONVERGENT B3 ;  /* 0x0000000000037941 */ /* 0x000fea0003800200 */
.L_x_164:
        /* <DEDUP_REMOVED lines=20> */
.L_x_163:
        /* <DEDUP_REMOVED lines=53> */
.L_x_168:
[----:B------:R-:W-:Y:S05]  /*31e70*/  BSYNC.RECONVERGENT B3 ;  /* 0x0000000000037941 */ /* 0x000fea0003800200 */
.L_x_167:
        /* <DEDUP_REMOVED lines=20> */
.L_x_166:
        /* <DEDUP_REMOVED lines=53> */
.L_x_171:
[----:B------:R-:W-:Y:S05]  /*32310*/  BSYNC.RECONVERGENT B3 ;  /* 0x0000000000037941 */ /* 0x000fea0003800200 */
.L_x_170:
        /* <DEDUP_REMOVED lines=20> */
.L_x_169:
        /* <DEDUP_REMOVED lines=53> */
.L_x_174:
[----:B------:R-:W-:Y:S05]  /*327b0*/  BSYNC.RECONVERGENT B3 ;  /* 0x0000000000037941 */ /* 0x000fea0003800200 */
.L_x_173:
        /* <DEDUP_REMOVED lines=20> */
.L_x_172:
        /* <DEDUP_REMOVED lines=53> */
.L_x_177:
[----:B------:R-:W-:Y:S05]  /*32c50*/  BSYNC.RECONVERGENT B3 ;  /* 0x0000000000037941 */ /* 0x000fea0003800200 */
.L_x_176:
        /* <DEDUP_REMOVED lines=20> */
.L_x_175:
        /* <DEDUP_REMOVED lines=53> */
.L_x_180:
[----:B------:R-:W-:Y:S05]  /*330f0*/  BSYNC.RECONVERGENT B3 ;  /* 0x0000000000037941 */ /* 0x000fea0003800200 */
.L_x_179:
        /* <DEDUP_REMOVED lines=20> */
.L_x_178:
        /* <DEDUP_REMOVED lines=53> */
.L_x_183:
[----:B------:R-:W-:Y:S05]  /*33590*/  BSYNC.RECONVERGENT B3 ;  /* 0x0000000000037941 */ /* 0x000fea0003800200 */
.L_x_182:
        /* <DEDUP_REMOVED lines=20> */
.L_x_181:
        /* <DEDUP_REMOVED lines=53> */
.L_x_186:
[----:B------:R-:W-:Y:S05]  /*33a30*/  BSYNC.RECONVERGENT B3 ;  /* 0x0000000000037941 */ /* 0x000fea0003800200 */
.L_x_185:
        /* <DEDUP_REMOVED lines=20> */
.L_x_184:
        /* <DEDUP_REMOVED lines=53> */
.L_x_189:
[----:B------:R-:W-:Y:S05]  /*33ed0*/  BSYNC.RECONVERGENT B3 ;  /* 0x0000000000037941 */ /* 0x000fea0003800200 */
.L_x_188:
        /* <DEDUP_REMOVED lines=20> */
.L_x_187:
        /* <DEDUP_REMOVED lines=53> */
.L_x_192:
[----:B------:R-:W-:Y:S05]  /*34370*/  BSYNC.RECONVERGENT B3 ;  /* 0x0000000000037941 */ /* 0x000fea0003800200 */
.L_x_191:
        /* <DEDUP_REMOVED lines=20> */
.L_x_190:
        /* <DEDUP_REMOVED lines=53> */
.L_x_195:
[----:B------:R-:W-:Y:S05]  /*34810*/  BSYNC.RECONVERGENT B3 ;  /* 0x0000000000037941 */ /* 0x000fea0003800200 */
.L_x_194:
        /* <DEDUP_REMOVED lines=20> */
.L_x_193:
        /* <DEDUP_REMOVED lines=53> */
.L_x_198:
[----:B------:R-:W-:Y:S05]  /*34cb0*/  BSYNC.RECONVERGENT B3 ;  /* 0x0000000000037941 */ /* 0x000fea0003800200 */
.L_x_197:
        /* <DEDUP_REMOVED lines=20> */
.L_x_196:
        /* <DEDUP_REMOVED lines=53> */
.L_x_201:
[----:B------:R-:W-:Y:S05]  /*35150*/  BSYNC.RECONVERGENT B3 ;  /* 0x0000000000037941 */ /* 0x000fea0003800200 */
.L_x_200:
        /* <DEDUP_REMOVED lines=20> */
.L_x_199:
        /* <DEDUP_REMOVED lines=53> */
.L_x_204:
[----:B------:R-:W-:Y:S05]  /*355f0*/  BSYNC.RECONVERGENT B3 ;  /* 0x0000000000037941 */ /* 0x000fea0003800200 */
.L_x_203:
        /* <DEDUP_REMOVED lines=20> */
.L_x_202:
        /* <DEDUP_REMOVED lines=53> */
.L_x_207:
[----:B------:R-:W-:Y:S05]  /*35a90*/  BSYNC.RECONVERGENT B3 ;  /* 0x0000000000037941 */ /* 0x000fea0003800200 */
.L_x_206:
        /* <DEDUP_REMOVED lines=20> */
.L_x_205:
        /* <DEDUP_REMOVED lines=53> */
.L_x_210:
[----:B------:R-:W-:Y:S05]  /*35f30*/  BSYNC.RECONVERGENT B3 ;  /* 0x0000000000037941 */ /* 0x000fea0003800200 */
.L_x_209:
        /* <DEDUP_REMOVED lines=20> */
.L_x_208:
        /* <DEDUP_REMOVED lines=53> */
.L_x_213:
[----:B------:R-:W-:Y:S05]  /*363d0*/  BSYNC.RECONVERGENT B3 ;  /* 0x0000000000037941 */ /* 0x000fea0003800200 */
.L_x_212:
        /* <DEDUP_REMOVED lines=20> */
.L_x_211:
        /* <DEDUP_REMOVED lines=53> */
.L_x_216:
[----:B------:R-:W-:Y:S05]  /*36870*/  BSYNC.RECONVERGENT B3 ;  /* 0x0000000000037941 */ /* 0x000fea0003800200 */
.L_x_215:
        /* <DEDUP_REMOVED lines=20> */
.L_x_214:
        /* <DEDUP_REMOVED lines=53> */
.L_x_219:
[----:B------:R-:W-:Y:S05]  /*36d10*/  BSYNC.RECONVERGENT B3 ;  /* 0x0000000000037941 */ /* 0x000fea0003800200 */
.L_x_218:
        /* <DEDUP_REMOVED lines=20> */
.L_x_217:
        /* <DEDUP_REMOVED lines=53> */
.L_x_222:
[----:B------:R-:W-:Y:S05]  /*371b0*/  BSYNC.RECONVERGENT B3 ;  /* 0x0000000000037941 */ /* 0x000fea0003800200 */
.L_x_221:
        /* <DEDUP_REMOVED lines=20> */
.L_x_220:
        /* <DEDUP_REMOVED lines=53> */
.L_x_225:
[----:B------:R-:W-:Y:S05]  /*37650*/  BSYNC.RECONVERGENT B3 ;  /* 0x0000000000037941 */ /* 0x000fea0003800200 */
.L_x_224:
        /* <DEDUP_REMOVED lines=20> */
.L_x_223:
        /* <DEDUP_REMOVED lines=53> */
.L_x_228:
[----:B------:R-:W-:Y:S05]  /*37af0*/  BSYNC.RECONVERGENT B3 ;  /* 0x0000000000037941 */ /* 0x000fea0003800200 */
.L_x_227:
        /* <DEDUP_REMOVED lines=20> */
.L_x_226:
        /* <DEDUP_REMOVED lines=53> */
.L_x_231:
[----:B------:R-:W-:Y:S05]  /*37f90*/  BSYNC.RECONVERGENT B3 ;  /* 0x0000000000037941 */ /* 0x000fea0003800200 */
.L_x_230:
        /* <DEDUP_REMOVED lines=20> */
.L_x_229:
        /* <DEDUP_REMOVED lines=53> */
.L_x_234:
[----:B------:R-:W-:Y:S05]  /*38430*/  BSYNC.RECONVERGENT B3 ;  /* 0x0000000000037941 */ /* 0x000fea0003800200 */
.L_x_233:
        /* <DEDUP_REMOVED lines=20> */
.L_x_232:
        /* <DEDUP_REMOVED lines=53> */
.L_x_237:
[----:B------:R-:W-:Y:S05]  /*388d0*/  BSYNC.RECONVERGENT B3 ;  /* 0x0000000000037941 */ /* 0x000fea0003800200 */
.L_x_236:
        /* <DEDUP_REMOVED lines=20> */
.L_x_235:
        /* <DEDUP_REMOVED lines=53> */
.L_x_240:
[----:B------:R-:W-:Y:S05]  /*38d70*/  BSYNC.RECONVERGENT B3 ;  /* 0x0000000000037941 */ /* 0x000fea0003800200 */
.L_x_239:
        /* <DEDUP_REMOVED lines=20> */
.L_x_238:
        /* <DEDUP_REMOVED lines=53> */
.L_x_243:
[----:B------:R-:W-:Y:S05]  /*39210*/  BSYNC.RECONVERGENT B3 ;  /* 0x0000000000037941 */ /* 0x000fea0003800200 */
.L_x_242:
        /* <DEDUP_REMOVED lines=20> */
.L_x_241:
        /* <DEDUP_REMOVED lines=53> */
.L_x_246:
[----:B------:R-:W-:Y:S05]  /*396b0*/  BSYNC.RECONVERGENT B3 ;  /* 0x0000000000037941 */ /* 0x000fea0003800200 */
.L_x_245:
        /* <DEDUP_REMOVED lines=20> */
.L_x_244:
        /* <DEDUP_REMOVED lines=53> */
.L_x_249:
[----:B------:R-:W-:Y:S05]  /*39b50*/  BSYNC.RECONVERGENT B3 ;  /* 0x0000000000037941 */ /* 0x000fea0003800200 */
.L_x_248:
        /* <DEDUP_REMOVED lines=20> */
.L_x_247:
        /* <DEDUP_REMOVED lines=53> */
.L_x_252:
[----:B------:R-:W-:Y:S05]  /*39ff0*/  BSYNC.RECONVERGENT B3 ;  /* 0x0000000000037941 */ /* 0x000fea0003800200 */
.L_x_251:
        /* <DEDUP_REMOVED lines=20> */
.L_x_250:
        /* <DEDUP_REMOVED lines=53> */
.L_x_255:
[----:B------:R-:W-:Y:S05]  /*3a490*/  BSYNC.RECONVERGENT B3 ;  /* 0x0000000000037941 */ /* 0x000fea0003800200 */
.L_x_254:
        /* <DEDUP_REMOVED lines=20> */
.L_x_253:
        /* <DEDUP_REMOVED lines=53> */
.L_x_258:
[----:B------:R-:W-:Y:S05]  /*3a930*/  BSYNC.RECONVERGENT B3 ;  /* 0x0000000000037941 */ /* 0x000fea0003800200 */
.L_x_257:
        /* <DEDUP_REMOVED lines=20> */
.L_x_256:
        /* <DEDUP_REMOVED lines=53> */
.L_x_261:
[----:B------:R-:W-:Y:S05]  /*3add0*/  BSYNC.RECONVERGENT B3 ;  /* 0x0000000000037941 */ /* 0x000fea0003800200 */
.L_x_260:
        /* <DEDUP_REMOVED lines=20> */
.L_x_259:
        /* <DEDUP_REMOVED lines=53> */
.L_x_264:
[----:B------:R-:W-:Y:S05]  /*3b270*/  BSYNC.RECONVERGENT B3 ;  /* 0x0000000000037941 */ /* 0x000fea0003800200 */
.L_x_263:
        /* <DEDUP_REMOVED lines=20> */
.L_x_262:
        /* <DEDUP_REMOVED lines=53> */
.L_x_267:
[----:B------:R-:W-:Y:S05]  /*3b710*/  BSYNC.RECONVERGENT B3 ;  /* 0x0000000000037941 */ /* 0x000fea0003800200 */
.L_x_266:
        /* <DEDUP_REMOVED lines=20> */
.L_x_265:
        /* <DEDUP_REMOVED lines=53> */
.L_x_270:
[----:B------:R-:W-:Y:S05]  /*3bbb0*/  BSYNC.RECONVERGENT B3 ;  /* 0x0000000000037941 */ /* 0x000fea0003800200 */
.L_x_269:
        /* <DEDUP_REMOVED lines=20> */
.L_x_268:
        /* <DEDUP_REMOVED lines=53> */
.L_x_273:
[----:B------:R-:W-:Y:S05]  /*3c050*/  BSYNC.RECONVERGENT B3 ;  /* 0x0000000000037941 */ /* 0x000fea0003800200 */
.L_x_272:
        /* <DEDUP_REMOVED lines=20> */
.L_x_271:
        /* <DEDUP_REMOVED lines=53> */
.L_x_276:
[----:B------:R-:W-:Y:S05]  /*3c4f0*/  BSYNC.RECONVERGENT B3 ;  /* 0x0000000000037941 */ /* 0x000fea0003800200 */
.L_x_275:
        /* <DEDUP_REMOVED lines=20> */
.L_x_274:
        /* <DEDUP_REMOVED lines=53> */
.L_x_279:
[----:B------:R-:W-:Y:S05]  /*3c990*/  BSYNC.RECONVERGENT B3 ;  /* 0x0000000000037941 */ /* 0x000fea0003800200 */
.L_x_278:
        /* <DEDUP_REMOVED lines=20> */
.L_x_277:
        /* <DEDUP_REMOVED lines=53> */
.L_x_282:
[----:B------:R-:W-:Y:S05]  /*3ce30*/  BSYNC.RECONVERGENT B3 ;  /* 0x0000000000037941 */ /* 0x000fea0003800200 */
.L_x_281:
        /* <DEDUP_REMOVED lines=20> */
.L_x_280:
        /* <DEDUP_REMOVED lines=53> */
.L_x_285:
[----:B------:R-:W-:Y:S05]  /*3d2d0*/  BSYNC.RECONVERGENT B3 ;  /* 0x0000000000037941 */ /* 0x000fea0003800200 */
.L_x_284:
        /* <DEDUP_REMOVED lines=20> */
.L_x_283:
        /* <DEDUP_REMOVED lines=53> */
.L_x_288:
[----:B------:R-:W-:Y:S05]  /*3d770*/  BSYNC.RECONVERGENT B3 ;  /* 0x0000000000037941 */ /* 0x000fea0003800200 */
.L_x_287:
        /* <DEDUP_REMOVED lines=20> */
.L_x_286:
        /* <DEDUP_REMOVED lines=53> */
.L_x_291:
[----:B------:R-:W-:Y:S05]  /*3dc10*/  BSYNC.RECONVERGENT B3 ;  /* 0x0000000000037941 */ /* 0x000fea0003800200 */
.L_x_290:
        /* <DEDUP_REMOVED lines=20> */
.L_x_289:
        /* <DEDUP_REMOVED lines=53> */
.L_x_294:
[----:B------:R-:W-:Y:S05]  /*3e0b0*/  BSYNC.RECONVERGENT B3 ;  /* 0x0000000000037941 */ /* 0x000fea0003800200 */
.L_x_293:
        /* <DEDUP_REMOVED lines=20> */
.L_x_292:
        /* <DEDUP_REMOVED lines=53> */
.L_x_297:
[----:B------:R-:W-:Y:S05]  /*3e550*/  BSYNC.RECONVERGENT B3 ;  /* 0x0000000000037941 */ /* 0x000fea0003800200 */
.L_x_296:
[----:B-----5:R-:W2:Y:S01]  /*3e560*/  @!P2 LDG.E R10, desc[UR6][R70.64] ;  /* 0x00000006460aa981 */ /* 0x020ea2000c1e1900 */
        /* <DEDUP_REMOVED lines=19> */
.L_x_295:
        /* <DEDUP_REMOVED lines=53> */
.L_x_300:
[----:B------:R-:W-:Y:S05]  /*3e9f0*/  BSYNC.RECONVERGENT B3 ;  /* 0x0000000000037941 */ /* 0x000fea0003800200 */
.L_x_299:
        /* <DEDUP_REMOVED lines=20> */
.L_x_298:
        /* <DEDUP_REMOVED lines=53> */
.L_x_303:
[----:B------:R-:W-:Y:S05]  /*3ee90*/  BSYNC.RECONVERGENT B3 ;  /* 0x0000000000037941 */ /* 0x000fea0003800200 */
.L_x_302:
[----:B-----5:R-:W2:Y:S01]  /*3eea0*/  @!P2 LDG.E R10, desc[UR6][R66.64] ;  /* 0x00000006420aa981 */ /* 0x020ea2000c1e1900 */
        /* <DEDUP_REMOVED lines=19> */
.L_x_301:
        /* <DEDUP_REMOVED lines=53> */
.L_x_306:
[----:B------:R-:W-:Y:S05]  /*3f330*/  BSYNC.RECONVERGENT B3 ;  /* 0x0000000000037941 */ /* 0x000fea0003800200 */
.L_x_305:
[----:B------:R-:W-:Y:S01]  /*3f340*/  IMAD.U32 R6, RZ, RZ, UR10 ;  /* 0x0000000aff067e24 */ /* 0x000fe2000f8e00ff */
[----:B------:R-:W-:-:S05]  /*3f350*/  MOV R7, UR11 ;  /* 0x0000000b00077c02 */ /* 0x000fca0008000f00 */
        /* <DEDUP_REMOVED lines=20> */
.L_x_304:
        /* <DEDUP_REMOVED lines=53> */
.L_x_309:
[----:B------:R-:W-:Y:S05]  /*3f7f0*/  BSYNC.RECONVERGENT B3 ;  /* 0x0000000000037941 */ /* 0x000fea0003800200 */
.L_x_308:
[----:B------:R-:W-:Y:S02]  /*3f800*/  MOV R6, UR12 ;  /* 0x0000000c00067c02 */ /* 0x000fe40008000f00 */
        /* <DEDUP_REMOVED lines=21> */
.L_x_307:
        /* <DEDUP_REMOVED lines=53> */
.L_x_312:
[----:B------:R-:W-:Y:S05]  /*3fcb0*/  BSYNC.RECONVERGENT B3 ;  /* 0x0000000000037941 */ /* 0x000fea0003800200 */
.L_x_311:
        /* <DEDUP_REMOVED lines=22> */
.L_x_310:
        /* <DEDUP_REMOVED lines=53> */
.L_x_315:
[----:B------:R-:W-:Y:S05]  /*40170*/  BSYNC.RECONVERGENT B3 ;  /* 0x0000000000037941 */ /* 0x000fea0003800200 */
.L_x_314:
[----:B------:R-:W-:Y:S01]  /*40180*/  MOV R6, UR16 ;  /* 0x0000001000067c02 */ /* 0x000fe20008000f00 */
[----:B------:R-:W-:-:S05]  /*40190*/  IMAD.U32 R7, RZ, RZ, UR17 ;  /* 0x00000011ff077e24 */ /* 0x000fca000f8e00ff */
        /* <DEDUP_REMOVED lines=20> */
.L_x_313:
        /* <DEDUP_REMOVED lines=53> */
.L_x_318:
[----:B------:R-:W-:Y:S05]  /*40630*/  BSYNC.RECONVERGENT B3 ;  /* 0x0000000000037941 */ /* 0x000fea0003800200 */
.L_x_317:
        /* <DEDUP_REMOVED lines=22> */
.L_x_316:
        /* <DEDUP_REMOVED lines=53> */
.L_x_321:
[----:B------:R-:W-:Y:S05]  /*40af0*/  BSYNC.RECONVERGENT B3 ;  /* 0x0000000000037941 */ /* 0x000fea0003800200 */
.L_x_320:
        /* <DEDUP_REMOVED lines=22> */
.L_x_319:
        /* <DEDUP_REMOVED lines=53> */
.L_x_324:
[----:B------:R-:W-:Y:S05]  /*40fb0*/  BSYNC.RECONVERGENT B3 ;  /* 0x0000000000037941 */ /* 0x000fea0003800200 */
.L_x_323:
        /* <DEDUP_REMOVED lines=22> */
.L_x_322:
        /* <DEDUP_REMOVED lines=53> */
.L_x_327:
[----:B------:R-:W-:Y:S05]  /*41470*/  BSYNC.RECONVERGENT B3 ;  /* 0x0000000000037941 */ /* 0x000fea0003800200 */
.L_x_326:
        /* <DEDUP_REMOVED lines=22> */
.L_x_325:
        /* <DEDUP_REMOVED lines=53> */
.L_x_330:
[----:B------:R-:W-:Y:S05]  /*41930*/  BSYNC.RECONVERGENT B3 ;  /* 0x0000000000037941 */ /* 0x000fea0003800200 */
.L_x_329:
        /* <DEDUP_REMOVED lines=22> */
.L_x_328:
        /* <DEDUP_REMOVED lines=53> */
.L_x_333:
[----:B------:R-:W-:Y:S05]  /*41df0*/  BSYNC.RECONVERGENT B3 ;  /* 0x0000000000037941 */ /* 0x000fea0003800200 */
.L_x_332:
        /* <DEDUP_REMOVED lines=22> */
.L_x_331:
        /* <DEDUP_REMOVED lines=53> */
.L_x_336:
[----:B------:R-:W-:Y:S05]  /*422b0*/  BSYNC.RECONVERGENT B3 ;  /* 0x0000000000037941 */ /* 0x000fea0003800200 */
.L_x_335:
        /* <DEDUP_REMOVED lines=22> */
.L_x_334:
        /* <DEDUP_REMOVED lines=53> */
.L_x_339:
[----:B------:R-:W-:Y:S05]  /*42770*/  BSYNC.RECONVERGENT B3 ;  /* 0x0000000000037941 */ /* 0x000fea0003800200 */
.L_x_338:
        /* <DEDUP_REMOVED lines=22> */
.L_x_337:
        /* <DEDUP_REMOVED lines=53> */
.L_x_342:
[----:B------:R-:W-:Y:S05]  /*42c30*/  BSYNC.RECONVERGENT B3 ;  /* 0x0000000000037941 */ /* 0x000fea0003800200 */
.L_x_341:
        /* <DEDUP_REMOVED lines=22> */
.L_x_340:
        /* <DEDUP_REMOVED lines=53> */
.L_x_345:
[----:B------:R-:W-:Y:S05]  /*430f0*/  BSYNC.RECONVERGENT B3 ;  /* 0x0000000000037941 */ /* 0x000fea0003800200 */
.L_x_344:
        /* <DEDUP_REMOVED lines=22> */
.L_x_343:
        /* <DEDUP_REMOVED lines=53> */
.L_x_348:
[----:B------:R-:W-:Y:S05]  /*435b0*/  BSYNC.RECONVERGENT B3 ;  /* 0x0000000000037941 */ /* 0x000fea0003800200 */
.L_x_347:
        /* <DEDUP_REMOVED lines=22> */
.L_x_346:
        /* <DEDUP_REMOVED lines=53> */
.L_x_351:
[----:B------:R-:W-:Y:S05]  /*43a70*/  BSYNC.RECONVERGENT B3 ;  /* 0x0000000000037941 */ /* 0x000fea0003800200 */
.L_x_350:
        /* <DEDUP_REMOVED lines=22> */
.L_x_349:
        /* <DEDUP_REMOVED lines=53> */
.L_x_354:
[----:B------:R-:W-:Y:S05]  /*43f30*/  BSYNC.RECONVERGENT B3 ;  /* 0x0000000000037941 */ /* 0x000fea0003800200 */
.L_x_353:
        /* <DEDUP_REMOVED lines=22> */
.L_x_352:
        /* <DEDUP_REMOVED lines=53> */
.L_x_357:
[----:B------:R-:W-:Y:S05]  /*443f0*/  BSYNC.RECONVERGENT B3 ;  /* 0x0000000000037941 */ /* 0x000fea0003800200 */
.L_x_356:
        /* <DEDUP_REMOVED lines=22> */
.L_x_355:
        /* <DEDUP_REMOVED lines=53> */
.L_x_360:
[----:B------:R-:W-:Y:S05]  /*448b0*/  BSYNC.RECONVERGENT B3 ;  /* 0x0000000000037941 */ /* 0x000fea0003800200 */
.L_x_359:
        /* <DEDUP_REMOVED lines=22> */
.L_x_358:
        /* <DEDUP_REMOVED lines=53> */
.L_x_363:
[----:B------:R-:W-:Y:S05]  /*44d70*/  BSYNC.RECONVERGENT B3 ;  /* 0x0000000000037941 */ /* 0x000fea0003800200 */
.L_x_362:
        /* <DEDUP_REMOVED lines=22> */
.L_x_361:
        /* <DEDUP_REMOVED lines=53> */
.L_x_366:
[----:B------:R-:W-:Y:S05]  /*45230*/  BSYNC.RECONVERGENT B3 ;  /* 0x0000000000037941 */ /* 0x000fea0003800200 */
.L_x_365:
        /* <DEDUP_REMOVED lines=22> */
.L_x_364:
        /* <DEDUP_REMOVED lines=53> */
.L_x_369:
[----:B------:R-:W-:Y:S05]  /*456f0*/  BSYNC.RECONVERGENT B3 ;  /* 0x0000000000037941 */ /* 0x000fea0003800200 */
.L_x_368:
        /* <DEDUP_REMOVED lines=22> */
.L_x_367:
        /* <DEDUP_REMOVED lines=53> */
.L_x_372:
[----:B------:R-:W-:Y:S05]  /*45bb0*/  BSYNC.RECONVERGENT B3 ;  /* 0x0000000000037941 */ /* 0x000fea0003800200 */
.L_x_371:
        /* <DEDUP_REMOVED lines=22> */
.L_x_370:
        /* <DEDUP_REMOVED lines=53> */
.L_x_375:
[----:B------:R-:W-:Y:S05]  /*46070*/  BSYNC.RECONVERGENT B3 ;  /* 0x0000000000037941 */ /* 0x000fea0003800200 */
.L_x_374:
        /* <DEDUP_REMOVED lines=22> */
.L_x_373:
        /* <DEDUP_REMOVED lines=53> */
.L_x_378:
[----:B------:R-:W-:Y:S05]  /*46530*/  BSYNC.RECONVERGENT B3 ;  /* 0x0000000000037941 */ /* 0x000fea0003800200 */
.L_x_377:
        /* <DEDUP_REMOVED lines=22> */
.L_x_376:
        /* <DEDUP_REMOVED lines=53> */
.L_x_381:
[----:B------:R-:W-:Y:S05]  /*469f0*/  BSYNC.RECONVERGENT B3 ;  /* 0x0000000000037941 */ /* 0x000fea0003800200 */
.L_x_380:
        /* <DEDUP_REMOVED lines=22> */
.L_x_379:
        /* <DEDUP_REMOVED lines=53> */
.L_x_384:
[----:B------:R-:W-:Y:S05]  /*46eb0*/  BSYNC.RECONVERGENT B3 ;  /* 0x0000000000037941 */ /* 0x000fea0003800200 */
.L_x_383:
        /* <DEDUP_REMOVED lines=22> */
.L_x_382:
        /* <DEDUP_REMOVED lines=53> */
.L_x_387:
[----:B------:R-:W-:Y:S05]  /*47370*/  BSYNC.RECONVERGENT B3 ;  /* 0x0000000000037941 */ /* 0x000fea0003800200 */
.L_x_386:
        /* <DEDUP_REMOVED lines=22> */
.L_x_385:
        /* <DEDUP_REMOVED lines=53> */
.L_x_390:
[----:B------:R-:W-:Y:S05]  /*47830*/  BSYNC.RECONVERGENT B3 ;  /* 0x0000000000037941 */ /* 0x000fea0003800200 */
.L_x_389:
[----:B------:R-:W-:Y:S01]  /*47840*/  IMAD.U32 R6, RZ, RZ, UR8 ;  /* 0x00000008ff067e24 */ /* 0x000fe2000f8e00ff */
[----:B------:R-:W-:-:S05]  /*47850*/  MOV R7, UR9 ;  /* 0x0000000900077c02 */ /* 0x000fca0008000f00 */
[----:B------:R0:W2:Y:S01]  /*47860*/  @!P2 LDG.E R6, desc[UR6][R6.64] ;  /* 0x000000060606a981 */ /* 0x0000a2000c1e1900 */
[----:B------:R-:W-:Y:S01]  /*47870*/  FMUL R2, R4, R5 ;  /* 0x0000000504027220 */ /* 0x000fe20000400000 */
[----:B------:R-:W-:Y:S02]  /*47880*/  MOV R10, UR68 ;  /* 0x00000044000a7c02 */ /* 0x000fe40008000f00 */
[----:B------:R-:W-:Y:S02]  /*47890*/  MOV R11, UR69 ;  /* 0x00000045000b7c02 */ /* 0x000fe40008000f00 */
[----:B------:R-:W1:Y:S01]  /*478a0*/  SHFL.DOWN PT, R5, R2, 0x10, 0x1f ;  /* 0x0a001f0002057f89 */ /* 0x000e6200000e0000 */
[----:B0-----:R-:W-:Y:S01]  /*478b0*/  MOV R7, UR67 ;  /* 0x0000004300077c02 */ /* 0x001fe20008000f00 */
[----:B-1----:R-:W-:-:S05]  /*478c0*/  FADD R9, R2, R5 ;  /* 0x0000000502097221 */ /* 0x002fca0000000000 */
        /* <DEDUP_REMOVED lines=15> */
.L_x_388:
[----:B------:R-:W-:Y:S06]  /*479c0*/  BAR.SYNC.DEFER_BLOCKING 0x0 ;  /* 0x0000000000007b1d */ /* 0x000fec0000010000 */
.L_x_6:
[----:B01234-:R-:W0:Y:S01]  /*479d0*/  S2R R3, SR_CTAID.X ;  /* 0x0000000000037919 */ /* 0x01fe220000002500 */
[----:B------:R-:W1:Y:S01]  /*479e0*/  LDCU UR70, c[0x0][0x450] ;  /* 0x00008a00ff4677ac */ /* 0x000e620008000800 */
[----:B0-----:R-:W-:-:S05]  /*479f0*/  IMAD R2, R3, 0x80, R0 ;  /* 0x0000008003027824 */ /* 0x001fca00078e0200 */
[----:B------:R-:W-:-:S04]  /*47a00*/  IADD3 R2, PT, PT, R2, 0x1, RZ ;  /* 0x0000000102027810 */ /* 0x000fc80007ffe0ff */
[----:B-1----:R-:W-:-:S13]  /*47a10*/  ISETP.GE.AND P0, PT, R2, UR70, PT ;  /* 0x0000004602007c0c */ /* 0x002fda000bf06270 */
[----:B------:R-:W-:Y:S05]  /*47a20*/  @P0 BRA `(.L_x_391) ;  /* 0x0000030400800947 */ /* 0x000fea0003800000 */
[----:B------:R-:W-:-:S04]  /*47a30*/  IADD3 R4, PT, PT, R1, 0x200, RZ ;  /* 0x0000020001047810 */ /* 0x000fc80007ffe0ff */
[----:B------:R-:W-:Y:S02]  /*47a40*/  LEA R245, R0, R4, 0x2 ;  /* 0x0000000400f57211 */ /* 0x000fe400078e10ff */
[----:B------:R-:W0:Y:S04]  /*47a50*/  S2R R4, SR_TID.X ;  /* 0x0000000000047919 */ /* 0x000e280000002100 */
[----:B------:R-:W2:Y:S01]  /*47a60*/  LDL R245, [R245+0x4] ;  /* 0x00000400f5f57983 */ /* 0x000ea20000100800 */
[----:B------:R-:W-:Y:S01]  /*47a70*/  MOV R3, 0x400 ;  /* 0x0000040000037802 */ /* 0x000fe20000000f00 */
[----:B------:R-:W-:Y:S01]  /*47a80*/  UMOV UR70, 0xffffffff ;  /* 0xffffffff00467882 */ /* 0x000fe20000000000 */
[----:B------:R-:W1:Y:S01]  /*47a90*/  S2R R2, SR_CgaCtaId ;  /* 0x0000000000027919 */ /* 0x000e620000008800 */
[C---:B0-----:R-:W-:Y:S01]  /*47aa0*/  IMAD.SHL.U32 R5, R4.reuse, 0x2, RZ ;  /* 0x0000000204057824 */ /* 0x041fe200078e00ff */
[----:B------:R-:W-:-:S04]  /*47ab0*/  LOP3.LUT P0, RZ, R4, 0x1f, RZ, 0xc0, !PT ;  /* 0x0000001f04ff7812 */ /* 0x000fc8000780c0ff */
[----:B------:R-:W-:Y:S02]  /*47ac0*/  LOP3.LUT R5, R5, 0x3e, RZ, 0xc0, !PT ;  /* 0x0000003e05057812 */ /* 0x000fe400078ec0ff */
[----:B-1----:R-:W-:-:S04]  /*47ad0*/  LEA R3, R2, R3, 0x18 ;  /* 0x0000000302037211 */ /* 0x002fc800078ec0ff */
[----:B------:R-:W-:-:S05]  /*47ae0*/  IADD3 R251, PT, PT, R3, R5, RZ ;  /* 0x0000000503fb7210 */ /* 0x000fca0007ffe0ff */
[----:B------:R-:W0:Y:S04]  /*47af0*/  LDS.U16 R249, [R251+0x200] ;  /* 0x00020000fbf97984 */ /* 0x000e280000000400 */
[----:B------:R-:W1:Y:S04]  /*47b00*/  LDS.U16 R248, [R251+0x280] ;  /* 0x00028000fbf87984 */ /* 0x000e680000000400 */
[----:B------:R-:W3:Y:S04]  /*47b10*/  LDS.U16 R2, [R251+0x3f80] ;  /* 0x003f8000fb027984 */ /* 0x000ee80000000400 */
[----:B------:R-:W4:Y:S04]  /*47b20*/  LDS.U16 R250, [R251] ;  /* 0x00000000fbfa7984 */ /* 0x000f280000000400 */
[----:B------:R-:W4:Y:S04]  /*47b30*/  LDS.U16 R4, [R251+0x100] ;  /* 0x00010000fb047984 */ /* 0x000f280000000400 */
[----:B------:R-:W4:Y:S04]  /*47b40*/  LDS.U16 R252, [R251+0x180] ;  /* 0x00018000fbfc7984 */ /* 0x000f280000000400 */
[----:B------:R-:W4:Y:S04]  /*47b50*/  LDS.U16 R5, [R251+0x300] ;  /* 0x00030000fb057984 */ /* 0x000f280000000400 */
[----:B------:R-:W4:Y:S04]  /*47b60*/  LDS.U16 R6, [R251+0x380] ;  /* 0x00038000fb067984 */ /* 0x000f280000000400 */
[----:B------:R-:W4:Y:S04]  /*47b70*/  LDS.U16 R7, [R251+0x400] ;  /* 0x00040000fb077984 */ /* 0x000f280000000400 */
[----:B------:R-:W4:Y:S04]  /*47b80*/  LDS.U16 R9, [R251+0x500] ;  /* 0x00050000fb097984 */ /* 0x000f280000000400 */
[----:B------:R-:W4:Y:S01]  /*47b90*/  LDS.U16 R10, [R251+0x580] ;  /* 0x00058000fb0a7984 */ /* 0x000f220000000400 */
[----:B0-----:R-:W-:-:S03]  /*47ba0*/  SHF.L.U32 R249, R249, 0x10, RZ ;  /* 0x00000010f9f97819 */ /* 0x001fc600000006ff */
[----:B------:R-:W0:Y:S01]  /*47bb0*/  LDS.U16 R11, [R251+0x600] ;  /* 0x00060000fb0b7984 */ /* 0x000e220000000400 */
[----:B-1----:R-:W-:-:S03]  /*47bc0*/  IMAD.U32 R248, R248, 0x10000, RZ ;  /* 0x00010000f8f87824 */ /* 0x002fc600078e00ff */
[----:B------:R-:W1:Y:S01]  /*47bd0*/  LDS.U16 R13, [R251+0x700] ;  /* 0x00070000fb0d7984 */ /* 0x000e620000000400 */
[----:B---3--:R-:W-:-:S03]  /*47be0*/  SHF.L.U32 R2, R2, 0x10, RZ ;  /* 0x0000001002027819 */ /* 0x008fc600000006ff */
[----:B------:R-:W3:Y:S01]  /*47bf0*/  LDS.U16 R14, [R251+0x780] ;  /* 0x00078000fb0e7984 */ /* 0x000ee20000000400 */
[----:B----4-:R-:W-:-:S03]  /*47c00*/  SHF.L.U32 R250, R250, 0x10, RZ ;  /* 0x00000010fafa7819 */ /* 0x010fc600000006ff */
[----:B------:R-:W4:Y:S01]  /*47c10*/  LDS.U16 R15, [R251+0x800] ;  /* 0x00080000fb0f7984 */ /* 0x000f220000000400 */
[----:B------:R-:W-:-:S03]  /*47c20*/  SHF.L.U32 R4, R4, 0x10, RZ ;  /* 0x0000001004047819 */ /* 0x000fc600000006ff */
        /* <DEDUP_REMOVED lines=93> */
[----:B--2---:R-:W-:-:S03]  /*48200*/  SHF.L.U32 R65, R65, 0x10, RZ ;  /* 0x0000001041417819 */ /* 0x004fc600000006ff */
[----:B------:R-:W2:Y:S01]  /*48210*/  LDS.U16 R199, [R251+0x2800] ;  /* 0x00280000fbc77984 */ /* 0x000ea20000000400 */
[----:B------:R-:W-:-:S03]  /*48220*/  SHF.L.U32 R186, R186, 0x10, RZ ;  /* 0x00000010baba7819 */ /* 0x000fc600000006ff */
[----:B------:R-:W2:Y:S01]  /*48230*/  LDS.U16 R201, [R251+0x2900] ;  /* 0x00290000fbc97984 */ /* 0x000ea20000000400 */
[----:B------:R-:W-:Y:S01]  /*48240*/  SHF.L.U32 R187, R187, 0x10, RZ ;  /* 0x00000010bbbb7819 */ /* 0x000fe200000006ff */
[C---:B------:R-:W-:Y:S02]  /*48250*/  FMUL R249, R245.reuse, R249 ;  /* 0x000000f9f5f97220 */ /* 0x040fe40000400000 */
[----:B------:R-:W2:Y:S01]  /*48260*/  LDS.U16 R202, [R251+0x2980] ;  /* 0x00298000fbca7984 */ /* 0x000ea20000000400 */
[----:B------:R-:W-:Y:S01]  /*48270*/  FMUL R248, R245, R248 ;  /* 0x000000f8f5f87220 */ /* 0x000fe20000400000 */
[----:B------:R-:W-:Y:S01]  /*48280*/  SHF.L.U32 R189, R189, 0x10, RZ ;  /* 0x00000010bdbd7819 */ /* 0x000fe200000006ff */
        /* <DEDUP_REMOVED lines=18> */
[----:B------:R-:W-:Y:S01]  /*483b0*/  SHF.L.U32 R195, R195, 0x10, RZ ;  /* 0x00000010c3c37819 */ /* 0x000fe200000006ff */
[C---:B------:R-:W-:Y:S01]  /*483c0*/  FMUL R11, R245.reuse, R11 ;  /* 0x0000000bf50b7220 */ /* 0x040fe20000400000 */
[----:B------:R-:W-:Y:S01]  /*483d0*/  FMUL R13, R245, R13 ;  /* 0x0000000df50d7220 */ /* 0x000fe20000400000 */
[----:B------:R-:W4:Y:S01]  /*483e0*/  LDS.U16 R210, [R251+0x2d80] ;  /* 0x002d8000fbd27984 */ /* 0x000f220000000400 */
[----:B------:R-:W-:Y:S01]  /*483f0*/  SHF.L.U32 R197, R197, 0x10, RZ ;  /* 0x00000010c5c57819 */ /* 0x000fe200000006ff */
[C---:B------:R-:W-:Y:S01]  /*48400*/  FMUL R14, R245.reuse, R14 ;  /* 0x0000000ef50e7220 */ /* 0x040fe20000400000 */
[C---:B------:R-:W-:Y:S01]  /*48410*/  FMUL R15, R245.reuse, R15 ;  /* 0x0000000ff50f7220 */ /* 0x040fe20000400000 */
[----:B------:R-:W4:Y:S01]  /*48420*/  LDS.U16 R211, [R251+0x2e00] ;  /* 0x002e0000fbd37984 */ /* 0x000f220000000400 */
[----:B------:R-:W-:Y:S01]  /*48430*/  SHF.L.U32 R198, R198, 0x10, RZ ;  /* 0x00000010c6c67819 */ /* 0x000fe200000006ff */
[C---:B------:R-:W-:Y:S01]  /*48440*/  FMUL R17, R245.reuse, R17 ;  /* 0x00000011f5117220 */ /* 0x040fe20000400000 */
[----:B------:R-:W-:Y:S01]  /*48450*/  FMUL R18, R245, R18 ;  /* 0x00000012f5127220 */ /* 0x000fe20000400000 */
[----:B------:R-:W4:Y:S01]  /*48460*/  LDS.U16 R213, [R251+0x2f00] ;  /* 0x002f0000fbd57984 */ /* 0x000f220000000400 */
        /* <DEDUP_REMOVED lines=32> */
[----:B------:R-:W-:Y:S01]  /*48670*/  SHF.L.U32 R210, R210, 0x10, RZ ;  /* 0x00000010d2d27819 */ /* 0x000fe200000006ff */
        /* <DEDUP_REMOVED lines=11> */
[----:B--2---:R-:W-:Y:S01]  /*48730*/  SHF.L.U32 R214, R214, 0x10, RZ ;  /* 0x00000010d6d67819 */ /* 0x004fe200000006ff */
[C---:B------:R-:W-:Y:S01]  /*48740*/  FMUL R49, R245.reuse, R49 ;  /* 0x00000031f5317220 */ /* 0x040fe20000400000 */
[----:B------:R-:W-:Y:S01]  /*48750*/  FMUL R50, R245, R50 ;  /* 0x00000032f5327220 */ /* 0x000fe20000400000 */
        /* <DEDUP_REMOVED lines=89> */
[----:B------:R-:W-:-:S02]  /*48cf0*/  IMAD.U32 R246, R246, 0x10000, RZ ;  /* 0x00010000f6f67824 */ /* 0x000fc400078e00ff */
[C---:B------:R-:W-:Y:S01]  /*48d00*/  FMUL R230, R245.reuse, R230 ;  /* 0x000000e6f5e67220 */ /* 0x040fe20000400000 */
[C---:B------:R-:W-:Y:S01]  /*48d10*/  FMUL R231, R245.reuse, R231 ;  /* 0x000000e7f5e77220 */ /* 0x040fe20000400000 */
[----:B------:R-:W2:Y:S01]  /*48d20*/  LDS.U16 R48, [R251+0x1880] ;  /* 0x00188000fb307984 */ /* 0x000ea20000000400 */
[----:B------:R-:W-:Y:S02]  /*48d30*/  IMAD.U32 R8, R8, 0x10000, RZ ;  /* 0x0001000008087824 */ /* 0x000fe400078e00ff */
[C---:B------:R-:W-:Y:S01]  /*48d40*/  FMUL R246, R245.reuse, R246 ;  /* 0x000000f6f5f67220 */ /* 0x040fe20000400000 */
[C---:B------:R-:W-:Y:S01]  /*48d50*/  FMUL R233, R245.reuse, R233 ;  /* 0x000000e9f5e97220 */ /* 0x040fe20000400000 */
[----:B------:R-:W2:Y:S01]  /*48d60*/  LDS.U16 R52, [R251+0x1a80] ;  /* 0x001a8000fb347984 */ /* 0x000ea20000000400 */
[----:B------:R-:W-:Y:S02]  /*48d70*/  IMAD.U32 R12, R12, 0x10000, RZ ;  /* 0x000100000c0c7824 */ /* 0x000fe400078e00ff */
[C---:B------:R-:W-:Y:S01]  /*48d80*/  FMUL R8, R245.reuse, R8 ;  /* 0x00000008f5087220 */ /* 0x040fe20000400000 */
[----:B------:R-:W-:Y:S01]  /*48d90*/  FMUL R234, R245, R234 ;  /* 0x000000eaf5ea7220 */ /* 0x000fe20000400000 */
[----:B------:R-:W2:Y:S01]  /*48da0*/  LDS.U16 R56, [R251+0x1c80] ;  /* 0x001c8000fb387984 */ /* 0x000ea20000000400 */
[----:B0-----:R-:W-:-:S02]  /*48db0*/  IMAD.U32 R16, R16, 0x10000, RZ ;  /* 0x0001000010107824 */ /* 0x001fc400078e00ff */
[C---:B------:R-:W-:Y:S01]  /*48dc0*/  FMUL R12, R245.reuse, R12 ;  /* 0x0000000cf50c7220 */ /* 0x040fe20000400000 */
[C---:B------:R-:W-:Y:S01]  /*48dd0*/  FMUL R235, R245.reuse, R235 ;  /* 0x000000ebf5eb7220 */ /* 0x040fe20000400000 */
[----:B------:R-:W0:Y:S01]  /*48de0*/  LDS.U16 R60, [R251+0x1e80] ;  /* 0x001e8000fb3c7984 */ /* 0x000e220000000400 */
[----:B-1----:R-:W-:Y:S02]  /*48df0*/  IMAD.U32 R20, R20, 0x10000, RZ ;  /* 0x0001000014147824 */ /* 0x002fe400078e00ff */
[C---:B------:R-:W-:Y:S01]  /*48e00*/  FMUL R16, R245.reuse, R16 ;  /* 0x00000010f5107220 */ /* 0x040fe20000400000 */
[C---:B------:R-:W-:Y:S01]  /*48e10*/  FMUL R237, R245.reuse, R237 ;  /* 0x000000edf5ed7220 */ /* 0x040fe20000400000 */
[----:B------:R-:W1:Y:S01]  /*48e20*/  LDS.U16 R64, [R251+0x2080] ;  /* 0x00208000fb407984 */ /* 0x000e620000000400 */
[----:B---3--:R-:W-:Y:S02]  /*48e30*/  IMAD.U32 R24, R24, 0x10000, RZ ;  /* 0x0001000018187824 */ /* 0x008fe400078e00ff */
[C---:B------:R-:W-:Y:S01]  /*48e40*/  FMUL R20, R245.reuse, R20 ;  /* 0x00000014f5147220 */ /* 0x040fe20000400000 */
[----:B------:R-:W-:Y:S01]  /*48e50*/  FMUL R238, R245, R238 ;  /* 0x000000eef5ee7220 */ /* 0x000fe20000400000 */
[----:B------:R-:W3:Y:S01]  /*48e60*/  LDS.U16 R188, [R251+0x2280] ;  /* 0x00228000fbbc7984 */ /* 0x000ee20000000400 */
[----:B----4-:R-:W-:-:S02]  /*48e70*/  IMAD.U32 R28, R28, 0x10000, RZ ;  /* 0x000100001c1c7824 */ /* 0x010fc400078e00ff */
[C---:B------:R-:W-:Y:S01]  /*48e80*/  FMUL R24, R245.reuse, R24 ;  /* 0x00000018f5187220 */ /* 0x040fe20000400000 */
[C---:B------:R-:W-:Y:S01]  /*48e90*/  FMUL R239, R245.reuse, R239 ;  /* 0x000000eff5ef7220 */ /* 0x040fe20000400000 */
[----:B------:R-:W4:Y:S01]  /*48ea0*/  LDS.U16 R192, [R251+0x2480] ;  /* 0x00248000fbc07984 */ /* 0x000f220000000400 */
[----:B------:R-:W-:Y:S02]  /*48eb0*/  IMAD.U32 R32, R32, 0x10000, RZ ;  /* 0x0001000020207824 */ /* 0x000fe400078e00ff */
[C---:B------:R-:W-:Y:S01]  /*48ec0*/  FMUL R28, R245.reuse, R28 ;  /* 0x0000001cf51c7220 */ /* 0x040fe20000400000 */
[C---:B------:R-:W-:Y:S01]  /*48ed0*/  FMUL R241, R245.reuse, R241 ;  /* 0x000000f1f5f17220 */ /* 0x040fe20000400000 */
[----:B------:R-:W4:Y:S01]  /*48ee0*/  LDS.U16 R196, [R251+0x2680] ;  /* 0x00268000fbc47984 */ /* 0x000f220000000400 */
[----:B------:R-:W-:Y:S02]  /*48ef0*/  IMAD.U32 R36, R36, 0x10000, RZ ;  /* 0x0001000024247824 */ /* 0x000fe400078e00ff */
[C---:B------:R-:W-:Y:S01]  /*48f00*/  FMUL R32, R245.reuse, R32 ;  /* 0x00000020f5207220 */ /* 0x040fe20000400000 */
[----:B------:R-:W-:Y:S01]  /*48f10*/  FMUL R242, R245, R242 ;  /* 0x000000f2f5f27220 */ /* 0x000fe20000400000 */
[----:B------:R-:W4:Y:S01]  /*48f20*/  LDS.U16 R200, [R251+0x2880] ;  /* 0x00288000fbc87984 */ /* 0x000f220000000400 */
[----:B------:R-:W-:-:S02]  /*48f30*/  IMAD.U32 R40, R40, 0x10000, RZ ;  /* 0x0001000028287824 */ /* 0x000fc400078e00ff */
[C---:B------:R-:W-:Y:S01]  /*48f40*/  FMUL R36, R245.reuse, R36 ;  /* 0x00000024f5247220 */ /* 0x040fe20000400000 */
[C---:B------:R-:W-:Y:S01]  /*48f50*/  FMUL R243, R245.reuse, R243 ;  /* 0x000000f3f5f37220 */ /* 0x040fe20000400000 */
[----:B------:R-:W4:Y:S01]  /*48f60*/  LDS.U16 R204, [R251+0x2a80] ;  /* 0x002a8000fbcc7984 */ /* 0x000f220000000400 */
[----:B--2---:R-:W-:Y:S02]  /*48f70*/  IMAD.U32 R44, R44, 0x10000, RZ ;  /* 0x000100002c2c7824 */ /* 0x004fe400078e00ff */
[C---:B------:R-:W-:Y:S01]  /*48f80*/  FMUL R40, R245.reuse, R40 ;  /* 0x00000028f5287220 */ /* 0x040fe20000400000 */
[----:B------:R-:W2:Y:S01]  /*48f90*/  LDS.U16 R208, [R251+0x2c80] ;  /* 0x002c8000fbd07984 */ /* 0x000ea20000000400 */
[----:B------:R-:W-:Y:S02]  /*48fa0*/  IMAD.U32 R48, R48, 0x10000, RZ ;  /* 0x0001000030307824 */ /* 0x000fe400078e00ff */
[----:B------:R-:W-:Y:S01]  /*48fb0*/  FMUL R44, R245, R44 ;  /* 0x0000002cf52c7220 */ /* 0x000fe20000400000 */
[----:B------:R-:W2:Y:S01]  /*48fc0*/  LDS.U16 R212, [R251+0x2e80] ;  /* 0x002e8000fbd47984 */ /* 0x000ea20000000400 */
[----:B------:R-:W-:-:S02]  /*48fd0*/  IMAD.U32 R52, R52, 0x10000, RZ ;  /* 0x0001000034347824 */ /* 0x000fc400078e00ff */
[C---:B------:R-:W-:Y:S01]  /*48fe0*/  FMUL R48, R245.reuse, R48 ;  /* 0x00000030f5307220 */ /* 0x040fe20000400000 */
[----:B------:R-:W2:Y:S01]  /*48ff0*/  LDS.U16 R216, [R251+0x3080] ;  /* 0x00308000fbd87984 */ /* 0x000ea20000000400 */
[----:B------:R-:W-:Y:S02]  /*49000*/  IMAD.U32 R56, R56, 0x10000, RZ ;  /* 0x0001000038387824 */ /* 0x000fe400078e00ff */
[C---:B------:R-:W-:Y:S01]  /*49010*/  FMUL R52, R245.reuse, R52 ;  /* 0x00000034f5347220 */ /* 0x040fe20000400000 */
[----:B------:R-:W2:Y:S01]  /*49020*/  LDS.U16 R220, [R251+0x3280] ;  /* 0x00328000fbdc7984 */ /* 0x000ea20000000400 */
[----:B0-----:R-:W-:Y:S02]  /*49030*/  IMAD.U32 R60, R60, 0x10000, RZ ;  /* 0x000100003c3c7824 */ /* 0x001fe400078e00ff */
[----:B------:R-:W-:Y:S01]  /*49040*/  FMUL R56, R245, R56 ;  /* 0x00000038f5387220 */ /* 0x000fe20000400000 */
[----:B------:R-:W0:Y:S01]  /*49050*/  LDS.U16 R224, [R251+0x3480] ;  /* 0x00348000fbe07984 */ /* 0x000e220000000400 */
[----:B-1----:R-:W-:-:S02]  /*49060*/  IMAD.U32 R64, R64, 0x10000, RZ ;  /* 0x0001000040407824 */ /* 0x002fc400078e00ff */
[C---:B------:R-:W-:Y:S01]  /*49070*/  FMUL R60, R245.reuse, R60 ;  /* 0x0000003cf53c7220 */ /* 0x040fe20000400000 */
[----:B------:R-:W1:Y:S01]  /*49080*/  LDS.U16 R228, [R251+0x3680] ;  /* 0x00368000fbe47984 */ /* 0x000e620000000400 */
[----:B---3--:R-:W-:Y:S02]  /*49090*/  IMAD.U32 R188, R188, 0x10000, RZ ;  /* 0x00010000bcbc7824 */ /* 0x008fe400078e00ff */
[C---:B------:R-:W-:Y:S01]  /*490a0*/  FMUL R64, R245.reuse, R64 ;  /* 0x00000040f5407220 */ /* 0x040fe20000400000 */
[----:B------:R-:W3:Y:S01]  /*490b0*/  LDS.U16 R232, [R251+0x3880] ;  /* 0x00388000fbe87984 */ /* 0x000ee20000000400 */
[----:B----4-:R-:W-:Y:S02]  /*490c0*/  IMAD.U32 R192, R192, 0x10000, RZ ;  /* 0x00010000c0c07824 */ /* 0x010fe400078e00ff */
[----:B------:R-:W-:Y:S01]  /*490d0*/  FMUL R188, R245, R188 ;  /* 0x000000bcf5bc7220 */ /* 0x000fe20000400000 */
[----:B------:R-:W4:Y:S01]  /*490e0*/  LDS.U16 R236, [R251+0x3a80] ;  /* 0x003a8000fbec7984 */ /* 0x000f220000000400 */
[----:B------:R-:W-:-:S02]  /*490f0*/  IMAD.U32 R196, R196, 0x10000, RZ ;  /* 0x00010000c4c47824 */ /* 0x000fc400078e00ff */
[C---:B------:R-:W-:Y:S01]  /*49100*/  FMUL R192, R245.reuse, R192 ;  /* 0x000000c0f5c07220 */ /* 0x040fe20000400000 */
[----:B------:R-:W4:Y:S01]  /*49110*/  LDS.U16 R240, [R251+0x3c80] ;  /* 0x003c8000fbf07984 */ /* 0x000f220000000400 */
[----:B------:R-:W-:Y:S02]  /*49120*/  IMAD.U32 R200, R200, 0x10000, RZ ;  /* 0x00010000c8c87824 */ /* 0x000fe400078e00ff */
[C---:B------:R-:W-:Y:S01]  /*49130*/  FMUL R196, R245.reuse, R196 ;  /* 0x000000c4f5c47220 */ /* 0x040fe20000400000 */
[----:B------:R-:W4:Y:S01]  /*49140*/  LDS.U16 R244, [R251+0x3e80] ;  /* 0x003e8000fbf47984 */ /* 0x000f220000000400 */
[----:B------:R-:W-:Y:S02]  /*49150*/  IMAD.U32 R204, R204, 0x10000, RZ ;  /* 0x00010000cccc7824 */ /* 0x000fe400078e00ff */
[----:B------:R-:W-:Y:S01]  /*49160*/  FMUL R200, R245, R200 ;  /* 0x000000c8f5c87220 */ /* 0x000fe20000400000 */
[----:B------:R-:W4:Y:S01]  /*49170*/  LDS.U16 R247, [R251+0x3f00] ;  /* 0x003f0000fbf77984 */ /* 0x000f220000000400 */
[----:B--2---:R-:W-:-:S02]  /*49180*/  IMAD.U32 R208, R208, 0x10000, RZ ;  /* 0x00010000d0d07824 */ /* 0x004fc400078e00ff */
[C---:B------:R-:W-:Y:S01]  /*49190*/  FMUL R204, R245.reuse, R204 ;  /* 0x000000ccf5cc7220 */ /* 0x040fe20000400000 */
[----:B------:R2:W-:Y:S01]  /*491a0*/  STL [R1+0x400], R249 ;  /* 0x000400f901007387 */ /* 0x0005e20000100800 */
[----:B------:R-:W-:Y:S02]  /*491b0*/  IMAD.U32 R212, R212, 0x10000, RZ ;  /* 0x00010000d4d47824 */ /* 0x000fe400078e00ff */
[C---:B------:R-:W-:Y:S01]  /*491c0*/  FMUL R208, R245.reuse, R208 ;  /* 0x000000d0f5d07220 */ /* 0x040fe20000400000 */
[----:B------:R2:W-:Y:S01]  /*491d0*/  STL [R1+0x404], R248 ;  /* 0x000404f801007387 */ /* 0x0005e20000100800 */
[----:B------:R-:W-:Y:S02]  /*491e0*/  IMAD.U32 R216, R216, 0x10000, RZ ;  /* 0x00010000d8d87824 */ /* 0x000fe400078e00ff */
[C---:B------:R-:W-:Y:S01]  /*491f0*/  FMUL R212, R245.reuse, R212 ;  /* 0x000000d4f5d47220 */ /* 0x040fe20000400000 */
[----:B------:R-:W-:Y:S02]  /*49200*/  IMAD.U32 R220, R220, 0x10000, RZ ;  /* 0x00010000dcdc7824 */ /* 0x000fe400078e00ff */
[----:B------:R-:W-:Y:S01]  /*49210*/  FMUL R216, R245, R216 ;  /* 0x000000d8f5d87220 */ /* 0x000fe20000400000 */
[----:B0-----:R-:W-:-:S02]  /*49220*/  IMAD.U32 R224, R224, 0x10000, RZ ;  /* 0x00010000e0e07824 */ /* 0x001fc400078e00ff */
[C---:B------:R-:W-:Y:S01]  /*49230*/  FMUL R220, R245.reuse, R220 ;  /* 0x000000dcf5dc7220 */ /* 0x040fe20000400000 */
[----:B-1----:R-:W-:Y:S02]  /*49240*/  IMAD.U32 R228, R228, 0x10000, RZ ;  /* 0x00010000e4e47824 */ /* 0x002fe400078e00ff */
[C---:B------:R-:W-:Y:S01]  /*49250*/  FMUL R224, R245.reuse, R224 ;  /* 0x000000e0f5e07220 */ /* 0x040fe20000400000 */
[----:B---3--:R-:W-:Y:S02]  /*49260*/  IMAD.U32 R232, R232, 0x10000, RZ ;  /* 0x00010000e8e87824 */ /* 0x008fe400078e00ff */
[C---:B------:R-:W-:Y:S01]  /*49270*/  FMUL R228, R245.reuse, R228 ;  /* 0x000000e4f5e47220 */ /* 0x040fe20000400000 */
[----:B----4-:R-:W-:Y:S02]  /*49280*/  IMAD.U32 R236, R236, 0x10000, RZ ;  /* 0x00010000ecec7824 */ /* 0x010fe400078e00ff */
[----:B------:R-:W-:Y:S01]  /*49290*/  FMUL R232, R245, R232 ;  /* 0x000000e8f5e87220 */ /* 0x000fe20000400000 */
[----:B------:R-:W-:-:S02]  /*492a0*/  IMAD.U32 R240, R240, 0x10000, RZ ;  /* 0x00010000f0f07824 */ /* 0x000fc400078e00ff */
[C---:B------:R-:W-:Y:S01]  /*492b0*/  FMUL R236, R245.reuse, R236 ;  /* 0x000000ecf5ec7220 */ /* 0x040fe20000400000 */
[----:B------:R-:W-:Y:S02]  /*492c0*/  IMAD.U32 R244, R244, 0x10000, RZ ;  /* 0x00010000f4f47824 */ /* 0x000fe400078e00ff */
[----:B------:R-:W-:Y:S01]  /*492d0*/  FMUL R240, R245, R240 ;  /* 0x000000f0f5f07220 */ /* 0x000fe20000400000 */
[----:B------:R-:W-:Y:S01]  /*492e0*/  SHF.L.U32 R247, R247, 0x10, RZ ;  /* 0x00000010f7f77819 */ /* 0x000fe200000006ff */
[----:B------:R-:W-:-:S04]  /*492f0*/  FMUL R244, R245, R244 ;  /* 0x000000f4f5f47220 */ /* 0x000fc80000400000 */
[----:B------:R-:W-:Y:S01]  /*49300*/  FMUL R245, R245, R247 ;  /* 0x000000f7f5f57220 */ /* 0x000fe20000400000 */
[----:B--2---:R-:W-:Y:S06]  /*49310*/  BRA.DIV UR70, `(.L_x_392) ;  /* 0x0000044a46d47947 */ /* 0x004fec000b800000 */
[C---:B------:R-:W-:Y:S01]  /*49320*/  @!P0 LEA R249, R0.reuse, UR5, 0x2 ;  /* 0x0000000500f98c11 */ /* 0x040fe2000f8e10ff */
[----:B-----5:R0:W-:Y:S01]  /*49330*/  STL [R1+0x54c], R67 ;  /* 0x00054c4301007387 */ /* 0x0201e20000100800 */
[----:B------:R-:W-:-:S03]  /*49340*/  @!P0 LEA R247, R0, UR5, 0x2 ;  /* 0x0000000500f78c11 */ /* 0x000fc6000f8e10ff */
[----:B------:R-:W1:Y:S04]  /*49350*/  SHFL.DOWN PT, R251, R250, 0x10, 0x1f ;  /* 0x0a001f00fafb7f89 */ /* 0x000e6800000e0000 */
[----:B------:R-:W2:Y:S04]  /*49360*/  @!P0 LDL R249, [R249+0x4] ;  /* 0x00000400f9f98983 */ /* 0x000ea80000100800 */
[----:B0-----:R-:W3:Y:S04]  /*49370*/  @!P0 LDL R67, [R247+0x4] ;  /* 0x00000400f7438983 */ /* 0x001ee80000100800 */
[----:B------:R0:W-:Y:S04]  /*49380*/  STL [R1+0x55c], R71 ;  /* 0x00055c4701007387 */ /* 0x0001e80000100800 */
[----:B------:R4:W-:Y:S04]  /*49390*/  STL [R1+0x558], R70 ;  /* 0x0005584601007387 */ /* 0x0009e80000100800 */
[----:B------:R-:W-:Y:S01]  /*493a0*/  @!P0 LDS R248, [R3+0x8000] ;  /* 0x0080000003f88984 */ /* 0x000fe20000000800 */
[----:B-1----:R-:W-:-:S03]  /*493b0*/  FADD R250, R250, R251 ;  /* 0x000000fbfafa7221 */ /* 0x002fc60000000000 */
[----:B0-----:R-:W3:Y:S04]  /*493c0*/  @!P0 LDL R71, [R247+0x4] ;  /* 0x00000400f7478983 */ /* 0x001ee80000100800 */
[----:B------:R-:W0:Y:S04]  /*493d0*/  SHFL.DOWN PT, R251, R250, 0x8, 0x1f ;  /* 0x09001f00fafb7f89 */ /* 0x000e2800000e0000 */
[----:B----4-:R1:W4:Y:S04]  /*493e0*/  @!P0 LDL R70, [R247+0x4] ;  /* 0x00000400f7468983 */ /* 0x0103280000100800 */
        /* <DEDUP_REMOVED lines=9> */
[----:B------:R1:W4:Y:S01]  /*49480*/  @!P0 LDL R69, [R247+0x4] ;  /* 0x00000400f7458983 */ /* 0x0003220000100800 */
        /* <DEDUP_REMOVED lines=19> */
[----:B------:R2:W4:Y:S01]  /*495c0*/  @!P0 LDL R68, [R249+0x4] ;  /* 0x00000400f9448983 */ /* 0x0005220000100800 */
[----:B---3--:R-:W-:-:S03]  /*495d0*/  @!P0 ISETP.GE.AND P1, PT, R67, R250, PT ;  /* 0x000000fa4300820c */ /* 0x008fc60003f26270 */
[----:B------:R-:W3:Y:S01]  /*495e0*/  LDL.LU R250, [R1+0x404] ;  /* 0x0004040001fa7983 */ /* 0x000ee20000300800 */
[----:B-1----:R-:W-:-:S05]  /*495f0*/  FADD R246, R246, R251 ;  /* 0x000000fbf6f67221 */ /* 0x002fca0000000000 */
[----:B--2---:R-:W1:Y:S04]  /*49600*/  SHFL.DOWN PT, R249, R246, 0x2, 0x1f ;  /* 0x08401f00f6f97f89 */ /* 0x004e6800000e0000 */
[----:B------:R-:W2:Y:S04]  /*49610*/  SHFL.DOWN PT, R251, R4, 0x8, 0x1f ;  /* 0x09001f0004fb7f89 */ /* 0x000ea800000e0000 */
[----:B------:R-:W0:Y:S01]  /*49620*/  SHFL.DOWN PT, R248, R252, 0x10, 0x1f ;  /* 0x0a001f00fcf87f89 */ /* 0x000e2200000e0000 */
[----:B-1----:R-:W-:-:S05]  /*49630*/  FADD R246, R246, R249 ;  /* 0x000000f9f6f67221 */ /* 0x002fca0000000000 */
[----:B------:R-:W1:Y:S01]  /*49640*/  SHFL.DOWN PT, R249, R246, 0x1, 0x1f ;  /* 0x08201f00f6f97f89 */ /* 0x000e6200000e0000 */
[----:B--2---:R-:W-:-:S05]  /*49650*/  FADD R4, R4, R251 ;  /* 0x000000fb04047221 */ /* 0x004fca0000000000 */
[----:B------:R-:W2:Y:S01]  /*49660*/  SHFL.DOWN PT, R251, R4, 0x4, 0x1f ;  /* 0x08801f0004fb7f89 */ /* 0x000ea200000e0000 */
[----:B0-----:R-:W-:Y:S01]  /*49670*/  FADD R252, R252, R248 ;  /* 0x000000f8fcfc7221 */ /* 0x001fe20000000000 */
[----:B-1----:R-:W-:Y:S01]  /*49680*/  FADD R249, R246, R249 ;  /* 0x000000f9f6f97221 */ /* 0x002fe20000000000 */
[----:B------:R-:W-:-:S05]  /*49690*/  @!P0 LEA R246, R0, UR5, 0x2 ;  /* 0x0000000500f68c11 */ /* 0x000fca000f8e10ff */
[----:B------:R0:W3:Y:S01]  /*496a0*/  @!P0 LDL R67, [R246+0x4] ;  /* 0x00000400f6438983 */ /* 0x0000e20000100800 */
[----:B--2---:R-:W-:-:S03]  /*496b0*/  FADD R4, R4, R251 ;  /* 0x000000fb04047221 */ /* 0x004fc60000000000 */
[----:B------:R-:W1:Y:S04]  /*496c0*/  SHFL.DOWN PT, R251, R252, 0x8, 0x1f ;  /* 0x09001f00fcfb7f89 */ /* 0x000e6800000e0000 */
[----:B------:R-:W2:Y:S01]  /*496d0*/  SHFL.DOWN PT, R248, R4, 0x2, 0x1f ;  /* 0x08401f0004f87f89 */ /* 0x000ea200000e0000 */
[----:B------:R-:W-:Y:S01]  /*496e0*/  @!P0 FMUL R247, R249, R247 ;  /* 0x000000f7f9f78220 */ /* 0x000fe20000400000 */
[----:B0-----:R-:W-:-:S04]  /*496f0*/  @!P0 LEA R246, R0, R3, 0x9 ;  /* 0x0000000300f68211 */ /* 0x001fc800078e48ff */
[----:B------:R-:W-:-:S05]  /*49700*/  @!P0 FSEL R247, R247, -1.00000000000000000000e+09, !P1 ;  /* 0xce6e6b28f7f78808 */ /* 0x000fca0004800000 */
[----:B------:R0:W-:Y:S04]  /*49710*/  @!P0 STS [R246+0x4204], R247 ;  /* 0x004204f7f6008388 */ /* 0x0001e80000000800 */
[----:B------:R-:W-:Y:S01]  /*49720*/  @!P0 LDS R249, [R3+0x8008] ;  /* 0x0080080003f98984 */ /* 0x000fe20000000800 */
[----:B-1----:R-:W-:Y:S01]  /*49730*/  FADD R252, R252, R251 ;  /* 0x000000fbfcfc7221 */ /* 0x002fe20000000000 */
[----:B--2---:R-:W-:Y:S02]  /*49740*/  FADD R4, R4, R248 ;  /* 0x000000f804047221 */ /* 0x004fe40000000000 */
[----:B----4-:R-:W1:Y:S01]  /*49750*/  SHFL.DOWN PT, R246, R66, 0x10, 0x1f ;  /* 0x0a001f0042f67f89 */ /* 0x010e6200000e0000 */
[----:B0-----:R-:W0:Y:S03]  /*49760*/  @!P0 LDC R247, c[0x0][0x3a8] ;  /* 0x0000ea00fff78b82 */ /* 0x001e260000000800 */
[----:B------:R-:W2:Y:S04]  /*49770*/  SHFL.DOWN PT, R251, R4, 0x1, 0x1f ;  /* 0x08201f0004fb7f89 */ /* 0x000ea800000e0000 */
[----:B------:R-:W4:Y:S01]  /*49780*/  SHFL.DOWN PT, R248, R252, 0x4, 0x1f ;  /* 0x08801f00fcf87f89 */ /* 0x000f2200000e0000 */
[----:B-1----:R-:W-:Y:S01]  /*49790*/  FADD R246, R66, R246 ;  /* 0x000000f642f67221 */ /* 0x002fe20000000000 */
[----:B--2---:R-:W-:Y:S01]  /*497a0*/  FADD R251, R4, R251 ;  /* 0x000000fb04fb7221 */ /* 0x004fe20000000000 */
[----:B----4-:R-:W-:-:S03]  /*497b0*/  FADD R252, R252, R248 ;  /* 0x000000f8fcfc7221 */ /* 0x010fc60000000000 */
[----:B0-----:R-:W-:Y:S01]  /*497c0*/  @!P0 FMUL R247, R251, R247 ;  /* 0x000000f7fbf78220 */ /* 0x001fe20000400000 */
[----:B------:R-:W-:Y:S04]  /*497d0*/  SHFL.DOWN PT, R248, R246, 0x8, 0x1f ;  /* 0x09001f00f6f87f89 */ /* 0x000fe800000e0000 */
[----:B------:R-:W0:Y:S01]  /*497e0*/  SHFL.DOWN PT, R251, R252, 0x2, 0x1f ;  /* 0x08401f00fcfb7f89 */ /* 0x000e2200000e0000 */
[----:B------:R-:W-:Y:S02]  /*497f0*/  @!P0 LEA R4, R0, UR5, 0x2 ;  /* 0x0000000500048c11 */ /* 0x000fe4000f8e10ff */
[----:B------:R-:W-:Y:S02]  /*49800*/  @!P0 ISETP.GE.AND P1, PT, R71, R249, PT ;  /* 0x000000f94700820c */ /* 0x000fe40003f26270 */
[----:B------:R-:W5:Y:S02]  /*49810*/  LDL.LU R71, [R1+0x55c] ;  /* 0x00055c0001477983 */ /* 0x000f640000300800 */
[----:B------:R-:W-:-:S02]  /*49820*/  @!P0 FSEL R247, R247, -1.00000000000000000000e+09, !P1 ;  /* 0xce6e6b28f7f78808 */ /* 0x000fc40004800000 */
[----:B------:R1:W2:Y:S02]  /*49830*/  @!P0 LDL R66, [R4+0x4] ;  /* 0x0000040004428983 */ /* 0x0002a40000100800 */
[----:B-1----:R-:W-:-:S05]  /*49840*/  @!P0 IMAD R4, R0, 0x200, R3 ;  /* 0x0000020000048824 */ /* 0x002fca00078e0203 */
[----:B------:R1:W-:Y:S04]  /*49850*/  @!P0 STS [R4+0x4208], R247 ;  /* 0x004208f704008388 */ /* 0x0003e80000000800 */
[----:B------:R-:W-:Y:S01]  /*49860*/  @!P0 LDS R4, [R3+0x800c] ;  /* 0x00800c0003048984 */ /* 0x000fe20000000800 */
[----:B0-----:R-:W-:Y:S01]  /*49870*/  FADD R252, R252, R251 ;  /* 0x000000fbfcfc7221 */ /* 0x001fe20000000000 */
[----:B------:R-:W-:-:S04]  /*49880*/  FADD R246, R246, R248 ;  /* 0x000000f8f6f67221 */ /* 0x000fc80000000000 */
[----:B------:R-:W0:Y:S01]  /*49890*/  SHFL.DOWN PT, R251, R252, 0x1, 0x1f ;  /* 0x08201f00fcfb7f89 */ /* 0x000e2200000e0000 */
[----:B-1----:R-:W1:Y:S03]  /*498a0*/  @!P0 LDC R247, c[0x0][0x3a8] ;  /* 0x0000ea00fff78b82 */ /* 0x002e660000000800 */
[----:B------:R-:W4:Y:S01]  /*498b0*/  SHFL.DOWN PT, R248, R246, 0x4, 0x1f ;  /* 0x08801f00f6f87f89 */ /* 0x000f2200000e0000 */
[----:B0-----:R-:W-:Y:S01]  /*498c0*/  FADD R251, R252, R251 ;  /* 0x000000fbfcfb7221 */ /* 0x001fe20000000000 */
[----:B----4-:R-:W-:-:S03]  /*498d0*/  FADD R246, R246, R248 ;  /* 0x000000f8f6f67221 */ /* 0x010fc60000000000 */
[----:B-1----:R-:W-:Y:S01]  /*498e0*/  @!P0 FMUL R247, R251, R247 ;  /* 0x000000f7fbf78220 */ /* 0x002fe20000400000 */
[----:B------:R-:W-:Y:S01]  /*498f0*/  @!P0 LEA R252, R0, UR5, 0x2 ;  /* 0x0000000500fc8c11 */ /* 0x000fe2000f8e10ff */
[----:B------:R-:W0:Y:S01]  /*49900*/  SHFL.DOWN PT, R251, R246, 0x2, 0x1f ;  /* 0x08401f00f6fb7f89 */ /* 0x000e2200000e0000 */
[----:B------:R-:W-:-:S04]  /*49910*/  @!P0 ISETP.GE.AND P1, PT, R70, R4, PT ;  /* 0x000000044600820c */ /* 0x000fc80003f26270 */
[----:B------:R-:W4:Y:S01]  /*49920*/  @!P0 LDL R252, [R252+0x4] ;  /* 0x00000400fcfc8983 */ /* 0x000f220000100800 */
[----:B------:R-:W-:Y:S02]  /*49930*/  @!P0 FSEL R248, R247, -1.00000000000000000000e+09, !P1 ;  /* 0xce6e6b28f7f88808 */ /* 0x000fe40004800000 */
[----:B------:R-:W-:Y:S01]  /*49940*/  @!P0 LEA R247, R0, R3, 0x9 ;  /* 0x0000000300f78211 */ /* 0x000fe200078e48ff */
[----:B------:R-:W5:Y:S04]  /*49950*/  LDL.LU R70, [R1+0x558] ;  /* 0x0005580001467983 */ /* 0x000f680000300800 */
[----:B------:R1:W-:Y:S04]  /*49960*/  @!P0 STS [R247+0x420c], R248 ;  /* 0x00420cf8f7008388 */ /* 0x0003e80000000800 */
[----:B------:R-:W-:Y:S01]  /*49970*/  @!P0 LDS R248, [R3+0x8010] ;  /* 0x0080100003f88984 */ /* 0x000fe20000000800 */
[----:B-1----:R-:W1:Y:S01]  /*49980*/  @!P0 LDC R247, c[0x0][0x3a8] ;  /* 0x0000ea00fff78b82 */ /* 0x002e620000000800 */
[----:B0-----:R-:W-:-:S05]  /*49990*/  FADD R246, R246, R251 ;  /* 0x000000fbf6f67221 */ /* 0x001fca0000000000 */
[----:B------:R-:W-:Y:S04]  /*499a0*/  SHFL.DOWN PT, R251, R246, 0x1, 0x1f ;  /* 0x08201f00f6fb7f89 */ /* 0x000fe800000e0000 */
[----:B---3--:R-:W0:Y:S02]  /*499b0*/  SHFL.DOWN PT, R249, R250, 0x10, 0x1f ;  /* 0x0a001f00faf97f89 */ /* 0x008e2400000e0000 */
[----:B0-----:R-:W-:-:S05]  /*499c0*/  FADD R4, R250, R249 ;  /* 0x000000f9fa047221 */ /* 0x001fca0000000000 */
[----:B------:R-:W0:Y:S01]  /*499d0*/  SHFL.DOWN PT, R250, R4, 0x8, 0x1f ;  /* 0x09001f0004fa7f89 */ /* 0x000e2200000e0000 */
[----:B------:R-:W-:Y:S01]  /*499e0*/  FADD R251, R246, R251 ;  /* 0x000000fbf6fb7221 */ /* 0x000fe20000000000 */
[----:B0-----:R-:W-:Y:S02]  /*499f0*/  FADD R250, R4, R250 ;  /* 0x000000fa04fa7221 */ /* 0x001fe40000000000 */
[----:B------:R-:W0:Y:S04]  /*49a00*/  SHFL.DOWN PT, R4, R5, 0x10, 0x1f ;  /* 0x0a001f0005047f89 */ /* 0x000e2800000e0000 */
[----:B------:R-:W3:Y:S01]  /*49a10*/  SHFL.DOWN PT, R249, R250, 0x4, 0x1f ;  /* 0x08801f00faf97f89 */ /* 0x000ee200000e0000 */
[----:B------:R-:W-:Y:S01]  /*49a20*/  @!P0 LEA R246, R0, UR5, 0x2 ;  /* 0x0000000500f68c11 */ /* 0x000fe2000f8e10ff */
[----:B-1----:R-:W-:-:S05]  /*49a30*/  @!P0 FMUL R247, R251, R247 ;  /* 0x000000f7fbf78220 */ /* 0x002fca0000400000 */
[----:B------:R-:W4:Y:S01]  /*49a40*/  @!P0 LDL R246, [R246+0x4] ;  /* 0x00000400f6f68983 */ /* 0x000f220000100800 */
[----:B0-----:R-:W-:Y:S01]  /*49a50*/  FADD R4, R5, R4 ;  /* 0x0000000405047221 */ /* 0x001fe20000000000 */
[----:B---3--:R-:W-:-:S04]  /*49a60*/  FADD R250, R250, R249 ;  /* 0x000000f9fafa7221 */ /* 0x008fc80000000000 */
[----:B------:R-:W0:Y:S04]  /*49a70*/  SHFL.DOWN PT, R5, R4, 0x8, 0x1f ;  /* 0x09001f0004057f89 */ /* 0x000e2800000e0000 */
[----:B------:R-:W1:Y:S01]  /*49a80*/  SHFL.DOWN PT, R251, R250, 0x2, 0x1f ;  /* 0x08401f00fafb7f89 */ /* 0x000e6200000e0000 */
[----:B------:R-:W-:-:S03]  /*49a90*/  @!P0 ISETP.GE.AND P1, PT, R69, R248, PT ;  /* 0x000000f84500820c */ /* 0x000fc60003f26270 */
[----:B------:R-:W5:Y:S01]  /*49aa0*/  LDL.LU R69, [R1+0x554] ;  /* 0x0005540001457983 */ /* 0x000f620000300800 */
[----:B------:R-:W-:Y:S02]  /*49ab0*/  @!P0 FSEL R248, R247, -1.00000000000000000000e+09, !P1 ;  /* 0xce6e6b28f7f88808 */ /* 0x000fe40004800000 */
[----:B------:R-:W-:-:S05]  /*49ac0*/  @!P0 LEA R247, R0, R3, 0x9 ;  /* 0x0000000300f78211 */ /* 0x000fca00078e48ff */
[----:B------:R3:W-:Y:S04]  /*49ad0*/  @!P0 STS [R247+0x4210], R248 ;  /* 0x004210f8f7008388 */ /* 0x0007e80000000800 */
[----:B------:R-:W-:Y:S01]  /*49ae0*/  @!P0 LDS R248, [R3+0x8014] ;  /* 0x0080140003f88984 */ /* 0x000fe20000000800 */
[----:B0-----:R-:W-:-:S03]  /*49af0*/  FADD R4, R4, R5 ;  /* 0x0000000504047221 */ /* 0x001fc60000000000 */
[----:B------:R-:W0:Y:S01]  /*49b00*/  SHFL.DOWN PT, R5, R6, 0x10, 0x1f ;  /* 0x0a001f0006057f89 */ /* 0x000e2200000e0000 */
[----:B---3--:R-:W3:Y:S01]  /*49b10*/  @!P0 LDC R247, c[0x0][0x3a8] ;  /* 0x0000ea00fff78b82 */ /* 0x008ee20000000800 */
[----:B-1----:R-:W-:Y:S02]  /*49b20*/  FADD R250, R250, R251 ;  /* 0x000000fbfafa7221 */ /* 0x002fe40000000000 */
[----:B------:R-:W1:Y:S04]  /*49b30*/  SHFL.DOWN PT, R249, R4, 0x4, 0x1f ;  /* 0x08801f0004f97f89 */ /* 0x000e6800000e0000 */
[----:B------:R-:W1:Y:S01]  /*49b40*/  SHFL.DOWN PT, R251, R250, 0x1, 0x1f ;  /* 0x08201f00fafb7f89 */ /* 0x000e6200000e0000 */
[----:B0-----:R-:W-:Y:S01]  /*49b50*/  FADD R5, R6, R5 ;  /* 0x0000000506057221 */ /* 0x001fe20000000000 */
[----:B------:R-:W-:Y:S01]  /*49b60*/  @!P0 LEA R6, R0, UR5, 0x2 ;  /* 0x0000000500068c11 */ /* 0x000fe2000f8e10ff */
[----:B-1----:R-:W-:-:S05]  /*49b70*/  FADD R4, R4, R249 ;  /* 0x000000f904047221 */ /* 0x002fca0000000000 */
[----:B------:R-:W4:Y:S01]  /*49b80*/  @!P0 LDL R6, [R6+0x4] ;  /* 0x0000040006068983 */ /* 0x000f220000100800 */
[----:B------:R-:W-:Y:S01]  /*49b90*/  FADD R250, R250, R251 ;  /* 0x000000fbfafa7221 */ /* 0x000fe20000000000 */
[----:B------:R-:W-:Y:S02]  /*49ba0*/  @!P0 ISETP.GE.AND P1, PT, R68, R248, PT ;  /* 0x000000f84400820c */ /* 0x000fe40003f26270 */
[----:B------:R-:W0:Y:S01]  /*49bb0*/  SHFL.DOWN PT, R251, R4, 0x2, 0x1f ;  /* 0x08401f0004fb7f89 */ /* 0x000e2200000e0000 */
[----:B---3--:R-:W-:-:S03]  /*49bc0*/  @!P0 FMUL R247, R250, R247 ;  /* 0x000000f7faf78220 */ /* 0x008fc60000400000 */
[----:B------:R-:W1:Y:S02]  /*49bd0*/  SHFL.DOWN PT, R249, R5, 0x8, 0x1f ;  /* 0x09001f0005f97f89 */ /* 0x000e6400000e0000 */
[----:B------:R-:W-:Y:S02]  /*49be0*/  @!P0 FSEL R248, R247, -1.00000000000000000000e+09, !P1 ;  /* 0xce6e6b28f7f88808 */ /* 0x000fe40004800000 */
[----:B------:R-:W-:Y:S01]  /*49bf0*/  @!P0 LEA R247, R0, R3, 0x9 ;  /* 0x0000000300f78211 */ /* 0x000fe200078e48ff */
[----:B------:R-:W5:Y:S04]  /*49c00*/  LDL.LU R68, [R1+0x550] ;  /* 0x0005500001447983 */ /* 0x000f680000300800 */
[----:B------:R3:W-:Y:S04]  /*49c10*/  @!P0 STS [R247+0x4214], R248 ;  /* 0x004214f8f7008388 */ /* 0x0007e80000000800 */
[----:B------:R-:W2:Y:S01]  /*49c20*/  @!P0 LDS R248, [R3+0x8018] ;  /* 0x0080180003f88984 */ /* 0x000ea20000000800 */
[----:B---3--:R-:W3:Y:S01]  /*49c30*/  @!P0 LDC R247, c[0x0][0x3a8] ;  /* 0x0000ea00fff78b82 */ /* 0x008ee20000000800 */
[----:B0-----:R-:W-:-:S05]  /*49c40*/  FADD R4, R4, R251 ;  /* 0x000000fb04047221 */ /* 0x001fca0000000000 */
[----:B------:R-:W0:Y:S01]  /*49c50*/  SHFL.DOWN PT, R251, R4, 0x1, 0x1f ;  /* 0x08201f0004fb7f89 */ /* 0x000e2200000e0000 */
[----:B-1----:R-:W-:-:S03]  /*49c60*/  FADD R5, R5, R249 ;  /* 0x000000f905057221 */ /* 0x002fc60000000000 */
[----:B------:R-:W1:Y:S04]  /*49c70*/  SHFL.DOWN PT, R250, R7, 0x10, 0x1f ;  /* 0x0a001f0007fa7f89 */ /* 0x000e6800000e0000 */
[----:B------:R-:W1:Y:S01]  /*49c80*/  SHFL.DOWN PT, R249, R5, 0x4, 0x1f ;  /* 0x08801f0005f97f89 */ /* 0x000e6200000e0000 */
[----:B--2---:R-:W-:Y:S01]  /*49c90*/  @!P0 ISETP.GE.AND P1, PT, R67, R248, PT ;  /* 0x000000f84300820c */ /* 0x004fe20003f26270 */
[----:B0-----:R-:W-:Y:S01]  /*49ca0*/  FADD R248, R4, R251 ;  /* 0x000000fb04f87221 */ /* 0x001fe20000000000 */
[----:B------:R-:W-:Y:S01]  /*49cb0*/  @!P0 LEA R4, R0, UR5, 0x2 ;  /* 0x0000000500048c11 */ /* 0x000fe2000f8e10ff */
[----:B-1----:R-:W-:Y:S01]  /*49cc0*/  FADD R7, R7, R250 ;  /* 0x000000fa07077221 */ /* 0x002fe20000000000 */
[----:B------:R-:W-:Y:S01]  /*49cd0*/  FADD R5, R5, R249 ;  /* 0x000000f905057221 */ /* 0x000fe20000000000 */
[----:B---3--:R-:W-:Y:S01]  /*49ce0*/  @!P0 FMUL R248, R248, R247 ;  /* 0x000000f7f8f88220 */ /* 0x008fe20000400000 */
[----:B------:R-:W5:Y:S04]  /*49cf0*/  LDL.LU R67, [R1+0x54c] ;  /* 0x00054c0001437983 */ /* 0x000f680000300800 */
[----:B------:R0:W2:Y:S04]  /*49d00*/  @!P0 LDL R247, [R4+0x4] ;  /* 0x0000040004f78983 */ /* 0x0000a80000100800 */
[----:B------:R-:W1:Y:S04]  /*49d10*/  SHFL.DOWN PT, R251, R5, 0x2, 0x1f ;  /* 0x08401f0005fb7f89 */ /* 0x000e6800000e0000 */
[----:B------:R-:W3:Y:S01]  /*49d20*/  SHFL.DOWN PT, R250, R7, 0x8, 0x1f ;  /* 0x09001f0007fa7f89 */ /* 0x000ee200000e0000 */
[----:B------:R-:W-:Y:S01]  /*49d30*/  @!P0 FSEL R248, R248, -1.00000000000000000000e+09, !P1 ;  /* 0xce6e6b28f8f88808 */ /* 0x000fe20004800000 */
[----:B0-----:R-:W-:-:S05]  /*49d40*/  @!P0 IMAD R4, R0, 0x200, R3 ;  /* 0x0000020000048824 */ /* 0x001fca00078e0203 */
[----:B------:R0:W-:Y:S04]  /*49d50*/  @!P0 STS [R4+0x4218], R248 ;  /* 0x004218f804008388 */ /* 0x0001e80000000800 */
[----:B------:R-:W-:Y:S01]  /*49d60*/  @!P0 LDS R249, [R3+0x801c] ;  /* 0x00801c0003f98984 */ /* 0x000fe20000000800 */
[----:B0-----:R-:W0:Y:S01]  /*49d70*/  @!P0 LDC R248, c[0x0][0x3a8] ;  /* 0x0000ea00fff88b82 */ /* 0x001e220000000800 */
[----:B-1----:R-:W-:Y:S01]  /*49d80*/  FADD R5, R5, R251 ;  /* 0x000000fb05057221 */ /* 0x002fe20000000000 */
[----:B---3--:R-:W-:-:S04]  /*49d90*/  FADD R4, R7, R250 ;  /* 0x000000fa07047221 */ /* 0x008fc80000000000 */
[----:B------:R-:W1:Y:S04]  /*49da0*/  SHFL.DOWN PT, R251, R5, 0x1, 0x1f ;  /* 0x08201f0005fb7f89 */ /* 0x000e6800000e0000 */
[----:B------:R-:W3:Y:S04]  /*49db0*/  SHFL.DOWN PT, R7, R4, 0x4, 0x1f ;  /* 0x08801f0004077f89 */ /* 0x000ee800000e0000 */
[----:B------:R-:W0:Y:S01]  /*49dc0*/  SHFL.DOWN PT, R250, R8, 0x10, 0x1f ;  /* 0x0a001f0008fa7f89 */ /* 0x000e2200000e0000 */
[----:B-1----:R-:W-:Y:S01]  /*49dd0*/  FADD R251, R5, R251 ;  /* 0x000000fb05fb7221 */ /* 0x002fe20000000000 */
[----:B------:R-:W-:Y:S01]  /*49de0*/  @!P0 LEA R5, R0, UR5, 0x2 ;  /* 0x0000000500058c11 */ /* 0x000fe2000f8e10ff */
[----:B---3--:R-:W-:-:S02]  /*49df0*/  FADD R4, R4, R7 ;  /* 0x0000000704047221 */ /* 0x008fc40000000000 */
[----:B0-----:R-:W-:-:S03]  /*49e00*/  @!P0 FMUL R248, R251, R248 ;  /* 0x000000f8fbf88220 */ /* 0x001fc60000400000 */
[----:B------:R-:W3:Y:S01]  /*49e10*/  @!P0 LDL R5, [R5+0x4] ;  /* 0x0000040005058983 */ /* 0x000ee20000100800 */
[----:B------:R-:W-:-:S03]  /*49e20*/  FADD R8, R8, R250 ;  /* 0x000000fa08087221 */ /* 0x000fc60000000000 */
        /* <DEDUP_REMOVED lines=8> */
[----:B0-----:R-:W-:Y:S01]  /*49eb0*/  FADD R4, R4, R251 ;  /* 0x000000fb04047221 */ /* 0x001fe20000000000 */
[----:B------:R-:W0:Y:S01]  /*49ec0*/  @!P0 LDC R248, c[0x0][0x3a8] ;  /* 0x0000ea00fff88b82 */ /* 0x000e220000000800 */
[----:B-1----:R-:W-:-:S03]  /*49ed0*/  FADD R8, R8, R250 ;  /* 0x000000fa08087221 */ /* 0x002fc60000000000 */
[----:B------:R-:W1:Y:S04]  /*49ee0*/  SHFL.DOWN PT, R251, R4, 0x1, 0x1f ;  /* 0x08201f0004fb7f89 */ /* 0x000e6800000e0000 */
[----:B------:R-:W1:Y:S04]  /*49ef0*/  SHFL.DOWN PT, R249, R8, 0x4, 0x1f ;  /* 0x08801f0008f97f89 */ /* 0x000e6800000e0000 */
[----:B------:R-:W4:Y:S01]  /*49f00*/  SHFL.DOWN PT, R250, R9, 0x10, 0x1f ;  /* 0x0a001f0009fa7f89 */ /* 0x000f2200000e0000 */
[----:B-1----:R-:W-:Y:S01]  /*49f10*/  FADD R4, R4, R251 ;  /* 0x000000fb04047221 */ /* 0x002fe20000000000 */
[----:B------:R-:W-:-:S03]  /*49f20*/  FADD R8, R8, R249 ;  /* 0x000000f908087221 */ /* 0x000fc60000000000 */
[----:B0-----:R-:W-:Y:S01]  /*49f30*/  @!P0 FMUL R4, R4, R248 ;  /* 0x000000f804048220 */ /* 0x001fe20000400000 */
[----:B----4-:R-:W-:Y:S01]  /*49f40*/  @!P0 ISETP.GE.AND P1, PT, R252, R7, PT ;  /* 0x00000007fc00820c */ /* 0x010fe20003f26270 */
[----:B------:R-:W-:Y:S01]  /*49f50*/  FADD R9, R9, R250 ;  /* 0x000000fa09097221 */ /* 0x000fe20000000000 */
[----:B------:R-:W-:Y:S01]  /*49f60*/  @!P0 LEA R7, R0, UR5, 0x2 ;  /* 0x0000000500078c11 */ /* 0x000fe2000f8e10ff */
[----:B------:R-:W0:Y:S01]  /*49f70*/  SHFL.DOWN PT, R251, R8, 0x2, 0x1f ;  /* 0x08401f0008fb7f89 */ /* 0x000e2200000e0000 */
[----:B------:R-:W-:Y:S02]  /*49f80*/  @!P0 FSEL R4, R4, -1.00000000000000000000e+09, !P1 ;  /* 0xce6e6b2804048808 */ /* 0x000fe40004800000 */
[----:B------:R-:W-:Y:S01]  /*49f90*/  @!P0 LEA R248, R0, R3, 0x9 ;  /* 0x0000000300f88211 */ /* 0x000fe200078e48ff */
[----:B------:R-:W1:Y:S04]  /*49fa0*/  SHFL.DOWN PT, R249, R9, 0x8, 0x1f ;  /* 0x09001f0009f97f89 */ /* 0x000e6800000e0000 */
[----:B------:R-:W4:Y:S04]  /*49fb0*/  @!P0 LDL R7, [R7+0x4] ;  /* 0x0000040007078983 */ /* 0x000f280000100800 */
[----:B------:R0:W-:Y:S04]  /*49fc0*/  @!P0 STS [R248+0x4220], R4 ;  /* 0x00422004f8008388 */ /* 0x0001e80000000800 */
[----:B------:R-:W1:Y:S01]  /*49fd0*/  @!P0 LDS R4, [R3+0x8024] ;  /* 0x0080240003048984 */ /* 0x000e620000000800 */
[----:B0-----:R-:W0:Y:S01]  /*49fe0*/  @!P0 LDC R248, c[0x0][0x3a8] ;  /* 0x0000ea00fff88b82 */ /* 0x001e220000000800 */
[----:B------:R-:W-:Y:S01]  /*49ff0*/  FADD R8, R8, R251 ;  /* 0x000000fb08087221 */ /* 0x000fe20000000000 */
[----:B-1----:R-:W-:-:S04]  /*4a000*/  FADD R9, R9, R249 ;  /* 0x000000f909097221 */ /* 0x002fc80000000000 */
[----:B------:R-:W1:Y:S04]  /*4a010*/  SHFL.DOWN PT, R251, R8, 0x1, 0x1f ;  /* 0x08201f0008fb7f89 */ /* 0x000e6800000e0000 */
[----:B------:R-:W1:Y:S04]  /*4a020*/  SHFL.DOWN PT, R249, R10, 0x10, 0x1f ;  /* 0x0a001f000af97f89 */ /* 0x000e6800000e0000 */
[----:B------:R-:W1:Y:S01]  /*4a030*/  SHFL.DOWN PT, R250, R9, 0x4, 0x1f ;  /* 0x08801f0009fa7f89 */ /* 0x000e6200000e0000 */
[----:B------:R-:W-:Y:S02]  /*4a040*/  @!P0 ISETP.GE.AND P1, PT, R246, R4, PT ;  /* 0x00000004f600820c */ /* 0x000fe40003f26270 */
[----:B------:R-:W-:Y:S01]  /*4a050*/  @!P0 LEA R4, R0, UR5, 0x2 ;  /* 0x0000000500048c11 */ /* 0x000fe2000f8e10ff */
[----:B-1----:R-:W-:Y:S01]  /*4a060*/  FADD R8, R8, R251 ;  /* 0x000000fb08087221 */ /* 0x002fe20000000000 */
[----:B------:R-:W-:Y:S01]  /*4a070*/  FADD R10, R10, R249 ;  /* 0x000000f90a0a7221 */ /* 0x000fe20000000000 */
[----:B------:R-:W-:-:S02]  /*4a080*/  FADD R9, R9, R250 ;  /* 0x000000fa09097221 */ /* 0x000fc40000000000 */
[----:B0-----:R-:W-:Y:S01]  /*4a090*/  @!P0 FMUL R246, R8, R248 ;  /* 0x000000f808f68220 */ /* 0x001fe20000400000 */
[----:B------:R-:W4:Y:S01]  /*4a0a0*/  @!P0 LDL R4, [R4+0x4] ;  /* 0x0000040004048983 */ /* 0x000f220000100800 */
[----:B------:R-:W-:-:S03]  /*4a0b0*/  @!P0 LEA R8, R0, R3, 0x9 ;  /* 0x0000000300088211 */ /* 0x000fc600078e48ff */
[----:B------:R-:W0:Y:S01]  /*4a0c0*/  SHFL.DOWN PT, R248, R10, 0x8, 0x1f ;  /* 0x09001f000af87f89 */ /* 0x000e2200000e0000 */
[----:B------:R-:W-:-:S03]  /*4a0d0*/  @!P0 FSEL R246, R246, -1.00000000000000000000e+09, !P1 ;  /* 0xce6e6b28f6f68808 */ /* 0x000fc60004800000 */
[----:B------:R-:W1:Y:S04]  /*4a0e0*/  SHFL.DOWN PT, R251, R9, 0x2, 0x1f ;  /* 0x08401f0009fb7f89 */ /* 0x000e6800000e0000 */
[----:B------:R0:W-:Y:S04]  /*4a0f0*/  @!P0 STS [R8+0x4224], R246 ;  /* 0x004224f608008388 */ /* 0x0001e80000000800 */
[----:B------:R-:W2:Y:S01]  /*4a100*/  @!P0 LDS R8, [R3+0x8028] ;  /* 0x0080280003088984 */ /* 0x000ea20000000800 */
[----:B0-----:R-:W0:Y:S01]  /*4a110*/  @!P0 LDC R246, c[0x0][0x3a8] ;  /* 0x0000ea00fff68b82 */ /* 0x001e220000000800 */
[----:B------:R-:W-:Y:S01]  /*4a120*/  FADD R10, R10, R248 ;  /* 0x000000f80a0a7221 */ /* 0x000fe20000000000 */
[----:B-1----:R-:W-:-:S04]  /*4a130*/  FADD R9, R9, R251 ;  /* 0x000000fb09097221 */ /* 0x002fc80000000000 */
[----:B------:R-:W1:Y:S04]  /*4a140*/  SHFL.DOWN PT, R248, R10, 0x4, 0x1f ;  /* 0x08801f000af87f89 */ /* 0x000e6800000e0000 */
[----:B------:R-:W1:Y:S04]  /*4a150*/  SHFL.DOWN PT, R251, R9, 0x1, 0x1f ;  /* 0x08201f0009fb7f89 */ /* 0x000e6800000e0000 */
[----:B------:R-:W0:Y:S01]  /*4a160*/  SHFL.DOWN PT, R249, R11, 0x10, 0x1f ;  /* 0x0a001f000bf97f89 */ /* 0x000e2200000e0000 */
[----:B--2---:R-:W-:Y:S02]  /*4a170*/  @!P0 ISETP.GE.AND P1, PT, R6, R8, PT ;  /* 0x000000080600820c */ /* 0x004fe40003f26270 */
[----:B------:R-:W-:Y:S01]  /*4a180*/  @!P0 LEA R6, R0, UR5, 0x2 ;  /* 0x0000000500068c11 */ /* 0x000fe2000f8e10ff */
[----:B-1----:R-:W-:Y:S01]  /*4a190*/  FADD R10, R10, R248 ;  /* 0x000000f80a0a7221 */ /* 0x002fe20000000000 */
[----:B------:R-:W-:-:S04]  /*4a1a0*/  FADD R8, R9, R251 ;  /* 0x000000fb09087221 */ /* 0x000fc80000000000 */
[----:B------:R-:W2:Y:S01]  /*4a1b0*/  @!P0 LDL R6, [R6+0x4] ;  /* 0x0000040006068983 */ /* 0x000ea20000100800 */
[----:B0-----:R-:W-:-:S03]  /*4a1c0*/  @!P0 FMUL R8, R8, R246 ;  /* 0x000000f608088220 */ /* 0x001fc60000400000 */
[----:B------:R-:W0:Y:S01]  /*4a1d0*/  SHFL.DOWN PT, R251, R10, 0x2, 0x1f ;  /* 0x08401f000afb7f89 */ /* 0x000e2200000e0000 */
[----:B------:R-:W-:Y:S01]  /*4a1e0*/  @!P0 IMAD R9, R0, 0x200, R3 ;  /* 0x0000020000098824 */ /* 0x000fe200078e0203 */
[----:B------:R-:W-:Y:S01]  /*4a1f0*/  @!P0 FSEL R8, R8, -1.00000000000000000000e+09, !P1 ;  /* 0xce6e6b2808088808 */ /* 0x000fe20004800000 */
[----:B------:R-:W-:-:S04]  /*4a200*/  FADD R11, R11, R249 ;  /* 0x000000f90b0b7221 */ /* 0x000fc80000000000 */
[----:B------:R1:W-:Y:S04]  /*4a210*/  @!P0 STS [R9+0x4228], R8 ;  /* 0x0042280809008388 */ /* 0x0003e80000000800 */
[----:B------:R-:W-:Y:S04]  /*4a220*/  @!P0 LDS R8, [R3+0x802c] ;  /* 0x00802c0003088984 */ /* 0x000fe80000000800 */
[----:B------:R-:W0:Y:S01]  /*4a230*/  SHFL.DOWN PT, R246, R11, 0x8, 0x1f ;  /* 0x09001f000bf67f89 */ /* 0x000e2200000e0000 */
[----:B-1----:R-:W1:Y:S01]  /*4a240*/  @!P0 LDC R9, c[0x0][0x3a8] ;  /* 0x0000ea00ff098b82 */ /* 0x002e620000000800 */
[----:B0-----:R-:W-:-:S05]  /*4a250*/  FADD R10, R10, R251 ;  /* 0x000000fb0a0a7221 */ /* 0x001fca0000000000 */
[----:B------:R-:W0:Y:S04]  /*4a260*/  SHFL.DOWN PT, R251, R10, 0x1, 0x1f ;  /* 0x08201f000afb7f89 */ /* 0x000e2800000e0000 */
[----:B------:R-:W1:Y:S01]  /*4a270*/  SHFL.DOWN PT, R248, R12, 0x10, 0x1f ;  /* 0x0a001f000cf87f89 */ /* 0x000e6200000e0000 */
[----:B------:R-:W-:-:S05]  /*4a280*/  FADD R11, R11, R246 ;  /* 0x000000f60b0b7221 */ /* 0x000fca0000000000 */
[----:B------:R-:W1:Y:S01]  /*4a290*/  SHFL.DOWN PT, R246, R11, 0x4, 0x1f ;  /* 0x08801f000bf67f89 */ /* 0x000e6200000e0000 */
[----:B------:R-:W-:Y:S01]  /*4a2a0*/  @!P0 ISETP.GE.AND P1, PT, R247, R8, PT ;  /* 0x00000008f700820c */ /* 0x000fe20003f26270 */
[----:B0-----:R-:W-:Y:S01]  /*4a2b0*/  FADD R10, R10, R251 ;  /* 0x000000fb0a0a7221 */ /* 0x001fe20000000000 */
[----:B------:R-:W-:-:S03]  /*4a2c0*/  @!P0 LEA R8, R0, UR5, 0x2 ;  /* 0x0000000500088c11 */ /* 0x000fc6000f8e10ff */
[----:B-1----:R-:W-:Y:S02]  /*4a2d0*/  @!P0 FMUL R10, R10, R9 ;  /* 0x000000090a0a8220 */ /* 0x002fe40000400000 */
[----:B------:R0:W2:Y:S01]  /*4a2e0*/  @!P0 LDL R9, [R8+0x4] ;  /* 0x0000040008098983 */ /* 0x0000a20000100800 */
[----:B------:R-:W-:Y:S01]  /*4a2f0*/  FADD R12, R12, R248 ;  /* 0x000000f80c0c7221 */ /* 0x000fe20000000000 */
[----:B------:R-:W-:-:S04]  /*4a300*/  FADD R11, R11, R246 ;  /* 0x000000f60b0b7221 */ /* 0x000fc80000000000 */
[----:B------:R-:W1:Y:S04]  /*4a310*/  SHFL.DOWN PT, R246, R12, 0x8, 0x1f ;  /* 0x09001f000cf67f89 */ /* 0x000e6800000e0000 */
[----:B------:R-:W3:Y:S01]  /*4a320*/  SHFL.DOWN PT, R251, R11, 0x2, 0x1f ;  /* 0x08401f000bfb7f89 */ /* 0x000ee200000e0000 */
[----:B------:R-:W-:Y:S02]  /*4a330*/  @!P0 FSEL R10, R10, -1.00000000000000000000e+09, !P1 ;  /* 0xce6e6b280a0a8808 */ /* 0x000fe40004800000 */
[----:B0-----:R-:W-:-:S05]  /*4a340*/  @!P0 LEA R8, R0, R3, 0x9 ;  /* 0x0000000300088211 */ /* 0x001fca00078e48ff */
[----:B------:R0:W-:Y:S04]  /*4a350*/  @!P0 STS [R8+0x422c], R10 ;  /* 0x00422c0a08008388 */ /* 0x0001e80000000800 */
[----:B------:R-:W-:Y:S04]  /*4a360*/  @!P0 LDS R8, [R3+0x8030] ;  /* 0x0080300003088984 */ /* 0x000fe80000000800 */
[----:B------:R-:W3:Y:S01]  /*4a370*/  SHFL.DOWN PT, R247, R13, 0x10, 0x1f ;  /* 0x0a001f000df77f89 */ /* 0x000ee200000e0000 */
[----:B0-----:R-:W0:Y:S01]  /*4a380*/  @!P0 LDC R10, c[0x0][0x3a8] ;  /* 0x0000ea00ff0a8b82 */ /* 0x001e220000000800 */
[----:B-1----:R-:W-:Y:S01]  /*4a390*/  FADD R12, R12, R246 ;  /* 0x000000f60c0c7221 */ /* 0x002fe20000000000 */
[----:B---3--:R-:W-:-:S04]  /*4a3a0*/  FADD R11, R11, R251 ;  /* 0x000000fb0b0b7221 */ /* 0x008fc80000000000 */
[----:B------:R-:W1:Y:S04]  /*4a3b0*/  SHFL.DOWN PT, R246, R12, 0x4, 0x1f ;  /* 0x08801f000cf67f89 */ /* 0x000e6800000e0000 */
[----:B------:R-:W3:Y:S01]  /*4a3c0*/  SHFL.DOWN PT, R251, R11, 0x1, 0x1f ;  /* 0x08201f000bfb7f89 */ /* 0x000ee200000e0000 */
[----:B------:R-:W-:Y:S01]  /*4a3d0*/  FADD R13, R13, R247 ;  /* 0x000000f70d0d7221 */ /* 0x000fe20000000000 */
[----:B-1----:R-:W-:Y:S01]  /*4a3e0*/  FADD R12, R12, R246 ;  /* 0x000000f60c0c7221 */ /* 0x002fe20000000000 */
[----:B------:R-:W-:Y:S01]  /*4a3f0*/  @!P0 ISETP.GE.AND P1, PT, R5, R8, PT ;  /* 0x000000080500820c */ /* 0x000fe20003f26270 */
[----:B---3--:R-:W-:Y:S01]  /*4a400*/  FADD R5, R11, R251 ;  /* 0x000000fb0b057221 */ /* 0x008fe20000000000 */
[----:B------:R-:W-:Y:S01]  /*4a410*/  @!P0 LEA R8, R0, UR5, 0x2 ;  /* 0x0000000500088c11 */ /* 0x000fe2000f8e10ff */
[----:B------:R-:W1:Y:S04]  /*4a420*/  SHFL.DOWN PT, R11, R13, 0x8, 0x1f ;  /* 0x09001f000d0b7f89 */ /* 0x000e6800000e0000 */
[----:B------:R-:W3:Y:S01]  /*4a430*/  SHFL.DOWN PT, R251, R12, 0x2, 0x1f ;  /* 0x08401f000cfb7f89 */ /* 0x000ee200000e0000 */
[----:B0-----:R-:W-:-:S03]  /*4a440*/  @!P0 FMUL R5, R5, R10 ;  /* 0x0000000a05058220 */ /* 0x001fc60000400000 */
[----:B------:R0:W2:Y:S02]  /*4a450*/  @!P0 LDL R10, [R8+0x4] ;  /* 0x00000400080a8983 */ /* 0x0000a40000100800 */
[----:B------:R-:W-:Y:S02]  /*4a460*/  @!P0 FSEL R5, R5, -1.00000000000000000000e+09, !P1 ;  /* 0xce6e6b2805058808 */ /* 0x000fe40004800000 */
[----:B0-----:R-:W-:-:S05]  /*4a470*/  @!P0 LEA R8, R0, R3, 0x9 ;  /* 0x0000000300088211 */ /* 0x001fca00078e48ff */
[----:B------:R0:W-:Y:S04]  /*4a480*/  @!P0 STS [R8+0x4230], R5 ;  /* 0x0042300508008388 */ /* 0x0001e80000000800 */
[----:B------:R-:W-:Y:S01]  /*4a490*/  @!P0 LDS R5, [R3+0x8034] ;  /* 0x0080340003058984 */ /* 0x000fe20000000800 */
[----:B-1----:R-:W-:Y:S01]  /*4a4a0*/  FADD R11, R13, R11 ;  /* 0x0000000b0d0b7221 */ /* 0x002fe20000000000 */
[----:B---3--:R-:W-:-:S04]  /*4a4b0*/  FADD R12, R12, R251 ;  /* 0x000000fb0c0c7221 */ /* 0x008fc80000000000 */
[----:B------:R-:W1:Y:S01]  /*4a4c0*/  SHFL.DOWN PT, R13, R11, 0x4, 0x1f ;  /* 0x08801f000b0d7f89 */ /* 0x000e6200000e0000 */
[----:B0-----:R-:W0:Y:S03]  /*4a4d0*/  @!P0 LDC R8, c[0x0][0x3a8] ;  /* 0x0000ea00ff088b82 */ /* 0x001e260000000800 */
[----:B------:R-:W3:Y:S04]  /*4a4e0*/  SHFL.DOWN PT, R251, R12, 0x1, 0x1f ;  /* 0x08201f000cfb7f89 */ /* 0x000ee800000e0000 */
[----:B------:R-:W3:Y:S01]  /*4a4f0*/  SHFL.DOWN PT, R246, R14, 0x10, 0x1f ;  /* 0x0a001f000ef67f89 */ /* 0x000ee200000e0000 */
[----:B-1----:R-:W-:Y:S01]  /*4a500*/  FADD R11, R11, R13 ;  /* 0x0000000d0b0b7221 */ /* 0x002fe20000000000 */
[----:B---3--:R-:W-:-:S04]  /*4a510*/  FADD R12, R12, R251 ;  /* 0x000000fb0c0c7221 */ /* 0x008fc80000000000 */
[----:B------:R-:W1:Y:S01]  /*4a520*/  SHFL.DOWN PT, R251, R11, 0x2, 0x1f ;  /* 0x08401f000bfb7f89 */ /* 0x000e6200000e0000 */
[----:B------:R-:W-:Y:S01]  /*4a530*/  FADD R14, R14, R246 ;  /* 0x000000f60e0e7221 */ /* 0x000fe20000000000 */
[----:B0-----:R-:W-:Y:S01]  /*4a540*/  @!P0 FMUL R8, R12, R8 ;  /* 0x000000080c088220 */ /* 0x001fe20000400000 */
[----:B----4-:R-:W-:Y:S02]  /*4a550*/  @!P0 ISETP.GE.AND P1, PT, R7, R5, PT ;  /* 0x000000050700820c */ /* 0x010fe40003f26270 */
[----:B------:R-:W-:Y:S01]  /*4a560*/  @!P0 LEA R7, R0, UR5, 0x2 ;  /* 0x0000000500078c11 */ /* 0x000fe2000f8e10ff */
[----:B------:R-:W0:Y:S01]  /*4a570*/  SHFL.DOWN PT, R12, R14, 0x8, 0x1f ;  /* 0x09001f000e0c7f89 */ /* 0x000e2200000e0000 */
[----:B------:R-:W-:Y:S02]  /*4a580*/  @!P0 FSEL R8, R8, -1.00000000000000000000e+09, !P1 ;  /* 0xce6e6b2808088808 */ /* 0x000fe40004800000 */
[----:B------:R-:W-:Y:S02]  /*4a590*/  @!P0 LEA R5, R0, R3, 0x9 ;  /* 0x0000000300058211 */ /* 0x000fe400078e48ff */
[----:B------:R-:W3:Y:S04]  /*4a5a0*/  @!P0 LDL R7, [R7+0x4] ;  /* 0x0000040007078983 */ /* 0x000ee80000100800 */
[----:B------:R4:W-:Y:S04]  /*4a5b0*/  @!P0 STS [R5+0x4234], R8 ;  /* 0x0042340805008388 */ /* 0x0009e80000000800 */
[----:B------:R-:W0:Y:S01]  /*4a5c0*/  @!P0 LDS R5, [R3+0x8038] ;  /* 0x0080380003058984 */ /* 0x000e220000000800 */
[----:B-1----:R-:W-:Y:S01]  /*4a5d0*/  FADD R11, R11, R251 ;  /* 0x000000fb0b0b7221 */ /* 0x002fe20000000000 */
[----:B----4-:R-:W1:Y:S04]  /*4a5e0*/  @!P0 LDC R8, c[0x0][0x3a8] ;  /* 0x0000ea00ff088b82 */ /* 0x010e680000000800 */
[----:B------:R-:W4:Y:S01]  /*4a5f0*/  SHFL.DOWN PT, R251, R11, 0x1, 0x1f ;  /* 0x08201f000bfb7f89 */ /* 0x000f2200000e0000 */
[----:B0-----:R-:W-:-:S05]  /*4a600*/  FADD R14, R14, R12 ;  /* 0x0000000c0e0e7221 */ /* 0x001fca0000000000 */
[----:B------:R-:W0:Y:S04]  /*4a610*/  SHFL.DOWN PT, R12, R14, 0x4, 0x1f ;  /* 0x08801f000e0c7f89 */ /* 0x000e2800000e0000 */
[----:B------:R-:W1:Y:S01]  /*4a620*/  SHFL.DOWN PT, R13, R15, 0x10, 0x1f ;  /* 0x0a001f000f0d7f89 */ /* 0x000e6200000e0000 */
[----:B------:R-:W-:Y:S01]  /*4a630*/  @!P0 ISETP.GE.AND P1, PT, R4, R5, PT ;  /* 0x000000050400820c */ /* 0x000fe20003f26270 */
[----:B----4-:R-:W-:Y:S01]  /*4a640*/  FADD R4, R11, R251 ;  /* 0x000000fb0b047221 */ /* 0x010fe20000000000 */
[----:B------:R-:W-:Y:S01]  /*4a650*/  @!P0 LEA R5, R0, UR5, 0x2 ;  /* 0x0000000500058c11 */ /* 0x000fe2000f8e10ff */
[----:B0-----:R-:W-:Y:S02]  /*4a660*/  FADD R14, R14, R12 ;  /* 0x0000000c0e0e7221 */ /* 0x001fe40000000000 */
[----:B-1----:R-:W-:-:S02]  /*4a670*/  @!P0 FMUL R4, R4, R8 ;  /* 0x0000000804048220 */ /* 0x002fc40000400000 */
[----:B------:R0:W4:Y:S03]  /*4a680*/  @!P0 LDL R8, [R5+0x4] ;  /* 0x0000040005088983 */ /* 0x0001260000100800 */
[----:B------:R-:W-:Y:S01]  /*4a690*/  @!P0 FSEL R4, R4, -1.00000000000000000000e+09, !P1 ;  /* 0xce6e6b2804048808 */ /* 0x000fe20004800000 */
[----:B------:R-:W1:Y:S01]  /*4a6a0*/  SHFL.DOWN PT, R251, R14, 0x2, 0x1f ;  /* 0x08401f000efb7f89 */ /* 0x000e6200000e0000 */
[----:B0-----:R-:W-:Y:S02]  /*4a6b0*/  @!P0 IMAD R5, R0, 0x200, R3 ;  /* 0x0000020000058824 */ /* 0x001fe400078e0203 */
[----:B------:R-:W-:-:S03]  /*4a6c0*/  FADD R15, R15, R13 ;  /* 0x0000000d0f0f7221 */ /* 0x000fc60000000000 */
[----:B------:R0:W-:Y:S04]  /*4a6d0*/  @!P0 STS [R5+0x4238], R4 ;  /* 0x0042380405008388 */ /* 0x0001e80000000800 */
[----:B------:R-:W-:Y:S04]  /*4a6e0*/  @!P0 LDS R4, [R3+0x803c] ;  /* 0x00803c0003048984 */ /* 0x000fe80000000800 */
[----:B------:R-:W2:Y:S01]  /*4a6f0*/  SHFL.DOWN PT, R11, R15, 0x8, 0x1f ;  /* 0x09001f000f0b7f89 */ /* 0x000ea200000e0000 */
[----:B0-----:R-:W0:Y:S01]  /*4a700*/  @!P0 LDC R5, c[0x0][0x3a8] ;  /* 0x0000ea00ff058b82 */ /* 0x001e220000000800 */
[----:B-1----:R-:W-:-:S05]  /*4a710*/  FADD R14, R14, R251 ;  /* 0x000000fb0e0e7221 */ /* 0x002fca0000000000 */
[----:B------:R-:W1:Y:S01]  /*4a720*/  SHFL.DOWN PT, R251, R14, 0x1, 0x1f ;  /* 0x08201f000efb7f89 */ /* 0x000e6200000e0000 */
[----:B--2---:R-:W-:-:S05]  /*4a730*/  FADD R11, R15, R11 ;  /* 0x0000000b0f0b7221 */ /* 0x004fca0000000000 */
[----:B------:R-:W2:Y:S04]  /*4a740*/  SHFL.DOWN PT, R12, R11, 0x4, 0x1f ;  /* 0x08801f000b0c7f89 */ /* 0x000ea800000e0000 */
[----:B------:R-:W2:Y:S01]  /*4a750*/  SHFL.DOWN PT, R13, R16, 0x10, 0x1f ;  /* 0x0a001f00100d7f89 */ /* 0x000ea200000e0000 */
[----:B------:R-:W-:Y:S02]  /*4a760*/  @!P0 ISETP.GE.AND P1, PT, R6, R4, PT ;  /* 0x000000040600820c */ /* 0x000fe40003f26270 */
[----:B------:R-:W-:Y:S01]  /*4a770*/  @!P0 LEA R4, R0, UR5, 0x2 ;  /* 0x0000000500048c11 */ /* 0x000fe2000f8e10ff */
[----:B-1----:R-:W-:-:S05]  /*4a780*/  FADD R14, R14, R251 ;  /* 0x000000fb0e0e7221 */ /* 0x002fca0000000000 */
[----:B------:R-:W4:Y:S01]  /*4a790*/  @!P0 LDL R4, [R4+0x4] ;  /* 0x0000040004048983 */ /* 0x000f220000100800 */
[----:B0-----:R-:W-:Y:S01]  /*4a7a0*/  @!P0 FMUL R5, R14, R5 ;  /* 0x000000050e058220 */ /* 0x001fe20000400000 */
[----:B------:R-:W-:-:S04]  /*4a7b0*/  @!P0 LEA R6, R0, R3, 0x9 ;  /* 0x0000000300068211 */ /* 0x000fc800078e48ff */
[----:B------:R-:W-:Y:S01]  /*4a7c0*/  @!P0 FSEL R5, R5, -1.00000000000000000000e+09, !P1 ;  /* 0xce6e6b2805058808 */ /* 0x000fe20004800000 */
[----:B--2---:R-:W-:-:S04]  /*4a7d0*/  FADD R11, R11, R12 ;  /* 0x0000000c0b0b7221 */ /* 0x004fc80000000000 */
[----:B------:R0:W-:Y:S01]  /*4a7e0*/  @!P0 STS [R6+0x423c], R5 ;  /* 0x00423c0506008388 */ /* 0x0001e20000000800 */
[----:B------:R-:W-:-:S03]  /*4a7f0*/  FADD R16, R16, R13 ;  /* 0x0000000d10107221 */ /* 0x000fc60000000000 */
[----:B------:R-:W-:Y:S04]  /*4a800*/  @!P0 LDS R5, [R3+0x8040] ;  /* 0x0080400003058984 */ /* 0x000fe80000000800 */
[----:B------:R-:W1:Y:S01]  /*4a810*/  SHFL.DOWN PT, R251, R11, 0x2, 0x1f ;  /* 0x08401f000bfb7f89 */ /* 0x000e6200000e0000 */
[----:B0-----:R-:W0:Y:S03]  /*4a820*/  @!P0 LDC R6, c[0x0][0x3a8] ;  /* 0x0000ea00ff068b82 */ /* 0x001e260000000800 */
[----:B------:R-:W2:Y:S04]  /*4a830*/  SHFL.DOWN PT, R12, R16, 0x8, 0x1f ;  /* 0x09001f00100c7f89 */ /* 0x000ea800000e0000 */
[----:B------:R-:W2:Y:S01]  /*4a840*/  SHFL.DOWN PT, R13, R17, 0x10, 0x1f ;  /* 0x0a001f00110d7f89 */ /* 0x000ea200000e0000 */
[----:B-1----:R-:W-:Y:S01]  /*4a850*/  FADD R11, R11, R251 ;  /* 0x000000fb0b0b7221 */ /* 0x002fe20000000000 */
[----:B--2---:R-:W-:-:S04]  /*4a860*/  FADD R16, R16, R12 ;  /* 0x0000000c10107221 */ /* 0x004fc80000000000 */
[----:B------:R-:W1:Y:S04]  /*4a870*/  SHFL.DOWN PT, R251, R11, 0x1, 0x1f ;  /* 0x08201f000bfb7f89 */ /* 0x000e6800000e0000 */
[----:B------:R-:W2:Y:S01]  /*4a880*/  SHFL.DOWN PT, R12, R16, 0x4, 0x1f ;  /* 0x08801f00100c7f89 */ /* 0x000ea200000e0000 */
[----:B------:R-:W-:Y:S02]  /*4a890*/  @!P0 ISETP.GE.AND P1, PT, R9, R5, PT ;  /* 0x000000050900820c */ /* 0x000fe40003f26270 */
[----:B------:R-:W-:-:S06]  /*4a8a0*/  @!P0 LEA R5, R0, UR5, 0x2 ;  /* 0x0000000500058c11 */ /* 0x000fcc000f8e10ff */
[----:B------:R-:W4:Y:S01]  /*4a8b0*/  @!P0 LDL R5, [R5+0x4] ;  /* 0x0000040005058983 */ /* 0x000f220000100800 */
[----:B------:R-:W-:Y:S01]  /*4a8c0*/  FADD R17, R17, R13 ;  /* 0x0000000d11117221 */ /* 0x000fe20000000000 */
[----:B-1----:R-:W-:Y:S01]  /*4a8d0*/  FADD R11, R11, R251 ;  /* 0x000000fb0b0b7221 */ /* 0x002fe20000000000 */
[----:B--2---:R-:W-:-:S03]  /*4a8e0*/  FADD R16, R16, R12 ;  /* 0x0000000c10107221 */ /* 0x004fc60000000000 */
[----:B0-----:R-:W-:Y:S02]  /*4a8f0*/  @!P0 FMUL R6, R11, R6 ;  /* 0x000000060b068220 */ /* 0x001fe40000400000 */
        /* <DEDUP_REMOVED lines=8> */
[----:B------:R-:W4:Y:S01]  /*4a980*/  @!P0 LDL R12, [R12+0x4] ;  /* 0x000004000c0c8983 */ /* 0x000f220000100800 */
[----:B0-----:R-:W-:Y:S01]  /*4a990*/  FADD R17, R17, R11 ;  /* 0x0000000b11117221 */ /* 0x001fe20000000000 */
[----:B-1----:R-:W-:-:S04]  /*4a9a0*/  FADD R16, R16, R251 ;  /* 0x000000fb10107221 */ /* 0x002fc80000000000 */
[----:B------:R-:W0:Y:S04]  /*4a9b0*/  SHFL.DOWN PT, R13, R17, 0x4, 0x1f ;  /* 0x08801f00110d7f89 */ /* 0x000e2800000e0000 */
[----:B------:R-:W1:Y:S04]  /*4a9c0*/  SHFL.DOWN PT, R11, R18, 0x10, 0x1f ;  /* 0x0a001f00120b7f89 */ /* 0x000e6800000e0000 */
[----:B------:R-:W1:Y:S01]  /*4a9d0*/  SHFL.DOWN PT, R251, R16, 0x1, 0x1f ;  /* 0x08201f0010fb7f89 */ /* 0x000e6200000e0000 */
[----:B0-----:R-:W-:Y:S01]  /*4a9e0*/  FADD R17, R17, R13 ;  /* 0x0000000d11117221 */ /* 0x001fe20000000000 */
[----:B------:R-:W-:Y:S01]  /*4a9f0*/  @!P0 ISETP.GE.AND P1, PT, R10, R6, PT ;  /* 0x000000060a00820c */ /* 0x000fe20003f26270 */
[----:B-1----:R-:W-:Y:S01]  /*4aa00*/  FADD R11, R18, R11 ;  /* 0x0000000b120b7221 */ /* 0x002fe20000000000 */
[----:B------:R-:W-:-:S02]  /*4aa10*/  FADD R6, R16, R251 ;  /* 0x000000fb10067221 */ /* 0x000fc40000000000 */
[----:B------:R-:W0:Y:S04]  /*4aa20*/  SHFL.DOWN PT, R251, R17, 0x2, 0x1f ;  /* 0x08401f0011fb7f89 */ /* 0x000e2800000e0000 */
[----:B------:R-:W1:Y:S01]  /*4aa30*/  SHFL.DOWN PT, R10, R11, 0x8, 0x1f ;  /* 0x09001f000b0a7f89 */ /* 0x000e6200000e0000 */
[----:B--2---:R-:W-:Y:S01]  /*4aa40*/  @!P0 FMUL R6, R6, R9 ;  /* 0x0000000906068220 */ /* 0x004fe20000400000 */
[----:B------:R-:W-:-:S04]  /*4aa50*/  @!P0 LEA R9, R0, R3, 0x9 ;  /* 0x0000000300098211 */ /* 0x000fc800078e48ff */
[----:B------:R-:W-:-:S05]  /*4aa60*/  @!P0 FSEL R6, R6, -1.00000000000000000000e+09, !P1 ;  /* 0xce6e6b2806068808 */ /* 0x000fca0004800000 */
[----:B------:R2:W-:Y:S04]  /*4aa70*/  @!P0 STS [R9+0x4244], R6 ;  /* 0x0042440609008388 */ /* 0x0005e80000000800 */
[----:B------:R-:W-:Y:S01]  /*4aa80*/  @!P0 LDS R6, [R3+0x8048] ;  /* 0x0080480003068984 */ /* 0x000fe20000000800 */
[----:B0-----:R-:W-:-:S03]  /*4aa90*/  FADD R17, R17, R251 ;  /* 0x000000fb11117221 */ /* 0x001fc60000000000 */
[----:B------:R-:W0:Y:S01]  /*4aaa0*/  SHFL.DOWN PT, R13, R19, 0x10, 0x1f ;  /* 0x0a001f00130d7f89 */ /* 0x000e2200000e0000 */
[----:B--2---:R-:W2:Y:S01]  /*4aab0*/  @!P0 LDC R9, c[0x0][0x3a8] ;  /* 0x0000ea00ff098b82 */ /* 0x004ea20000000800 */
[----:B-1----:R-:W-:Y:S02]  /*4aac0*/  FADD R10, R11, R10 ;  /* 0x0000000a0b0a7221 */ /* 0x002fe40000000000 */
[----:B------:R-:W1:Y:S01]  /*4aad0*/  SHFL.DOWN PT, R251, R17, 0x1, 0x1f ;  /* 0x08201f0011fb7f89 */ /* 0x000e6200000e0000 */
[----:B------:R-:W-:-:S03]  /*4aae0*/  @!P0 LEA R14, R0, UR5, 0x2 ;  /* 0x00000005000e8c11 */ /* 0x000fc6000f8e10ff */
[----:B------:R-:W3:Y:S04]  /*4aaf0*/  SHFL.DOWN PT, R11, R10, 0x4, 0x1f ;  /* 0x08801f000a0b7f89 */ /* 0x000ee800000e0000 */
[----:B------:R-:W4:Y:S01]  /*4ab00*/  @!P0 LDL R14, [R14+0x4] ;  /* 0x000004000e0e8983 */ /* 0x000f220000100800 */
[----:B0-----:R-:W-:Y:S01]  /*4ab10*/  FADD R13, R19, R13 ;  /* 0x0000000d130d7221 */ /* 0x001fe20000000000 */
[----:B-1----:R-:W-:Y:S01]  /*4ab20*/  FADD R17, R17, R251 ;  /* 0x000000fb11117221 */ /* 0x002fe20000000000 */
[----:B---3--:R-:W-:-:S03]  /*4ab30*/  FADD R10, R10, R11 ;  /* 0x0000000b0a0a7221 */ /* 0x008fc60000000000 */
[----:B--2---:R-:W-:Y:S01]  /*4ab40*/  @!P0 FMUL R9, R17, R9 ;  /* 0x0000000911098220 */ /* 0x004fe20000400000 */
[----:B------:R-:W-:Y:S01]  /*4ab50*/  @!P0 ISETP.GE.AND P1, PT, R7, R6, PT ;  /* 0x000000060700820c */ /* 0x000fe20003f26270 */
[----:B------:R-:W0:Y:S01]  /*4ab60*/  SHFL.DOWN PT, R11, R13, 0x8, 0x1f ;  /* 0x09001f000d0b7f89 */ /* 0x000e2200000e0000 */
[----:B------:R-:W-:-:S03]  /*4ab70*/  @!P0 IMAD R6, R0, 0x200, R3 ;  /* 0x0000020000068824 */ /* 0x000fc600078e0203 */
[----:B------:R-:W1:Y:S01]  /*4ab80*/  SHFL.DOWN PT, R251, R10, 0x2, 0x1f ;  /* 0x08401f000afb7f89 */ /* 0x000e6200000e0000 */
[----:B------:R-:W-:-:S05]  /*4ab90*/  @!P0 FSEL R9, R9, -1.00000000000000000000e+09, !P1 ;  /* 0xce6e6b2809098808 */ /* 0x000fca0004800000 */
[----:B------:R2:W-:Y:S04]  /*4aba0*/  @!P0 STS [R6+0x4248], R9 ;  /* 0x0042480906008388 */ /* 0x0005e80000000800 */
[----:B------:R-:W-:Y:S04]  /*4abb0*/  @!P0 LDS R7, [R3+0x804c] ;  /* 0x00804c0003078984 */ /* 0x000fe80000000800 */
[----:B------:R-:W3:Y:S01]  /*4abc0*/  SHFL.DOWN PT, R15, R20, 0x10, 0x1f ;  /* 0x0a001f00140f7f89 */ /* 0x000ee200000e0000 */
[----:B--2---:R-:W-:Y:S01]  /*4abd0*/  @!P0 LEA R9, R0, UR5, 0x2 ;  /* 0x0000000500098c11 */ /* 0x004fe2000f8e10ff */
[----:B------:R-:W2:Y:S01]  /*4abe0*/  @!P0 LDC R6, c[0x0][0x3a8] ;  /* 0x0000ea00ff068b82 */ /* 0x000ea20000000800 */
[----:B0-----:R-:W-:-:S04]  /*4abf0*/  FADD R13, R13, R11 ;  /* 0x0000000b0d0d7221 */ /* 0x001fc80000000000 */
[----:B------:R-:W2:Y:S01]  /*4ac00*/  @!P0 LDL R9, [R9+0x4] ;  /* 0x0000040009098983 */ /* 0x000ea20000100800 */
[----:B-1----:R-:W-:-:S03]  /*4ac10*/  FADD R10, R10, R251 ;  /* 0x000000fb0a0a7221 */ /* 0x002fc60000000000 */
[----:B------:R-:W0:Y:S04]  /*4ac20*/  SHFL.DOWN PT, R11, R13, 0x4, 0x1f ;  /* 0x08801f000d0b7f89 */ /* 0x000e2800000e0000 */
[----:B------:R-:W1:Y:S01]  /*4ac30*/  SHFL.DOWN PT, R251, R10, 0x1, 0x1f ;  /* 0x08201f000afb7f89 */ /* 0x000e6200000e0000 */
[----:B---3--:R-:W-:Y:S02]  /*4ac40*/  FADD R20, R20, R15 ;  /* 0x0000000f14147221 */ /* 0x008fe40000000000 */
[----:B------:R-:W3:Y:S01]  /*4ac50*/  @!P0 LDC R15, c[0x0][0x3a8] ;  /* 0x0000ea00ff0f8b82 */ /* 0x000ee20000000800 */
[----:B----4-:R-:W-:Y:S02]  /*4ac60*/  @!P0 ISETP.GE.AND P1, PT, R8, R7, PT ;  /* 0x000000070800820c */ /* 0x010fe40003f26270 */
[----:B------:R-:W4:Y:S01]  /*4ac70*/  SHFL.DOWN PT, R8, R20, 0x8, 0x1f ;  /* 0x09001f0014087f89 */ /* 0x000f2200000e0000 */
[----:B0-----:R-:W-:Y:S01]  /*4ac80*/  FADD R13, R13, R11 ;  /* 0x0000000b0d0d7221 */ /* 0x001fe20000000000 */
[----:B-1----:R-:W-:-:S04]  /*4ac90*/  FADD R10, R10, R251 ;  /* 0x000000fb0a0a7221 */ /* 0x002fc80000000000 */
[----:B------:R-:W0:Y:S01]  /*4aca0*/  SHFL.DOWN PT, R251, R13, 0x2, 0x1f ;  /* 0x08401f000dfb7f89 */ /* 0x000e2200000e0000 */
[----:B--2---:R-:W-:Y:S01]  /*4acb0*/  @!P0 FMUL R6, R10, R6 ;  /* 0x000000060a068220 */ /* 0x004fe20000400000 */
[----:B------:R-:W-:-:S04]  /*4acc0*/  @!P0 LEA R7, R0, R3, 0x9 ;  /* 0x0000000300078211 */ /* 0x000fc800078e48ff */
[----:B------:R-:W-:-:S05]  /*4acd0*/  @!P0 FSEL R6, R6, -1.00000000000000000000e+09, !P1 ;  /* 0xce6e6b2806068808 */ /* 0x000fca0004800000 */
[----:B------:R1:W-:Y:S04]  /*4ace0*/  @!P0 STS [R7+0x424c], R6 ;  /* 0x00424c0607008388 */ /* 0x0003e80000000800 */
[----:B------:R-:W-:Y:S01]  /*4acf0*/  @!P0 LDS R6, [R3+0x8050] ;  /* 0x0080500003068984 */ /* 0x000fe20000000800 */
[----:B----4-:R-:W-:Y:S01]  /*4ad00*/  FADD R20, R20, R8 ;  /* 0x0000000814147221 */ /* 0x010fe20000000000 */
[----:B------:R-:W-:Y:S02]  /*4ad10*/  @!P0 LEA R8, R0, UR5, 0x2 ;  /* 0x0000000500088c11 */ /* 0x000fe4000f8e10ff */
[----:B------:R-:W2:Y:S01]  /*4ad20*/  SHFL.DOWN PT, R10, R21, 0x10, 0x1f ;  /* 0x0a001f00150a7f89 */ /* 0x000ea200000e0000 */
[----:B-1----:R-:W1:Y:S03]  /*4ad30*/  @!P0 LDC R7, c[0x0][0x3a8] ;  /* 0x0000ea00ff078b82 */ /* 0x002e660000000800 */
[----:B------:R-:W4:Y:S01]  /*4ad40*/  SHFL.DOWN PT, R11, R20, 0x4, 0x1f ;  /* 0x08801f00140b7f89 */ /* 0x000f2200000e0000 */
[----:B0-----:R-:W-:-:S03]  /*4ad50*/  FADD R13, R13, R251 ;  /* 0x000000fb0d0d7221 */ /* 0x001fc60000000000 */
[----:B------:R-:W3:Y:S04]  /*4ad60*/  @!P0 LDL R8, [R8+0x4] ;  /* 0x0000040008088983 */ /* 0x000ee80000100800 */
[----:B------:R-:W0:Y:S01]  /*4ad70*/  SHFL.DOWN PT, R251, R13, 0x1, 0x1f ;  /* 0x08201f000dfb7f89 */ /* 0x000e2200000e0000 */
[----:B--2---:R-:W-:Y:S01]  /*4ad80*/  FADD R21, R21, R10 ;  /* 0x0000000a15157221 */ /* 0x004fe20000000000 */
[----:B----4-:R-:W-:-:S05]  /*4ad90*/  FADD R20, R20, R11 ;  /* 0x0000000b14147221 */ /* 0x010fca0000000000 */
[----:B------:R-:W2:Y:S01]  /*4ada0*/  SHFL.DOWN PT, R10, R20, 0x2, 0x1f ;  /* 0x08401f00140a7f89 */ /* 0x000ea200000e0000 */
[----:B------:R-:W-:Y:S01]  /*4adb0*/  @!P0 ISETP.GE.AND P1, PT, R4, R6, PT ;  /* 0x000000060400820c */ /* 0x000fe20003f26270 */
[----:B0-----:R-:W-:Y:S02]  /*4adc0*/  FADD R4, R13, R251 ;  /* 0x000000fb0d047221 */ /* 0x001fe40000000000 */
[----:B------:R-:W0:Y:S02]  /*4add0*/  SHFL.DOWN PT, R251, R21, 0x8, 0x1f ;  /* 0x09001f0015fb7f89 */ /* 0x000e2400000e0000 */
[----:B-1----:R-:W-:Y:S01]  /*4ade0*/  @!P0 FMUL R4, R4, R7 ;  /* 0x0000000704048220 */ /* 0x002fe20000400000 */
[----:B------:R-:W-:Y:S01]  /*4adf0*/  @!P0 LEA R6, R0, R3, 0x9 ;  /* 0x0000000300068211 */ /* 0x000fe200078e48ff */
[----:B------:R-:W1:Y:S01]  /*4ae00*/  SHFL.DOWN PT, R11, R22, 0x10, 0x1f ;  /* 0x0a001f00160b7f89 */ /* 0x000e6200000e0000 */
[----:B------:R-:W4:Y:S02]  /*4ae10*/  @!P0 LDC R7, c[0x0][0x3a8] ;  /* 0x0000ea00ff078b82 */ /* 0x000f240000000800 */
[----:B------:R-:W-:-:S05]  /*4ae20*/  @!P0 FSEL R4, R4, -1.00000000000000000000e+09, !P1 ;  /* 0xce6e6b2804048808 */ /* 0x000fca0004800000 */
[----:B------:R0:W-:Y:S04]  /*4ae30*/  @!P0 STS [R6+0x4250], R4 ;  /* 0x0042500406008388 */ /* 0x0001e80000000800 */
[----:B------:R-:W-:Y:S01]  /*4ae40*/  @!P0 LDS R4, [R3+0x8054] ;  /* 0x0080540003048984 */ /* 0x000fe20000000800 */
[----:B0-----:R-:W-:Y:S01]  /*4ae50*/  @!P0 LEA R6, R0, UR5, 0x2 ;  /* 0x0000000500068c11 */ /* 0x001fe2000f8e10ff */
[----:B--2---:R-:W-:-:S05]  /*4ae60*/  FADD R20, R20, R10 ;  /* 0x0000000a14147221 */ /* 0x004fca0000000000 */
[----:B------:R-:W2:Y:S01]  /*4ae70*/  @!P0 LDL R6, [R6+0x4] ;  /* 0x0000040006068983 */ /* 0x000ea20000100800 */
[----:B------:R-:W-:-:S03]  /*4ae80*/  FADD R21, R21, R251 ;  /* 0x000000fb15157221 */ /* 0x000fc60000000000 */
[----:B------:R-:W0:Y:S04]  /*4ae90*/  SHFL.DOWN PT, R251, R20, 0x1, 0x1f ;  /* 0x08201f0014fb7f89 */ /* 0x000e2800000e0000 */
[----:B------:R-:W4:Y:S01]  /*4aea0*/  SHFL.DOWN PT, R10, R21, 0x4, 0x1f ;  /* 0x08801f00150a7f89 */ /* 0x000f2200000e0000 */
[----:B-1----:R-:W-:Y:S01]  /*4aeb0*/  FADD R22, R22, R11 ;  /* 0x0000000b16167221 */ /* 0x002fe20000000000 */
[----:B0-----:R-:W-:-:S04]  /*4aec0*/  FADD R20, R20, R251 ;  /* 0x000000fb14147221 */ /* 0x001fc80000000000 */
[----:B------:R-:W0:Y:S01]  /*4aed0*/  SHFL.DOWN PT, R251, R22, 0x8, 0x1f ;  /* 0x09001f0016fb7f89 */ /* 0x000e2200000e0000 */
[----:B----4-:R-:W-:Y:S01]  /*4aee0*/  FADD R21, R21, R10 ;  /* 0x0000000a15157221 */ /* 0x010fe20000000000 */
[----:B------:R-:W-:Y:S01]  /*4aef0*/  @!P0 FMUL R7, R20, R7 ;  /* 0x0000000714078220 */ /* 0x000fe20000400000 */
[----:B------:R-:W-:Y:S02]  /*4af00*/  @!P0 ISETP.GE.AND P1, PT, R5, R4, PT ;  /* 0x000000040500820c */ /* 0x000fe40003f26270 */
[C---:B------:R-:W-:Y:S01]  /*4af10*/  @!P0 LEA R4, R0.reuse, R3, 0x9 ;  /* 0x0000000300048211 */ /* 0x040fe200078e48ff */
[----:B------:R-:W1:Y:S01]  /*4af20*/  SHFL.DOWN PT, R10, R21, 0x2, 0x1f ;  /* 0x08401f00150a7f89 */ /* 0x000e6200000e0000 */
[----:B------:R-:W-:Y:S02]  /*4af30*/  @!P0 FSEL R7, R7, -1.00000000000000000000e+09, !P1 ;  /* 0xce6e6b2807078808 */ /* 0x000fe40004800000 */
[----:B------:R-:W-:-:S03]  /*4af40*/  @!P0 LEA R5, R0, UR5, 0x2 ;  /* 0x0000000500058c11 */ /* 0x000fc6000f8e10ff */
[----:B------:R-:W-:Y:S04]  /*4af50*/  @!P0 STS [R4+0x4254], R7 ;  /* 0x0042540704008388 */ /* 0x000fe80000000800 */
[----:B------:R-:W-:Y:S04]  /*4af60*/  @!P0 LDS R4, [R3+0x8058] ;  /* 0x0080580003048984 */ /* 0x000fe80000000800 */
[----:B------:R-:W4:Y:S04]  /*4af70*/  @!P0 LDL R5, [R5+0x4] ;  /* 0x0000040005058983 */ /* 0x000f280000100800 */
        /* <DEDUP_REMOVED lines=14> */
[----:B------:R-:W4:Y:S01]  /*4b060*/  @!P0 LDL R12, [R12+0x4] ;  /* 0x000004000c0c8983 */ /* 0x000f220000100800 */
[----:B------:R-:W-:-:S03]  /*4b070*/  @!P0 IMAD R11, R0, 0x200, R3 ;  /* 0x00000200000b8824 */ /* 0x000fc600078e0203 */
[----:B------:R-:W-:Y:S01]  /*4b080*/  @!P0 FSEL R10, R10, -1.00000000000000000000e+09, !P1 ;  /* 0xce6e6b280a0a8808 */ /* 0x000fe20004800000 */
[----:B------:R-:W1:Y:S04]  /*4b090*/  SHFL.DOWN PT, R251, R24, 0x10, 0x1f ;  /* 0x0a001f0018fb7f89 */ /* 0x000e6800000e0000 */
[----:B------:R-:W-:Y:S01]  /*4b0a0*/  @!P0 STS [R11+0x4258], R10 ;  /* 0x0042580a0b008388 */ /* 0x000fe20000000800 */
[----:B------:R-:W-:-:S03]  /*4b0b0*/  FADD R7, R23, R7 ;  /* 0x0000000717077221 */ /* 0x000fc60000000000 */
        /* <DEDUP_REMOVED lines=12> */
[----:B------:R-:W4:Y:S01]  /*4b180*/  @!P0 LDL R4, [R4+0x4] ;  /* 0x0000040004048983 */ /* 0x000f220000100800 */
[----:B------:R-:W-:Y:S02]  /*4b190*/  @!P0 LEA R13, R0, R3, 0x9 ;  /* 0x00000003000d8211 */ /* 0x000fe400078e48ff */
[----:B------:R-:W-:Y:S01]  /*4b1a0*/  @!P0 FSEL R15, R15, -1.00000000000000000000e+09, !P1 ;  /* 0xce6e6b280f0f8808 */ /* 0x000fe20004800000 */
[----:B------:R-:W0:Y:S01]  /*4b1b0*/  SHFL.DOWN PT, R10, R25, 0x10, 0x1f ;  /* 0x0a001f00190a7f89 */ /* 0x000e2200000e0000 */
[----:B-1----:R-:W-:-:S03]  /*4b1c0*/  FADD R24, R24, R251 ;  /* 0x000000fb18187221 */ /* 0x002fc60000000000 */
[----:B------:R-:W-:Y:S04]  /*4b1d0*/  @!P0 STS [R13+0x425c], R15 ;  /* 0x00425c0f0d008388 */ /* 0x000fe80000000800 */
[----:B------:R-:W-:Y:S04]  /*4b1e0*/  @!P0 LDS R13, [R3+0x8060] ;  /* 0x00806000030d8984 */ /* 0x000fe80000000800 */
[----:B------:R-:W1:Y:S01]  /*4b1f0*/  SHFL.DOWN PT, R251, R24, 0x4, 0x1f ;  /* 0x08801f0018fb7f89 */ /* 0x000e6200000e0000 */
[----:B---3--:R-:W-:Y:S02]  /*4b200*/  FADD R7, R7, R11 ;  /* 0x0000000b07077221 */ /* 0x008fe40000000000 */
[----:B------:R-:W3:Y:S03]  /*4b210*/  @!P0 LDC R11, c[0x0][0x3a8] ;  /* 0x0000ea00ff0b8b82 */ /* 0x000ee60000000800 */
        /* <DEDUP_REMOVED lines=8> */
[----:B------:R-:W-:Y:S01]  /*4b2a0*/  @!P0 ISETP.GE.AND P1, PT, R9, R13, PT ;  /* 0x0000000d0900820c */ /* 0x000fe20003f26270 */
[----:B------:R3:W4:Y:S01]  /*4b2b0*/  @!P0 LDL R11, [R14+0x4] ;  /* 0x000004000e0b8983 */ /* 0x0007220000100800 */
[----:B------:R-:W-:Y:S02]  /*4b2c0*/  @!P0 LEA R9, R0, R3, 0x9 ;  /* 0x0000000300098211 */ /* 0x000fe400078e48ff */
[----:B------:R-:W-:Y:S01]  /*4b2d0*/  @!P0 FSEL R7, R7, -1.00000000000000000000e+09, !P1 ;  /* 0xce6e6b2807078808 */ /* 0x000fe20004800000 */
[----:B------:R-:W1:Y:S01]  /*4b2e0*/  SHFL.DOWN PT, R13, R26, 0x10, 0x1f ;  /* 0x0a001f001a0d7f89 */ /* 0x000e6200000e0000 */
[----:B0-----:R-:W-:-:S03]  /*4b2f0*/  FADD R10, R10, R15 ;  /* 0x0000000f0a0a7221 */ /* 0x001fc60000000000 */
[----:B------:R-:W-:Y:S01]  /*4b300*/  @!P0 STS [R9+0x4260], R7 ;  /* 0x0042600709008388 */ /* 0x000fe20000000800 */
[----:B---3--:R-:W0:Y:S03]  /*4b310*/  @!P0 LDC R14, c[0x0][0x3a8] ;  /* 0x0000ea00ff0e8b82 */ /* 0x008e260000000800 */
[----:B------:R-:W-:Y:S04]  /*4b320*/  @!P0 LDS R7, [R3+0x8064] ;  /* 0x0080640003078984 */ /* 0x000fe80000000800 */
[----:B------:R-:W3:Y:S01]  /*4b330*/  SHFL.DOWN PT, R9, R10, 0x4, 0x1f ;  /* 0x08801f000a097f89 */ /* 0x000ee200000e0000 */
[----:B-1----:R-:W-:-:S05]  /*4b340*/  FADD R24, R24, R251 ;  /* 0x000000fb18187221 */ /* 0x002fca0000000000 */
[----:B------:R-:W1:Y:S01]  /*4b350*/  SHFL.DOWN PT, R251, R24, 0x1, 0x1f ;  /* 0x08201f0018fb7f89 */ /* 0x000e6200000e0000 */
[----:B------:R-:W-:Y:S01]  /*4b360*/  FADD R13, R26, R13 ;  /* 0x0000000d1a0d7221 */ /* 0x000fe20000000000 */
[C---:B------:R-:W-:Y:S02]  /*4b370*/  @!P0 LEA R16, R0.reuse, UR5, 0x2 ;  /* 0x0000000500108c11 */ /* 0x040fe4000f8e10ff */
[C---:B------:R-:W-:Y:S01]  /*4b380*/  @!P0 LEA R18, R0.reuse, UR5, 0x2 ;  /* 0x0000000500128c11 */ /* 0x040fe2000f8e10ff */
[----:B------:R-:W-:Y:S01]  /*4b390*/  SHFL.DOWN PT, R19, R46, 0x10, 0x1f ;  /* 0x0a001f002e137f89 */ /* 0x000fe200000e0000 */
[----:B------:R-:W-:-:S03]  /*4b3a0*/  @!P0 LEA R21, R0, R3, 0x9 ;  /* 0x0000000300158211 */ /* 0x000fc600078e48ff */
[----:B------:R-:W-:Y:S01]  /*4b3b0*/  SHFL.DOWN PT, R20, R47, 0x10, 0x1f ;  /* 0x0a001f002f147f89 */ /* 0x000fe200000e0000 */
[----:B------:R-:W-:Y:S01]  /*4b3c0*/  @!P0 IMAD R22, R0, 0x200, R3 ;  /* 0x0000020000168824 */ /* 0x000fe200078e0203 */
[----:B------:R-:W4:Y:S02]  /*4b3d0*/  @!P0 LDC R26, c[0x0][0x3a8] ;  /* 0x0000ea00ff1a8b82 */ /* 0x000f240000000800 */
[----:B------:R-:W2:Y:S01]  /*4b3e0*/  SHFL.DOWN PT, R15, R13, 0x8, 0x1f ;  /* 0x09001f000d0f7f89 */ /* 0x000ea200000e0000 */
[----:B---3--:R-:W-:-:S03]  /*4b3f0*/  FADD R9, R10, R9 ;  /* 0x000000090a097221 */ /* 0x008fc60000000000 */
[----:B------:R-:W3:Y:S04]  /*4b400*/  @!P0 LDL R18, [R18+0x4] ;  /* 0x0000040012128983 */ /* 0x000ee80000100800 */
[----:B------:R-:W2:Y:S01]  /*4b410*/  SHFL.DOWN PT, R10, R9, 0x2, 0x1f ;  /* 0x08401f00090a7f89 */ /* 0x000ea200000e0000 */
[----:B-1----:R-:W-:Y:S01]  /*4b420*/  FADD R24, R24, R251 ;  /* 0x000000fb18187221 */ /* 0x002fe20000000000 */
[----:B------:R-:W-:-:S03]  /*4b430*/  @!P0 ISETP.GE.AND P1, PT, R8, R7, PT ;  /* 0x000000070800820c */ /* 0x000fc60003f26270 */
[----:B0-----:R-:W-:Y:S01]  /*4b440*/  @!P0 FMUL R14, R24, R14 ;  /* 0x0000000e180e8220 */ /* 0x001fe20000400000 */
[----:B------:R-:W3:Y:S01]  /*4b450*/  @!P0 LDL R7, [R16+0x4] ;  /* 0x0000040010078983 */ /* 0x000ee20000100800 */
[----:B------:R-:W-:-:S03]  /*4b460*/  @!P0 LEA R8, R0, R3, 0x9 ;  /* 0x0000000300088211 */ /* 0x000fc600078e48ff */
[----:B------:R-:W-:Y:S01]  /*4b470*/  @!P0 FSEL R14, R14, -1.00000000000000000000e+09, !P1 ;  /* 0xce6e6b280e0e8808 */ /* 0x000fe20004800000 */
[----:B------:R-:W0:Y:S04]  /*4b480*/  SHFL.DOWN PT, R251, R27, 0x10, 0x1f ;  /* 0x0a001f001bfb7f89 */ /* 0x000e2800000e0000 */
[----:B------:R-:W-:Y:S01]  /*4b490*/  @!P0 STS [R8+0x4264], R14 ;  /* 0x0042640e08008388 */ /* 0x000fe20000000800 */
[----:B--2---:R-:W-:-:S03]  /*4b4a0*/  FADD R13, R13, R15 ;  /* 0x0000000f0d0d7221 */ /* 0x004fc60000000000 */
[----:B------:R-:W-:Y:S04]  /*4b4b0*/  @!P0 LDS R8, [R3+0x8068] ;  /* 0x0080680003088984 */ /* 0x000fe80000000800 */
[----:B------:R-:W1:Y:S01]  /*4b4c0*/  SHFL.DOWN PT, R14, R13, 0x4, 0x1f ;  /* 0x08801f000d0e7f89 */ /* 0x000e6200000e0000 */
[----:B------:R-:W-:Y:S02]  /*4b4d0*/  FADD R9, R9, R10 ;  /* 0x0000000a09097221 */ /* 0x000fe40000000000 */
[----:B------:R-:W2:Y:S03]  /*4b4e0*/  @!P0 LDC R10, c[0x0][0x3a8] ;  /* 0x0000ea00ff0a8b82 */ /* 0x000ea60000000800 */
[----:B------:R-:W1:Y:S01]  /*4b4f0*/  SHFL.DOWN PT, R15, R9, 0x1, 0x1f ;  /* 0x08201f00090f7f89 */ /* 0x000e6200000e0000 */
[----:B0-----:R-:W-:-:S05]  /*4b500*/  FADD R27, R27, R251 ;  /* 0x000000fb1b1b7221 */ /* 0x001fca0000000000 */
[----:B------:R-:W0:Y:S01]  /*4b510*/  SHFL.DOWN PT, R251, R27, 0x8, 0x1f ;  /* 0x09001f001bfb7f89 */ /* 0x000e2200000e0000 */
[----:B-1----:R-:W-:-:S05]  /*4b520*/  FADD R13, R13, R14 ;  /* 0x0000000e0d0d7221 */ /* 0x002fca0000000000 */
[----:B------:R-:W1:Y:S01]  /*4b530*/  SHFL.DOWN PT, R14, R13, 0x2, 0x1f ;  /* 0x08401f000d0e7f89 */ /* 0x000e6200000e0000 */
[----:B------:R-:W-:Y:S01]  /*4b540*/  FADD R15, R9, R15 ;  /* 0x0000000f090f7221 */ /* 0x000fe20000000000 */
[----:B------:R-:W-:-:S03]  /*4b550*/  @!P0 LEA R9, R0, UR5, 0x2 ;  /* 0x0000000500098c11 */ /* 0x000fc6000f8e10ff */
[----:B--2---:R-:W-:Y:S01]  /*4b560*/  @!P0 FMUL R10, R15, R10 ;  /* 0x0000000a0f0a8220 */ /* 0x004fe20000400000 */
[----:B------:R-:W-:Y:S02]  /*4b570*/  @!P0 ISETP.GE.AND P1, PT, R6, R8, PT ;  /* 0x000000080600820c */ /* 0x000fe40003f26270 */
[----:B------:R2:W3:Y:S01]  /*4b580*/  @!P0 LDL R8, [R9+0x4] ;  /* 0x0000040009088983 */ /* 0x0004e20000100800 */
[----:B------:R-:W-:Y:S01]  /*4b590*/  @!P0 IMAD R6, R0, 0x200, R3 ;  /* 0x0000020000068824 */ /* 0x000fe200078e0203 */
[----:B------:R-:W-:Y:S01]  /*4b5a0*/  @!P0 FSEL R10, R10, -1.00000000000000000000e+09, !P1 ;  /* 0xce6e6b280a0a8808 */ /* 0x000fe20004800000 */
[----:B0-----:R-:W-:Y:S01]  /*4b5b0*/  FADD R27, R27, R251 ;  /* 0x000000fb1b1b7221 */ /* 0x001fe20000000000 */
[----:B--2---:R-:W0:Y:S04]  /*4b5c0*/  SHFL.DOWN PT, R9, R28, 0x10, 0x1f ;  /* 0x0a001f001c097f89 */ /* 0x004e2800000e0000 */
[----:B------:R-:W-:Y:S04]  /*4b5d0*/  @!P0 STS [R6+0x4268], R10 ;  /* 0x0042680a06008388 */ /* 0x000fe80000000800 */
[----:B------:R-:W-:Y:S01]  /*4b5e0*/  @!P0 LDS R6, [R3+0x806c] ;  /* 0x00806c0003068984 */ /* 0x000fe20000000800 */
[----:B-1----:R-:W-:-:S02]  /*4b5f0*/  FADD R13, R13, R14 ;  /* 0x0000000e0d0d7221 */ /* 0x002fc40000000000 */
[----:B------:R-:W1:Y:S01]  /*4b600*/  @!P0 LDC R14, c[0x0][0x3a8] ;  /* 0x0000ea00ff0e8b82 */ /* 0x000e620000000800 */
[----:B------:R-:W2:Y:S04]  /*4b610*/  SHFL.DOWN PT, R251, R27, 0x4, 0x1f ;  /* 0x08801f001bfb7f89 */ /* 0x000ea800000e0000 */
[----:B------:R-:W2:Y:S01]  /*4b620*/  SHFL.DOWN PT, R10, R13, 0x1, 0x1f ;  /* 0x08201f000d0a7f89 */ /* 0x000ea200000e0000 */
[----:B0-----:R-:W-:-:S05]  /*4b630*/  FADD R9, R28, R9 ;  /* 0x000000091c097221 */ /* 0x001fca0000000000 */
[----:B------:R-:W0:Y:S01]  /*4b640*/  SHFL.DOWN PT, R15, R9, 0x8, 0x1f ;  /* 0x09001f00090f7f89 */ /* 0x000e2200000e0000 */
[----:B--2---:R-:W-:-:S05]  /*4b650*/  FADD R27, R27, R251 ;  /* 0x000000fb1b1b7221 */ /* 0x004fca0000000000 */
[----:B------:R-:W2:Y:S01]  /*4b660*/  SHFL.DOWN PT, R251, R27, 0x2, 0x1f ;  /* 0x08401f001bfb7f89 */ /* 0x000ea200000e0000 */
[----:B------:R-:W-:Y:S01]  /*4b670*/  FADD R13, R13, R10 ;  /* 0x0000000a0d0d7221 */ /* 0x000fe20000000000 */
[----:B------:R-:W-:-:S03]  /*4b680*/  @!P0 LEA R10, R0, UR5, 0x2 ;  /* 0x00000005000a8c11 */ /* 0x000fc6000f8e10ff */
[----:B-1----:R-:W-:Y:S01]  /*4b690*/  @!P0 FMUL R14, R13, R14 ;  /* 0x0000000e0d0e8220 */ /* 0x002fe20000400000 */
[----:B----4-:R-:W-:Y:S02]  /*4b6a0*/  @!P0 ISETP.GE.AND P1, PT, R5, R6, PT ;  /* 0x000000060500820c */ /* 0x010fe40003f26270 */
[----:B------:R1:W4:Y:S02]  /*4b6b0*/  @!P0 LDL R5, [R10+0x4] ;  /* 0x000004000a058983 */ /* 0x0003240000100800 */
[----:B------:R-:W-:Y:S02]  /*4b6c0*/  @!P0 FSEL R14, R14, -1.00000000000000000000e+09, !P1 ;  /* 0xce6e6b280e0e8808 */ /* 0x000fe40004800000 */
[----:B------:R-:W2:Y:S01]  /*4b6d0*/  SHFL.DOWN PT, R6, R29, 0x10, 0x1f ;  /* 0x0a001f001d067f89 */ /* 0x000ea200000e0000 */
[----:B-1----:R-:W-:Y:S01]  /*4b6e0*/  @!P0 LEA R10, R0, R3, 0x9 ;  /* 0x00000003000a8211 */ /* 0x002fe200078e48ff */
[----:B0-----:R-:W-:-:S04]  /*4b6f0*/  FADD R9, R9, R15 ;  /* 0x0000000f09097221 */ /* 0x001fc80000000000 */
[----:B------:R0:W-:Y:S04]  /*4b700*/  @!P0 STS [R10+0x426c], R14 ;  /* 0x00426c0e0a008388 */ /* 0x0001e80000000800 */
[----:B------:R-:W-:Y:S01]  /*4b710*/  @!P0 LDS R10, [R3+0x8070] ;  /* 0x00807000030a8984 */ /* 0x000fe20000000800 */
[----:B--2---:R-:W-:-:S03]  /*4b720*/  FADD R27, R27, R251 ;  /* 0x000000fb1b1b7221 */ /* 0x004fc60000000000 */
[----:B------:R-:W1:Y:S01]  /*4b730*/  SHFL.DOWN PT, R13, R9, 0x4, 0x1f ;  /* 0x08801f00090d7f89 */ /* 0x000e6200000e0000 */
[----:B0-----:R-:W0:Y:S03]  /*4b740*/  @!P0 LDC R14, c[0x0][0x3a8] ;  /* 0x0000ea00ff0e8b82 */ /* 0x001e260000000800 */
[----:B------:R-:W2:Y:S01]  /*4b750*/  SHFL.DOWN PT, R251, R27, 0x1, 0x1f ;  /* 0x08201f001bfb7f89 */ /* 0x000ea200000e0000 */
[----:B------:R-:W-:-:S05]  /*4b760*/  FADD R6, R29, R6 ;  /* 0x000000061d067221 */ /* 0x000fca0000000000 */
[----:B------:R-:W0:Y:S01]  /*4b770*/  SHFL.DOWN PT, R15, R6, 0x8, 0x1f ;  /* 0x09001f00060f7f89 */ /* 0x000e2200000e0000 */
[----:B-1----:R-:W-:-:S05]  /*4b780*/  FADD R9, R9, R13 ;  /* 0x0000000d09097221 */ /* 0x002fca0000000000 */
[----:B------:R-:W1:Y:S01]  /*4b790*/  SHFL.DOWN PT, R13, R9, 0x2, 0x1f ;  /* 0x08401f00090d7f89 */ /* 0x000e6200000e0000 */
[----:B--2---:R-:W-:-:S04]  /*4b7a0*/  FADD R27, R27, R251 ;  /* 0x000000fb1b1b7221 */ /* 0x004fc80000000000 */
[----:B0-----:R-:W-:Y:S01]  /*4b7b0*/  @!P0 FMUL R14, R27, R14 ;  /* 0x0000000e1b0e8220 */ /* 0x001fe20000400000 */
[----:B------:R-:W-:Y:S02]  /*4b7c0*/  @!P0 ISETP.GE.AND P1, PT, R12, R10, PT ;  /* 0x0000000a0c00820c */ /* 0x000fe40003f26270 */
[----:B------:R-:W2:Y:S01]  /*4b7d0*/  @!P0 LDL R12, [R16+0x4] ;  /* 0x00000400100c8983 */ /* 0x000ea20000100800 */
[----:B------:R-:W-:Y:S02]  /*4b7e0*/  @!P0 LEA R10, R0, R3, 0x9 ;  /* 0x00000003000a8211 */ /* 0x000fe400078e48ff */
[----:B------:R-:W-:Y:S01]  /*4b7f0*/  @!P0 FSEL R14, R14, -1.00000000000000000000e+09, !P1 ;  /* 0xce6e6b280e0e8808 */ /* 0x000fe20004800000 */
[----:B------:R-:W0:Y:S01]  /*4b800*/  SHFL.DOWN PT, R251, R30, 0x10, 0x1f ;  /* 0x0a001f001efb7f89 */ /* 0x000e2200000e0000 */
[----:B------:R-:W-:Y:S02]  /*4b810*/  FADD R6, R6, R15 ;  /* 0x0000000f06067221 */ /* 0x000fe40000000000 */
[----:B------:R-:W0:Y:S01]  /*4b820*/  @!P0 LDC R15, c[0x0][0x3a8] ;  /* 0x0000ea00ff0f8b82 */ /* 0x000e220000000800 */
        /* <DEDUP_REMOVED lines=11> */
[----:B------:R-:W-:Y:S01]  /*4b8e0*/  @!P0 FMUL R15, R13, R15 ;  /* 0x0000000f0d0f8220 */ /* 0x000fe20000400000 */
[----:B------:R-:W-:Y:S01]  /*4b8f0*/  @!P0 ISETP.GE.AND P1, PT, R4, R10, PT ;  /* 0x0000000a0400820c */ /* 0x000fe20003f26270 */
[----:B------:R-:W1:Y:S01]  /*4b900*/  @!P0 LDC R13, c[0x0][0x3a8] ;  /* 0x0000ea00ff0d8b82 */ /* 0x000e620000000800 */
[----:B------:R0:W2:Y:S01]  /*4b910*/  @!P0 LDL R4, [R9+0x4] ;  /* 0x0000040009048983 */ /* 0x0000a20000100800 */
[----:B------:R-:W-:Y:S02]  /*4b920*/  @!P0 LEA R10, R0, R3, 0x9 ;  /* 0x00000003000a8211 */ /* 0x000fe400078e48ff */
[----:B------:R-:W-:Y:S01]  /*4b930*/  @!P0 FSEL R15, R15, -1.00000000000000000000e+09, !P1 ;  /* 0xce6e6b280f0f8808 */ /* 0x000fe20004800000 */
[----:B0-----:R-:W-:Y:S01]  /*4b940*/  FADD R30, R30, R251 ;  /* 0x000000fb1e1e7221 */ /* 0x001fe20000000000 */
[----:B------:R-:W0:Y:S04]  /*4b950*/  SHFL.DOWN PT, R9, R31, 0x10, 0x1f ;  /* 0x0a001f001f097f89 */ /* 0x000e2800000e0000 */
[----:B------:R-:W-:Y:S04]  /*4b960*/  @!P0 STS [R10+0x4274], R15 ;  /* 0x0042740f0a008388 */ /* 0x000fe80000000800 */
[----:B------:R-:W-:Y:S01]  /*4b970*/  @!P0 LDS R10, [R3+0x8078] ;  /* 0x00807800030a8984 */ /* 0x000fe20000000800 */
[----:B------:R-:W-:-:S03]  /*4b980*/  FADD R6, R6, R14 ;  /* 0x0000000e06067221 */ /* 0x000fc60000000000 */
[----:B------:R-:W1:Y:S04]  /*4b990*/  SHFL.DOWN PT, R251, R30, 0x4, 0x1f ;  /* 0x08801f001efb7f89 */ /* 0x000e6800000e0000 */
        /* <DEDUP_REMOVED lines=9> */
[----:B------:R0:W2:Y:S01]  /*4ba30*/  @!P0 LDL R11, [R14+0x4] ;  /* 0x000004000e0b8983 */ /* 0x0000a20000100800 */
[----:B------:R-:W-:Y:S01]  /*4ba40*/  @!P0 IMAD R10, R0, 0x200, R3 ;  /* 0x00000200000a8824 */ /* 0x000fe200078e0203 */
[----:B------:R-:W-:Y:S02]  /*4ba50*/  @!P0 FSEL R6, R6, -1.00000000000000000000e+09, !P1 ;  /* 0xce6e6b2806068808 */ /* 0x000fe40004800000 */
[----:B------:R-:W1:Y:S01]  /*4ba60*/  SHFL.DOWN PT, R13, R32, 0x10, 0x1f ;  /* 0x0a001f00200d7f89 */ /* 0x000e6200000e0000 */
[----:B0-----:R-:W-:-:S03]  /*4ba70*/  FADD R9, R9, R15 ;  /* 0x0000000f09097221 */ /* 0x001fc60000000000 */
[----:B------:R-:W-:Y:S01]  /*4ba80*/  @!P0 STS [R10+0x4278], R6 ;  /* 0x004278060a008388 */ /* 0x000fe20000000800 */
[----:B------:R-:W0:Y:S03]  /*4ba90*/  @!P0 LDC R14, c[0x0][0x3a8] ;  /* 0x0000ea00ff0e8b82 */ /* 0x000e260000000800 */
[----:B------:R-:W-:Y:S04]  /*4baa0*/  @!P0 LDS R6, [R3+0x807c] ;  /* 0x00807c0003068984 */ /* 0x000fe80000000800 */
[----:B------:R-:W3:Y:S01]  /*4bab0*/  SHFL.DOWN PT, R10, R9, 0x4, 0x1f ;  /* 0x08801f00090a7f89 */ /* 0x000ee200000e0000 */
[----:B-1----:R-:W-:-:S05]  /*4bac0*/  FADD R30, R30, R251 ;  /* 0x000000fb1e1e7221 */ /* 0x002fca0000000000 */
[----:B------:R-:W1:Y:S01]  /*4bad0*/  SHFL.DOWN PT, R251, R30, 0x1, 0x1f ;  /* 0x08201f001efb7f89 */ /* 0x000e6200000e0000 */
[----:B------:R-:W-:-:S05]  /*4bae0*/  FADD R13, R32, R13 ;  /* 0x0000000d200d7221 */ /* 0x000fca0000000000 */
[----:B------:R-:W0:Y:S01]  /*4baf0*/  SHFL.DOWN PT, R15, R13, 0x8, 0x1f ;  /* 0x09001f000d0f7f89 */ /* 0x000e2200000e0000 */
[----:B---3--:R-:W-:-:S05]  /*4bb00*/  FADD R9, R9, R10 ;  /* 0x0000000a09097221 */ /* 0x008fca0000000000 */
[----:B------:R-:W3:Y:S01]  /*4bb10*/  SHFL.DOWN PT, R10, R9, 0x2, 0x1f ;  /* 0x08401f00090a7f89 */ /* 0x000ee200000e0000 */
[----:B-1----:R-:W-:-:S04]  /*4bb20*/  FADD R30, R30, R251 ;  /* 0x000000fb1e1e7221 */ /* 0x002fc80000000000 */
[----:B0-----:R-:W-:Y:S01]  /*4bb30*/  @!P0 FMUL R14, R30, R14 ;  /* 0x0000000e1e0e8220 */ /* 0x001fe20000400000 */
[----:B------:R-:W-:Y:S01]  /*4bb40*/  @!P0 ISETP.GE.AND P1, PT, R7, R6, PT ;  /* 0x000000060700820c */ /* 0x000fe20003f26270 */
[----:B------:R-:W0:Y:S01]  /*4bb50*/  SHFL.DOWN PT, R251, R33, 0x10, 0x1f ;  /* 0x0a001f0021fb7f89 */ /* 0x000e2200000e0000 */
[-C--:B------:R-:W-:Y:S01]  /*4bb60*/  @!P0 LEA R7, R0, R3.reuse, 0x9 ;  /* 0x0000000300078211 */ /* 0x080fe200078e48ff */
[----:B------:R-:W-:Y:S01]  /*4bb70*/  FADD R19, R46, R19 ;  /* 0x000000132e137221 */ /* 0x000fe20000000000 */
[----:B------:R-:W-:Y:S01]  /*4bb80*/  FADD R20, R47, R20 ;  /* 0x000000142f147221 */ /* 0x000fe20000000000 */
[----:B------:R-:W2:Y:S01]  /*4bb90*/  @!P0 LDL R6, [R16+0x4] ;  /* 0x0000040010068983 */ /* 0x000ea20000100800 */
[----:B------:R-:W-:Y:S01]  /*4bba0*/  @!P0 FSEL R14, R14, -1.00000000000000000000e+09, !P1 ;  /* 0xce6e6b280e0e8808 */ /* 0x000fe20004800000 */
[----:B------:R-:W-:Y:S01]  /*4bbb0*/  FADD R13, R13, R15 ;  /* 0x0000000f0d0d7221 */ /* 0x000fe20000000000 */
[C---:B------:R-:W-:Y:S01]  /*4bbc0*/  @!P0 LEA R24, R0.reuse, R3, 0x9 ;  /* 0x0000000300188211 */ /* 0x040fe200078e48ff */
[----:B------:R-:W1:Y:S02]  /*4bbd0*/  @!P0 LDC R30, c[0x0][0x3a8] ;  /* 0x0000ea00ff1e8b82 */ /* 0x000e640000000800 */
[----:B------:R-:W-:Y:S04]  /*4bbe0*/  @!P0 STS [R7+0x427c], R14 ;  /* 0x00427c0e07008388 */ /* 0x000fe80000000800 */
[----:B------:R-:W-:Y:S01]  /*4bbf0*/  @!P0 LDS R7, [R3+0x8080] ;  /* 0x0080800003078984 */ /* 0x000fe20000000800 */
[----:B---3--:R-:W-:Y:S01]  /*4bc00*/  FADD R9, R9, R10 ;  /* 0x0000000a09097221 */ /* 0x008fe20000000000 */
[----:B------:R-:W-:-:S02]  /*4bc10*/  @!P0 LEA R29, R0, UR5, 0x2 ;  /* 0x00000005001d8c11 */ /* 0x000fc4000f8e10ff */
[----:B------:R-:W3:Y:S01]  /*4bc20*/  SHFL.DOWN PT, R14, R13, 0x4, 0x1f ;  /* 0x08801f000d0e7f89 */ /* 0x000ee200000e0000 */
[----:B------:R-:W4:Y:S03]  /*4bc30*/  @!P0 LDC R10, c[0x0][0x3a8] ;  /* 0x0000ea00ff0a8b82 */ /* 0x000f260000000800 */
[----:B------:R-:W3:Y:S01]  /*4bc40*/  SHFL.DOWN PT, R15, R9, 0x1, 0x1f ;  /* 0x08201f00090f7f89 */ /* 0x000ee200000e0000 */
[----:B0-----:R-:W-:-:S04]  /*4bc50*/  FADD R33, R33, R251 ;  /* 0x000000fb21217221 */ /* 0x001fc80000000000 */
[----:B------:R-:W0:Y:S01]  /*4bc60*/  @!P0 LDC R46, c[0x0][0x3a8] ;  /* 0x0000ea00ff2e8b82 */ /* 0x000e220000000800 */
[----:B------:R-:W1:Y:S01]  /*4bc70*/  SHFL.DOWN PT, R251, R33, 0x8, 0x1f ;  /* 0x09001f0021fb7f89 */ /* 0x000e6200000e0000 */
[----:B---3--:R-:W-:-:S05]  /*4bc80*/  FADD R13, R13, R14 ;  /* 0x0000000e0d0d7221 */ /* 0x008fca0000000000 */
[----:B------:R-:W3:Y:S01]  /*4bc90*/  SHFL.DOWN PT, R14, R13, 0x2, 0x1f ;  /* 0x08401f000d0e7f89 */ /* 0x000ee200000e0000 */
[----:B------:R-:W-:Y:S01]  /*4bca0*/  FADD R15, R9, R15 ;  /* 0x0000000f090f7221 */ /* 0x000fe20000000000 */
[----:B------:R-:W-:-:S03]  /*4bcb0*/  @!P0 LEA R9, R0, UR5, 0x2 ;  /* 0x0000000500098c11 */ /* 0x000fc6000f8e10ff */
[----:B----4-:R-:W-:Y:S01]  /*4bcc0*/  @!P0 FMUL R10, R15, R10 ;  /* 0x0000000a0f0a8220 */ /* 0x010fe20000400000 */
[----:B------:R-:W-:Y:S02]  /*4bcd0*/  @!P0 ISETP.GE.AND P1, PT, R8, R7, PT ;  /* 0x000000070800820c */ /* 0x000fe40003f26270 */
[----:B------:R4:W2:Y:S01]  /*4bce0*/  @!P0 LDL R8, [R9+0x4] ;  /* 0x0000040009088983 */ /* 0x0008a20000100800 */
[----:B------:R-:W-:Y:S02]  /*4bcf0*/  @!P0 LEA R7, R0, R3, 0x9 ;  /* 0x0000000300078211 */ /* 0x000fe400078e48ff */
[----:B------:R-:W-:Y:S01]  /*4bd00*/  @!P0 FSEL R10, R10, -1.00000000000000000000e+09, !P1 ;  /* 0xce6e6b280a0a8808 */ /* 0x000fe20004800000 */
[----:B-1----:R-:W-:Y:S01]  /*4bd10*/  FADD R33, R33, R251 ;  /* 0x000000fb21217221 */ /* 0x002fe20000000000 */
[----:B----4-:R-:W1:Y:S04]  /*4bd20*/  SHFL.DOWN PT, R9, R34, 0x10, 0x1f ;  /* 0x0a001f0022097f89 */ /* 0x010e6800000e0000 */
[----:B------:R-:W-:Y:S04]  /*4bd30*/  @!P0 STS [R7+0x4280], R10 ;  /* 0x0042800a07008388 */ /* 0x000fe80000000800 */
[----:B------:R-:W-:Y:S01]  /*4bd40*/  @!P0 LDS R7, [R3+0x8084] ;  /* 0x0080840003078984 */ /* 0x000fe20000000800 */
[----:B---3--:R-:W-:-:S02]  /*4bd50*/  FADD R13, R13, R14 ;  /* 0x0000000e0d0d7221 */ /* 0x008fc40000000000 */
[----:B------:R-:W3:Y:S01]  /*4bd60*/  @!P0 LDC R14, c[0x0][0x3a8] ;  /* 0x0000ea00ff0e8b82 */ /* 0x000ee20000000800 */
[----:B------:R-:W4:Y:S04]  /*4bd70*/  SHFL.DOWN PT, R251, R33, 0x4, 0x1f ;  /* 0x08801f0021fb7f89 */ /* 0x000f2800000e0000 */
[----:B------:R-:W0:Y:S01]  /*4bd80*/  SHFL.DOWN PT, R10, R13, 0x1, 0x1f ;  /* 0x08201f000d0a7f89 */ /* 0x000e2200000e0000 */
[----:B-1----:R-:W-:Y:S02]  /*4bd90*/  FADD R9, R34, R9 ;  /* 0x0000000922097221 */ /* 0x002fe40000000000 */
[----:B------:R-:W1:Y:S03]  /*4bda0*/  @!P0 LDC R34, c[0x0][0x3a8] ;  /* 0x0000ea00ff228b82 */ /* 0x000e660000000800 */
[----:B------:R-:W3:Y:S01]  /*4bdb0*/  SHFL.DOWN PT, R15, R9, 0x8, 0x1f ;  /* 0x09001f00090f7f89 */ /* 0x000ee200000e0000 */
[----:B----4-:R-:W-:-:S05]  /*4bdc0*/  FADD R33, R33, R251 ;  /* 0x000000fb21217221 */ /* 0x010fca0000000000 */
[----:B------:R-:W4:Y:S01]  /*4bdd0*/  SHFL.DOWN PT, R251, R33, 0x2, 0x1f ;  /* 0x08401f0021fb7f89 */ /* 0x000f2200000e0000 */
[----:B0-----:R-:W-:Y:S01]  /*4bde0*/  FADD R13, R13, R10 ;  /* 0x0000000a0d0d7221 */ /* 0x001fe20000000000 */
[----:B------:R-:W-:-:S03]  /*4bdf0*/  @!P0 LEA R10, R0, UR5, 0x2 ;  /* 0x00000005000a8c11 */ /* 0x000fc6000f8e10ff */
[----:B---3--:R-:W-:Y:S01]  /*4be00*/  @!P0 FMUL R14, R13, R14 ;  /* 0x0000000e0d0e8220 */ /* 0x008fe20000400000 */
[----:B------:R-:W-:Y:S02]  /*4be10*/  @!P0 ISETP.GE.AND P1, PT, R5, R7, PT ;  /* 0x000000070500820c */ /* 0x000fe40003f26270 */
[----:B------:R0:W3:Y:S02]  /*4be20*/  @!P0 LDL R5, [R10+0x4] ;  /* 0x000004000a058983 */ /* 0x0000e40000100800 */
[----:B------:R-:W-:Y:S02]  /*4be30*/  @!P0 FSEL R14, R14, -1.00000000000000000000e+09, !P1 ;  /* 0xce6e6b280e0e8808 */ /* 0x000fe40004800000 */
[----:B------:R-:W1:Y:S01]  /*4be40*/  SHFL.DOWN PT, R7, R35, 0x10, 0x1f ;  /* 0x0a001f0023077f89 */ /* 0x000e6200000e0000 */
[----:B0-----:R-:W-:Y:S01]  /*4be50*/  @!P0 LEA R10, R0, R3, 0x9 ;  /* 0x00000003000a8211 */ /* 0x001fe200078e48ff */
[----:B------:R-:W-:-:S04]  /*4be60*/  FADD R9, R9, R15 ;  /* 0x0000000f09097221 */ /* 0x000fc80000000000 */
[----:B------:R0:W-:Y:S04]  /*4be70*/  @!P0 STS [R10+0x4284], R14 ;  /* 0x0042840e0a008388 */ /* 0x0001e80000000800 */
[----:B------:R-:W-:Y:S01]  /*4be80*/  @!P0 LDS R10, [R3+0x8088] ;  /* 0x00808800030a8984 */ /* 0x000fe20000000800 */
[----:B----4-:R-:W-:-:S03]  /*4be90*/  FADD R33, R33, R251 ;  /* 0x000000fb21217221 */ /* 0x010fc60000000000 */
[----:B------:R-:W4:Y:S01]  /*4bea0*/  SHFL.DOWN PT, R13, R9, 0x4, 0x1f ;  /* 0x08801f00090d7f89 */ /* 0x000f2200000e0000 */
[----:B0-----:R-:W0:Y:S03]  /*4beb0*/  @!P0 LDC R14, c[0x0][0x3a8] ;  /* 0x0000ea00ff0e8b82 */ /* 0x001e260000000800 */
[----:B------:R-:W4:Y:S01]  /*4bec0*/  SHFL.DOWN PT, R251, R33, 0x1, 0x1f ;  /* 0x08201f0021fb7f89 */ /* 0x000f2200000e0000 */
[----:B-1----:R-:W-:-:S05]  /*4bed0*/  FADD R7, R35, R7 ;  /* 0x0000000723077221 */ /* 0x002fca0000000000 */
[----:B------:R-:W1:Y:S01]  /*4bee0*/  SHFL.DOWN PT, R15, R7, 0x8, 0x1f ;  /* 0x09001f00070f7f89 */ /* 0x000e6200000e0000 */
[----:B----4-:R-:W-:-:S05]  /*4bef0*/  FADD R9, R9, R13 ;  /* 0x0000000d09097221 */ /* 0x010fca0000000000 */
[----:B------:R-:W4:Y:S01]  /*4bf00*/  SHFL.DOWN PT, R13, R9, 0x2, 0x1f ;  /* 0x08401f00090d7f89 */ /* 0x000f2200000e0000 */
[----:B------:R-:W-:-:S04]  /*4bf10*/  FADD R33, R33, R251 ;  /* 0x000000fb21217221 */ /* 0x000fc80000000000 */
[----:B0-----:R-:W-:Y:S01]  /*4bf20*/  @!P0 FMUL R14, R33, R14 ;  /* 0x0000000e210e8220 */ /* 0x001fe20000400000 */
[----:B--2---:R-:W-:Y:S02]  /*4bf30*/  @!P0 ISETP.GE.AND P1, PT, R12, R10, PT ;  /* 0x0000000a0c00820c */ /* 0x004fe40003f26270 */
[----:B------:R-:W2:Y:S01]  /*4bf40*/  @!P0 LDL R10, [R16+0x4] ;  /* 0x00000400100a8983 */ /* 0x000ea20000100800 */
[----:B------:R-:W-:Y:S01]  /*4bf50*/  @!P0 IMAD R12, R0, 0x200, R3 ;  /* 0x00000200000c8824 */ /* 0x000fe200078e0203 */
[----:B------:R-:W-:Y:S02]  /*4bf60*/  @!P0 FSEL R14, R14, -1.00000000000000000000e+09, !P1 ;  /* 0xce6e6b280e0e8808 */ /* 0x000fe40004800000 */
[----:B------:R-:W0:Y:S01]  /*4bf70*/  SHFL.DOWN PT, R251, R36, 0x10, 0x1f ;  /* 0x0a001f0024fb7f89 */ /* 0x000e2200000e0000 */
[----:B-1----:R-:W-:Y:S02]  /*4bf80*/  FADD R7, R7, R15 ;  /* 0x0000000f07077221 */ /* 0x002fe40000000000 */
[----:B------:R-:W1:Y:S01]  /*4bf90*/  @!P0 LDC R15, c[0x0][0x3a8] ;  /* 0x0000ea00ff0f8b82 */ /* 0x000e620000000800 */
[----:B------:R-:W-:Y:S04]  /*4bfa0*/  @!P0 STS [R12+0x4288], R14 ;  /* 0x0042880e0c008388 */ /* 0x000fe80000000800 */
[----:B------:R-:W-:Y:S04]  /*4bfb0*/  @!P0 LDS R12, [R3+0x808c] ;  /* 0x00808c00030c8984 */ /* 0x000fe80000000800 */
[----:B------:R-:W0:Y:S01]  /*4bfc0*/  SHFL.DOWN PT, R14, R7, 0x4, 0x1f ;  /* 0x08801f00070e7f89 */ /* 0x000e2200000e0000 */
[----:B----4-:R-:W-:-:S05]  /*4bfd0*/  FADD R9, R9, R13 ;  /* 0x0000000d09097221 */ /* 0x010fca0000000000 */
        /* <DEDUP_REMOVED lines=8> */
[----:B------:R-:W-:Y:S01]  /*4c060*/  @!P0 ISETP.GE.AND P1, PT, R4, R12, PT ;  /* 0x0000000c0400820c */ /* 0x000fe20003f26270 */
[----:B------:R-:W1:Y:S01]  /*4c070*/  @!P0 LDC R13, c[0x0][0x3a8] ;  /* 0x0000ea00ff0d8b82 */ /* 0x000e620000000800 */
[----:B------:R4:W2:Y:S01]  /*4c080*/  @!P0 LDL R4, [R9+0x4] ;  /* 0x0000040009048983 */ /* 0x0008a20000100800 */
[----:B------:R-:W-:Y:S02]  /*4c090*/  @!P0 LEA R12, R0, R3, 0x9 ;  /* 0x00000003000c8211 */ /* 0x000fe400078e48ff */
[----:B------:R-:W-:Y:S01]  /*4c0a0*/  @!P0 FSEL R15, R15, -1.00000000000000000000e+09, !P1 ;  /* 0xce6e6b280f0f8808 */ /* 0x000fe20004800000 */
[----:B0-----:R-:W-:Y:S01]  /*4c0b0*/  FADD R36, R36, R251 ;  /* 0x000000fb24247221 */ /* 0x001fe20000000000 */
[----:B----4-:R-:W0:Y:S04]  /*4c0c0*/  SHFL.DOWN PT, R9, R37, 0x10, 0x1f ;  /* 0x0a001f0025097f89 */ /* 0x010e2800000e0000 */
[----:B------:R-:W-:Y:S04]  /*4c0d0*/  @!P0 STS [R12+0x428c], R15 ;  /* 0x00428c0f0c008388 */ /* 0x000fe80000000800 */
[----:B------:R-:W-:Y:S01]  /*4c0e0*/  @!P0 LDS R12, [R3+0x8090] ;  /* 0x00809000030c8984 */ /* 0x000fe20000000800 */
[----:B------:R-:W-:-:S03]  /*4c0f0*/  FADD R7, R7, R14 ;  /* 0x0000000e07077221 */ /* 0x000fc60000000000 */
[----:B------:R-:W4:Y:S04]  /*4c100*/  SHFL.DOWN PT, R251, R36, 0x4, 0x1f ;  /* 0x08801f0024fb7f89 */ /* 0x000f2800000e0000 */
[----:B------:R-:W1:Y:S01]  /*4c110*/  SHFL.DOWN PT, R14, R7, 0x1, 0x1f ;  /* 0x08201f00070e7f89 */ /* 0x000e6200000e0000 */
[----:B0-----:R-:W-:-:S05]  /*4c120*/  FADD R9, R37, R9 ;  /* 0x0000000925097221 */ /* 0x001fca0000000000 */
[----:B------:R-:W0:Y:S01]  /*4c130*/  SHFL.DOWN PT, R15, R9, 0x8, 0x1f ;  /* 0x09001f00090f7f89 */ /* 0x000e2200000e0000 */
[----:B----4-:R-:W-:-:S05]  /*4c140*/  FADD R36, R36, R251 ;  /* 0x000000fb24247221 */ /* 0x010fca0000000000 */
[----:B------:R-:W4:Y:S01]  /*4c150*/  SHFL.DOWN PT, R251, R36, 0x2, 0x1f ;  /* 0x08401f0024fb7f89 */ /* 0x000f2200000e0000 */
[----:B-1----:R-:W-:Y:S01]  /*4c160*/  FADD R14, R7, R14 ;  /* 0x0000000e070e7221 */ /* 0x002fe20000000000 */
[----:B------:R-:W-:Y:S02]  /*4c170*/  @!P0 LEA R7, R0, UR5, 0x2 ;  /* 0x0000000500078c11 */ /* 0x000fe4000f8e10ff */
[----:B------:R-:W-:Y:S01]  /*4c180*/  @!P0 ISETP.GE.AND P1, PT, R11, R12, PT ;  /* 0x0000000c0b00820c */ /* 0x000fe20003f26270 */
[----:B------:R-:W-:-:S03]  /*4c190*/  @!P0 FMUL R11, R14, R13 ;  /* 0x0000000d0e0b8220 */ /* 0x000fc60000400000 */
[----:B------:R-:W2:Y:S01]  /*4c1a0*/  @!P0 LDL R7, [R7+0x4] ;  /* 0x0000040007078983 */ /* 0x000ea20000100800 */
        /* <DEDUP_REMOVED lines=8> */
[----:B----4-:R-:W-:-:S05]  /*4c230*/  FADD R36, R36, R251 ;  /* 0x000000fb24247221 */ /* 0x010fca0000000000 */
[----:B------:R-:W4:Y:S01]  /*4c240*/  SHFL.DOWN PT, R251, R36, 0x1, 0x1f ;  /* 0x08201f0024fb7f89 */ /* 0x000f2200000e0000 */
[----:B------:R-:W-:Y:S01]  /*4c250*/  FADD R13, R38, R13 ;  /* 0x0000000d260d7221 */ /* 0x000fe20000000000 */
[----:B------:R-:W-:Y:S01]  /*4c260*/  @!P0 LEA R33, R0, UR5, 0x2 ;  /* 0x0000000500218c11 */ /* 0x000fe2000f8e10ff */
[----:B------:R-:W2:Y:S03]  /*4c270*/  @!P0 LDC R38, c[0x0][0x3a8] ;  /* 0x0000ea00ff268b82 */ /* 0x000ea60000000800 */
[----:B------:R-:W1:Y:S01]  /*4c280*/  SHFL.DOWN PT, R15, R13, 0x8, 0x1f ;  /* 0x09001f000d0f7f89 */ /* 0x000e6200000e0000 */
[----:B0-----:R-:W-:-:S05]  /*4c290*/  FADD R9, R9, R12 ;  /* 0x0000000c09097221 */ /* 0x001fca0000000000 */
[----:B------:R-:W0:Y:S01]  /*4c2a0*/  SHFL.DOWN PT, R12, R9, 0x2, 0x1f ;  /* 0x08401f00090c7f89 */ /* 0x000e2200000e0000 */
[----:B----4-:R-:W-:-:S04]  /*4c2b0*/  FADD R36, R36, R251 ;  /* 0x000000fb24247221 */ /* 0x010fc80000000000 */
[----:B-1----:R-:W-:Y:S01]  /*4c2c0*/  @!P0 FMUL R14, R36, R14 ;  /* 0x0000000e240e8220 */ /* 0x002fe20000400000 */
[----:B------:R-:W-:Y:S02]  /*4c2d0*/  @!P0 ISETP.GE.AND P1, PT, R6, R11, PT ;  /* 0x0000000b0600820c */ /* 0x000fe40003f26270 */
[----:B------:R-:W4:Y:S01]  /*4c2e0*/  @!P0 LDL R6, [R16+0x4] ;  /* 0x0000040010068983 */ /* 0x000f220000100800 */
[----:B------:R-:W-:Y:S02]  /*4c2f0*/  @!P0 LEA R11, R0, R3, 0x9 ;  /* 0x00000003000b8211 */ /* 0x000fe400078e48ff */
[----:B------:R-:W-:Y:S01]  /*4c300*/  @!P0 FSEL R14, R14, -1.00000000000000000000e+09, !P1 ;  /* 0xce6e6b280e0e8808 */ /* 0x000fe20004800000 */
[----:B------:R-:W1:Y:S01]  /*4c310*/  SHFL.DOWN PT, R251, R39, 0x10, 0x1f ;  /* 0x0a001f0027fb7f89 */ /* 0x000e6200000e0000 */
[----:B------:R-:W-:-:S03]  /*4c320*/  FADD R13, R13, R15 ;  /* 0x0000000f0d0d7221 */ /* 0x000fc60000000000 */
[----:B------:R-:W-:Y:S04]  /*4c330*/  @!P0 STS [R11+0x4294], R14 ;  /* 0x0042940e0b008388 */ /* 0x000fe80000000800 */
[----:B------:R-:W-:Y:S04]  /*4c340*/  @!P0 LDS R11, [R3+0x8098] ;  /* 0x00809800030b8984 */ /* 0x000fe80000000800 */
[----:B------:R-:W1:Y:S01]  /*4c350*/  SHFL.DOWN PT, R14, R13, 0x4, 0x1f ;  /* 0x08801f000d0e7f89 */ /* 0x000e6200000e0000 */
[----:B0-----:R-:W-:Y:S02]  /*4c360*/  FADD R9, R9, R12 ;  /* 0x0000000c09097221 */ /* 0x001fe40000000000 */
[----:B------:R-:W0:Y:S03]  /*4c370*/  @!P0 LDC R12, c[0x0][0x3a8] ;  /* 0x0000ea00ff0c8b82 */ /* 0x000e260000000800 */
        /* <DEDUP_REMOVED lines=9> */
[----:B------:R0:W3:Y:S02]  /*4c410*/  @!P0 LDL R8, [R9+0x4] ;  /* 0x0000040009088983 */ /* 0x0000e40000100800 */
[----:B------:R-:W-:Y:S02]  /*4c420*/  @!P0 FSEL R12, R12, -1.00000000000000000000e+09, !P1 ;  /* 0xce6e6b280c0c8808 */ /* 0x000fe40004800000 */
[----:B------:R-:W1:Y:S01]  /*4c430*/  SHFL.DOWN PT, R11, R40, 0x10, 0x1f ;  /* 0x0a001f00280b7f89 */ /* 0x000e6200000e0000 */
[----:B0-----:R-:W-:Y:S02]  /*4c440*/  @!P0 IMAD R9, R0, 0x200, R3 ;  /* 0x0000020000098824 */ /* 0x001fe400078e0203 */
[----:B-1----:R-:W-:-:S03]  /*4c450*/  FADD R39, R39, R251 ;  /* 0x000000fb27277221 */ /* 0x002fc60000000000 */
        /* <DEDUP_REMOVED lines=14> */
[----:B------:R0:W3:Y:S01]  /*4c540*/  @!P0 LDL R5, [R13+0x4] ;  /* 0x000004000d058983 */ /* 0x0000e20000100800 */
[----:B------:R-:W-:Y:S02]  /*4c550*/  @!P0 LEA R9, R0, R3, 0x9 ;  /* 0x0000000300098211 */ /* 0x000fe400078e48ff */
[----:B------:R-:W-:Y:S01]  /*4c560*/  @!P0 FSEL R12, R12, -1.00000000000000000000e+09, !P1 ;  /* 0xce6e6b280c0c8808 */ /* 0x000fe20004800000 */
[----:B------:R-:W1:Y:S01]  /*4c570*/  SHFL.DOWN PT, R15, R41, 0x10, 0x1f ;  /* 0x0a001f00290f7f89 */ /* 0x000e6200000e0000 */
[----:B------:R-:W-:-:S03]  /*4c580*/  FADD R11, R40, R11 ;  /* 0x0000000b280b7221 */ /* 0x000fc60000000000 */
[----:B------:R1:W-:Y:S04]  /*4c590*/  @!P0 STS [R9+0x429c], R12 ;  /* 0x00429c0c09008388 */ /* 0x0003e80000000800 */
[----:B0-----:R-:W-:Y:S04]  /*4c5a0*/  @!P0 LDS R13, [R3+0x80a0] ;  /* 0x0080a000030d8984 */ /* 0x001fe80000000800 */
[----:B------:R-:W0:Y:S01]  /*4c5b0*/  SHFL.DOWN PT, R12, R11, 0x4, 0x1f ;  /* 0x08801f000b0c7f89 */ /* 0x000e2200000e0000 */
[----:B-1----:R-:W-:Y:S01]  /*4c5c0*/  FADD R14, R39, R14 ;  /* 0x0000000e270e7221 */ /* 0x002fe20000000000 */
[----:B------:R-:W1:Y:S04]  /*4c5d0*/  @!P0 LDC R9, c[0x0][0x3a8] ;  /* 0x0000ea00ff098b82 */ /* 0x000e680000000800 */
[----:B------:R-:W0:Y:S01]  /*4c5e0*/  SHFL.DOWN PT, R251, R14, 0x1, 0x1f ;  /* 0x08201f000efb7f89 */ /* 0x000e2200000e0000 */
[----:B------:R-:W-:-:S05]  /*4c5f0*/  FADD R41, R41, R15 ;  /* 0x0000000f29297221 */ /* 0x000fca0000000000 */
[----:B------:R-:W2:Y:S01]  /*4c600*/  SHFL.DOWN PT, R15, R41, 0x8, 0x1f ;  /* 0x09001f00290f7f89 */ /* 0x000ea200000e0000 */
[----:B0-----:R-:W-:Y:S01]  /*4c610*/  FADD R12, R11, R12 ;  /* 0x0000000c0b0c7221 */ /* 0x001fe20000000000 */
[----:B------:R-:W-:-:S04]  /*4c620*/  @!P0 LEA R11, R0, UR5, 0x2 ;  /* 0x00000005000b8c11 */ /* 0x000fc8000f8e10ff */
[----:B------:R-:W0:Y:S01]  /*4c630*/  SHFL.DOWN PT, R16, R12, 0x2, 0x1f ;  /* 0x08401f000c107f89 */ /* 0x000e2200000e0000 */
[----:B------:R-:W-:-:S04]  /*4c640*/  FADD R14, R14, R251 ;  /* 0x000000fb0e0e7221 */ /* 0x000fc80000000000 */
[----:B-1----:R-:W-:Y:S01]  /*4c650*/  @!P0 FMUL R9, R14, R9 ;  /* 0x000000090e098220 */ /* 0x002fe20000400000 */
[----:B--2---:R-:W-:Y:S02]  /*4c660*/  @!P0 ISETP.GE.AND P2, PT, R10, R13, PT ;  /* 0x0000000d0a00820c */ /* 0x004fe40003f46270 */
[----:B------:R1:W2:Y:S01]  /*4c670*/  @!P0 LDL R10, [R11+0x4] ;  /* 0x000004000b0a8983 */ /* 0x0002a20000100800 */
[----:B------:R-:W-:Y:S02]  /*4c680*/  @!P0 LEA R13, R0, R3, 0x9 ;  /* 0x00000003000d8211 */ /* 0x000fe400078e48ff */
[----:B------:R-:W-:Y:S01]  /*4c690*/  @!P0 FSEL R9, R9, -1.00000000000000000000e+09, !P2 ;  /* 0xce6e6b2809098808 */ /* 0x000fe20005000000 */
[----:B------:R-:W0:Y:S01]  /*4c6a0*/  SHFL.DOWN PT, R14, R42, 0x10, 0x1f ;  /* 0x0a001f002a0e7f89 */ /* 0x000e2200000e0000 */
[----:B-1----:R-:W-:-:S03]  /*4c6b0*/  FADD R11, R41, R15 ;  /* 0x0000000f290b7221 */ /* 0x002fc60000000000 */
[----:B------:R-:W-:Y:S04]  /*4c6c0*/  @!P0 STS [R13+0x42a0], R9 ;  /* 0x0042a0090d008388 */ /* 0x000fe80000000800 */
[----:B------:R-:W-:Y:S04]  /*4c6d0*/  @!P0 LDS R13, [R3+0x80a4] ;  /* 0x0080a400030d8984 */ /* 0x000fe80000000800 */
[----:B------:R-:W1:Y:S01]  /*4c6e0*/  SHFL.DOWN PT, R251, R11, 0x4, 0x1f ;  /* 0x08801f000bfb7f89 */ /* 0x000e6200000e0000 */
[----:B0-----:R-:W-:Y:S02]  /*4c6f0*/  FADD R12, R12, R16 ;  /* 0x000000100c0c7221 */ /* 0x001fe40000000000 */
[----:B------:R-:W0:Y:S03]  /*4c700*/  @!P0 LDC R16, c[0x0][0x3a8] ;  /* 0x0000ea00ff108b82 */ /* 0x000e260000000800 */
[----:B------:R-:W1:Y:S01]  /*4c710*/  SHFL.DOWN PT, R9, R12, 0x1, 0x1f ;  /* 0x08201f000c097f89 */ /* 0x000e6200000e0000 */
[----:B------:R-:W-:-:S05]  /*4c720*/  FADD R42, R42, R14 ;  /* 0x0000000e2a2a7221 */ /* 0x000fca0000000000 */
[----:B------:R-:W0:Y:S01]  /*4c730*/  SHFL.DOWN PT, R15, R42, 0x8, 0x1f ;  /* 0x09001f002a0f7f89 */ /* 0x000e2200000e0000 */
[----:B------:R-:W-:-:S06]  /*4c740*/  @!P0 LEA R14, R0, UR5, 0x2 ;  /* 0x00000005000e8c11 */ /* 0x000fcc000f8e10ff */
[----:B------:R-:W2:Y:S01]  /*4c750*/  @!P0 LDL R14, [R14+0x4] ;  /* 0x000004000e0e8983 */ /* 0x000ea20000100800 */
[----:B-1----:R-:W-:-:S05]  /*4c760*/  FADD R11, R11, R251 ;  /* 0x000000fb0b0b7221 */ /* 0x002fca0000000000 */
[----:B------:R-:W1:Y:S01]  /*4c770*/  SHFL.DOWN PT, R251, R11, 0x2, 0x1f ;  /* 0x08401f000bfb7f89 */ /* 0x000e6200000e0000 */
[----:B------:R-:W-:-:S04]  /*4c780*/  FADD R9, R12, R9 ;  /* 0x000000090c097221 */ /* 0x000fc80000000000 */
[----:B0-----:R-:W-:Y:S01]  /*4c790*/  @!P0 FMUL R9, R9, R16 ;  /* 0x0000001009098220 */ /* 0x001fe20000400000 */
[----:B------:R-:W-:Y:S01]  /*4c7a0*/  @!P0 ISETP.GE.AND P2, PT, R4, R13, PT ;  /* 0x0000000d0400820c */ /* 0x000fe20003f46270 */
[----:B------:R-:W0:Y:S01]  /*4c7b0*/  SHFL.DOWN PT, R16, R43, 0x10, 0x1f ;  /* 0x0a001f002b107f89 */ /* 0x000e2200000e0000 */
[----:B------:R-:W-:Y:S02]  /*4c7c0*/  @!P0 LEA R12, R0, R3, 0x9 ;  /* 0x00000003000c8211 */ /* 0x000fe400078e48ff */
[----:B------:R-:W-:Y:S01]  /*4c7d0*/  @!P0 FSEL R9, R9, -1.00000000000000000000e+09, !P2 ;  /* 0xce6e6b2809098808 */ /* 0x000fe20005000000 */
[----:B------:R-:W-:Y:S01]  /*4c7e0*/  FADD R4, R42, R15 ;  /* 0x0000000f2a047221 */ /* 0x000fe20000000000 */
[----:B------:R-:W-:Y:S01]  /*4c7f0*/  @!P0 LEA R37, R0, UR5, 0x2 ;  /* 0x0000000500258c11 */ /* 0x000fe2000f8e10ff */
[----:B------:R-:W2:Y:S02]  /*4c800*/  @!P0 LDC R42, c[0x0][0x3a8] ;  /* 0x0000ea00ff2a8b82 */ /* 0x000ea40000000800 */
        /* <DEDUP_REMOVED lines=8> */
[----:B------:R-:W-:-:S05]  /*4c890*/  FADD R4, R4, R17 ;  /* 0x0000001104047221 */ /* 0x000fca0000000000 */
[----:B------:R-:W0:Y:S01]  /*4c8a0*/  SHFL.DOWN PT, R16, R4, 0x2, 0x1f ;  /* 0x08401f0004107f89 */ /* 0x000e2200000e0000 */
[----:B----4-:R-:W-:-:S04]  /*4c8b0*/  FADD R9, R11, R9 ;  /* 0x000000090b097221 */ /* 0x010fc80000000000 */
[----:B-1----:R-:W-:Y:S01]  /*4c8c0*/  @!P0 FMUL R12, R9, R12 ;  /* 0x0000000c090c8220 */ /* 0x002fe20000400000 */
[----:B------:R-:W-:Y:S01]  /*4c8d0*/  @!P0 ISETP.GE.AND P2, PT, R7, R13, PT ;  /* 0x0000000d0700820c */ /* 0x000fe20003f46270 */
[----:B------:R-:W-:Y:S01]  /*4c8e0*/  @!P0 IMAD R9, R0, 0x200, R3 ;  /* 0x0000020000098824 */ /* 0x000fe200078e0203 */
[----:B------:R-:W1:Y:S02]  /*4c8f0*/  SHFL.DOWN PT, R13, R44, 0x10, 0x1f ;  /* 0x0a001f002c0d7f89 */ /* 0x000e6400000e0000 */
[----:B------:R-:W-:Y:S01]  /*4c900*/  @!P0 FSEL R12, R12, -1.00000000000000000000e+09, !P2 ;  /* 0xce6e6b280c0c8808 */ /* 0x000fe20005000000 */
[----:B0-----:R-:W-:-:S04]  /*4c910*/  FADD R15, R43, R15 ;  /* 0x0000000f2b0f7221 */ /* 0x001fc80000000000 */
        /* <DEDUP_REMOVED lines=8> */
[----:B----4-:R-:W-:Y:S01]  /*4c9a0*/  FADD R9, R15, R9 ;  /* 0x000000090f097221 */ /* 0x010fe20000000000 */
[----:B------:R-:W-:-:S04]  /*4c9b0*/  @!P0 LEA R15, R0, UR5, 0x2 ;  /* 0x00000005000f8c11 */ /* 0x000fc8000f8e10ff */
[----:B------:R-:W4:Y:S01]  /*4c9c0*/  SHFL.DOWN PT, R13, R9, 0x2, 0x1f ;  /* 0x08401f00090d7f89 */ /* 0x000f2200000e0000 */
[----:B------:R-:W-:-:S03]  /*4c9d0*/  FADD R4, R4, R7 ;  /* 0x0000000704047221 */ /* 0x000fc60000000000 */
[----:B------:R-:W2:Y:S01]  /*4c9e0*/  @!P0 LDL R15, [R15+0x4] ;  /* 0x000004000f0f8983 */ /* 0x000ea20000100800 */
[----:B0-----:R-:W-:Y:S01]  /*4c9f0*/  @!P0 FMUL R4, R4, R12 ;  /* 0x0000000c04048220 */ /* 0x001fe20000400000 */
[----:B------:R-:W-:Y:S02]  /*4ca00*/  @!P0 ISETP.GE.AND P2, PT, R6, R11, PT ;  /* 0x0000000b0600820c */ /* 0x000fe40003f46270 */
[----:B------:R-:W0:Y:S01]  /*4ca10*/  SHFL.DOWN PT, R17, R45, 0x10, 0x1f ;  /* 0x0a001f002d117f89 */ /* 0x000e2200000e0000 */
[----:B------:R-:W-:Y:S02]  /*4ca20*/  @!P0 LEA R12, R0, R3, 0x9 ;  /* 0x00000003000c8211 */ /* 0x000fe400078e48ff */
[----:B------:R-:W-:Y:S01]  /*4ca30*/  @!P0 FSEL R4, R4, -1.00000000000000000000e+09, !P2 ;  /* 0xce6e6b2804048808 */ /* 0x000fe20005000000 */
[----:B-1----:R-:W-:-:S04]  /*4ca40*/  FADD R6, R44, R16 ;  /* 0x000000102c067221 */ /* 0x002fc80000000000 */
[----:B------:R1:W-:Y:S04]  /*4ca50*/  @!P0 STS [R12+0x42ac], R4 ;  /* 0x0042ac040c008388 */ /* 0x0003e80000000800 */
[----:B------:R-:W-:Y:S04]  /*4ca60*/  @!P0 LDS R12, [R3+0x80b0] ;  /* 0x0080b000030c8984 */ /* 0x000fe80000000800 */
[----:B------:R-:W3:Y:S01]  /*4ca70*/  SHFL.DOWN PT, R16, R6, 0x4, 0x1f ;  /* 0x08801f0006107f89 */ /* 0x000ee200000e0000 */
[----:B----4-:R-:W-:Y:S01]  /*4ca80*/  FADD R9, R9, R13 ;  /* 0x0000000d09097221 */ /* 0x010fe20000000000 */
[----:B-1----:R-:W1:Y:S04]  /*4ca90*/  @!P0 LDC R4, c[0x0][0x3a8] ;  /* 0x0000ea00ff048b82 */ /* 0x002e680000000800 */
[----:B------:R-:W4:Y:S01]  /*4caa0*/  SHFL.DOWN PT, R11, R9, 0x1, 0x1f ;  /* 0x08201f00090b7f89 */ /* 0x000f2200000e0000 */
[----:B0-----:R-:W-:-:S05]  /*4cab0*/  FADD R45, R45, R17 ;  /* 0x000000112d2d7221 */ /* 0x001fca0000000000 */
[----:B------:R-:W0:Y:S01]  /*4cac0*/  SHFL.DOWN PT, R17, R45, 0x8, 0x1f ;  /* 0x09001f002d117f89 */ /* 0x000e2200000e0000 */
[----:B---3--:R-:W-:-:S05]  /*4cad0*/  FADD R6, R6, R16 ;  /* 0x0000001006067221 */ /* 0x008fca0000000000 */
[----:B------:R-:W3:Y:S01]  /*4cae0*/  SHFL.DOWN PT, R13, R6, 0x2, 0x1f ;  /* 0x08401f00060d7f89 */ /* 0x000ee200000e0000 */
[----:B----4-:R-:W-:Y:S01]  /*4caf0*/  FADD R9, R9, R11 ;  /* 0x0000000b09097221 */ /* 0x010fe20000000000 */
[----:B------:R-:W-:-:S03]  /*4cb00*/  @!P0 LEA R11, R0, UR5, 0x2 ;  /* 0x00000005000b8c11 */ /* 0x000fc6000f8e10ff */
[----:B-1----:R-:W-:Y:S01]  /*4cb10*/  @!P0 FMUL R4, R9, R4 ;  /* 0x0000000409048220 */ /* 0x002fe20000400000 */
[----:B------:R-:W-:Y:S02]  /*4cb20*/  @!P0 ISETP.GE.AND P2, PT, R8, R12, PT ;  /* 0x0000000c0800820c */ /* 0x000fe40003f46270 */
[----:B------:R-:W4:Y:S01]  /*4cb30*/  @!P0 LDL R11, [R11+0x4] ;  /* 0x000004000b0b8983 */ /* 0x000f220000100800 */
[----:B------:R-:W-:Y:S02]  /*4cb40*/  @!P0 LEA R16, R0, R3, 0x9 ;  /* 0x0000000300108211 */ /* 0x000fe400078e48ff */
[----:B------:R-:W-:Y:S01]  /*4cb50*/  @!P0 FSEL R4, R4, -1.00000000000000000000e+09, !P2 ;  /* 0xce6e6b2804048808 */ /* 0x000fe20005000000 */
[----:B0-----:R-:W-:-:S04]  /*4cb60*/  FADD R17, R45, R17 ;  /* 0x000000112d117221 */ /* 0x001fc80000000000 */
[----:B------:R-:W-:Y:S04]  /*4cb70*/  @!P0 STS [R16+0x42b0], R4 ;  /* 0x0042b00410008388 */ /* 0x000fe80000000800 */
[----:B------:R-:W-:Y:S04]  /*4cb80*/  @!P0 LDS R12, [R3+0x80b4] ;  /* 0x0080b400030c8984 */ /* 0x000fe80000000800 */
[----:B------:R-:W0:Y:S01]  /*4cb90*/  SHFL.DOWN PT, R4, R17, 0x4, 0x1f ;  /* 0x08801f0011047f89 */ /* 0x000e2200000e0000 */
[----:B---3--:R-:W-:Y:S02]  /*4cba0*/  FADD R6, R6, R13 ;  /* 0x0000000d06067221 */ /* 0x008fe40000000000 */
[----:B------:R-:W1:Y:S03]  /*4cbb0*/  @!P0 LDC R13, c[0x0][0x3a8] ;  /* 0x0000ea00ff0d8b82 */ /* 0x000e660000000800 */
[----:B------:R-:W3:Y:S04]  /*4cbc0*/  SHFL.DOWN PT, R7, R6, 0x1, 0x1f ;  /* 0x08201f0006077f89 */ /* 0x000ee800000e0000 */
[----:B------:R-:W1:Y:S01]  /*4cbd0*/  SHFL.DOWN PT, R16, R19, 0x8, 0x1f ;  /* 0x09001f0013107f89 */ /* 0x000e6200000e0000 */
[----:B0-----:R-:W-:-:S05]  /*4cbe0*/  FADD R17, R17, R4 ;  /* 0x0000000411117221 */ /* 0x001fca0000000000 */
[----:B------:R-:W0:Y:S01]  /*4cbf0*/  SHFL.DOWN PT, R4, R17, 0x2, 0x1f ;  /* 0x08401f0011047f89 */ /* 0x000e2200000e0000 */
[----:B---3--:R-:W-:Y:S01]  /*4cc00*/  FADD R6, R6, R7 ;  /* 0x0000000706067221 */ /* 0x008fe20000000000 */
[----:B------:R-:W-:-:S03]  /*4cc10*/  @!P0 LEA R7, R0, UR5, 0x2 ;  /* 0x0000000500078c11 */ /* 0x000fc6000f8e10ff */
[----:B-1----:R-:W-:Y:S01]  /*4cc20*/  @!P0 FMUL R13, R6, R13 ;  /* 0x0000000d060d8220 */ /* 0x002fe20000400000 */
[----:B------:R-:W-:Y:S02]  /*4cc30*/  @!P0 ISETP.GE.AND P2, PT, R5, R12, PT ;  /* 0x0000000c0500820c */ /* 0x000fe40003f46270 */
[----:B------:R-:W3:Y:S02]  /*4cc40*/  @!P0 LDL R7, [R7+0x4] ;  /* 0x0000040007078983 */ /* 0x000ee40000100800 */
[----:B------:R-:W-:Y:S01]  /*4cc50*/  @!P0 FSEL R13, R13, -1.00000000000000000000e+09, !P2 ;  /* 0xce6e6b280d0d8808 */ /* 0x000fe20005000000 */
[----:B------:R-:W-:-:S04]  /*4cc60*/  FADD R19, R19, R16 ;  /* 0x0000001013137221 */ /* 0x000fc80000000000 */
[----:B------:R1:W-:Y:S04]  /*4cc70*/  @!P0 STS [R21+0x42b4], R13 ;  /* 0x0042b40d15008388 */ /* 0x0003e80000000800 */
[----:B------:R-:W-:Y:S04]  /*4cc80*/  @!P0 LDS R13, [R3+0x80b8] ;  /* 0x0080b800030d8984 */ /* 0x000fe80000000800 */
[----:B------:R-:W1:Y:S01]  /*4cc90*/  SHFL.DOWN PT, R16, R19, 0x4, 0x1f ;  /* 0x08801f0013107f89 */ /* 0x000e6200000e0000 */
[----:B0-----:R-:W-:Y:S01]  /*4cca0*/  FADD R17, R17, R4 ;  /* 0x0000000411117221 */ /* 0x001fe20000000000 */
[----:B-1----:R-:W0:Y:S04]  /*4ccb0*/  @!P0 LDC R21, c[0x0][0x3a8] ;  /* 0x0000ea00ff158b82 */ /* 0x002e280000000800 */
[----:B------:R-:W1:Y:S04]  /*4ccc0*/  SHFL.DOWN PT, R8, R17, 0x1, 0x1f ;  /* 0x08201f0011087f89 */ /* 0x000e6800000e0000 */
[----:B------:R-:W2:Y:S01]  /*4ccd0*/  SHFL.DOWN PT, R12, R20, 0x8, 0x1f ;  /* 0x09001f00140c7f89 */ /* 0x000ea200000e0000 */
[----:B------:R-:W-:-:S05]  /*4cce0*/  FADD R19, R19, R16 ;  /* 0x0000001013137221 */ /* 0x000fca0000000000 */
[----:B------:R-:W2:Y:S01]  /*4ccf0*/  SHFL.DOWN PT, R4, R19, 0x2, 0x1f ;  /* 0x08401f0013047f89 */ /* 0x000ea200000e0000 */
[----:B-1----:R-:W-:Y:S01]  /*4cd00*/  FADD R17, R17, R8 ;  /* 0x0000000811117221 */ /* 0x002fe20000000000 */
[----:B------:R-:W-:-:S03]  /*4cd10*/  @!P0 LEA R8, R0, UR5, 0x2 ;  /* 0x0000000500088c11 */ /* 0x000fc6000f8e10ff */
[----:B0-----:R-:W-:Y:S01]  /*4cd20*/  @!P0 FMUL R21, R17, R21 ;  /* 0x0000001511158220 */ /* 0x001fe20000400000 */
[----:B--2---:R-:W-:Y:S02]  /*4cd30*/  @!P0 ISETP.GE.AND P2, PT, R10, R13, PT ;  /* 0x0000000d0a00820c */ /* 0x004fe40003f46270 */
[----:B------:R-:W2:Y:S02]  /*4cd40*/  @!P0 LDL R8, [R8+0x4] ;  /* 0x0000040008088983 */ /* 0x000ea40000100800 */
[----:B------:R-:W-:Y:S02]  /*4cd50*/  @!P0 FSEL R21, R21, -1.00000000000000000000e+09, !P2 ;  /* 0xce6e6b2815158808 */ /* 0x000fe40005000000 */
[----:B------:R-:W0:Y:S01]  /*4cd60*/  SHFL.DOWN PT, R5, R48, 0x10, 0x1f ;  /* 0x0a001f0030057f89 */ /* 0x000e2200000e0000 */
[----:B------:R-:W-:-:S03]  /*4cd70*/  FADD R20, R20, R12 ;  /* 0x0000000c14147221 */ /* 0x000fc60000000000 */
        /* <DEDUP_REMOVED lines=14> */
[----:B------:R-:W2:Y:S02]  /*4ce60*/  @!P0 LDL R9, [R9+0x4] ;  /* 0x0000040009098983 */ /* 0x000ea40000100800 */
        /* <DEDUP_REMOVED lines=9> */
[----:B-1----:R-:W-:-:S02]  /*4cf00*/  FADD R6, R49, R6 ;  /* 0x0000000631067221 */ /* 0x002fc40000000000 */
[----:B------:R-:W-:Y:S01]  /*4cf10*/  SHFL.DOWN PT, R10, R50, 0x10, 0x1f ;  /* 0x0a001f00320a7f89 */ /* 0x000fe200000e0000 */
[----:B------:R-:W-:Y:S01]  /*4cf20*/  @!P0 LEA R41, R0, UR5, 0x2 ;  /* 0x0000000500298c11 */ /* 0x000fe2000f8e10ff */
[----:B------:R-:W1:Y:S02]  /*4cf30*/  @!P0 LDC R49, c[0x0][0x3a8] ;  /* 0x0000ea00ff318b82 */ /* 0x000e640000000800 */
[----:B------:R-:W0:Y:S01]  /*4cf40*/  SHFL.DOWN PT, R12, R6, 0x8, 0x1f ;  /* 0x09001f00060c7f89 */ /* 0x000e2200000e0000 */
[----:B------:R-:W-:-:S05]  /*4cf50*/  FADD R16, R16, R5 ;  /* 0x0000000510107221 */ /* 0x000fca0000000000 */
[----:B------:R-:W1:Y:S01]  /*4cf60*/  SHFL.DOWN PT, R5, R16, 0x2, 0x1f ;  /* 0x08401f0010057f89 */ /* 0x000e6200000e0000 */
[----:B------:R-:W-:Y:S01]  /*4cf70*/  FADD R20, R20, R4 ;  /* 0x0000000414147221 */ /* 0x000fe20000000000 */
[----:B------:R-:W-:Y:S02]  /*4cf80*/  @!P0 LEA R4, R0, UR5, 0x2 ;  /* 0x0000000500048c11 */ /* 0x000fe4000f8e10ff */
[----:B------:R-:W-:Y:S01]  /*4cf90*/  @!P0 ISETP.GE.AND P2, PT, R18, R22, PT ;  /* 0x000000161200820c */ /* 0x000fe20003f46270 */
[----:B0-----:R-:W-:-:S03]  /*4cfa0*/  @!P0 FMUL R18, R20, R24 ;  /* 0x0000001814128220 */ /* 0x001fc60000400000 */
[----:B------:R-:W2:Y:S01]  /*4cfb0*/  @!P0 LDL R4, [R4+0x4] ;  /* 0x0000040004048983 */ /* 0x000ea20000100800 */
[----:B------:R-:W-:Y:S01]  /*4cfc0*/  @!P0 LEA R22, R0, R3, 0x9 ;  /* 0x0000000300168211 */ /* 0x000fe200078e48ff */
[----:B------:R-:W0:Y:S01]  /*4cfd0*/  @!P0 LDC R20, c[0x0][0x3a8] ;  /* 0x0000ea00ff148b82 */ /* 0x000e220000000800 */
[----:B------:R-:W-:Y:S01]  /*4cfe0*/  @!P0 FSEL R18, R18, -1.00000000000000000000e+09, !P2 ;  /* 0xce6e6b2812128808 */ /* 0x000fe20005000000 */
[----:B------:R-:W-:-:S04]  /*4cff0*/  FADD R6, R6, R12 ;  /* 0x0000000c06067221 */ /* 0x000fc80000000000 */
[----:B------:R-:W-:Y:S04]  /*4d000*/  @!P0 STS [R22+0x42c0], R18 ;  /* 0x0042c01216008388 */ /* 0x000fe80000000800 */
[----:B------:R-:W-:Y:S04]  /*4d010*/  @!P0 LDS R18, [R3+0x80c4] ;  /* 0x0080c40003128984 */ /* 0x000fe80000000800 */
[----:B------:R-:W4:Y:S01]  /*4d020*/  SHFL.DOWN PT, R12, R6, 0x4, 0x1f ;  /* 0x08801f00060c7f89 */ /* 0x000f2200000e0000 */
[----:B-1----:R-:W-:-:S05]  /*4d030*/  FADD R16, R16, R5 ;  /* 0x0000000510107221 */ /* 0x002fca0000000000 */
[----:B------:R-:W1:Y:S01]  /*4d040*/  SHFL.DOWN PT, R5, R16, 0x1, 0x1f ;  /* 0x08201f0010057f89 */ /* 0x000e6200000e0000 */
[----:B------:R-:W-:-:S05]  /*4d050*/  FADD R50, R50, R10 ;  /* 0x0000000a32327221 */ /* 0x000fca0000000000 */
[----:B------:R-:W0:Y:S01]  /*4d060*/  SHFL.DOWN PT, R10, R50, 0x8, 0x1f ;  /* 0x09001f00320a7f89 */ /* 0x000e2200000e0000 */
[----:B----4-:R-:W-:-:S05]  /*4d070*/  FADD R6, R6, R12 ;  /* 0x0000000c06067221 */ /* 0x010fca0000000000 */
[----:B------:R-:W4:Y:S01]  /*4d080*/  SHFL.DOWN PT, R12, R6, 0x2, 0x1f ;  /* 0x08401f00060c7f89 */ /* 0x000f2200000e0000 */
[----:B-1----:R-:W-:Y:S01]  /*4d090*/  FADD R16, R16, R5 ;  /* 0x0000000510107221 */ /* 0x002fe20000000000 */
[----:B------:R-:W-:-:S03]  /*4d0a0*/  @!P0 LEA R5, R0, UR5, 0x2 ;  /* 0x0000000500058c11 */ /* 0x000fc6000f8e10ff */
[----:B0-----:R-:W-:Y:S01]  /*4d0b0*/  @!P0 FMUL R16, R16, R20 ;  /* 0x0000001410108220 */ /* 0x001fe20000400000 */
[----:B------:R-:W-:Y:S02]  /*4d0c0*/  @!P0 ISETP.GE.AND P2, PT, R15, R18, PT ;  /* 0x000000120f00820c */ /* 0x000fe40003f46270 */
[----:B------:R-:W2:Y:S01]  /*4d0d0*/  @!P0 LDL R5, [R5+0x4] ;  /* 0x0000040005058983 */ /* 0x000ea20000100800 */
[----:B------:R-:W-:Y:S02]  /*4d0e0*/  @!P0 LEA R18, R0, R3, 0x9 ;  /* 0x0000000300128211 */ /* 0x000fe400078e48ff */
[----:B------:R-:W-:Y:S01]  /*4d0f0*/  @!P0 FSEL R16, R16, -1.00000000000000000000e+09, !P2 ;  /* 0xce6e6b2810108808 */ /* 0x000fe20005000000 */
[----:B------:R-:W0:Y:S01]  /*4d100*/  SHFL.DOWN PT, R17, R51, 0x10, 0x1f ;  /* 0x0a001f0033117f89 */ /* 0x000e2200000e0000 */
[----:B------:R-:W-:-:S03]  /*4d110*/  FADD R50, R50, R10 ;  /* 0x0000000a32327221 */ /* 0x000fc60000000000 */
[----:B------:R1:W-:Y:S04]  /*4d120*/  @!P0 STS [R18+0x42c4], R16 ;  /* 0x0042c41012008388 */ /* 0x0003e80000000800 */
[----:B------:R-:W-:Y:S04]  /*4d130*/  @!P0 LDS R15, [R3+0x80c8] ;  /* 0x0080c800030f8984 */ /* 0x000fe80000000800 */
[----:B------:R-:W3:Y:S01]  /*4d140*/  SHFL.DOWN PT, R10, R50, 0x4, 0x1f ;  /* 0x08801f00320a7f89 */ /* 0x000ee200000e0000 */
[----:B----4-:R-:W-:Y:S01]  /*4d150*/  FADD R6, R6, R12 ;  /* 0x0000000c06067221 */ /* 0x010fe20000000000 */
[----:B-1----:R-:W1:Y:S04]  /*4d160*/  @!P0 LDC R16, c[0x0][0x3a8] ;  /* 0x0000ea00ff108b82 */ /* 0x002e680000000800 */
[----:B------:R-:W4:Y:S04]  /*4d170*/  SHFL.DOWN PT, R13, R6, 0x1, 0x1f ;  /* 0x08201f00060d7f89 */ /* 0x000f2800000e0000 */
[----:B------:R-:W-:Y:S01]  /*4d180*/  SHFL.DOWN PT, R21, R52, 0x10, 0x1f ;  /* 0x0a001f0034157f89 */ /* 0x000fe200000e0000 */
[----:B------:R-:W2:Y:S01]  /*4d190*/  @!P0 LDC R18, c[0x0][0x3a8] ;  /* 0x0000ea00ff128b82 */ /* 0x000ea20000000800 */
        /* <DEDUP_REMOVED lines=9> */
[----:B------:R-:W-:Y:S01]  /*4d230*/  @!P0 IMAD R15, R0, 0x200, R3 ;  /* 0x00000200000f8824 */ /* 0x000fe200078e0203 */
[----:B------:R-:W-:Y:S01]  /*4d240*/  @!P0 FSEL R13, R13, -1.00000000000000000000e+09, !P2 ;  /* 0xce6e6b280d0d8808 */ /* 0x000fe20005000000 */
[----:B0-----:R-:W-:-:S04]  /*4d250*/  FADD R17, R51, R17 ;  /* 0x0000001133117221 */ /* 0x001fc80000000000 */
[----:B------:R0:W-:Y:S04]  /*4d260*/  @!P0 STS [R15+0x42c8], R13 ;  /* 0x0042c80d0f008388 */ /* 0x0001e80000000800 */
[----:B------:R-:W-:Y:S04]  /*4d270*/  @!P0 LDS R11, [R3+0x80cc] ;  /* 0x0080cc00030b8984 */ /* 0x000fe80000000800 */
[----:B------:R-:W1:Y:S01]  /*4d280*/  SHFL.DOWN PT, R15, R17, 0x4, 0x1f ;  /* 0x08801f00110f7f89 */ /* 0x000e6200000e0000 */
[----:B---3--:R-:W-:Y:S01]  /*4d290*/  FADD R12, R12, R10 ;  /* 0x0000000a0c0c7221 */ /* 0x008fe20000000000 */
[----:B0-----:R-:W0:Y:S04]  /*4d2a0*/  @!P0 LDC R13, c[0x0][0x3a8] ;  /* 0x0000ea00ff0d8b82 */ /* 0x001e280000000800 */
[----:B------:R-:W3:Y:S01]  /*4d2b0*/  SHFL.DOWN PT, R10, R12, 0x1, 0x1f ;  /* 0x08201f000c0a7f89 */ /* 0x000ee200000e0000 */
[----:B------:R-:W-:-:S05]  /*4d2c0*/  FADD R52, R52, R21 ;  /* 0x0000001534347221 */ /* 0x000fca0000000000 */
[----:B------:R-:W0:Y:S01]  /*4d2d0*/  SHFL.DOWN PT, R21, R52, 0x8, 0x1f ;  /* 0x09001f0034157f89 */ /* 0x000e2200000e0000 */
[----:B-1----:R-:W-:-:S05]  /*4d2e0*/  FADD R17, R17, R15 ;  /* 0x0000000f11117221 */ /* 0x002fca0000000000 */
[----:B------:R-:W1:Y:S01]  /*4d2f0*/  SHFL.DOWN PT, R22, R17, 0x2, 0x1f ;  /* 0x08401f0011167f89 */ /* 0x000e6200000e0000 */
[----:B---3--:R-:W-:-:S04]  /*4d300*/  FADD R12, R12, R10 ;  /* 0x0000000a0c0c7221 */ /* 0x008fc80000000000 */
[----:B0-----:R-:W-:Y:S01]  /*4d310*/  @!P0 FMUL R12, R12, R13 ;  /* 0x0000000d0c0c8220 */ /* 0x001fe20000400000 */
[----:B------:R-:W-:Y:S02]  /*4d320*/  @!P0 ISETP.GE.AND P2, PT, R7, R11, PT ;  /* 0x0000000b0700820c */ /* 0x000fe40003f46270 */
[----:B------:R0:W3:Y:S01]  /*4d330*/  @!P0 LDL R7, [R29+0x4] ;  /* 0x000004001d078983 */ /* 0x0000e20000100800 */
[----:B------:R-:W-:Y:S02]  /*4d340*/  @!P0 LEA R15, R0, R3, 0x9 ;  /* 0x00000003000f8211 */ /* 0x000fe400078e48ff */
[----:B------:R-:W-:Y:S01]  /*4d350*/  @!P0 FSEL R12, R12, -1.00000000000000000000e+09, !P2 ;  /* 0xce6e6b280c0c8808 */ /* 0x000fe20005000000 */
[----:B------:R-:W0:Y:S01]  /*4d360*/  SHFL.DOWN PT, R11, R53, 0x10, 0x1f ;  /* 0x0a001f00350b7f89 */ /* 0x000e2200000e0000 */
[----:B------:R-:W-:Y:S01]  /*4d370*/  FADD R21, R52, R21 ;  /* 0x0000001534157221 */ /* 0x000fe20000000000 */
[----:B-1----:R-:W-:Y:S02]  /*4d380*/  FADD R17, R17, R22 ;  /* 0x0000001611117221 */ /* 0x002fe40000000000 */
[----:B------:R-:W-:Y:S01]  /*4d390*/  @!P0 STS [R15+0x42cc], R12 ;  /* 0x0042cc0c0f008388 */ /* 0x000fe20000000800 */
[----:B------:R-:W1:Y:S03]  /*4d3a0*/  @!P0 LDC R22, c[0x0][0x3a8] ;  /* 0x0000ea00ff168b82 */ /* 0x000e660000000800 */
[----:B------:R-:W-:Y:S04]  /*4d3b0*/  @!P0 LDS R12, [R3+0x80d0] ;  /* 0x0080d000030c8984 */ /* 0x000fe80000000800 */
[----:B------:R-:W0:Y:S04]  /*4d3c0*/  SHFL.DOWN PT, R15, R21, 0x4, 0x1f ;  /* 0x08801f00150f7f89 */ /* 0x000e2800000e0000 */
[----:B------:R-:W-:Y:S01]  /*4d3d0*/  SHFL.DOWN PT, R24, R54, 0x10, 0x1f ;  /* 0x0a001f0036187f89 */ /* 0x000fe200000e0000 */
[----:B0-----:R-:W-:Y:S01]  /*4d3e0*/  FADD R53, R53, R11 ;  /* 0x0000000b35357221 */ /* 0x001fe20000000000 */
[----:B------:R-:W-:Y:S01]  /*4d3f0*/  @!P0 LEA R45, R0, UR5, 0x2 ;  /* 0x00000005002d8c11 */ /* 0x000fe2000f8e10ff */
[----:B------:R-:W0:Y:S01]  /*4d400*/  @!P0 LDC R52, c[0x0][0x3a8] ;  /* 0x0000ea00ff348b82 */ /* 0x000e220000000800 */
[----:B------:R-:W1:Y:S04]  /*4d410*/  SHFL.DOWN PT, R14, R17, 0x1, 0x1f ;  /* 0x08201f00110e7f89 */ /* 0x000e6800000e0000 */
[----:B------:R-:W2:Y:S01]  /*4d420*/  SHFL.DOWN PT, R23, R53, 0x8, 0x1f ;  /* 0x09001f0035177f89 */ /* 0x000ea200000e0000 */
[----:B------:R-:W-:-:S05]  /*4d430*/  FADD R21, R21, R15 ;  /* 0x0000000f15157221 */ /* 0x000fca0000000000 */
[----:B------:R-:W0:Y:S01]  /*4d440*/  SHFL.DOWN PT, R11, R21, 0x2, 0x1f ;  /* 0x08401f00150b7f89 */ /* 0x000e2200000e0000 */
[----:B-1----:R-:W-:-:S04]  /*4d450*/  FADD R17, R17, R14 ;  /* 0x0000000e11117221 */ /* 0x002fc80000000000 */
[----:B--2---:R-:W-:Y:S01]  /*4d460*/  @!P0 FMUL R17, R17, R18 ;  /* 0x0000001211118220 */ /* 0x004fe20000400000 */
[----:B------:R-:W-:Y:S02]  /*4d470*/  @!P0 ISETP.GE.AND P2, PT, R8, R12, PT ;  /* 0x0000000c0800820c */ /* 0x000fe40003f46270 */
[----:B------:R1:W2:Y:S01]  /*4d480*/  @!P0 LDL R8, [R33+0x4] ;  /* 0x0000040021088983 */ /* 0x0002a20000100800 */
[----:B------:R-:W-:Y:S02]  /*4d490*/  @!P0 LEA R18, R0, R3, 0x9 ;  /* 0x0000000300128211 */ /* 0x000fe400078e48ff */
[----:B------:R-:W-:Y:S01]  /*4d4a0*/  @!P0 FSEL R17, R17, -1.00000000000000000000e+09, !P2 ;  /* 0xce6e6b2811118808 */ /* 0x000fe20005000000 */
[----:B------:R-:W-:-:S04]  /*4d4b0*/  FADD R23, R53, R23 ;  /* 0x0000001735177221 */ /* 0x000fc80000000000 */
[----:B------:R-:W-:Y:S04]  /*4d4c0*/  @!P0 STS [R18+0x42d0], R17 ;  /* 0x0042d01112008388 */ /* 0x000fe80000000800 */
[----:B------:R-:W-:Y:S01]  /*4d4d0*/  @!P0 LDS R17, [R3+0x80d4] ;  /* 0x0080d40003118984 */ /* 0x000fe20000000800 */
[----:B0-----:R-:W-:-:S03]  /*4d4e0*/  FADD R21, R21, R11 ;  /* 0x0000000b15157221 */ /* 0x001fc60000000000 */
[----:B------:R-:W0:Y:S04]  /*4d4f0*/  SHFL.DOWN PT, R25, R23, 0x4, 0x1f ;  /* 0x08801f0017197f89 */ /* 0x000e2800000e0000 */
[----:B------:R-:W1:Y:S01]  /*4d500*/  SHFL.DOWN PT, R19, R21, 0x1, 0x1f ;  /* 0x08201f0015137f89 */ /* 0x000e6200000e0000 */
[----:B------:R-:W-:-:S05]  /*4d510*/  FADD R54, R54, R24 ;  /* 0x0000001836367221 */ /* 0x000fca0000000000 */
[----:B------:R-:W1:Y:S01]  /*4d520*/  SHFL.DOWN PT, R29, R54, 0x8, 0x1f ;  /* 0x09001f00361d7f89 */ /* 0x000e6200000e0000 */
[----:B0-----:R-:W-:-:S05]  /*4d530*/  FADD R23, R23, R25 ;  /* 0x0000001917177221 */ /* 0x001fca0000000000 */
[----:B------:R-:W0:Y:S01]  /*4d540*/  SHFL.DOWN PT, R11, R23, 0x2, 0x1f ;  /* 0x08401f00170b7f89 */ /* 0x000e2200000e0000 */
[----:B-1----:R-:W-:-:S04]  /*4d550*/  FADD R21, R21, R19 ;  /* 0x0000001315157221 */ /* 0x002fc80000000000 */
[----:B------:R-:W-:Y:S01]  /*4d560*/  @!P0 FMUL R21, R21, R22 ;  /* 0x0000001615158220 */ /* 0x000fe20000400000 */
[----:B------:R-:W-:Y:S02]  /*4d570*/  @!P0 ISETP.GE.AND P2, PT, R9, R17, PT ;  /* 0x000000110900820c */ /* 0x000fe40003f46270 */
[----:B------:R1:W2:Y:S01]  /*4d580*/  @!P0 LDL R9, [R37+0x4] ;  /* 0x0000040025098983 */ /* 0x0002a20000100800 */
[----:B------:R-:W-:Y:S02]  /*4d590*/  @!P0 LEA R24, R0, R3, 0x9 ;  /* 0x0000000300188211 */ /* 0x000fe400078e48ff */
[----:B------:R-:W-:Y:S01]  /*4d5a0*/  @!P0 FSEL R21, R21, -1.00000000000000000000e+09, !P2 ;  /* 0xce6e6b2815158808 */ /* 0x000fe20005000000 */
[----:B------:R-:W1:Y:S01]  /*4d5b0*/  SHFL.DOWN PT, R18, R55, 0x10, 0x1f ;  /* 0x0a001f0037127f89 */ /* 0x000e6200000e0000 */
[----:B------:R-:W-:-:S03]  /*4d5c0*/  FADD R29, R54, R29 ;  /* 0x0000001d361d7221 */ /* 0x000fc60000000000 */
[----:B------:R-:W-:Y:S04]  /*4d5d0*/  @!P0 STS [R24+0x42d4], R21 ;  /* 0x0042d41518008388 */ /* 0x000fe80000000800 */
[----:B------:R-:W-:Y:S04]  /*4d5e0*/  @!P0 LDS R21, [R3+0x80d8] ;  /* 0x0080d80003158984 */ /* 0x000fe80000000800 */
[----:B------:R-:W1:Y:S01]  /*4d5f0*/  SHFL.DOWN PT, R22, R29, 0x4, 0x1f ;  /* 0x08801f001d167f89 */ /* 0x000e6200000e0000 */
[----:B0-----:R-:W-:-:S05]  /*4d600*/  FADD R23, R23, R11 ;  /* 0x0000000b17177221 */ /* 0x001fca0000000000 */
[----:B------:R-:W0:Y:S01]  /*4d610*/  SHFL.DOWN PT, R25, R23, 0x1, 0x1f ;  /* 0x08201f0017197f89 */ /* 0x000e2200000e0000 */
[----:B-1----:R-:W-:-:S05]  /*4d620*/  FADD R55, R55, R18 ;  /* 0x0000001237377221 */ /* 0x002fca0000000000 */
[----:B------:R-:W1:Y:S01]  /*4d630*/  SHFL.DOWN PT, R20, R55, 0x8, 0x1f ;  /* 0x09001f0037147f89 */ /* 0x000e6200000e0000 */
[----:B------:R-:W-:-:S05]  /*4d640*/  FADD R29, R29, R22 ;  /* 0x000000161d1d7221 */ /* 0x000fca0000000000 */
[----:B------:R-:W1:Y:S01]  /*4d650*/  SHFL.DOWN PT, R11, R29, 0x2, 0x1f ;  /* 0x08401f001d0b7f89 */ /* 0x000e6200000e0000 */
[----:B0-----:R-:W-:-:S04]  /*4d660*/  FADD R25, R23, R25 ;  /* 0x0000001917197221 */ /* 0x001fc80000000000 */
[----:B------:R-:W-:Y:S01]  /*4d670*/  @!P0 FMUL R25, R25, R26 ;  /* 0x0000001a19198220 */ /* 0x000fe20000400000 */
[----:B------:R-:W-:Y:S02]  /*4d680*/  @!P0 ISETP.GE.AND P2, PT, R4, R21, PT ;  /* 0x000000150400820c */ /* 0x000fe40003f46270 */
[----:B------:R0:W2:Y:S01]  /*4d690*/  @!P0 LDL R4, [R41+0x4] ;  /* 0x0000040029048983 */ /* 0x0000a20000100800 */
[----:B------:R-:W-:Y:S01]  /*4d6a0*/  @!P0 IMAD R26, R0, 0x200, R3 ;  /* 0x00000200001a8824 */ /* 0x000fe200078e0203 */
[----:B------:R-:W-:Y:S02]  /*4d6b0*/  @!P0 FSEL R25, R25, -1.00000000000000000000e+09, !P2 ;  /* 0xce6e6b2819198808 */ /* 0x000fe40005000000 */
        /* <DEDUP_REMOVED lines=11> */
[----:B------:R-:W-:-:S04]  /*4d770*/  FADD R29, R29, R27 ;  /* 0x0000001b1d1d7221 */ /* 0x000fc80000000000 */
[----:B------:R-:W-:Y:S01]  /*4d780*/  @!P0 FMUL R29, R29, R30 ;  /* 0x0000001e1d1d8220 */ /* 0x000fe20000400000 */
[----:B------:R-:W-:Y:S02]  /*4d790*/  @!P0 ISETP.GE.AND P2, PT, R5, R25, PT ;  /* 0x000000190500820c */ /* 0x000fe40003f46270 */
[----:B------:R-:W2:Y:S01]  /*4d7a0*/  @!P0 LDL R5, [R45+0x4] ;  /* 0x000004002d058983 */ /* 0x000ea20000100800 */
[----:B------:R-:W-:Y:S02]  /*4d7b0*/  @!P0 LEA R30, R0, R3, 0x9 ;  /* 0x00000003001e8211 */ /* 0x000fe400078e48ff */
[----:B------:R-:W-:Y:S01]  /*4d7c0*/  @!P0 FSEL R29, R29, -1.00000000000000000000e+09, !P2 ;  /* 0xce6e6b281d1d8808 */ /* 0x000fe20005000000 */
[----:B------:R-:W4:Y:S01]  /*4d7d0*/  SHFL.DOWN PT, R15, R57, 0x10, 0x1f ;  /* 0x0a001f00390f7f89 */ /* 0x000f2200000e0000 */
[----:B0-----:R-:W-:-:S03]  /*4d7e0*/  FADD R37, R56, R37 ;  /* 0x0000002538257221 */ /* 0x001fc60000000000 */
[----:B------:R-:W-:Y:S04]  /*4d7f0*/  @!P0 STS [R30+0x42dc], R29 ;  /* 0x0042dc1d1e008388 */ /* 0x000fe80000000800 */
[----:B------:R-:W-:Y:S04]  /*4d800*/  @!P0 LDS R29, [R3+0x80e0] ;  /* 0x0080e000031d8984 */ /* 0x000fe80000000800 */
[----:B------:R-:W0:Y:S01]  /*4d810*/  SHFL.DOWN PT, R18, R37, 0x4, 0x1f ;  /* 0x08801f0025127f89 */ /* 0x000e2200000e0000 */
[----:B-1----:R-:W-:-:S05]  /*4d820*/  FADD R33, R33, R20 ;  /* 0x0000001421217221 */ /* 0x002fca0000000000 */
        /* <DEDUP_REMOVED lines=8> */
[----:B------:R-:W-:Y:S02]  /*4d8b0*/  @!P0 ISETP.GE.AND P2, PT, R6, R29, PT ;  /* 0x0000001d0600820c */ /* 0x000fe40003f46270 */
[----:B------:R1:W2:Y:S01]  /*4d8c0*/  @!P0 LDL R6, [R16+0x4] ;  /* 0x0000040010068983 */ /* 0x0002a20000100800 */
[----:B------:R-:W-:Y:S02]  /*4d8d0*/  @!P0 LEA R34, R0, R3, 0x9 ;  /* 0x0000000300228211 */ /* 0x000fe400078e48ff */
[----:B------:R-:W-:Y:S01]  /*4d8e0*/  @!P0 FSEL R33, R33, -1.00000000000000000000e+09, !P2 ;  /* 0xce6e6b2821218808 */ /* 0x000fe20005000000 */
[----:B------:R-:W3:Y:S01]  /*4d8f0*/  SHFL.DOWN PT, R11, R58, 0x10, 0x1f ;  /* 0x0a001f003a0b7f89 */ /* 0x000ee200000e0000 */
[----:B----4-:R-:W-:-:S03]  /*4d900*/  FADD R41, R57, R15 ;  /* 0x0000000f39297221 */ /* 0x010fc60000000000 */
[----:B------:R-:W-:Y:S04]  /*4d910*/  @!P0 STS [R34+0x42e0], R33 ;  /* 0x0042e02122008388 */ /* 0x000fe80000000800 */
[----:B------:R-:W-:Y:S04]  /*4d920*/  @!P0 LDS R33, [R3+0x80e4] ;  /* 0x0080e40003218984 */ /* 0x000fe80000000800 */
[----:B-1----:R-:W1:Y:S01]  /*4d930*/  SHFL.DOWN PT, R16, R41, 0x4, 0x1f ;  /* 0x08801f0029107f89 */ /* 0x002e6200000e0000 */
[----:B0-----:R-:W-:-:S05]  /*4d940*/  FADD R37, R37, R18 ;  /* 0x0000001225257221 */ /* 0x001fca0000000000 */
[----:B------:R-:W0:Y:S01]  /*4d950*/  SHFL.DOWN PT, R35, R37, 0x1, 0x1f ;  /* 0x08201f0025237f89 */ /* 0x000e2200000e0000 */
[----:B---3--:R-:W-:-:S05]  /*4d960*/  FADD R58, R58, R11 ;  /* 0x0000000b3a3a7221 */ /* 0x008fca0000000000 */
[----:B------:R-:W3:Y:S01]  /*4d970*/  SHFL.DOWN PT, R45, R58, 0x8, 0x1f ;  /* 0x09001f003a2d7f89 */ /* 0x000ee200000e0000 */
[----:B-1----:R-:W-:Y:S01]  /*4d980*/  FADD R41, R41, R16 ;  /* 0x0000001029297221 */ /* 0x002fe20000000000 */
[----:B------:R-:W-:-:S04]  /*4d990*/  @!P0 LEA R10, R0, UR5, 0x2 ;  /* 0x00000005000a8c11 */ /* 0x000fc8000f8e10ff */
[----:B------:R-:W1:Y:S01]  /*4d9a0*/  SHFL.DOWN PT, R16, R41, 0x2, 0x1f ;  /* 0x08401f0029107f89 */ /* 0x000e6200000e0000 */
[----:B0-----:R-:W-:-:S04]  /*4d9b0*/  FADD R37, R37, R35 ;  /* 0x0000002325257221 */ /* 0x001fc80000000000 */
[----:B------:R-:W-:Y:S01]  /*4d9c0*/  @!P0 FMUL R37, R37, R38 ;  /* 0x0000002625258220 */ /* 0x000fe20000400000 */
[----:B------:R-:W-:Y:S02]  /*4d9d0*/  @!P0 ISETP.GE.AND P2, PT, R7, R33, PT ;  /* 0x000000210700820c */ /* 0x000fe40003f46270 */
[----:B------:R-:W4:Y:S01]  /*4d9e0*/  @!P0 LDL R7, [R10+0x4] ;  /* 0x000004000a078983 */ /* 0x000f220000100800 */
[----:B------:R-:W-:Y:S02]  /*4d9f0*/  @!P0 LEA R38, R0, R3, 0x9 ;  /* 0x0000000300268211 */ /* 0x000fe400078e48ff */
[----:B------:R-:W-:Y:S01]  /*4da00*/  @!P0 FSEL R37, R37, -1.00000000000000000000e+09, !P2 ;  /* 0xce6e6b2825258808 */ /* 0x000fe20005000000 */
[----:B------:R-:W0:Y:S01]  /*4da10*/  SHFL.DOWN PT, R11, R59, 0x10, 0x1f ;  /* 0x0a001f003b0b7f89 */ /* 0x000e2200000e0000 */
[----:B---3--:R-:W-:-:S03]  /*4da20*/  FADD R45, R58, R45 ;  /* 0x0000002d3a2d7221 */ /* 0x008fc60000000000 */
[----:B------:R-:W-:Y:S04]  /*4da30*/  @!P0 STS [R38+0x42e4], R37 ;  /* 0x0042e42526008388 */ /* 0x000fe80000000800 */
[----:B------:R-:W-:Y:S04]  /*4da40*/  @!P0 LDS R37, [R3+0x80e8] ;  /* 0x0080e80003258984 */ /* 0x000fe80000000800 */
[----:B------:R-:W3:Y:S01]  /*4da50*/  SHFL.DOWN PT, R15, R45, 0x4, 0x1f ;  /* 0x08801f002d0f7f89 */ /* 0x000ee200000e0000 */
[----:B-1----:R-:W-:-:S05]  /*4da60*/  FADD R41, R41, R16 ;  /* 0x0000001029297221 */ /* 0x002fca0000000000 */
[----:B------:R-:W1:Y:S01]  /*4da70*/  SHFL.DOWN PT, R39, R41, 0x1, 0x1f ;  /* 0x08201f0029277f89 */ /* 0x000e6200000e0000 */
[----:B0-----:R-:W-:-:S05]  /*4da80*/  FADD R59, R59, R11 ;  /* 0x0000000b3b3b7221 */ /* 0x001fca0000000000 */
[----:B------:R-:W0:Y:S01]  /*4da90*/  SHFL.DOWN PT, R11, R59, 0x8, 0x1f ;  /* 0x09001f003b0b7f89 */ /* 0x000e2200000e0000 */
[----:B---3--:R-:W-:-:S05]  /*4daa0*/  FADD R45, R45, R15 ;  /* 0x0000000f2d2d7221 */ /* 0x008fca0000000000 */
[----:B------:R-:W3:Y:S01]  /*4dab0*/  SHFL.DOWN PT, R15, R45, 0x2, 0x1f ;  /* 0x08401f002d0f7f89 */ /* 0x000ee200000e0000 */
[----:B-1----:R-:W-:-:S04]  /*4dac0*/  FADD R41, R41, R39 ;  /* 0x0000002729297221 */ /* 0x002fc80000000000 */
[----:B------:R-:W-:Y:S01]  /*4dad0*/  @!P0 FMUL R41, R41, R42 ;  /* 0x0000002a29298220 */ /* 0x000fe20000400000 */
[----:B--2---:R-:W-:Y:S02]  /*4dae0*/  @!P0 ISETP.GE.AND P2, PT, R8, R37, PT ;  /* 0x000000250800820c */ /* 0x004fe40003f46270 */
[----:B------:R-:W2:Y:S01]  /*4daf0*/  @!P0 LDL R8, [R10+0x4] ;  /* 0x000004000a088983 */ /* 0x000ea20000100800 */
[----:B------:R-:W-:Y:S01]  /*4db00*/  @!P0 IMAD R42, R0, 0x200, R3 ;  /* 0x00000200002a8824 */ /* 0x000fe200078e0203 */
[----:B------:R-:W-:Y:S02]  /*4db10*/  @!P0 FSEL R41, R41, -1.00000000000000000000e+09, !P2 ;  /* 0xce6e6b2829298808 */ /* 0x000fe40005000000 */
[----:B------:R-:W1:Y:S01]  /*4db20*/  SHFL.DOWN PT, R13, R60, 0x10, 0x1f ;  /* 0x0a001f003c0d7f89 */ /* 0x000e6200000e0000 */
[----:B0-----:R-:W-:-:S03]  /*4db30*/  FADD R16, R59, R11 ;  /* 0x0000000b3b107221 */ /* 0x001fc60000000000 */
[----:B------:R-:W-:Y:S04]  /*4db40*/  @!P0 STS [R42+0x42e8], R41 ;  /* 0x0042e8292a008388 */ /* 0x000fe80000000800 */
[----:B------:R-:W-:Y:S04]  /*4db50*/  @!P0 LDS R41, [R3+0x80ec] ;  /* 0x0080ec0003298984 */ /* 0x000fe80000000800 */
[----:B------:R-:W0:Y:S01]  /*4db60*/  SHFL.DOWN PT, R18, R16, 0x4, 0x1f ;  /* 0x08801f0010127f89 */ /* 0x000e2200000e0000 */
[----:B---3--:R-:W-:-:S05]  /*4db70*/  FADD R45, R45, R15 ;  /* 0x0000000f2d2d7221 */ /* 0x008fca0000000000 */
[----:B------:R-:W3:Y:S01]  /*4db80*/  SHFL.DOWN PT, R43, R45, 0x1, 0x1f ;  /* 0x08201f002d2b7f89 */ /* 0x000ee200000e0000 */
[----:B-1----:R-:W-:-:S05]  /*4db90*/  FADD R60, R60, R13 ;  /* 0x0000000d3c3c7221 */ /* 0x002fca0000000000 */
[----:B------:R-:W1:Y:S01]  /*4dba0*/  SHFL.DOWN PT, R11, R60, 0x8, 0x1f ;  /* 0x09001f003c0b7f89 */ /* 0x000e6200000e0000 */
[----:B0-----:R-:W-:-:S05]  /*4dbb0*/  FADD R16, R16, R18 ;  /* 0x0000001210107221 */ /* 0x001fca0000000000 */
[----:B------:R-:W0:Y:S01]  /*4dbc0*/  SHFL.DOWN PT, R13, R16, 0x2, 0x1f ;  /* 0x08401f00100d7f89 */ /* 0x000e2200000e0000 */
[----:B---3--:R-:W-:-:S04]  /*4dbd0*/  FADD R45, R45, R43 ;  /* 0x0000002b2d2d7221 */ /* 0x008fc80000000000 */
[----:B------:R-:W-:Y:S01]  /*4dbe0*/  @!P0 FMUL R45, R45, R46 ;  /* 0x0000002e2d2d8220 */ /* 0x000fe20000400000 */
[----:B------:R-:W-:Y:S02]  /*4dbf0*/  @!P0 ISETP.GE.AND P2, PT, R9, R41, PT ;  /* 0x000000290900820c */ /* 0x000fe40003f46270 */
[----:B------:R-:W3:Y:S01]  /*4dc00*/  @!P0 LDL R9, [R10+0x4] ;  /* 0x000004000a098983 */ /* 0x000ee20000100800 */
        /* <DEDUP_REMOVED lines=13> */
[----:B0-----:R-:W-:-:S04]  /*4dce0*/  FADD R16, R16, R47 ;  /* 0x0000002f10107221 */ /* 0x001fc80000000000 */
[----:B------:R-:W-:Y:S01]  /*4dcf0*/  @!P0 FMUL R16, R16, R49 ;  /* 0x0000003110108220 */ /* 0x000fe20000400000 */
[----:B------:R-:W-:Y:S02]  /*4dd00*/  @!P0 ISETP.GE.AND P2, PT, R4, R46, PT ;  /* 0x0000002e0400820c */ /* 0x000fe40003f46270 */
[----:B------:R0:W3:Y:S01]  /*4dd10*/  @!P0 LDL R4, [R10+0x4] ;  /* 0x000004000a048983 */ /* 0x0000e20000100800 */
[----:B------:R-:W-:Y:S02]  /*4dd20*/  @!P0 LEA R49, R0, R3, 0x9 ;  /* 0x0000000300318211 */ /* 0x000fe400078e48ff */
[----:B------:R-:W-:Y:S01]  /*4dd30*/  @!P0 FSEL R16, R16, -1.00000000000000000000e+09, !P2 ;  /* 0xce6e6b2810108808 */ /* 0x000fe20005000000 */
[----:B------:R-:W0:Y:S01]  /*4dd40*/  SHFL.DOWN PT, R18, R62, 0x10, 0x1f ;  /* 0x0a001f003e127f89 */ /* 0x000e2200000e0000 */
[----:B------:R-:W-:-:S03]  /*4dd50*/  FADD R13, R61, R13 ;  /* 0x0000000d3d0d7221 */ /* 0x000fc60000000000 */
[----:B------:R-:W-:Y:S04]  /*4dd60*/  @!P0 STS [R49+0x42f0], R16 ;  /* 0x0042f01031008388 */ /* 0x000fe80000000800 */
[----:B------:R-:W-:Y:S04]  /*4dd70*/  @!P0 LDS R16, [R3+0x80f4] ;  /* 0x0080f40003108984 */ /* 0x000fe80000000800 */
[----:B------:R-:W0:Y:S01]  /*4dd80*/  SHFL.DOWN PT, R20, R13, 0x4, 0x1f ;  /* 0x08801f000d147f89 */ /* 0x000e2200000e0000 */
[----:B-1----:R-:W-:-:S05]  /*4dd90*/  FADD R11, R11, R15 ;  /* 0x0000000f0b0b7221 */ /* 0x002fca0000000000 */
[----:B0-----:R-:W0:Y:S01]  /*4dda0*/  SHFL.DOWN PT, R10, R11, 0x1, 0x1f ;  /* 0x08201f000b0a7f89 */ /* 0x001e2200000e0000 */
[----:B------:R-:W-:-:S05]  /*4ddb0*/  FADD R62, R62, R18 ;  /* 0x000000123e3e7221 */ /* 0x000fca0000000000 */
[----:B------:R-:W1:Y:S01]  /*4ddc0*/  SHFL.DOWN PT, R18, R62, 0x8, 0x1f ;  /* 0x09001f003e127f89 */ /* 0x000e6200000e0000 */
[----:B------:R-:W-:-:S05]  /*4ddd0*/  FADD R13, R13, R20 ;  /* 0x000000140d0d7221 */ /* 0x000fca0000000000 */
[----:B------:R-:W1:Y:S01]  /*4dde0*/  SHFL.DOWN PT, R15, R13, 0x2, 0x1f ;  /* 0x08401f000d0f7f89 */ /* 0x000e6200000e0000 */
[----:B0-----:R-:W-:Y:S01]  /*4ddf0*/  FADD R10, R11, R10 ;  /* 0x0000000a0b0a7221 */ /* 0x001fe20000000000 */
[----:B------:R-:W-:-:S03]  /*4de00*/  @!P0 LEA R11, R0, UR5, 0x2 ;  /* 0x00000005000b8c11 */ /* 0x000fc6000f8e10ff */
[----:B------:R-:W-:Y:S01]  /*4de10*/  @!P0 FMUL R10, R10, R52 ;  /* 0x000000340a0a8220 */ /* 0x000fe20000400000 */
[----:B------:R-:W-:Y:S02]  /*4de20*/  @!P0 ISETP.GE.AND P2, PT, R5, R16, PT ;  /* 0x000000100500820c */ /* 0x000fe40003f46270 */
[----:B------:R0:W3:Y:S02]  /*4de30*/  @!P0 LDL R5, [R11+0x4] ;  /* 0x000004000b058983 */ /* 0x0000e40000100800 */
[----:B------:R-:W-:Y:S02]  /*4de40*/  @!P0 FSEL R10, R10, -1.00000000000000000000e+09, !P2 ;  /* 0xce6e6b280a0a8808 */ /* 0x000fe40005000000 */
[----:B------:R-:W1:Y:S01]  /*4de50*/  SHFL.DOWN PT, R17, R63, 0x10, 0x1f ;  /* 0x0a001f003f117f89 */ /* 0x000e6200000e0000 */
[----:B0-----:R-:W-:Y:S01]  /*4de60*/  @!P0 LEA R11, R0, R3, 0x9 ;  /* 0x00000003000b8211 */ /* 0x001fe200078e48ff */
[----:B-1----:R-:W-:-:S04]  /*4de70*/  FADD R18, R62, R18 ;  /* 0x000000123e127221 */ /* 0x002fc80000000000 */
        /* <DEDUP_REMOVED lines=8> */
[----:B------:R-:W-:Y:S01]  /*4df00*/  @!P0 LEA R15, R0, UR5, 0x2 ;  /* 0x00000005000f8c11 */ /* 0x000fe2000f8e10ff */
[----:B-1----:R-:W-:-:S05]  /*4df10*/  FADD R18, R18, R22 ;  /* 0x0000001612127221 */ /* 0x002fca0000000000 */
[----:B------:R-:W1:Y:S01]  /*4df20*/  SHFL.DOWN PT, R22, R18, 0x2, 0x1f ;  /* 0x08401f0012167f89 */ /* 0x000e6200000e0000 */
[----:B------:R-:W-:-:S04]  /*4df30*/  FADD R12, R13, R12 ;  /* 0x0000000c0d0c7221 */ /* 0x000fc80000000000 */
[----:B0-----:R-:W-:Y:S01]  /*4df40*/  @!P0 FMUL R11, R12, R11 ;  /* 0x0000000b0c0b8220 */ /* 0x001fe20000400000 */
[----:B------:R-:W-:Y:S02]  /*4df50*/  @!P0 ISETP.GE.AND P2, PT, R6, R10, PT ;  /* 0x0000000a0600820c */ /* 0x000fe40003f46270 */
[----:B------:R1:W3:Y:S01]  /*4df60*/  @!P0 LDL R6, [R15+0x4] ;  /* 0x000004000f068983 */ /* 0x0002e20000100800 */
[----:B------:R-:W-:Y:S01]  /*4df70*/  @!P0 IMAD R10, R0, 0x200, R3 ;  /* 0x00000200000a8824 */ /* 0x000fe200078e0203 */
[----:B------:R-:W-:Y:S02]  /*4df80*/  @!P0 FSEL R11, R11, -1.00000000000000000000e+09, !P2 ;  /* 0xce6e6b280b0b8808 */ /* 0x000fe40005000000 */
        /* <DEDUP_REMOVED lines=11> */
[----:B------:R-:W2:Y:S01]  /*4e040*/  SHFL.DOWN PT, R20, R18, 0x2, 0x1f ;  /* 0x08401f0012147f89 */ /* 0x000ea200000e0000 */
[----:B----4-:R-:W-:Y:S01]  /*4e050*/  FADD R14, R15, R14 ;  /* 0x0000000e0f0e7221 */ /* 0x010fe20000000000 */
[----:B------:R-:W-:-:S03]  /*4e060*/  @!P0 LEA R15, R0, UR5, 0x2 ;  /* 0x00000005000f8c11 */ /* 0x000fc6000f8e10ff */
[----:B-1----:R-:W-:Y:S01]  /*4e070*/  @!P0 FMUL R11, R14, R11 ;  /* 0x0000000b0e0b8220 */ /* 0x002fe20000400000 */
[----:B------:R-:W-:Y:S02]  /*4e080*/  @!P0 ISETP.GE.AND P2, PT, R7, R10, PT ;  /* 0x0000000a0700820c */ /* 0x000fe40003f46270 */
[----:B------:R-:W4:Y:S01]  /*4e090*/  @!P0 LDL R7, [R15+0x4] ;  /* 0x000004000f078983 */ /* 0x000f220000100800 */
[----:B------:R-:W-:Y:S02]  /*4e0a0*/  @!P0 LEA R10, R0, R3, 0x9 ;  /* 0x00000003000a8211 */ /* 0x000fe400078e48ff */
[----:B------:R-:W-:Y:S01]  /*4e0b0*/  @!P0 FSEL R11, R11, -1.00000000000000000000e+09, !P2 ;  /* 0xce6e6b280b0b8808 */ /* 0x000fe20005000000 */
[----:B------:R-:W1:Y:S01]  /*4e0c0*/  SHFL.DOWN PT, R21, R65, 0x10, 0x1f ;  /* 0x0a001f0041157f89 */ /* 0x000e6200000e0000 */
[----:B0-----:R-:W-:-:S03]  /*4e0d0*/  FADD R64, R64, R22 ;  /* 0x0000001640407221 */ /* 0x001fc60000000000 */
[----:B------:R0:W-:Y:S04]  /*4e0e0*/  @!P0 STS [R10+0x42fc], R11 ;  /* 0x0042fc0b0a008388 */ /* 0x0001e80000000800 */
[----:B------:R-:W-:Y:S04]  /*4e0f0*/  @!P0 LDS R10, [R3+0x8100] ;  /* 0x00810000030a8984 */ /* 0x000fe80000000800 */
[----:B------:R-:W1:Y:S01]  /*4e100*/  SHFL.DOWN PT, R24, R64, 0x4, 0x1f ;  /* 0x08801f0040187f89 */ /* 0x000e6200000e0000 */
[----:B--2---:R-:W-:Y:S01]  /*4e110*/  FADD R18, R18, R20 ;  /* 0x0000001412127221 */ /* 0x004fe20000000000 */
[----:B0-----:R-:W0:Y:S04]  /*4e120*/  @!P0 LDC R11, c[0x0][0x3a8] ;  /* 0x0000ea00ff0b8b82 */ /* 0x001e280000000800 */
[----:B------:R-:W2:Y:S01]  /*4e130*/  SHFL.DOWN PT, R17, R18, 0x1, 0x1f ;  /* 0x08201f0012117f89 */ /* 0x000ea200000e0000 */
[----:B-1----:R-:W-:-:S05]  /*4e140*/  FADD R65, R65, R21 ;  /* 0x0000001541417221 */ /* 0x002fca0000000000 */
[----:B------:R-:W1:Y:S01]  /*4e150*/  SHFL.DOWN PT, R22, R65, 0x8, 0x1f ;  /* 0x09001f0041167f89 */ /* 0x000e6200000e0000 */
[----:B------:R-:W-:-:S05]  /*4e160*/  FADD R20, R64, R24 ;  /* 0x0000001840147221 */ /* 0x000fca0000000000 */
        /* <DEDUP_REMOVED lines=8> */
[----:B-1----:R-:W-:-:S03]  /*4e1f0*/  FADD R22, R65, R22 ;  /* 0x0000001641167221 */ /* 0x002fc60000000000 */
[----:B------:R1:W-:Y:S04]  /*4e200*/  @!P0 STS [R10+0x4300], R11 ;  /* 0x0043000b0a008388 */ /* 0x0003e80000000800 */
[----:B------:R-:W-:Y:S01]  /*4e210*/  @!P0 LDS R10, [R3+0x8104] ;  /* 0x00810400030a8984 */ /* 0x000fe20000000800 */
[----:B------:R-:W-:-:S03]  /*4e220*/  FADD R20, R20, R24 ;  /* 0x0000001814147221 */ /* 0x000fc60000000000 */
[----:B------:R-:W0:Y:S01]  /*4e230*/  SHFL.DOWN PT, R28, R22, 0x4, 0x1f ;  /* 0x08801f00161c7f89 */ /* 0x000e2200000e0000 */
[----:B-1----:R-:W1:Y:S03]  /*4e240*/  @!P0 LDC R11, c[0x0][0x3a8] ;  /* 0x0000ea00ff0b8b82 */ /* 0x002e660000000800 */
[----:B------:R-:W0:Y:S02]  /*4e250*/  SHFL.DOWN PT, R19, R20, 0x1, 0x1f ;  /* 0x08201f0014137f89 */ /* 0x000e2400000e0000 */
[----:B0-----:R-:W-:-:S05]  /*4e260*/  FADD R186, R186, R26 ;  /* 0x0000001ababa7221 */ /* 0x001fca0000000000 */
[----:B------:R-:W0:Y:S01]  /*4e270*/  SHFL.DOWN PT, R26, R186, 0x8, 0x1f ;  /* 0x09001f00ba1a7f89 */ /* 0x000e2200000e0000 */
[----:B------:R-:W-:Y:S01]  /*4e280*/  FADD R22, R22, R28 ;  /* 0x0000001c16167221 */ /* 0x000fe20000000000 */
[----:B------:R-:W-:-:S04]  /*4e290*/  FADD R19, R20, R19 ;  /* 0x0000001314137221 */ /* 0x000fc80000000000 */
[----:B------:R-:W0:Y:S01]  /*4e2a0*/  SHFL.DOWN PT, R24, R22, 0x2, 0x1f ;  /* 0x08401f0016187f89 */ /* 0x000e2200000e0000 */
[----:B-1----:R-:W-:Y:S01]  /*4e2b0*/  @!P0 FMUL R11, R19, R11 ;  /* 0x0000000b130b8220 */ /* 0x002fe20000400000 */
[----:B---3--:R-:W-:Y:S02]  /*4e2c0*/  @!P0 ISETP.GE.AND P2, PT, R9, R10, PT ;  /* 0x0000000a0900820c */ /* 0x008fe40003f46270 */
[----:B------:R-:W3:Y:S01]  /*4e2d0*/  @!P0 LDL R9, [R15+0x4] ;  /* 0x000004000f098983 */ /* 0x000ee20000100800 */
        /* <DEDUP_REMOVED lines=15> */
[----:B------:R-:W-:-:S03]  /*4e3d0*/  @!P0 ISETP.GE.AND P2, PT, R4, R10, PT ;  /* 0x0000000a0400820c */ /* 0x000fc60003f46270 */
[----:B0-----:R-:W-:Y:S01]  /*4e3e0*/  @!P0 FMUL R10, R21, R11 ;  /* 0x0000000b150a8220 */ /* 0x001fe20000400000 */
[----:B------:R-:W3:Y:S01]  /*4e3f0*/  @!P0 LDL R4, [R15+0x4] ;  /* 0x000004000f048983 */ /* 0x000ee20000100800 */
[----:B------:R-:W-:-:S03]  /*4e400*/  @!P0 IMAD R11, R0, 0x200, R3 ;  /* 0x00000200000b8824 */ /* 0x000fc600078e0203 */
        /* <DEDUP_REMOVED lines=13> */
[----:B------:R-:W-:-:S04]  /*4e4e0*/  FADD R23, R24, R23 ;  /* 0x0000001718177221 */ /* 0x000fc80000000000 */
[----:B-1----:R-:W-:Y:S01]  /*4e4f0*/  @!P0 FMUL R11, R23, R11 ;  /* 0x0000000b170b8220 */ /* 0x002fe20000400000 */
[----:B------:R-:W-:Y:S02]  /*4e500*/  @!P0 ISETP.GE.AND P2, PT, R5, R10, PT ;  /* 0x0000000a0500820c */ /* 0x000fe40003f46270 */
[----:B------:R-:W3:Y:S01]  /*4e510*/  @!P0 LDL R5, [R15+0x4] ;  /* 0x000004000f058983 */ /* 0x000ee20000100800 */
[----:B------:R-:W-:Y:S02]  /*4e520*/  @!P0 LEA R10, R0, R3, 0x9 ;  /* 0x00000003000a8211 */ /* 0x000fe400078e48ff */
[----:B------:R-:W-:Y:S01]  /*4e530*/  @!P0 FSEL R11, R11, -1.00000000000000000000e+09, !P2 ;  /* 0xce6e6b280b0b8808 */ /* 0x000fe20005000000 */
        /* <DEDUP_REMOVED lines=12> */
[----:B------:R-:W-:-:S04]  /*4e600*/  FADD R25, R26, R25 ;  /* 0x000000191a197221 */ /* 0x000fc80000000000 */
[----:B0-----:R-:W-:Y:S01]  /*4e610*/  @!P0 FMUL R11, R25, R11 ;  /* 0x0000000b190b8220 */ /* 0x001fe20000400000 */
[----:B------:R-:W-:Y:S02]  /*4e620*/  @!P0 ISETP.GE.AND P2, PT, R6, R10, PT ;  /* 0x0000000a0600820c */ /* 0x000fe40003f46270 */
[----:B------:R-:W3:Y:S01]  /*4e630*/  @!P0 LDL R6, [R15+0x4] ;  /* 0x000004000f068983 */ /* 0x000ee20000100800 */
[----:B------:R-:W-:Y:S02]  /*4e640*/  @!P0 LEA R10, R0, R3, 0x9 ;  /* 0x00000003000a8211 */ /* 0x000fe400078e48ff */
[----:B------:R-:W-:Y:S01]  /*4e650*/  @!P0 FSEL R11, R11, -1.00000000000000000000e+09, !P2 ;  /* 0xce6e6b280b0b8808 */ /* 0x000fe20005000000 */
[----:B------:R-:W0:Y:S01]  /*4e660*/  SHFL.DOWN PT, R36, R190, 0x10, 0x1f ;  /* 0x0a001f00be247f89 */ /* 0x000e2200000e0000 */
[----:B-1----:R-:W-:-:S03]  /*4e670*/  FADD R30, R189, R32 ;  /* 0x00000020bd1e7221 */ /* 0x002fc60000000000 */
[----:B------:R1:W-:Y:S04]  /*4e680*/  @!P0 STS [R10+0x4310], R11 ;  /* 0x0043100b0a008388 */ /* 0x0003e80000000800 */
[----:B------:R-:W-:Y:S04]  /*4e690*/  @!P0 LDS R10, [R3+0x8114] ;  /* 0x00811400030a8984 */ /* 0x000fe80000000800 */
[----:B------:R-:W2:Y:S01]  /*4e6a0*/  SHFL.DOWN PT, R32, R30, 0x4, 0x1f ;  /* 0x08801f001e207f89 */ /* 0x000ea200000e0000 */
[----:B----4-:R-:W-:Y:S01]  /*4e6b0*/  FADD R28, R28, R34 ;  /* 0x000000221c1c7221 */ /* 0x010fe20000000000 */
[----:B-1----:R-:W1:Y:S04]  /*4e6c0*/  @!P0 LDC R11, c[0x0][0x3a8] ;  /* 0x0000ea00ff0b8b82 */ /* 0x002e680000000800 */
[----:B------:R-:W4:Y:S01]  /*4e6d0*/  SHFL.DOWN PT, R27, R28, 0x1, 0x1f ;  /* 0x08201f001c1b7f89 */ /* 0x000f2200000e0000 */
[----:B0-----:R-:W-:-:S05]  /*4e6e0*/  FADD R190, R190, R36 ;  /* 0x00000024bebe7221 */ /* 0x001fca0000000000 */
[----:B------:R-:W0:Y:S01]  /*4e6f0*/  SHFL.DOWN PT, R34, R190, 0x8, 0x1f ;  /* 0x09001f00be227f89 */ /* 0x000e2200000e0000 */
[----:B--2---:R-:W-:-:S05]  /*4e700*/  FADD R30, R30, R32 ;  /* 0x000000201e1e7221 */ /* 0x004fca0000000000 */
[----:B------:R-:W2:Y:S01]  /*4e710*/  SHFL.DOWN PT, R32, R30, 0x2, 0x1f ;  /* 0x08401f001e207f89 */ /* 0x000ea200000e0000 */
[----:B----4-:R-:W-:-:S04]  /*4e720*/  FADD R27, R28, R27 ;  /* 0x0000001b1c1b7221 */ /* 0x010fc80000000000 */
        /* <DEDUP_REMOVED lines=21> */
[----:B------:R-:W-:Y:S01]  /*4e880*/  @!P0 IMAD R10, R0, 0x200, R3 ;  /* 0x00000200000a8824 */ /* 0x000fe200078e0203 */
[----:B------:R-:W-:Y:S02]  /*4e890*/  @!P0 FSEL R11, R11, -1.00000000000000000000e+09, !P2 ;  /* 0xce6e6b280b0b8808 */ /* 0x000fe40005000000 */
        /* <DEDUP_REMOVED lines=70> */
[----:B------:R-:W-:Y:S01]  /*4ed00*/  @!P0 IMAD R6, R0, 0x200, R3 ;  /* 0x0000020000068824 */ /* 0x000fe200078e0203 */
[----:B------:R-:W-:Y:S02]  /*4ed10*/  @!P0 FSEL R11, R11, -1.00000000000000000000e+09, !P2 ;  /* 0xce6e6b280b0b8808 */ /* 0x000fe40005000000 */
        /* <DEDUP_REMOVED lines=14> */
[----:B------:R-:W-:Y:S01]  /*4ee00*/  @!P0 ISETP.GE.AND P2, PT, R7, R6, PT ;  /* 0x000000060700820c */ /* 0x000fe20003f46270 */
[----:B------:R-:W4:Y:S01]  /*4ee10*/  @!P0 LDL R11, [R15+0x4] ;  /* 0x000004000f0b8983 */ /* 0x000f220000100800 */
        /* <DEDUP_REMOVED lines=14> */
[----:B--2---:R-:W-:-:S04]  /*4ef00*/  FADD R41, R42, R41 ;  /* 0x000000292a297221 */ /* 0x004fc80000000000 */
[----:B-1----:R-:W-:Y:S01]  /*4ef10*/  @!P0 FMUL R7, R41, R7 ;  /* 0x0000000729078220 */ /* 0x002fe20000400000 */
[----:B------:R-:W-:Y:S02]  /*4ef20*/  @!P0 ISETP.GE.AND P2, PT, R8, R6, PT ;  /* 0x000000060800820c */ /* 0x000fe40003f46270 */
[----:B------:R-:W2:Y:S01]  /*4ef30*/  @!P0 LDL R8, [R15+0x4] ;  /* 0x000004000f088983 */ /* 0x000ea20000100800 */
[----:B------:R-:W-:Y:S02]  /*4ef40*/  @!P0 LEA R6, R0, R3, 0x9 ;  /* 0x0000000300068211 */ /* 0x000fe400078e48ff */
[----:B------:R-:W-:Y:S01]  /*4ef50*/  @!P0 FSEL R7, R7, -1.00000000000000000000e+09, !P2 ;  /* 0xce6e6b2807078808 */ /* 0x000fe20005000000 */
[----:B------:R-:W1:Y:S01]  /*4ef60*/  SHFL.DOWN PT, R49, R198, 0x10, 0x1f ;  /* 0x0a001f00c6317f89 */ /* 0x000e6200000e0000 */
[----:B------:R-:W-:-:S03]  /*4ef70*/  FADD R45, R197, R48 ;  /* 0x00000030c52d7221 */ /* 0x000fc60000000000 */
[----:B------:R0:W-:Y:S04]  /*4ef80*/  @!P0 STS [R6+0x4330], R7 ;  /* 0x0043300706008388 */ /* 0x0001e80000000800 */
[----:B------:R-:W-:Y:S01]  /*4ef90*/  @!P0 LDS R6, [R3+0x8134] ;  /* 0x0081340003068984 */ /* 0x000fe20000000800 */
[----:B0-----:R-:W-:-:S03]  /*4efa0*/  FADD R44, R44, R46 ;  /* 0x0000002e2c2c7221 */ /* 0x001fc60000000000 */
[----:B------:R-:W0:Y:S01]  /*4efb0*/  SHFL.DOWN PT, R48, R45, 0x4, 0x1f ;  /* 0x08801f002d307f89 */ /* 0x000e2200000e0000 */
[----:B------:R-:W3:Y:S03]  /*4efc0*/  @!P0 LDC R7, c[0x0][0x3a8] ;  /* 0x0000ea00ff078b82 */ /* 0x000ee60000000800 */
[----:B------:R-:W0:Y:S01]  /*4efd0*/  SHFL.DOWN PT, R43, R44, 0x1, 0x1f ;  /* 0x08201f002c2b7f89 */ /* 0x000e2200000e0000 */
[----:B-1----:R-:W-:-:S05]  /*4efe0*/  FADD R198, R198, R49 ;  /* 0x00000031c6c67221 */ /* 0x002fca0000000000 */
[----:B------:R-:W1:Y:S01]  /*4eff0*/  SHFL.DOWN PT, R49, R198, 0x8, 0x1f ;  /* 0x09001f00c6317f89 */ /* 0x000e6200000e0000 */
[----:B0-----:R-:W-:Y:S01]  /*4f000*/  FADD R45, R45, R48 ;  /* 0x000000302d2d7221 */ /* 0x001fe20000000000 */
[----:B------:R-:W-:-:S04]  /*4f010*/  FADD R43, R44, R43 ;  /* 0x0000002b2c2b7221 */ /* 0x000fc80000000000 */
[----:B------:R-:W0:Y:S01]  /*4f020*/  SHFL.DOWN PT, R48, R45, 0x2, 0x1f ;  /* 0x08401f002d307f89 */ /* 0x000e2200000e0000 */
[----:B---3--:R-:W-:Y:S01]  /*4f030*/  @!P0 FMUL R7, R43, R7 ;  /* 0x000000072b078220 */ /* 0x008fe20000400000 */
        /* <DEDUP_REMOVED lines=8> */
[----:B------:R-:W1:Y:S01]  /*4f0c0*/  SHFL.DOWN PT, R49, R198, 0x4, 0x1f ;  /* 0x08801f00c6317f89 */ /* 0x000e6200000e0000 */
[----:B0-----:R-:W-:Y:S01]  /*4f0d0*/  FADD R45, R45, R48 ;  /* 0x000000302d2d7221 */ /* 0x001fe20000000000 */
[----:B-1----:R-:W0:Y:S04]  /*4f0e0*/  @!P0 LDC R7, c[0x0][0x3a8] ;  /* 0x0000ea00ff078b82 */ /* 0x002e280000000800 */
[----:B------:R-:W1:Y:S01]  /*4f0f0*/  SHFL.DOWN PT, R46, R45, 0x1, 0x1f ;  /* 0x08201f002d2e7f89 */ /* 0x000e6200000e0000 */
[----:B------:R-:W-:-:S05]  /*4f100*/  FADD R199, R199, R16 ;  /* 0x00000010c7c77221 */ /* 0x000fca0000000000 */
[----:B------:R-:W0:Y:S01]  /*4f110*/  SHFL.DOWN PT, R50, R199, 0x8, 0x1f ;  /* 0x09001f00c7327f89 */ /* 0x000e2200000e0000 */
[----:B------:R-:W-:-:S05]  /*4f120*/  FADD R48, R198, R49 ;  /* 0x00000031c6307221 */ /* 0x000fca0000000000 */
[----:B------:R-:W0:Y:S01]  /*4f130*/  SHFL.DOWN PT, R51, R48, 0x2, 0x1f ;  /* 0x08401f0030337f89 */ /* 0x000e2200000e0000 */
[----:B-1----:R-:W-:Y:S01]  /*4f140*/  FADD R45, R45, R46 ;  /* 0x0000002e2d2d7221 */ /* 0x002fe20000000000 */
[----:B------:R-:W-:-:S03]  /*4f150*/  @!P0 ISETP.GE.AND P2, PT, R4, R6, PT ;  /* 0x000000060400820c */ /* 0x000fc60003f46270 */
[----:B0-----:R-:W-:Y:S02]  /*4f160*/  @!P0 FMUL R4, R45, R7 ;  /* 0x000000072d048220 */ /* 0x001fe40000400000 */
[----:B------:R-:W3:Y:S01]  /*4f170*/  @!P0 LDL R7, [R15+0x4] ;  /* 0x000004000f078983 */ /* 0x000ee20000100800 */
[----:B------:R-:W-:Y:S02]  /*4f180*/  @!P0 IMAD R6, R0, 0x200, R3 ;  /* 0x0000020000068824 */ /* 0x000fe400078e0203 */
[----:B------:R-:W-:Y:S01]  /*4f190*/  @!P0 FSEL R4, R4, -1.00000000000000000000e+09, !P2 ;  /* 0xce6e6b2804048808 */ /* 0x000fe20005000000 */
        /* <DEDUP_REMOVED lines=69> */
[----:B------:R0:W2:Y:S01]  /*4f5f0*/  @!P0 LDL R5, [R15+0x4] ;  /* 0x000004000f058983 */ /* 0x0000a20000100800 */
[----:B------:R-:W-:Y:S01]  /*4f600*/  @!P0 IMAD R8, R0, 0x200, R3 ;  /* 0x0000020000088824 */ /* 0x000fe200078e0203 */
[----:B------:R-:W-:Y:S02]  /*4f610*/  @!P0 FSEL R6, R6, -1.00000000000000000000e+09, !P2 ;  /* 0xce6e6b2806068808 */ /* 0x000fe40005000000 */
        /* <DEDUP_REMOVED lines=13> */
[----:B------:R-:W-:Y:S01]  /*4f6f0*/  @!P0 LEA R12, R0, UR5, 0x2 ;  /* 0x00000005000c8c11 */ /* 0x000fe2000f8e10ff */
[----:B-1----:R-:W-:-:S04]  /*4f700*/  @!P0 FMUL R15, R15, R8 ;  /* 0x000000080f0f8220 */ /* 0x002fc80000400000 */
[----:B------:R-:W2:Y:S01]  /*4f710*/  @!P0 LDL R8, [R12+0x4] ;  /* 0x000004000c088983 */ /* 0x000ea20000100800 */
[----:B---3--:R-:W-:Y:S02]  /*4f720*/  @!P0 ISETP.GE.AND P2, PT, R9, R6, PT ;  /* 0x000000060900820c */ /* 0x008fe40003f46270 */
[----:B------:R-:W-:Y:S02]  /*4f730*/  @!P0 LEA R6, R0, R3, 0x9 ;  /* 0x0000000300068211 */ /* 0x000fe400078e48ff */
[----:B------:R-:W-:Y:S02]  /*4f740*/  @!P0 FSEL R9, R15, -1.00000000000000000000e+09, !P2 ;  /* 0xce6e6b280f098808 */ /* 0x000fe40005000000 */
        /* <DEDUP_REMOVED lines=13> */
[----:B------:R-:W-:-:S03]  /*4f820*/  @!P0 ISETP.GE.AND P2, PT, R7, R6, PT ;  /* 0x000000060700820c */ /* 0x000fc60003f46270 */
[----:B0-----:R-:W-:Y:S01]  /*4f830*/  @!P0 FMUL R7, R13, R9 ;  /* 0x000000090d078220 */ /* 0x001fe20000400000 */
[----:B------:R-:W2:Y:S01]  /*4f840*/  @!P0 LDL R6, [R12+0x4] ;  /* 0x000004000c068983 */ /* 0x000ea20000100800 */
[----:B------:R-:W-:-:S03]  /*4f850*/  @!P0 LEA R9, R0, R3, 0x9 ;  /* 0x0000000300098211 */ /* 0x000fc600078e48ff */
[----:B------:R-:W-:Y:S01]  /*4f860*/  @!P0 FSEL R7, R7, -1.00000000000000000000e+09, !P2 ;  /* 0xce6e6b2807078808 */ /* 0x000fe20005000000 */
[----:B------:R-:W0:Y:S01]  /*4f870*/  SHFL.DOWN PT, R59, R206, 0x10, 0x1f ;  /* 0x0a001f00ce3b7f89 */ /* 0x000e2200000e0000 */
[----:B-1----:R-:W-:-:S03]  /*4f880*/  FADD R15, R205, R15 ;  /* 0x0000000fcd0f7221 */ /* 0x002fc60000000000 */
[----:B------:R1:W-:Y:S04]  /*4f890*/  @!P0 STS [R9+0x4350], R7 ;  /* 0x0043500709008388 */ /* 0x0003e80000000800 */
[----:B------:R-:W-:Y:S04]  /*4f8a0*/  @!P0 LDS R7, [R3+0x8154] ;  /* 0x0081540003078984 */ /* 0x000fe80000000800 */
[----:B------:R-:W0:Y:S01]  /*4f8b0*/  SHFL.DOWN PT, R58, R15, 0x4, 0x1f ;  /* 0x08801f000f3a7f89 */ /* 0x000e2200000e0000 */
[----:B---3--:R-:W-:Y:S01]  /*4f8c0*/  FADD R56, R56, R57 ;  /* 0x0000003938387221 */ /* 0x008fe20000000000 */
[----:B-1----:R-:W1:Y:S02]  /*4f8d0*/  @!P0 LDC R9, c[0x0][0x3a8] ;  /* 0x0000ea00ff098b82 */ /* 0x002e640000000800 */
[----:B------:R-:W3:Y:S04]  /*4f8e0*/  @!P0 LDL R12, [R12+0x4] ;  /* 0x000004000c0c8983 */ /* 0x000ee80000100800 */
[----:B------:R-:W1:Y:S01]  /*4f8f0*/  SHFL.DOWN PT, R14, R56, 0x1, 0x1f ;  /* 0x08201f00380e7f89 */ /* 0x000e6200000e0000 */
[----:B0-----:R-:W-:-:S05]  /*4f900*/  FADD R59, R206, R59 ;  /* 0x0000003bce3b7221 */ /* 0x001fca0000000000 */
[----:B------:R-:W0:Y:S01]  /*4f910*/  SHFL.DOWN PT, R60, R59, 0x8, 0x1f ;  /* 0x09001f003b3c7f89 */ /* 0x000e2200000e0000 */
[----:B------:R-:W-:-:S05]  /*4f920*/  FADD R15, R15, R58 ;  /* 0x0000003a0f0f7221 */ /* 0x000fca0000000000 */
[----:B------:R-:W0:Y:S01]  /*4f930*/  SHFL.DOWN PT, R57, R15, 0x2, 0x1f ;  /* 0x08401f000f397f89 */ /* 0x000e2200000e0000 */
[----:B-1----:R-:W-:-:S04]  /*4f940*/  FADD R14, R56, R14 ;  /* 0x0000000e380e7221 */ /* 0x002fc80000000000 */
[----:B------:R-:W-:Y:S01]  /*4f950*/  @!P0 FMUL R9, R14, R9 ;  /* 0x000000090e098220 */ /* 0x000fe20000400000 */
[----:B------:R-:W-:Y:S02]  /*4f960*/  @!P0 ISETP.GE.AND P2, PT, R10, R7, PT ;  /* 0x000000070a00820c */ /* 0x000fe40003f46270 */
[----:B------:R-:W-:Y:S01]  /*4f970*/  @!P0 LEA R7, R0, R3, 0x9 ;  /* 0x0000000300078211 */ /* 0x000fe200078e48ff */
[----:B------:R-:W1:Y:S01]  /*4f980*/  SHFL.DOWN PT, R10, R207, 0x10, 0x1f ;  /* 0x0a001f00cf0a7f89 */ /* 0x000e6200000e0000 */
        /* <DEDUP_REMOVED lines=13> */
[----:B------:R-:W-:-:S04]  /*4fa60*/  FADD R57, R57, R58 ;  /* 0x0000003a39397221 */ /* 0x000fc80000000000 */
[----:B0-----:R-:W-:Y:S01]  /*4fa70*/  @!P0 FMUL R9, R57, R9 ;  /* 0x0000000939098220 */ /* 0x001fe20000400000 */
[----:B------:R-:W-:Y:S02]  /*4fa80*/  @!P0 ISETP.GE.AND P2, PT, R4, R7, PT ;  /* 0x000000070400820c */ /* 0x000fe40003f46270 */
[----:B------:R0:W3:Y:S02]  /*4fa90*/  @!P0 LDL R4, [R13+0x4] ;  /* 0x000004000d048983 */ /* 0x0000e40000100800 */
[----:B------:R-:W-:Y:S02]  /*4faa0*/  @!P0 FSEL R9, R9, -1.00000000000000000000e+09, !P2 ;  /* 0xce6e6b2809098808 */ /* 0x000fe40005000000 */
[----:B------:R-:W4:Y:S01]  /*4fab0*/  SHFL.DOWN PT, R7, R208, 0x10, 0x1f ;  /* 0x0a001f00d0077f89 */ /* 0x000f2200000e0000 */
[----:B0-----:R-:W-:Y:S02]  /*4fac0*/  @!P0 IMAD R13, R0, 0x200, R3 ;  /* 0x00000200000d8824 */ /* 0x001fe400078e0203 */
[----:B-1----:R-:W-:-:S03]  /*4fad0*/  FADD R15, R207, R15 ;  /* 0x0000000fcf0f7221 */ /* 0x002fc60000000000 */
[----:B------:R0:W-:Y:S04]  /*4fae0*/  @!P0 STS [R13+0x4358], R9 ;  /* 0x004358090d008388 */ /* 0x0001e80000000800 */
[----:B------:R-:W-:Y:S01]  /*4faf0*/  @!P0 LDS R9, [R3+0x815c] ;  /* 0x00815c0003098984 */ /* 0x000fe20000000800 */
[----:B----4-:R-:W-:-:S03]  /*4fb00*/  FADD R59, R59, R10 ;  /* 0x0000000a3b3b7221 */ /* 0x010fc60000000000 */
[----:B------:R-:W1:Y:S01]  /*4fb10*/  SHFL.DOWN PT, R18, R15, 0x4, 0x1f ;  /* 0x08801f000f127f89 */ /* 0x000e6200000e0000 */
[----:B0-----:R-:W0:Y:S03]  /*4fb20*/  @!P0 LDC R13, c[0x0][0x3a8] ;  /* 0x0000ea00ff0d8b82 */ /* 0x001e260000000800 */
[----:B------:R-:W4:Y:S01]  /*4fb30*/  SHFL.DOWN PT, R17, R59, 0x1, 0x1f ;  /* 0x08201f003b117f89 */ /* 0x000f2200000e0000 */
[----:B------:R-:W-:-:S05]  /*4fb40*/  FADD R7, R208, R7 ;  /* 0x00000007d0077221 */ /* 0x000fca0000000000 */
[----:B------:R-:W0:Y:S01]  /*4fb50*/  SHFL.DOWN PT, R10, R7, 0x8, 0x1f ;  /* 0x09001f00070a7f89 */ /* 0x000e2200000e0000 */
[----:B------:R-:W-:Y:S01]  /*4fb60*/  @!P0 LEA R14, R0, UR5, 0x2 ;  /* 0x00000005000e8c11 */ /* 0x000fe2000f8e10ff */
[----:B-1----:R-:W-:-:S05]  /*4fb70*/  FADD R18, R15, R18 ;  /* 0x000000120f127221 */ /* 0x002fca0000000000 */
[----:B------:R-:W1:Y:S01]  /*4fb80*/  SHFL.DOWN PT, R15, R18, 0x2, 0x1f ;  /* 0x08401f00120f7f89 */ /* 0x000e6200000e0000 */
[----:B----4-:R-:W-:-:S04]  /*4fb90*/  FADD R17, R59, R17 ;  /* 0x000000113b117221 */ /* 0x010fc80000000000 */
[----:B0-----:R-:W-:Y:S01]  /*4fba0*/  @!P0 FMUL R13, R17, R13 ;  /* 0x0000000d110d8220 */ /* 0x001fe20000400000 */
[----:B------:R-:W-:Y:S02]  /*4fbb0*/  @!P0 ISETP.GE.AND P2, PT, R11, R9, PT ;  /* 0x000000090b00820c */ /* 0x000fe40003f46270 */
[----:B------:R0:W4:Y:S02]  /*4fbc0*/  @!P0 LDL R11, [R14+0x4] ;  /* 0x000004000e0b8983 */ /* 0x0001240000100800 */
[----:B------:R-:W-:Y:S02]  /*4fbd0*/  @!P0 FSEL R13, R13, -1.00000000000000000000e+09, !P2 ;  /* 0xce6e6b280d0d8808 */ /* 0x000fe40005000000 */
[----:B------:R-:W1:Y:S01]  /*4fbe0*/  SHFL.DOWN PT, R9, R209, 0x10, 0x1f ;  /* 0x0a001f00d1097f89 */ /* 0x000e6200000e0000 */
[----:B0-----:R-:W-:Y:S01]  /*4fbf0*/  @!P0 LEA R14, R0, R3, 0x9 ;  /* 0x00000003000e8211 */ /* 0x001fe200078e48ff */
[----:B------:R-:W-:-:S04]  /*4fc00*/  FADD R7, R7, R10 ;  /* 0x0000000a07077221 */ /* 0x000fc80000000000 */
[----:B------:R0:W-:Y:S04]  /*4fc10*/  @!P0 STS [R14+0x435c], R13 ;  /* 0x00435c0d0e008388 */ /* 0x0001e80000000800 */
[----:B------:R-:W-:Y:S01]  /*4fc20*/  @!P0 LDS R13, [R3+0x8160] ;  /* 0x00816000030d8984 */ /* 0x000fe20000000800 */
[----:B-1----:R-:W-:-:S03]  /*4fc30*/  FADD R18, R18, R15 ;  /* 0x0000000f12127221 */ /* 0x002fc60000000000 */
[----:B------:R-:W1:Y:S01]  /*4fc40*/  SHFL.DOWN PT, R10, R7, 0x4, 0x1f ;  /* 0x08801f00070a7f89 */ /* 0x000e6200000e0000 */
[----:B0-----:R-:W0:Y:S03]  /*4fc50*/  @!P0 LDC R14, c[0x0][0x3a8] ;  /* 0x0000ea00ff0e8b82 */ /* 0x001e260000000800 */
[----:B------:R-:W1:Y:S01]  /*4fc60*/  SHFL.DOWN PT, R60, R18, 0x1, 0x1f ;  /* 0x08201f00123c7f89 */ /* 0x000e6200000e0000 */
[----:B------:R-:W-:-:S05]  /*4fc70*/  FADD R209, R209, R9 ;  /* 0x00000009d1d17221 */ /* 0x000fca0000000000 */
[----:B------:R-:W2:Y:S01]  /*4fc80*/  SHFL.DOWN PT, R9, R209, 0x8, 0x1f ;  /* 0x09001f00d1097f89 */ /* 0x000ea200000e0000 */
[----:B------:R-:W-:Y:S01]  /*4fc90*/  @!P0 LEA R17, R0, UR5, 0x2 ;  /* 0x0000000500118c11 */ /* 0x000fe2000f8e10ff */
[----:B-1----:R-:W-:-:S05]  /*4fca0*/  FADD R7, R7, R10 ;  /* 0x0000000a07077221 */ /* 0x002fca0000000000 */
[----:B------:R-:W1:Y:S01]  /*4fcb0*/  SHFL.DOWN PT, R61, R7, 0x2, 0x1f ;  /* 0x08401f00073d7f89 */ /* 0x000e6200000e0000 */
[----:B------:R-:W-:-:S04]  /*4fcc0*/  FADD R18, R18, R60 ;  /* 0x0000003c12127221 */ /* 0x000fc80000000000 */
[----:B0-----:R-:W-:Y:S01]  /*4fcd0*/  @!P0 FMUL R18, R18, R14 ;  /* 0x0000000e12128220 */ /* 0x001fe20000400000 */
[----:B--2---:R-:W-:Y:S02]  /*4fce0*/  @!P0 ISETP.GE.AND P1, PT, R5, R13, PT ;  /* 0x0000000d0500820c */ /* 0x004fe40003f26270 */
[----:B------:R-:W2:Y:S01]  /*4fcf0*/  @!P0 LDL R5, [R17+0x4] ;  /* 0x0000040011058983 */ /* 0x000ea20000100800 */
        /* <DEDUP_REMOVED lines=17> */
[----:B------:R1:W2:Y:S02]  /*4fe10*/  @!P0 LDL R13, [R17+0x4] ;  /* 0x00000400110d8983 */ /* 0x0002a40000100800 */
[----:B------:R-:W-:Y:S02]  /*4fe20*/  @!P0 FSEL R14, R14, -1.00000000000000000000e+09, !P1 ;  /* 0xce6e6b280e0e8808 */ /* 0x000fe40004800000 */
[----:B------:R-:W0:Y:S01]  /*4fe30*/  SHFL.DOWN PT, R8, R211, 0x10, 0x1f ;  /* 0x0a001f00d3087f89 */ /* 0x000e2200000e0000 */
[----:B-1----:R-:W-:Y:S01]  /*4fe40*/  @!P0 LEA R17, R0, R3, 0x9 ;  /* 0x0000000300118211 */ /* 0x002fe200078e48ff */
[----:B0-----:R-:W-:-:S04]  /*4fe50*/  FADD R10, R10, R7 ;  /* 0x000000070a0a7221 */ /* 0x001fc80000000000 */
[----:B------:R0:W-:Y:S04]  /*4fe60*/  @!P0 STS [R17+0x4364], R14 ;  /* 0x0043640e11008388 */ /* 0x0001e80000000800 */
[----:B------:R-:W-:Y:S01]  /*4fe70*/  @!P0 LDS R14, [R3+0x8168] ;  /* 0x00816800030e8984 */ /* 0x000fe20000000800 */
[----:B------:R-:W-:Y:S02]  /*4fe80*/  FADD R20, R9, R20 ;  /* 0x0000001409147221 */ /* 0x000fe40000000000 */
[----:B------:R-:W1:Y:S01]  /*4fe90*/  @!P0 LDC R9, c[0x0][0x3a8] ;  /* 0x0000ea00ff098b82 */ /* 0x000e620000000800 */
[----:B------:R-:W0:Y:S04]  /*4fea0*/  SHFL.DOWN PT, R15, R10, 0x4, 0x1f ;  /* 0x08801f000a0f7f89 */ /* 0x000e2800000e0000 */
[----:B------:R-:W1:Y:S01]  /*4feb0*/  SHFL.DOWN PT, R62, R20, 0x1, 0x1f ;  /* 0x08201f00143e7f89 */ /* 0x000e6200000e0000 */
[----:B------:R-:W-:-:S02]  /*4fec0*/  FADD R211, R211, R8 ;  /* 0x00000008d3d37221 */ /* 0x000fc40000000000 */
[----:B0-----:R-:W0:Y:S03]  /*4fed0*/  @!P0 LDC R17, c[0x0][0x3a8] ;  /* 0x0000ea00ff118b82 */ /* 0x001e260000000800 */
[----:B------:R-:W0:Y:S01]  /*4fee0*/  SHFL.DOWN PT, R7, R211, 0x8, 0x1f ;  /* 0x09001f00d3077f89 */ /* 0x000e2200000e0000 */
[----:B------:R-:W-:Y:S01]  /*4fef0*/  @!P0 LEA R8, R0, UR5, 0x2 ;  /* 0x0000000500088c11 */ /* 0x000fe2000f8e10ff */
[----:B------:R-:W-:-:S05]  /*4ff00*/  FADD R10, R10, R15 ;  /* 0x0000000f0a0a7221 */ /* 0x000fca0000000000 */
[----:B------:R-:W3:Y:S01]  /*4ff10*/  SHFL.DOWN PT, R63, R10, 0x2, 0x1f ;  /* 0x08401f000a3f7f89 */ /* 0x000ee200000e0000 */
[----:B-1----:R-:W-:-:S04]  /*4ff20*/  FADD R20, R20, R62 ;  /* 0x0000003e14147221 */ /* 0x002fc80000000000 */
[----:B------:R-:W-:Y:S01]  /*4ff30*/  @!P0 FMUL R9, R20, R9 ;  /* 0x0000000914098220 */ /* 0x000fe20000400000 */
[----:B------:R-:W-:Y:S02]  /*4ff40*/  @!P0 ISETP.GE.AND P1, PT, R6, R14, PT ;  /* 0x0000000e0600820c */ /* 0x000fe40003f26270 */
[----:B------:R1:W2:Y:S01]  /*4ff50*/  @!P0 LDL R6, [R8+0x4] ;  /* 0x0000040008068983 */ /* 0x0002a20000100800 */
[----:B------:R-:W-:Y:S01]  /*4ff60*/  @!P0 IMAD R14, R0, 0x200, R3 ;  /* 0x00000200000e8824 */ /* 0x000fe200078e0203 */
[----:B------:R-:W-:Y:S01]  /*4ff70*/  @!P0 FSEL R9, R9, -1.00000000000000000000e+09, !P1 ;  /* 0xce6e6b2809098808 */ /* 0x000fe20004800000 */
[----:B0-----:R-:W-:Y:S01]  /*4ff80*/  FADD R7, R211, R7 ;  /* 0x00000007d3077221 */ /* 0x001fe20000000000 */
[----:B-1----:R-:W0:Y:S04]  /*4ff90*/  SHFL.DOWN PT, R8, R212, 0x10, 0x1f ;  /* 0x0a001f00d4087f89 */ /* 0x002e2800000e0000 */
[----:B------:R-:W-:Y:S04]  /*4ffa0*/  @!P0 STS [R14+0x4368], R9 ;  /* 0x004368090e008388 */ /* 0x000fe80000000800 */
[----:B------:R-:W-:Y:S01]  /*4ffb0*/  @!P0 LDS R14, [R3+0x816c] ;  /* 0x00816c00030e8984 */ /* 0x000fe20000000800 */
[----:B---3--:R-:W-:-:S03]  /*4ffc0*/  FADD R63, R10, R63 ;  /* 0x0000003f0a3f7221 */ /* 0x008fc60000000000 */
[----:B------:R-:W1:Y:S04]  /*4ffd0*/  SHFL.DOWN PT, R9, R7, 0x4, 0x1f ;  /* 0x08801f0007097f89 */ /* 0x000e6800000e0000 */
[----:B------:R-:W3:Y:S01]  /*4ffe0*/  SHFL.DOWN PT, R21, R63, 0x1, 0x1f ;  /* 0x08201f003f157f89 */ /* 0x000ee200000e0000 */
[----:B0-----:R-:W-:-:S05]  /*4fff0*/  FADD R212, R212, R8 ;  /* 0x00000008d4d47221 */ /* 0x001fca0000000000 */
[----:B------:R-:W0:Y:S01]  /*50000*/  SHFL.DOWN PT, R10, R212, 0x8, 0x1f ;  /* 0x09001f00d40a7f89 */ /* 0x000e2200000e0000 */
[----:B-1----:R-:W-:Y:S01]  /*50010*/  FADD R7, R7, R9 ;  /* 0x0000000907077221 */ /* 0x002fe20000000000 */
[----:B------:R-:W-:-:S04]  /*50020*/  @!P0 LEA R9, R0, UR5, 0x2 ;  /* 0x0000000500098c11 */ /* 0x000fc8000f8e10ff */
[----:B------:R-:W1:Y:S01]  /*50030*/  SHFL.DOWN PT, R22, R7, 0x2, 0x1f ;  /* 0x08401f0007167f89 */ /* 0x000e6200000e0000 */
[----:B---3--:R-:W-:-:S04]  /*50040*/  FADD R21, R63, R21 ;  /* 0x000000153f157221 */ /* 0x008fc80000000000 */
[----:B------:R-:W-:Y:S01]  /*50050*/  @!P0 FMUL R17, R21, R17 ;  /* 0x0000001115118220 */ /* 0x000fe20000400000 */
[----:B------:R-:W-:Y:S02]  /*50060*/  @!P0 ISETP.GE.AND P1, PT, R12, R14, PT ;  /* 0x0000000e0c00820c */ /* 0x000fe40003f26270 */
[----:B------:R3:W2:Y:S01]  /*50070*/  @!P0 LDL R12, [R9+0x4] ;  /* 0x00000400090c8983 */ /* 0x0006a20000100800 */
[----:B------:R-:W4:Y:S01]  /*50080*/  @!P0 LDC R14, c[0x0][0x3a8] ;  /* 0x0000ea00ff0e8b82 */ /* 0x000f220000000800 */
[----:B------:R-:W-:Y:S02]  /*50090*/  @!P0 FSEL R17, R17, -1.00000000000000000000e+09, !P1 ;  /* 0xce6e6b2811118808 */ /* 0x000fe40004800000 */
[----:B------:R-:W1:Y:S01]  /*500a0*/  SHFL.DOWN PT, R8, R213, 0x10, 0x1f ;  /* 0x0a001f00d5087f89 */ /* 0x000e6200000e0000 */
[----:B---3--:R-:W-:Y:S01]  /*500b0*/  @!P0 LEA R9, R0, R3, 0x9 ;  /* 0x0000000300098211 */ /* 0x008fe200078e48ff */
[----:B0-----:R-:W-:-:S04]  /*500c0*/  FADD R212, R212, R10 ;  /* 0x0000000ad4d47221 */ /* 0x001fc80000000000 */
[----:B------:R0:W-:Y:S04]  /*500d0*/  @!P0 STS [R9+0x436c], R17 ;  /* 0x00436c1109008388 */ /* 0x0001e80000000800 */
[----:B------:R-:W-:Y:S01]  /*500e0*/  @!P0 LDS R9, [R3+0x8170] ;  /* 0x0081700003098984 */ /* 0x000fe20000000800 */
[----:B-1----:R-:W-:-:S03]  /*500f0*/  FADD R22, R7, R22 ;  /* 0x0000001607167221 */ /* 0x002fc60000000000 */
[----:B------:R-:W1:Y:S04]  /*50100*/  SHFL.DOWN PT, R186, R212, 0x4, 0x1f ;  /* 0x08801f00d4ba7f89 */ /* 0x000e6800000e0000 */
[----:B------:R-:W3:Y:S01]  /*50110*/  SHFL.DOWN PT, R64, R22, 0x1, 0x1f ;  /* 0x08201f0016407f89 */ /* 0x000ee200000e0000 */
[----:B------:R-:W-:-:S05]  /*50120*/  FADD R213, R213, R8 ;  /* 0x00000008d5d57221 */ /* 0x000fca0000000000 */
[----:B------:R-:W4:Y:S01]  /*50130*/  SHFL.DOWN PT, R8, R213, 0x8, 0x1f ;  /* 0x09001f00d5087f89 */ /* 0x000f2200000e0000 */
[----:B0-----:R-:W-:Y:S01]  /*50140*/  @!P0 LEA R17, R0, UR5, 0x2 ;  /* 0x0000000500118c11 */ /* 0x001fe2000f8e10ff */
[----:B-1----:R-:W-:-:S05]  /*50150*/  FADD R186, R212, R186 ;  /* 0x000000bad4ba7221 */ /* 0x002fca0000000000 */
[----:B------:R-:W0:Y:S01]  /*50160*/  SHFL.DOWN PT, R7, R186, 0x2, 0x1f ;  /* 0x08401f00ba077f89 */ /* 0x000e2200000e0000 */
[----:B---3--:R-:W-:-:S04]  /*50170*/  FADD R18, R22, R64 ;  /* 0x0000004016127221 */ /* 0x008fc80000000000 */
[----:B----4-:R-:W-:Y:S01]  /*50180*/  @!P0 FMUL R18, R18, R14 ;  /* 0x0000000e12128220 */ /* 0x010fe20000400000 */
[----:B------:R-:W-:Y:S01]  /*50190*/  @!P0 ISETP.GE.AND P1, PT, R4, R9, PT ;  /* 0x000000090400820c */ /* 0x000fe20003f26270 */
[----:B------:R1:W3:Y:S01]  /*501a0*/  @!P0 LDL R14, [R17+0x4] ;  /* 0x00000400110e8983 */ /* 0x0002e20000100800 */
[----:B------:R-:W-:Y:S02]  /*501b0*/  @!P0 LEA R9, R0, R3, 0x9 ;  /* 0x0000000300098211 */ /* 0x000fe400078e48ff */
[----:B------:R-:W-:Y:S01]  /*501c0*/  @!P0 FSEL R18, R18, -1.00000000000000000000e+09, !P1 ;  /* 0xce6e6b2812128808 */ /* 0x000fe20004800000 */
[----:B------:R-:W4:Y:S01]  /*501d0*/  SHFL.DOWN PT, R4, R214, 0x10, 0x1f ;  /* 0x0a001f00d6047f89 */ /* 0x000f2200000e0000 */
[----:B------:R-:W-:-:S03]  /*501e0*/  FADD R8, R213, R8 ;  /* 0x00000008d5087221 */ /* 0x000fc60000000000 */
[----:B------:R0:W-:Y:S04]  /*501f0*/  @!P0 STS [R9+0x4370], R18 ;  /* 0x0043701209008388 */ /* 0x0001e80000000800 */
[----:B-1----:R-:W-:Y:S04]  /*50200*/  @!P0 LDS R17, [R3+0x8174] ;  /* 0x0081740003118984 */ /* 0x002fe80000000800 */
[----:B------:R-:W1:Y:S01]  /*50210*/  SHFL.DOWN PT, R9, R8, 0x4, 0x1f ;  /* 0x08801f0008097f89 */ /* 0x000e6200000e0000 */
[----:B0-----:R-:W-:Y:S01]  /*50220*/  FADD R186, R186, R7 ;  /* 0x00000007baba7221 */ /* 0x001fe20000000000 */
[----:B------:R-:W0:Y:S04]  /*50230*/  @!P0 LDC R18, c[0x0][0x3a8] ;  /* 0x0000ea00ff128b82 */ /* 0x000e280000000800 */
[----:B------:R-:W1:Y:S01]  /*50240*/  SHFL.DOWN PT, R65, R186, 0x1, 0x1f ;  /* 0x08201f00ba417f89 */ /* 0x000e6200000e0000 */
[----:B----4-:R-:W-:-:S05]  /*50250*/  FADD R214, R214, R4 ;  /* 0x00000004d6d67221 */ /* 0x010fca0000000000 */
[----:B------:R-:W4:Y:S01]  /*50260*/  SHFL.DOWN PT, R10, R214, 0x8, 0x1f ;  /* 0x09001f00d60a7f89 */ /* 0x000f2200000e0000 */
[----:B-1----:R-:W-:Y:S01]  /*50270*/  FADD R8, R8, R9 ;  /* 0x0000000908087221 */ /* 0x002fe20000000000 */
[----:B------:R-:W-:-:S04]  /*50280*/  @!P0 LEA R4, R0, UR5, 0x2 ;  /* 0x0000000500048c11 */ /* 0x000fc8000f8e10ff */
[----:B------:R-:W1:Y:S01]  /*50290*/  SHFL.DOWN PT, R23, R8, 0x2, 0x1f ;  /* 0x08401f0008177f89 */ /* 0x000e6200000e0000 */
[----:B------:R-:W-:-:S04]  /*502a0*/  FADD R65, R186, R65 ;  /* 0x00000041ba417221 */ /* 0x000fc80000000000 */
[----:B0-----:R-:W-:Y:S01]  /*502b0*/  @!P0 FMUL R18, R65, R18 ;  /* 0x0000001241128220 */ /* 0x001fe20000400000 */
[----:B------:R-:W-:Y:S02]  /*502c0*/  @!P0 ISETP.GE.AND P1, PT, R11, R17, PT ;  /* 0x000000110b00820c */ /* 0x000fe40003f26270 */
[----:B------:R0:W3:Y:S01]  /*502d0*/  @!P0 LDL R11, [R4+0x4] ;  /* 0x00000400040b8983 */ /* 0x0000e20000100800 */
[----:B------:R-:W-:Y:S02]  /*502e0*/  @!P0 LEA R9, R0, R3, 0x9 ;  /* 0x0000000300098211 */ /* 0x000fe400078e48ff */
[----:B------:R-:W-:Y:S01]  /*502f0*/  @!P0 FSEL R17, R18, -1.00000000000000000000e+09, !P1 ;  /* 0xce6e6b2812118808 */ /* 0x000fe20004800000 */
[----:B----4-:R-:W-:Y:S01]  /*50300*/  FADD R214, R214, R10 ;  /* 0x0000000ad6d67221 */ /* 0x010fe20000000000 */
[----:B0-----:R-:W0:Y:S04]  /*50310*/  SHFL.DOWN PT, R4, R215, 0x10, 0x1f ;  /* 0x0a001f00d7047f89 */ /* 0x001e2800000e0000 */
[----:B------:R4:W-:Y:S04]  /*50320*/  @!P0 STS [R9+0x4374], R17 ;  /* 0x0043741109008388 */ /* 0x0009e80000000800 */
[----:B------:R-:W-:Y:S01]  /*50330*/  @!P0 LDS R9, [R3+0x8178] ;  /* 0x0081780003098984 */ /* 0x000fe20000000800 */
[----:B-1----:R-:W-:-:S03]  /*50340*/  FADD R23, R8, R23 ;  /* 0x0000001708177221 */ /* 0x002fc60000000000 */
[----:B------:R-:W1:Y:S01]  /*50350*/  SHFL.DOWN PT, R188, R214, 0x4, 0x1f ;  /* 0x08801f00d6bc7f89 */ /* 0x000e6200000e0000 */
[----:B----4-:R-:W4:Y:S03]  /*50360*/  @!P0 LDC R17, c[0x0][0x3a8] ;  /* 0x0000ea00ff118b82 */ /* 0x010f260000000800 */
[----:B------:R-:W1:Y:S01]  /*50370*/  SHFL.DOWN PT, R24, R23, 0x1, 0x1f ;  /* 0x08201f0017187f89 */ /* 0x000e6200000e0000 */
[----:B0-----:R-:W-:-:S05]  /*50380*/  FADD R215, R215, R4 ;  /* 0x00000004d7d77221 */ /* 0x001fca0000000000 */
[----:B------:R-:W0:Y:S01]  /*50390*/  SHFL.DOWN PT, R4, R215, 0x8, 0x1f ;  /* 0x09001f00d7047f89 */ /* 0x000e2200000e0000 */
[----:B-1----:R-:W-:Y:S01]  /*503a0*/  FADD R188, R214, R188 ;  /* 0x000000bcd6bc7221 */ /* 0x002fe20000000000 */
[----:B------:R-:W-:-:S04]  /*503b0*/  @!P0 LEA R18, R0, UR5, 0x2 ;  /* 0x0000000500128c11 */ /* 0x000fc8000f8e10ff */
[----:B------:R-:W1:Y:S01]  /*503c0*/  SHFL.DOWN PT, R8, R188, 0x2, 0x1f ;  /* 0x08401f00bc087f89 */ /* 0x000e6200000e0000 */
[----:B------:R-:W-:-:S04]  /*503d0*/  FADD R20, R23, R24 ;  /* 0x0000001817147221 */ /* 0x000fc80000000000 */
[----:B----4-:R-:W-:Y:S01]  /*503e0*/  @!P0 FMUL R20, R20, R17 ;  /* 0x0000001114148220 */ /* 0x010fe20000400000 */
[----:B--2---:R-:W-:Y:S01]  /*503f0*/  @!P0 ISETP.GE.AND P1, PT, R5, R9, PT ;  /* 0x000000090500820c */ /* 0x004fe20003f26270 */
[----:B------:R2:W4:Y:S01]  /*50400*/  @!P0 LDL R17, [R18+0x4] ;  /* 0x0000040012118983 */ /* 0x0005220000100800 */
[----:B------:R-:W-:Y:S02]  /*50410*/  @!P0 IMAD R9, R0, 0x200, R3 ;  /* 0x0000020000098824 */ /* 0x000fe400078e0203 */
[----:B------:R-:W-:Y:S01]  /*50420*/  @!P0 FSEL R20, R20, -1.00000000000000000000e+09, !P1 ;  /* 0xce6e6b2814148808 */ /* 0x000fe20004800000 */
[----:B------:R-:W1:Y:S01]  /*50430*/  SHFL.DOWN PT, R5, R216, 0x10, 0x1f ;  /* 0x0a001f00d8057f89 */ /* 0x000e6200000e0000 */
[----:B0-----:R-:W-:-:S03]  /*50440*/  FADD R4, R215, R4 ;  /* 0x00000004d7047221 */ /* 0x001fc60000000000 */
[----:B------:R0:W-:Y:S04]  /*50450*/  @!P0 STS [R9+0x4378], R20 ;  /* 0x0043781409008388 */ /* 0x0001e80000000800 */
[----:B--2---:R-:W-:Y:S04]  /*50460*/  @!P0 LDS R18, [R3+0x817c] ;  /* 0x00817c0003128984 */ /* 0x004fe80000000800 */
[----:B------:R-:W2:Y:S01]  /*50470*/  SHFL.DOWN PT, R9, R4, 0x4, 0x1f ;  /* 0x08801f0004097f89 */ /* 0x000ea200000e0000 */
[----:B-1----:R-:W-:Y:S01]  /*50480*/  FADD R188, R188, R8 ;  /* 0x00000008bcbc7221 */ /* 0x002fe20000000000 */
[----:B0-----:R-:W0:Y:S04]  /*50490*/  @!P0 LDC R20, c[0x0][0x3a8] ;  /* 0x0000ea00ff148b82 */ /* 0x001e280000000800 */
[----:B------:R-:W1:Y:S01]  /*504a0*/  SHFL.DOWN PT, R187, R188, 0x1, 0x1f ;  /* 0x08201f00bcbb7f89 */ /* 0x000e6200000e0000 */
[----:B------:R-:W-:-:S05]  /*504b0*/  FADD R5, R216, R5 ;  /* 0x00000005d8057221 */ /* 0x000fca0000000000 */
[----:B------:R-:W0:Y:S01]  /*504c0*/  SHFL.DOWN PT, R10, R5, 0x8, 0x1f ;  /* 0x09001f00050a7f89 */ /* 0x000e2200000e0000 */
[----:B--2---:R-:W-:Y:S01]  /*504d0*/  FADD R4, R4, R9 ;  /* 0x0000000904047221 */ /* 0x004fe20000000000 */
[----:B------:R-:W-:-:S04]  /*504e0*/  @!P0 LEA R9, R0, UR5, 0x2 ;  /* 0x0000000500098c11 */ /* 0x000fc8000f8e10ff */
[----:B------:R-:W2:Y:S01]  /*504f0*/  SHFL.DOWN PT, R25, R4, 0x2, 0x1f ;  /* 0x08401f0004197f89 */ /* 0x000ea200000e0000 */
[----:B-1----:R-:W-:-:S04]  /*50500*/  FADD R187, R188, R187 ;  /* 0x000000bbbcbb7221 */ /* 0x002fc80000000000 */
        /* <DEDUP_REMOVED lines=9> */
[----:B--2---:R-:W-:-:S03]  /*505a0*/  FADD R25, R4, R25 ;  /* 0x0000001904197221 */ /* 0x004fc60000000000 */
[----:B------:R-:W2:Y:S01]  /*505b0*/  SHFL.DOWN PT, R9, R5, 0x4, 0x1f ;  /* 0x08801f0005097f89 */ /* 0x000ea200000e0000 */
[----:B0-----:R-:W0:Y:S03]  /*505c0*/  @!P0 LDC R20, c[0x0][0x3a8] ;  /* 0x0000ea00ff148b82 */ /* 0x001e260000000800 */
[----:B------:R-:W2:Y:S01]  /*505d0*/  SHFL.DOWN PT, R26, R25, 0x1, 0x1f ;  /* 0x08201f00191a7f89 */ /* 0x000ea200000e0000 */
[----:B-1----:R-:W-:-:S05]  /*505e0*/  FADD R7, R217, R7 ;  /* 0x00000007d9077221 */ /* 0x002fca0000000000 */
[----:B------:R-:W1:Y:S01]  /*505f0*/  SHFL.DOWN PT, R10, R7, 0x8, 0x1f ;  /* 0x09001f00070a7f89 */ /* 0x000e6200000e0000 */
[----:B--2---:R-:W-:Y:S01]  /*50600*/  FADD R5, R5, R9 ;  /* 0x0000000905057221 */ /* 0x004fe20000000000 */
[----:B------:R-:W-:-:S04]  /*50610*/  @!P0 LEA R9, R0, UR5, 0x2 ;  /* 0x0000000500098c11 */ /* 0x000fc8000f8e10ff */
[----:B------:R-:W2:Y:S01]  /*50620*/  SHFL.DOWN PT, R4, R5, 0x2, 0x1f ;  /* 0x08401f0005047f89 */ /* 0x000ea200000e0000 */
[----:B------:R-:W-:-:S03]  /*50630*/  FADD R15, R25, R26 ;  /* 0x0000001a190f7221 */ /* 0x000fc60000000000 */
[----:B------:R-:W4:Y:S01]  /*50640*/  @!P0 LDL R9, [R9+0x4] ;  /* 0x0000040009098983 */ /* 0x000f220000100800 */
[----:B0-----:R-:W-:Y:S01]  /*50650*/  @!P0 FMUL R20, R15, R20 ;  /* 0x000000140f148220 */ /* 0x001fe20000400000 */
        /* <DEDUP_REMOVED lines=8> */
[----:B--2---:R-:W-:Y:S02]  /*506e0*/  FADD R27, R5, R4 ;  /* 0x00000004051b7221 */ /* 0x004fe40000000000 */
[----:B------:R-:W2:Y:S03]  /*506f0*/  @!P0 LDC R5, c[0x0][0x3a8] ;  /* 0x0000ea00ff058b82 */ /* 0x000ea60000000800 */
[----:B------:R-:W1:Y:S01]  /*50700*/  SHFL.DOWN PT, R28, R27, 0x1, 0x1f ;  /* 0x08201f001b1c7f89 */ /* 0x000e6200000e0000 */
[----:B0-----:R-:W-:-:S05]  /*50710*/  FADD R6, R218, R6 ;  /* 0x00000006da067221 */ /* 0x001fca0000000000 */
[----:B------:R-:W0:Y:S01]  /*50720*/  SHFL.DOWN PT, R4, R6, 0x8, 0x1f ;  /* 0x09001f0006047f89 */ /* 0x000e2200000e0000 */
[----:B-1----:R-:W-:Y:S01]  /*50730*/  FADD R7, R7, R15 ;  /* 0x0000000f07077221 */ /* 0x002fe20000000000 */
[----:B------:R-:W-:-:S04]  /*50740*/  @!P0 LEA R20, R0, UR5, 0x2 ;  /* 0x0000000500148c11 */ /* 0x000fc8000f8e10ff */
[----:B------:R-:W1:Y:S01]  /*50750*/  SHFL.DOWN PT, R189, R7, 0x2, 0x1f ;  /* 0x08401f0007bd7f89 */ /* 0x000e6200000e0000 */
[----:B------:R-:W-:-:S04]  /*50760*/  FADD R28, R27, R28 ;  /* 0x0000001c1b1c7221 */ /* 0x000fc80000000000 */
[----:B--2---:R-:W-:Y:S01]  /*50770*/  @!P0 FMUL R5, R28, R5 ;  /* 0x000000051c058220 */ /* 0x004fe20000400000 */
[----:B------:R-:W-:Y:S02]  /*50780*/  @!P0 ISETP.GE.AND P1, PT, R12, R18, PT ;  /* 0x000000120c00820c */ /* 0x000fe40003f26270 */
[----:B------:R2:W4:Y:S01]  /*50790*/  @!P0 LDL R12, [R20+0x4] ;  /* 0x00000400140c8983 */ /* 0x0005220000100800 */
[----:B------:R-:W-:Y:S01]  /*507a0*/  @!P0 LEA R18, R0, R3, 0x9 ;  /* 0x0000000300128211 */ /* 0x000fe200078e48ff */
[----:B0-----:R-:W-:Y:S01]  /*507b0*/  FADD R6, R6, R4 ;  /* 0x0000000406067221 */ /* 0x001fe20000000000 */
[----:B--2---:R-:W-:Y:S02]  /*507c0*/  @!P0 FSEL R20, R5, -1.00000000000000000000e+09, !P1 ;  /* 0xce6e6b2805148808 */ /* 0x004fe40004800000 */
[----:B------:R-:W0:Y:S04]  /*507d0*/  SHFL.DOWN PT, R5, R219, 0x10, 0x1f ;  /* 0x0a001f00db057f89 */ /* 0x000e2800000e0000 */
[----:B------:R2:W-:Y:S04]  /*507e0*/  @!P0 STS [R18+0x4384], R20 ;  /* 0x0043841412008388 */ /* 0x0005e80000000800 */
[----:B------:R-:W-:Y:S01]  /*507f0*/  @!P0 LDS R18, [R3+0x8188] ;  /* 0x0081880003128984 */ /* 0x000fe20000000800 */
[----:B-1----:R-:W-:-:S03]  /*50800*/  FADD R189, R7, R189 ;  /* 0x000000bd07bd7221 */ /* 0x002fc60000000000 */
[----:B------:R-:W1:Y:S01]  /*50810*/  SHFL.DOWN PT, R8, R6, 0x4, 0x1f ;  /* 0x08801f0006087f89 */ /* 0x000e6200000e0000 */
[----:B--2---:R-:W2:Y:S03]  /*50820*/  @!P0 LDC R20, c[0x0][0x3a8] ;  /* 0x0000ea00ff148b82 */ /* 0x004ea60000000800 */
[----:B------:R-:W3:Y:S01]  /*50830*/  SHFL.DOWN PT, R190, R189, 0x1, 0x1f ;  /* 0x08201f00bdbe7f89 */ /* 0x000ee200000e0000 */
[----:B0-----:R-:W-:-:S05]  /*50840*/  FADD R219, R219, R5 ;  /* 0x00000005dbdb7221 */ /* 0x001fca0000000000 */
[----:B------:R-:W0:Y:S01]  /*50850*/  SHFL.DOWN PT, R5, R219, 0x8, 0x1f ;  /* 0x09001f00db057f89 */ /* 0x000e2200000e0000 */
[----:B-1----:R-:W-:Y:S01]  /*50860*/  FADD R6, R6, R8 ;  /* 0x0000000806067221 */ /* 0x002fe20000000000 */
[----:B------:R-:W-:-:S04]  /*50870*/  @!P0 LEA R26, R0, UR5, 0x2 ;  /* 0x00000005001a8c11 */ /* 0x000fc8000f8e10ff */
[----:B------:R-:W1:Y:S01]  /*50880*/  SHFL.DOWN PT, R29, R6, 0x2, 0x1f ;  /* 0x08401f00061d7f89 */ /* 0x000e6200000e0000 */
[----:B---3--:R-:W-:-:S04]  /*50890*/  FADD R7, R189, R190 ;  /* 0x000000bebd077221 */ /* 0x008fc80000000000 */
[----:B--2---:R-:W-:Y:S01]  /*508a0*/  @!P0 FMUL R20, R7, R20 ;  /* 0x0000001407148220 */ /* 0x004fe20000400000 */
[----:B------:R-:W-:Y:S02]  /*508b0*/  @!P0 ISETP.GE.AND P1, PT, R14, R18, PT ;  /* 0x000000120e00820c */ /* 0x000fe40003f26270 */
[----:B------:R-:W2:Y:S01]  /*508c0*/  @!P0 LDL R14, [R26+0x4] ;  /* 0x000004001a0e8983 */ /* 0x000ea20000100800 */
[----:B------:R-:W-:Y:S01]  /*508d0*/  @!P0 IMAD R18, R0, 0x200, R3 ;  /* 0x0000020000128824 */ /* 0x000fe200078e0203 */
[----:B------:R-:W-:Y:S02]  /*508e0*/  @!P0 FSEL R20, R20, -1.00000000000000000000e+09, !P1 ;  /* 0xce6e6b2814148808 */ /* 0x000fe40004800000 */
[----:B------:R-:W3:Y:S01]  /*508f0*/  SHFL.DOWN PT, R7, R220, 0x10, 0x1f ;  /* 0x0a001f00dc077f89 */ /* 0x000ee200000e0000 */
[----:B0-----:R-:W-:-:S03]  /*50900*/  FADD R219, R219, R5 ;  /* 0x00000005dbdb7221 */ /* 0x001fc60000000000 */
[----:B------:R0:W-:Y:S04]  /*50910*/  @!P0 STS [R18+0x4388], R20 ;  /* 0x0043881412008388 */ /* 0x0001e80000000800 */
[----:B------:R-:W-:Y:S04]  /*50920*/  @!P0 LDS R5, [R3+0x818c] ;  /* 0x00818c0003058984 */ /* 0x000fe80000000800 */
[----:B------:R-:W3:Y:S01]  /*50930*/  SHFL.DOWN PT, R8, R219, 0x4, 0x1f ;  /* 0x08801f00db087f89 */ /* 0x000ee200000e0000 */
[----:B-1----:R-:W-:Y:S01]  /*50940*/  FADD R29, R6, R29 ;  /* 0x0000001d061d7221 */ /* 0x002fe20000000000 */
[----:B0-----:R-:W0:Y:S04]  /*50950*/  @!P0 LDC R18, c[0x0][0x3a8] ;  /* 0x0000ea00ff128b82 */ /* 0x001e280000000800 */
[----:B------:R-:W1:Y:S01]  /*50960*/  SHFL.DOWN PT, R30, R29, 0x1, 0x1f ;  /* 0x08201f001d1e7f89 */ /* 0x000e6200000e0000 */
[----:B---3--:R-:W-:-:S05]  /*50970*/  FADD R7, R220, R7 ;  /* 0x00000007dc077221 */ /* 0x008fca0000000000 */
[----:B------:R-:W3:Y:S01]  /*50980*/  SHFL.DOWN PT, R6, R7, 0x8, 0x1f ;  /* 0x09001f0007067f89 */ /* 0x000ee200000e0000 */
[----:B------:R-:W-:-:S05]  /*50990*/  FADD R8, R219, R8 ;  /* 0x00000008db087221 */ /* 0x000fca0000000000 */
[----:B------:R-:W3:Y:S01]  /*509a0*/  SHFL.DOWN PT, R191, R8, 0x2, 0x1f ;  /* 0x08401f0008bf7f89 */ /* 0x000ee200000e0000 */
[----:B-1----:R-:W-:-:S04]  /*509b0*/  FADD R15, R29, R30 ;  /* 0x0000001e1d0f7221 */ /* 0x002fc80000000000 */
[----:B0-----:R-:W-:Y:S01]  /*509c0*/  @!P0 FMUL R20, R15, R18 ;  /* 0x000000120f148220 */ /* 0x001fe20000400000 */
[----:B------:R-:W-:Y:S01]  /*509d0*/  @!P0 ISETP.GE.AND P1, PT, R11, R5, PT ;  /* 0x000000050b00820c */ /* 0x000fe20003f26270 */
[----:B------:R-:W2:Y:S01]  /*509e0*/  @!P0 LDL R18, [R26+0x4] ;  /* 0x000004001a128983 */ /* 0x000ea20000100800 */
[----:B------:R-:W-:Y:S02]  /*509f0*/  @!P0 LEA R5, R0, R3, 0x9 ;  /* 0x0000000300058211 */ /* 0x000fe400078e48ff */
[----:B------:R-:W-:Y:S01]  /*50a00*/  @!P0 FSEL R11, R20, -1.00000000000000000000e+09, !P1 ;  /* 0xce6e6b28140b8808 */ /* 0x000fe20004800000 */
[----:B------:R-:W0:Y:S01]  /*50a10*/  SHFL.DOWN PT, R4, R221, 0x10, 0x1f ;  /* 0x0a001f00dd047f89 */ /* 0x000e2200000e0000 */
[----:B---3--:R-:W-:Y:S02]  /*50a20*/  FADD R7, R7, R6 ;  /* 0x0000000607077221 */ /* 0x008fe40000000000 */
[----:B------:R-:W1:Y:S01]  /*50a30*/  @!P0 LDC R6, c[0x0][0x3a8] ;  /* 0x0000ea00ff068b82 */ /* 0x000e620000000800 */
[----:B------:R-:W-:Y:S04]  /*50a40*/  @!P0 STS [R5+0x438c], R11 ;  /* 0x00438c0b05008388 */ /* 0x000fe80000000800 */
[----:B------:R-:W-:Y:S04]  /*50a50*/  @!P0 LDS R5, [R3+0x8190] ;  /* 0x0081900003058984 */ /* 0x000fe80000000800 */
[----:B------:R-:W3:Y:S01]  /*50a60*/  SHFL.DOWN PT, R11, R7, 0x4, 0x1f ;  /* 0x08801f00070b7f89 */ /* 0x000ee200000e0000 */
[----:B------:R-:W-:-:S05]  /*50a70*/  FADD R191, R8, R191 ;  /* 0x000000bf08bf7221 */ /* 0x000fca0000000000 */
[----:B------:R-:W3:Y:S01]  /*50a80*/  SHFL.DOWN PT, R192, R191, 0x1, 0x1f ;  /* 0x08201f00bfc07f89 */ /* 0x000ee200000e0000 */
[----:B0-----:R-:W-:-:S05]  /*50a90*/  FADD R4, R221, R4 ;  /* 0x00000004dd047221 */ /* 0x001fca0000000000 */
[----:B------:R-:W0:Y:S01]  /*50aa0*/  SHFL.DOWN PT, R8, R4, 0x8, 0x1f ;  /* 0x09001f0004087f89 */ /* 0x000e2200000e0000 */
[----:B---3--:R-:W-:Y:S01]  /*50ab0*/  FADD R7, R7, R11 ;  /* 0x0000000b07077221 */ /* 0x008fe20000000000 */
[----:B------:R-:W-:-:S04]  /*50ac0*/  @!P0 LEA R11, R0, UR5, 0x2 ;  /* 0x00000005000b8c11 */ /* 0x000fc8000f8e10ff */
[----:B------:R-:W3:Y:S01]  /*50ad0*/  SHFL.DOWN PT, R31, R7, 0x2, 0x1f ;  /* 0x08401f00071f7f89 */ /* 0x000ee200000e0000 */
[----:B------:R-:W-:-:S03]  /*50ae0*/  FADD R15, R191, R192 ;  /* 0x000000c0bf0f7221 */ /* 0x000fc60000000000 */
[----:B------:R-:W2:Y:S01]  /*50af0*/  @!P0 LDL R11, [R11+0x4] ;  /* 0x000004000b0b8983 */ /* 0x000ea20000100800 */
[----:B-1----:R-:W-:Y:S01]  /*50b00*/  @!P0 FMUL R6, R15, R6 ;  /* 0x000000060f068220 */ /* 0x002fe20000400000 */
[----:B----4-:R-:W-:Y:S02]  /*50b10*/  @!P0 ISETP.GE.AND P1, PT, R17, R5, PT ;  /* 0x000000051100820c */ /* 0x010fe40003f26270 */
[----:B------:R-:W1:Y:S01]  /*50b20*/  SHFL.DOWN PT, R193, R222, 0x10, 0x1f ;  /* 0x0a001f00dec17f89 */ /* 0x000e6200000e0000 */
[----:B------:R-:W-:Y:S01]  /*50b30*/  @!P0 LEA R5, R0, R3, 0x9 ;  /* 0x0000000300058211 */ /* 0x000fe200078e48ff */
[----:B------:R-:W4:Y:S01]  /*50b40*/  @!P0 LDC R17, c[0x0][0x3a8] ;  /* 0x0000ea00ff118b82 */ /* 0x000f220000000800 */
        /* <DEDUP_REMOVED lines=9> */
[----:B------:R-:W-:Y:S01]  /*50be0*/  @!P0 LEA R27, R0, UR5, 0x2 ;  /* 0x00000005001b8c11 */ /* 0x000fe2000f8e10ff */
[----:B0-----:R-:W-:-:S05]  /*50bf0*/  FADD R34, R4, R34 ;  /* 0x0000002204227221 */ /* 0x001fca0000000000 */
[----:B------:R-:W0:Y:S01]  /*50c00*/  SHFL.DOWN PT, R4, R34, 0x2, 0x1f ;  /* 0x08401f0022047f89 */ /* 0x000e2200000e0000 */
[----:B---3--:R-:W-:-:S04]  /*50c10*/  FADD R32, R31, R32 ;  /* 0x000000201f207221 */ /* 0x008fc80000000000 */
[----:B----4-:R-:W-:Y:S01]  /*50c20*/  @!P0 FMUL R17, R32, R17 ;  /* 0x0000001120118220 */ /* 0x010fe20000400000 */
[----:B------:R-:W-:Y:S02]  /*50c30*/  @!P0 ISETP.GE.AND P1, PT, R13, R6, PT ;  /* 0x000000060d00820c */ /* 0x000fe40003f26270 */
[----:B------:R3:W4:Y:S01]  /*50c40*/  @!P0 LDL R13, [R27+0x4] ;  /* 0x000004001b0d8983 */ /* 0x0007220000100800 */
[----:B------:R-:W-:Y:S02]  /*50c50*/  @!P0 LEA R6, R0, R3, 0x9 ;  /* 0x0000000300068211 */ /* 0x000fe400078e48ff */
[----:B------:R-:W-:Y:S01]  /*50c60*/  @!P0 FSEL R17, R17, -1.00000000000000000000e+09, !P1 ;  /* 0xce6e6b2811118808 */ /* 0x000fe20004800000 */
[----:B------:R-:W0:Y:S01]  /*50c70*/  SHFL.DOWN PT, R10, R223, 0x10, 0x1f ;  /* 0x0a001f00df0a7f89 */ /* 0x000e2200000e0000 */
[----:B-1----:R-:W-:-:S03]  /*50c80*/  FADD R193, R193, R5 ;  /* 0x00000005c1c17221 */ /* 0x002fc60000000000 */
[----:B------:R-:W-:Y:S01]  /*50c90*/  @!P0 STS [R6+0x4394], R17 ;  /* 0x0043941106008388 */ /* 0x000fe20000000800 */
[----:B---3--:R-:W1:Y:S03]  /*50ca0*/  @!P0 LDC R27, c[0x0][0x3a8] ;  /* 0x0000ea00ff1b8b82 */ /* 0x008e660000000800 */
[----:B------:R-:W-:Y:S04]  /*50cb0*/  @!P0 LDS R17, [R3+0x8198] ;  /* 0x0081980003118984 */ /* 0x000fe80000000800 */
[----:B------:R-:W3:Y:S01]  /*50cc0*/  SHFL.DOWN PT, R194, R193, 0x4, 0x1f ;  /* 0x08801f00c1c27f89 */ /* 0x000ee200000e0000 */
[----:B0-----:R-:W-:-:S05]  /*50cd0*/  FADD R34, R34, R4 ;  /* 0x0000000422227221 */ /* 0x001fca0000000000 */
[----:B------:R-:W0:Y:S01]  /*50ce0*/  SHFL.DOWN PT, R33, R34, 0x1, 0x1f ;  /* 0x08201f0022217f89 */ /* 0x000e2200000e0000 */
[----:B------:R-:W-:-:S05]  /*50cf0*/  FADD R5, R223, R10 ;  /* 0x0000000adf057221 */ /* 0x000fca0000000000 */
[----:B------:R-:W1:Y:S01]  /*50d00*/  SHFL.DOWN PT, R6, R5, 0x8, 0x1f ;  /* 0x09001f0005067f89 */ /* 0x000e6200000e0000 */
[----:B---3--:R-:W-:Y:S01]  /*50d10*/  FADD R193, R193, R194 ;  /* 0x000000c2c1c17221 */ /* 0x008fe20000000000 */
[----:B------:R-:W-:-:S04]  /*50d20*/  @!P0 LEA R28, R0, UR5, 0x2 ;  /* 0x00000005001c8c11 */ /* 0x000fc8000f8e10ff */
[----:B------:R-:W3:Y:S01]  /*50d30*/  SHFL.DOWN PT, R4, R193, 0x2, 0x1f ;  /* 0x08401f00c1047f89 */ /* 0x000ee200000e0000 */
[----:B0-----:R-:W-:-:S04]  /*50d40*/  FADD R8, R34, R33 ;  /* 0x0000002122087221 */ /* 0x001fc80000000000 */
[----:B-1----:R-:W-:Y:S01]  /*50d50*/  @!P0 FMUL R27, R8, R27 ;  /* 0x0000001b081b8220 */ /* 0x002fe20000400000 */
[----:B------:R-:W-:Y:S02]  /*50d60*/  @!P0 ISETP.GE.AND P1, PT, R9, R17, PT ;  /* 0x000000110900820c */ /* 0x000fe40003f26270 */
[----:B------:R-:W4:Y:S01]  /*50d70*/  @!P0 LDL R17, [R28+0x4] ;  /* 0x000004001c118983 */ /* 0x000f220000100800 */
[----:B------:R-:W-:Y:S01]  /*50d80*/  @!P0 IMAD R9, R0, 0x200, R3 ;  /* 0x0000020000098824 */ /* 0x000fe200078e0203 */
[----:B------:R-:W-:Y:S02]  /*50d90*/  @!P0 FSEL R27, R27, -1.00000000000000000000e+09, !P1 ;  /* 0xce6e6b281b1b8808 */ /* 0x000fe40004800000 */
[----:B------:R-:W0:Y:S01]  /*50da0*/  SHFL.DOWN PT, R35, R224, 0x10, 0x1f ;  /* 0x0a001f00e0237f89 */ /* 0x000e2200000e0000 */
[----:B------:R-:W-:-:S03]  /*50db0*/  FADD R5, R5, R6 ;  /* 0x0000000605057221 */ /* 0x000fc60000000000 */
        /* <DEDUP_REMOVED lines=8> */
[----:B------:R-:W-:Y:S01]  /*50e40*/  FADD R5, R5, R37 ;  /* 0x0000002505057221 */ /* 0x000fe20000000000 */
[----:B------:R-:W-:-:S04]  /*50e50*/  @!P0 LEA R29, R0, UR5, 0x2 ;  /* 0x00000005001d8c11 */ /* 0x000fc8000f8e10ff */
[----:B------:R-:W0:Y:S01]  /*50e60*/  SHFL.DOWN PT, R38, R5, 0x2, 0x1f ;  /* 0x08401f0005267f89 */ /* 0x000e2200000e0000 */
[----:B---3--:R-:W-:-:S04]  /*50e70*/  FADD R36, R193, R36 ;  /* 0x00000024c1247221 */ /* 0x008fc80000000000 */
[----:B-1----:R-:W-:Y:S01]  /*50e80*/  @!P0 FMUL R9, R36, R9 ;  /* 0x0000000924098220 */ /* 0x002fe20000400000 */
[----:B------:R-:W-:Y:S02]  /*50e90*/  @!P0 ISETP.GE.AND P1, PT, R12, R6, PT ;  /* 0x000000060c00820c */ /* 0x000fe40003f26270 */
[----:B------:R-:W3:Y:S01]  /*50ea0*/  @!P0 LDL R6, [R29+0x4] ;  /* 0x000004001d068983 */ /* 0x000ee20000100800 */
[----:B------:R-:W-:Y:S02]  /*50eb0*/  @!P0 LEA R12, R0, R3, 0x9 ;  /* 0x00000003000c8211 */ /* 0x000fe400078e48ff */
[----:B------:R-:W-:Y:S01]  /*50ec0*/  @!P0 FSEL R9, R9, -1.00000000000000000000e+09, !P1 ;  /* 0xce6e6b2809098808 */ /* 0x000fe20004800000 */
[----:B------:R-:W1:Y:S01]  /*50ed0*/  SHFL.DOWN PT, R40, R225, 0x10, 0x1f ;  /* 0x0a001f00e1287f89 */ /* 0x000e6200000e0000 */
[----:B0-----:R-:W-:-:S03]  /*50ee0*/  FADD R39, R224, R7 ;  /* 0x00000007e0277221 */ /* 0x001fc60000000000 */
[----:B------:R-:W-:Y:S04]  /*50ef0*/  @!P0 STS [R12+0x439c], R9 ;  /* 0x00439c090c008388 */ /* 0x000fe80000000800 */
[----:B------:R-:W-:Y:S04]  /*50f00*/  @!P0 LDS R12, [R3+0x81a0] ;  /* 0x0081a000030c8984 */ /* 0x000fe80000000800 */
[----:B------:R-:W0:Y:S01]  /*50f10*/  SHFL.DOWN PT, R35, R39, 0x4, 0x1f ;  /* 0x08801f0027237f89 */ /* 0x000e2200000e0000 */
[----:B------:R-:W-:Y:S02]  /*50f20*/  FADD R38, R5, R38 ;  /* 0x0000002605267221 */ /* 0x000fe40000000000 */
[----:B------:R-:W2:Y:S03]  /*50f30*/  @!P0 LDC R5, c[0x0][0x3a8] ;  /* 0x0000ea00ff058b82 */ /* 0x000ea60000000800 */
[----:B------:R-:W0:Y:S01]  /*50f40*/  SHFL.DOWN PT, R37, R38, 0x1, 0x1f ;  /* 0x08201f0026257f89 */ /* 0x000e2200000e0000 */
[----:B-1----:R-:W-:-:S05]  /*50f50*/  FADD R225, R225, R40 ;  /* 0x00000028e1e17221 */ /* 0x002fca0000000000 */
[----:B------:R-:W1:Y:S01]  /*50f60*/  SHFL.DOWN PT, R9, R225, 0x8, 0x1f ;  /* 0x09001f00e1097f89 */ /* 0x000e6200000e0000 */
[----:B0-----:R-:W-:-:S05]  /*50f70*/  FADD R39, R39, R35 ;  /* 0x0000002327277221 */ /* 0x001fca0000000000 */
[----:B------:R-:W0:Y:S01]  /*50f80*/  SHFL.DOWN PT, R8, R39, 0x2, 0x1f ;  /* 0x08401f0027087f89 */ /* 0x000e2200000e0000 */
[----:B------:R-:W-:-:S04]  /*50f90*/  FADD R30, R38, R37 ;  /* 0x00000025261e7221 */ /* 0x000fc80000000000 */
[----:B--2---:R-:W-:Y:S01]  /*50fa0*/  @!P0 FMUL R30, R30, R5 ;  /* 0x000000051e1e8220 */ /* 0x004fe20000400000 */
[----:B------:R-:W-:Y:S02]  /*50fb0*/  @!P0 ISETP.GE.AND P1, PT, R14, R12, PT ;  /* 0x0000000c0e00820c */ /* 0x000fe40003f26270 */
[----:B------:R-:W2:Y:S01]  /*50fc0*/  @!P0 LDL R14, [R29+0x4] ;  /* 0x000004001d0e8983 */ /* 0x000ea20000100800 */
[----:B------:R-:W-:Y:S02]  /*50fd0*/  @!P0 LEA R5, R0, R3, 0x9 ;  /* 0x0000000300058211 */ /* 0x000fe400078e48ff */
[----:B------:R-:W-:Y:S01]  /*50fe0*/  @!P0 FSEL R30, R30, -1.00000000000000000000e+09, !P1 ;  /* 0xce6e6b281e1e8808 */ /* 0x000fe20004800000 */
[----:B------:R-:W0:Y:S01]  /*50ff0*/  SHFL.DOWN PT, R42, R226, 0x10, 0x1f ;  /* 0x0a001f00e22a7f89 */ /* 0x000e2200000e0000 */
[----:B-1----:R-:W-:Y:S02]  /*51000*/  FADD R40, R225, R9 ;  /* 0x00000009e1287221 */ /* 0x002fe40000000000 */
[----:B------:R-:W1:Y:S01]  /*51010*/  @!P0 LDC R9, c[0x0][0x3a8] ;  /* 0x0000ea00ff098b82 */ /* 0x000e620000000800 */
[----:B------:R-:W-:Y:S04]  /*51020*/  @!P0 STS [R5+0x43a0], R30 ;  /* 0x0043a01e05008388 */ /* 0x000fe80000000800 */
[----:B------:R-:W-:Y:S04]  /*51030*/  @!P0 LDS R5, [R3+0x81a4] ;  /* 0x0081a40003058984 */ /* 0x000fe80000000800 */
[----:B------:R-:W1:Y:S01]  /*51040*/  SHFL.DOWN PT, R41, R40, 0x4, 0x1f ;  /* 0x08801f0028297f89 */ /* 0x000e6200000e0000 */
[----:B0-----:R-:W-:-:S05]  /*51050*/  FADD R39, R39, R8 ;  /* 0x0000000827277221 */ /* 0x001fca0000000000 */
[----:B------:R-:W0:Y:S01]  /*51060*/  SHFL.DOWN PT, R35, R39, 0x1, 0x1f ;  /* 0x08201f0027237f89 */ /* 0x000e2200000e0000 */
[----:B------:R-:W-:-:S05]  /*51070*/  FADD R226, R226, R42 ;  /* 0x0000002ae2e27221 */ /* 0x000fca0000000000 */
[----:B------:R-:W0:Y:S01]  /*51080*/  SHFL.DOWN PT, R42, R226, 0x8, 0x1f ;  /* 0x09001f00e22a7f89 */ /* 0x000e2200000e0000 */
[----:B-1----:R-:W-:Y:S01]  /*51090*/  FADD R40, R40, R41 ;  /* 0x0000002928287221 */ /* 0x002fe20000000000 */
[----:B------:R-:W-:-:S04]  /*510a0*/  @!P0 LEA R12, R0, UR5, 0x2 ;  /* 0x00000005000c8c11 */ /* 0x000fc8000f8e10ff */
[----:B------:R-:W1:Y:S01]  /*510b0*/  SHFL.DOWN PT, R15, R40, 0x2, 0x1f ;  /* 0x08401f00280f7f89 */ /* 0x000e6200000e0000 */
[----:B0-----:R-:W-:-:S04]  /*510c0*/  FADD R4, R39, R35 ;  /* 0x0000002327047221 */ /* 0x001fc80000000000 */
[----:B------:R-:W-:Y:S01]  /*510d0*/  @!P0 FMUL R9, R4, R9 ;  /* 0x0000000904098220 */ /* 0x000fe20000400000 */
        /* <DEDUP_REMOVED lines=19> */
[----:B------:R1:W2:Y:S01]  /*51210*/  @!P0 LDL R11, [R12+0x4] ;  /* 0x000004000c0b8983 */ /* 0x0002a20000100800 */
[----:B------:R-:W-:Y:S01]  /*51220*/  @!P0 IMAD R5, R0, 0x200, R3 ;  /* 0x0000020000058824 */ /* 0x000fe200078e0203 */
[----:B------:R-:W-:Y:S02]  /*51230*/  @!P0 FSEL R9, R9, -1.00000000000000000000e+09, !P1 ;  /* 0xce6e6b2809098808 */ /* 0x000fe40004800000 */
[----:B------:R-:W4:Y:S01]  /*51240*/  SHFL.DOWN PT, R45, R228, 0x10, 0x1f ;  /* 0x0a001f00e42d7f89 */ /* 0x000f2200000e0000 */
[----:B0-----:R-:W-:-:S03]  /*51250*/  FADD R44, R227, R15 ;  /* 0x0000000fe32c7221 */ /* 0x001fc60000000000 */
[----:B------:R-:W-:Y:S01]  /*51260*/  @!P0 STS [R5+0x43a8], R9 ;  /* 0x0043a80905008388 */ /* 0x000fe20000000800 */
[----:B-1----:R-:W0:Y:S03]  /*51270*/  @!P0 LDC R12, c[0x0][0x3a8] ;  /* 0x0000ea00ff0c8b82 */ /* 0x002e260000000800 */
[----:B------:R-:W-:Y:S04]  /*51280*/  @!P0 LDS R9, [R3+0x81ac] ;  /* 0x0081ac0003098984 */ /* 0x000fe80000000800 */
[----:B------:R-:W1:Y:S01]  /*51290*/  SHFL.DOWN PT, R43, R44, 0x4, 0x1f ;  /* 0x08801f002c2b7f89 */ /* 0x000e6200000e0000 */
[----:B------:R-:W-:-:S05]  /*512a0*/  FADD R42, R42, R4 ;  /* 0x000000042a2a7221 */ /* 0x000fca0000000000 */
[----:B------:R-:W1:Y:S01]  /*512b0*/  SHFL.DOWN PT, R16, R42, 0x1, 0x1f ;  /* 0x08201f002a107f89 */ /* 0x000e6200000e0000 */
[----:B----4-:R-:W-:-:S05]  /*512c0*/  FADD R228, R228, R45 ;  /* 0x0000002de4e47221 */ /* 0x010fca0000000000 */
[----:B------:R-:W4:Y:S01]  /*512d0*/  SHFL.DOWN PT, R45, R228, 0x8, 0x1f ;  /* 0x09001f00e42d7f89 */ /* 0x000f2200000e0000 */
[----:B-1----:R-:W-:-:S05]  /*512e0*/  FADD R44, R44, R43 ;  /* 0x0000002b2c2c7221 */ /* 0x002fca0000000000 */
[----:B------:R-:W1:Y:S01]  /*512f0*/  SHFL.DOWN PT, R5, R44, 0x2, 0x1f ;  /* 0x08401f002c057f89 */ /* 0x000e6200000e0000 */
[----:B------:R-:W-:Y:S01]  /*51300*/  FADD R7, R42, R16 ;  /* 0x000000102a077221 */ /* 0x000fe20000000000 */
[----:B------:R-:W-:-:S03]  /*51310*/  @!P0 LEA R16, R0, UR5, 0x2 ;  /* 0x0000000500108c11 */ /* 0x000fc6000f8e10ff */
[----:B0-----:R-:W-:Y:S01]  /*51320*/  @!P0 FMUL R12, R7, R12 ;  /* 0x0000000c070c8220 */ /* 0x001fe20000400000 */
[----:B------:R-:W-:Y:S02]  /*51330*/  @!P0 ISETP.GE.AND P1, PT, R13, R9, PT ;  /* 0x000000090d00820c */ /* 0x000fe40003f26270 */
[----:B------:R-:W2:Y:S01]  /*51340*/  @!P0 LDL R16, [R16+0x4] ;  /* 0x0000040010108983 */ /* 0x000ea20000100800 */
[----:B------:R-:W-:Y:S02]  /*51350*/  @!P0 LEA R9, R0, R3, 0x9 ;  /* 0x0000000300098211 */ /* 0x000fe400078e48ff */
[----:B------:R-:W-:Y:S01]  /*51360*/  @!P0 FSEL R12, R12, -1.00000000000000000000e+09, !P1 ;  /* 0xce6e6b280c0c8808 */ /* 0x000fe20004800000 */
[----:B------:R-:W0:Y:S01]  /*51370*/  SHFL.DOWN PT, R13, R229, 0x10, 0x1f ;  /* 0x0a001f00e50d7f89 */ /* 0x000e2200000e0000 */
[----:B----4-:R-:W-:-:S03]  /*51380*/  FADD R45, R228, R45 ;  /* 0x0000002de42d7221 */ /* 0x010fc60000000000 */
[----:B------:R-:W-:Y:S04]  /*51390*/  @!P0 STS [R9+0x43ac], R12 ;  /* 0x0043ac0c09008388 */ /* 0x000fe80000000800 */
[----:B------:R-:W-:Y:S04]  /*513a0*/  @!P0 LDS R9, [R3+0x81b0] ;  /* 0x0081b00003098984 */ /* 0x000fe80000000800 */
[----:B------:R-:W4:Y:S01]  /*513b0*/  SHFL.DOWN PT, R15, R45, 0x4, 0x1f ;  /* 0x08801f002d0f7f89 */ /* 0x000f2200000e0000 */
[----:B-1----:R-:W-:Y:S02]  /*513c0*/  FADD R44, R44, R5 ;  /* 0x000000052c2c7221 */ /* 0x002fe40000000000 */
[----:B------:R-:W1:Y:S03]  /*513d0*/  @!P0 LDC R5, c[0x0][0x3a8] ;  /* 0x0000ea00ff058b82 */ /* 0x000e660000000800 */
[----:B------:R-:W3:Y:S01]  /*513e0*/  SHFL.DOWN PT, R43, R44, 0x1, 0x1f ;  /* 0x08201f002c2b7f89 */ /* 0x000ee200000e0000 */
[----:B0-----:R-:W-:-:S05]  /*513f0*/  FADD R229, R229, R13 ;  /* 0x0000000de5e57221 */ /* 0x001fca0000000000 */
[----:B------:R-:W0:Y:S01]  /*51400*/  SHFL.DOWN PT, R10, R229, 0x8, 0x1f ;  /* 0x09001f00e50a7f89 */ /* 0x000e2200000e0000 */
[----:B----4-:R-:W-:Y:S01]  /*51410*/  FADD R45, R45, R15 ;  /* 0x0000000f2d2d7221 */ /* 0x010fe20000000000 */
[----:B------:R-:W-:-:S04]  /*51420*/  @!P0 LEA R13, R0, UR5, 0x2 ;  /* 0x00000005000d8c11 */ /* 0x000fc8000f8e10ff */
[----:B------:R-:W4:Y:S01]  /*51430*/  SHFL.DOWN PT, R12, R45, 0x2, 0x1f ;  /* 0x08401f002d0c7f89 */ /* 0x000f2200000e0000 */
[----:B---3--:R-:W-:-:S04]  /*51440*/  FADD R4, R44, R43 ;  /* 0x0000002b2c047221 */ /* 0x008fc80000000000 */
[----:B-1----:R-:W-:Y:S01]  /*51450*/  @!P0 FMUL R31, R4, R5 ;  /* 0x00000005041f8220 */ /* 0x002fe20000400000 */
[----:B------:R-:W-:Y:S01]  /*51460*/  @!P0 ISETP.GE.AND P1, PT, R17, R9, PT ;  /* 0x000000091100820c */ /* 0x000fe20003f26270 */
[----:B------:R1:W3:Y:S01]  /*51470*/  @!P0 LDL R5, [R13+0x4] ;  /* 0x000004000d058983 */ /* 0x0002e20000100800 */
[----:B------:R-:W-:Y:S02]  /*51480*/  @!P0 LEA R9, R0, R3, 0x9 ;  /* 0x0000000300098211 */ /* 0x000fe400078e48ff */
[----:B------:R-:W-:Y:S01]  /*51490*/  @!P0 FSEL R31, R31, -1.00000000000000000000e+09, !P1 ;  /* 0xce6e6b281f1f8808 */ /* 0x000fe20004800000 */
[----:B------:R-:W4:Y:S01]  /*514a0*/  SHFL.DOWN PT, R46, R230, 0x10, 0x1f ;  /* 0x0a001f00e62e7f89 */ /* 0x000f2200000e0000 */
[----:B0-----:R-:W-:-:S03]  /*514b0*/  FADD R10, R229, R10 ;  /* 0x0000000ae50a7221 */ /* 0x001fc60000000000 */
[----:B------:R-:W-:Y:S04]  /*514c0*/  @!P0 STS [R9+0x43b0], R31 ;  /* 0x0043b01f09008388 */ /* 0x000fe80000000800 */
[----:B------:R-:W-:Y:S04]  /*514d0*/  @!P0 LDS R17, [R3+0x81b4] ;  /* 0x0081b40003118984 */ /* 0x000fe80000000800 */
[----:B-1----:R-:W0:Y:S01]  /*514e0*/  SHFL.DOWN PT, R13, R10, 0x4, 0x1f ;  /* 0x08801f000a0d7f89 */ /* 0x002e2200000e0000 */
[----:B----4-:R-:W-:Y:S02]  /*514f0*/  FADD R45, R45, R12 ;  /* 0x0000000c2d2d7221 */ /* 0x010fe40000000000 */
[----:B------:R-:W1:Y:S03]  /*51500*/  @!P0 LDC R12, c[0x0][0x3a8] ;  /* 0x0000ea00ff0c8b82 */ /* 0x000e660000000800 */
[----:B------:R-:W4:Y:S01]  /*51510*/  SHFL.DOWN PT, R15, R45, 0x1, 0x1f ;  /* 0x08201f002d0f7f89 */ /* 0x000f2200000e0000 */
[----:B------:R-:W-:-:S05]  /*51520*/  FADD R230, R230, R46 ;  /* 0x0000002ee6e67221 */ /* 0x000fca0000000000 */
[----:B------:R-:W1:Y:S01]  /*51530*/  SHFL.DOWN PT, R9, R230, 0x8, 0x1f ;  /* 0x09001f00e6097f89 */ /* 0x000e6200000e0000 */
[----:B0-----:R-:W-:-:S05]  /*51540*/  FADD R10, R10, R13 ;  /* 0x0000000d0a0a7221 */ /* 0x001fca0000000000 */
[----:B------:R-:W0:Y:S01]  /*51550*/  SHFL.DOWN PT, R7, R10, 0x2, 0x1f ;  /* 0x08401f000a077f89 */ /* 0x000e2200000e0000 */
        /* <DEDUP_REMOVED lines=13> */
[----:B------:R-:W2:Y:S03]  /*51630*/  @!P0 LDC R13, c[0x0][0x3a8] ;  /* 0x0000ea00ff0d8b82 */ /* 0x000ea60000000800 */
[----:B------:R-:W0:Y:S01]  /*51640*/  SHFL.DOWN PT, R10, R7, 0x1, 0x1f ;  /* 0x08201f00070a7f89 */ /* 0x000e2200000e0000 */
[----:B-1----:R-:W-:-:S05]  /*51650*/  FADD R48, R231, R48 ;  /* 0x00000030e7307221 */ /* 0x002fca0000000000 */
[----:B------:R-:W1:Y:S01]  /*51660*/  SHFL.DOWN PT, R8, R48, 0x8, 0x1f ;  /* 0x09001f0030087f89 */ /* 0x000e6200000e0000 */
[----:B0-----:R-:W-:Y:S01]  /*51670*/  FADD R9, R9, R17 ;  /* 0x0000001109097221 */ /* 0x001fe20000000000 */
[----:B------:R-:W-:-:S04]  /*51680*/  FADD R10, R7, R10 ;  /* 0x0000000a070a7221 */ /* 0x000fc80000000000 */
[----:B------:R-:W0:Y:S01]  /*51690*/  SHFL.DOWN PT, R47, R9, 0x2, 0x1f ;  /* 0x08401f00092f7f89 */ /* 0x000e2200000e0000 */
[----:B------:R-:W-:Y:S01]  /*516a0*/  @!P0 LEA R7, R0, UR5, 0x2 ;  /* 0x0000000500078c11 */ /* 0x000fe2000f8e10ff */
[----:B--2---:R-:W-:Y:S01]  /*516b0*/  @!P0 FMUL R13, R10, R13 ;  /* 0x0000000d0a0d8220 */ /* 0x004fe20000400000 */
[----:B------:R-:W-:-:S04]  /*516c0*/  @!P0 ISETP.GE.AND P1, PT, R14, R12, PT ;  /* 0x0000000c0e00820c */ /* 0x000fc80003f26270 */
[----:B------:R-:W2:Y:S01]  /*516d0*/  @!P0 LDL R7, [R7+0x4] ;  /* 0x0000040007078983 */ /* 0x000ea20000100800 */
[----:B------:R-:W-:Y:S01]  /*516e0*/  @!P0 IMAD R10, R0, 0x200, R3 ;  /* 0x00000200000a8824 */ /* 0x000fe200078e0203 */
[----:B------:R-:W-:Y:S02]  /*516f0*/  @!P0 FSEL R13, R13, -1.00000000000000000000e+09, !P1 ;  /* 0xce6e6b280d0d8808 */ /* 0x000fe40004800000 */
[----:B------:R-:W0:Y:S01]  /*51700*/  SHFL.DOWN PT, R20, R232, 0x10, 0x1f ;  /* 0x0a001f00e8147f89 */ /* 0x000e2200000e0000 */
[----:B-1----:R-:W-:-:S03]  /*51710*/  FADD R48, R48, R8 ;  /* 0x0000000830307221 */ /* 0x002fc60000000000 */
[----:B------:R1:W-:Y:S04]  /*51720*/  @!P0 STS [R10+0x43b8], R13 ;  /* 0x0043b80d0a008388 */ /* 0x0003e80000000800 */
[----:B------:R-:W-:Y:S04]  /*51730*/  @!P0 LDS R10, [R3+0x81bc] ;  /* 0x0081bc00030a8984 */ /* 0x000fe80000000800 */
[----:B------:R-:W1:Y:S01]  /*51740*/  SHFL.DOWN PT, R17, R48, 0x4, 0x1f ;  /* 0x08801f0030117f89 */ /* 0x000e6200000e0000 */
[----:B0-----:R-:W-:Y:S01]  /*51750*/  FADD R47, R9, R47 ;  /* 0x0000002f092f7221 */ /* 0x001fe20000000000 */
[----:B------:R-:W-:Y:S01]  /*51760*/  @!P0 LEA R12, R0, UR5, 0x2 ;  /* 0x00000005000c8c11 */ /* 0x000fe2000f8e10ff */
[----:B------:R-:W0:Y:S03]  /*51770*/  @!P0 LDC R9, c[0x0][0x3a8] ;  /* 0x0000ea00ff098b82 */ /* 0x000e260000000800 */
[----:B------:R-:W1:Y:S05]  /*51780*/  SHFL.DOWN PT, R46, R47, 0x1, 0x1f ;  /* 0x08201f002f2e7f89 */ /* 0x000e6a00000e0000 */
[----:B-1----:R-:W1:Y:S01]  /*51790*/  @!P0 LDC R13, c[0x0][0x3a8] ;  /* 0x0000ea00ff0d8b82 */ /* 0x002e620000000800 */
[----:B------:R-:W-:-:S05]  /*517a0*/  FADD R20, R232, R20 ;  /* 0x00000014e8147221 */ /* 0x000fca0000000000 */
[----:B------:R-:W0:Y:S01]  /*517b0*/  SHFL.DOWN PT, R21, R20, 0x8, 0x1f ;  /* 0x09001f0014157f89 */ /* 0x000e2200000e0000 */
[----:B------:R-:W-:-:S05]  /*517c0*/  FADD R19, R48, R17 ;  /* 0x0000001130137221 */ /* 0x000fca0000000000 */
[----:B------:R-:W1:Y:S01]  /*517d0*/  SHFL.DOWN PT, R8, R19, 0x2, 0x1f ;  /* 0x08401f0013087f89 */ /* 0x000e6200000e0000 */
[----:B------:R-:W-:-:S04]  /*517e0*/  FADD R46, R47, R46 ;  /* 0x0000002e2f2e7221 */ /* 0x000fc80000000000 */
[----:B0-----:R-:W-:Y:S01]  /*517f0*/  @!P0 FMUL R9, R46, R9 ;  /* 0x000000092e098220 */ /* 0x001fe20000400000 */
[----:B------:R-:W-:Y:S02]  /*51800*/  @!P0 ISETP.GE.AND P1, PT, R18, R10, PT ;  /* 0x0000000a1200820c */ /* 0x000fe40003f26270 */
[----:B------:R0:W2:Y:S02]  /*51810*/  @!P0 LDL R10, [R12+0x4] ;  /* 0x000004000c0a8983 */ /* 0x0000a40000100800 */
[----:B------:R-:W-:Y:S02]  /*51820*/  @!P0 FSEL R9, R9, -1.00000000000000000000e+09, !P1 ;  /* 0xce6e6b2809098808 */ /* 0x000fe40004800000 */
[----:B------:R-:W1:Y:S01]  /*51830*/  SHFL.DOWN PT, R18, R233, 0x10, 0x1f ;  /* 0x0a001f00e9127f89 */ /* 0x000e6200000e0000 */
[----:B------:R-:W-:Y:S01]  /*51840*/  FADD R20, R20, R21 ;  /* 0x0000001514147221 */ /* 0x000fe20000000000 */
[----:B0-----:R-:W-:-:S04]  /*51850*/  @!P0 LEA R12, R0, R3, 0x9 ;  /* 0x00000003000c8211 */ /* 0x001fc800078e48ff */
[----:B------:R-:W0:Y:S04]  /*51860*/  SHFL.DOWN PT, R21, R20, 0x4, 0x1f ;  /* 0x08801f0014157f89 */ /* 0x000e2800000e0000 */
[----:B------:R-:W-:Y:S04]  /*51870*/  @!P0 STS [R12+0x43bc], R9 ;  /* 0x0043bc090c008388 */ /* 0x000fe80000000800 */
[----:B------:R-:W-:Y:S01]  /*51880*/  @!P0 LDS R12, [R3+0x81c0] ;  /* 0x0081c000030c8984 */ /* 0x000fe20000000800 */
        /* <DEDUP_REMOVED lines=8> */
[----:B------:R-:W-:-:S03]  /*51910*/  @!P0 FMUL R13, R4, R13 ;  /* 0x0000000d040d8220 */ /* 0x000fc60000400000 */
[----:B------:R-:W2:Y:S01]  /*51920*/  @!P0 LDL R8, [R8+0x4] ;  /* 0x0000040008088983 */ /* 0x000ea20000100800 */
[----:B------:R-:W-:-:S03]  /*51930*/  @!P0 ISETP.GE.AND P1, PT, R11, R12, PT ;  /* 0x0000000c0b00820c */ /* 0x000fc60003f26270 */
[----:B------:R-:W1:Y:S01]  /*51940*/  SHFL.DOWN PT, R24, R234, 0x10, 0x1f ;  /* 0x0a001f00ea187f89 */ /* 0x000e6200000e0000 */
[----:B------:R-:W-:Y:S02]  /*51950*/  @!P0 LEA R11, R0, R3, 0x9 ;  /* 0x00000003000b8211 */ /* 0x000fe400078e48ff */
[----:B------:R-:W-:Y:S01]  /*51960*/  @!P0 FSEL R12, R13, -1.00000000000000000000e+09, !P1 ;  /* 0xce6e6b280d0c8808 */ /* 0x000fe20004800000 */
[----:B------:R-:W-:-:S04]  /*51970*/  FADD R22, R233, R22 ;  /* 0x00000016e9167221 */ /* 0x000fc80000000000 */
[----:B------:R-:W-:Y:S04]  /*51980*/  @!P0 STS [R11+0x43c0], R12 ;  /* 0x0043c00c0b008388 */ /* 0x000fe80000000800 */
[----:B------:R-:W-:Y:S01]  /*51990*/  @!P0 LDS R11, [R3+0x81c4] ;  /* 0x0081c400030b8984 */ /* 0x000fe20000000800 */
[----:B0-----:R-:W-:Y:S02]  /*519a0*/  FADD R21, R21, R9 ;  /* 0x0000000915157221 */ /* 0x001fe40000000000 */
[----:B------:R-:W0:Y:S01]  /*519b0*/  @!P0 LDC R9, c[0x0][0x3a8] ;  /* 0x0000ea00ff098b82 */ /* 0x000e220000000800 */
[----:B------:R-:W3:Y:S04]  /*519c0*/  SHFL.DOWN PT, R23, R22, 0x4, 0x1f ;  /* 0x08801f0016177f89 */ /* 0x000ee800000e0000 */
[----:B------:R-:W3:Y:S01]  /*519d0*/  SHFL.DOWN PT, R4, R21, 0x1, 0x1f ;  /* 0x08201f0015047f89 */ /* 0x000ee200000e0000 */
[----:B-1----:R-:W-:-:S05]  /*519e0*/  FADD R234, R234, R24 ;  /* 0x00000018eaea7221 */ /* 0x002fca0000000000 */
[----:B------:R-:W1:Y:S01]  /*519f0*/  SHFL.DOWN PT, R24, R234, 0x8, 0x1f ;  /* 0x09001f00ea187f89 */ /* 0x000e6200000e0000 */
[----:B------:R-:W-:Y:S01]  /*51a00*/  @!P0 LEA R31, R0, UR5, 0x2 ;  /* 0x00000005001f8c11 */ /* 0x000fe2000f8e10ff */
[----:B---3--:R-:W-:-:S05]  /*51a10*/  FADD R23, R22, R23 ;  /* 0x0000001716177221 */ /* 0x008fca0000000000 */
[----:B------:R-:W3:Y:S01]  /*51a20*/  SHFL.DOWN PT, R22, R23, 0x2, 0x1f ;  /* 0x08401f0017167f89 */ /* 0x000ee200000e0000 */
[----:B------:R-:W-:-:S04]  /*51a30*/  FADD R4, R21, R4 ;  /* 0x0000000415047221 */ /* 0x000fc80000000000 */
[----:B0-----:R-:W-:Y:S01]  /*51a40*/  @!P0 FMUL R9, R4, R9 ;  /* 0x0000000904098220 */ /* 0x001fe20000400000 */
[----:B------:R-:W-:Y:S01]  /*51a50*/  @!P0 ISETP.GE.AND P1, PT, R16, R11, PT ;  /* 0x0000000b1000820c */ /* 0x000fe20003f26270 */
[----:B------:R-:W2:Y:S01]  /*51a60*/  @!P0 LDL R4, [R31+0x4] ;  /* 0x000004001f048983 */ /* 0x000ea20000100800 */
[----:B------:R-:W-:-:S03]  /*51a70*/  @!P0 LEA R13, R0, R3, 0x9 ;  /* 0x00000003000d8211 */ /* 0x000fc600078e48ff */
[----:B------:R-:W0:Y:S01]  /*51a80*/  SHFL.DOWN PT, R27, R235, 0x10, 0x1f ;  /* 0x0a001f00eb1b7f89 */ /* 0x000e2200000e0000 */
[----:B------:R-:W-:Y:S01]  /*51a90*/  @!P0 FSEL R12, R9, -1.00000000000000000000e+09, !P1 ;  /* 0xce6e6b28090c8808 */ /* 0x000fe20004800000 */
[----:B-1----:R-:W-:Y:S01]  /*51aa0*/  FADD R234, R234, R24 ;  /* 0x00000018eaea7221 */ /* 0x002fe20000000000 */
[----:B------:R-:W1:Y:S03]  /*51ab0*/  @!P0 LDC R11, c[0x0][0x3a8] ;  /* 0x0000ea00ff0b8b82 */ /* 0x000e660000000800 */
[----:B------:R-:W-:Y:S04]  /*51ac0*/  @!P0 STS [R13+0x43c4], R12 ;  /* 0x0043c40c0d008388 */ /* 0x000fe80000000800 */
[----:B------:R-:W-:Y:S04]  /*51ad0*/  @!P0 LDS R9, [R3+0x81c8] ;  /* 0x0081c80003098984 */ /* 0x000fe80000000800 */
[----:B------:R-:W4:Y:S01]  /*51ae0*/  SHFL.DOWN PT, R24, R234, 0x4, 0x1f ;  /* 0x08801f00ea187f89 */ /* 0x000f2200000e0000 */
[----:B---3--:R-:W-:-:S05]  /*51af0*/  FADD R23, R23, R22 ;  /* 0x0000001617177221 */ /* 0x008fca0000000000 */
[----:B------:R-:W3:Y:S01]  /*51b00*/  SHFL.DOWN PT, R22, R23, 0x1, 0x1f ;  /* 0x08201f0017167f89 */ /* 0x000ee200000e0000 */
[----:B0-----:R-:W-:-:S05]  /*51b10*/  FADD R27, R235, R27 ;  /* 0x0000001beb1b7221 */ /* 0x001fca0000000000 */
[----:B------:R-:W0:Y:S01]  /*51b20*/  SHFL.DOWN PT, R20, R27, 0x8, 0x1f ;  /* 0x09001f001b147f89 */ /* 0x000e2200000e0000 */
[----:B------:R-:W-:Y:S01]  /*51b30*/  @!P0 LEA R21, R0, UR5, 0x2 ;  /* 0x0000000500158c11 */ /* 0x000fe2000f8e10ff */
[----:B----4-:R-:W-:-:S05]  /*51b40*/  FADD R24, R234, R24 ;  /* 0x00000018ea187221 */ /* 0x010fca0000000000 */
[----:B------:R-:W4:Y:S01]  /*51b50*/  SHFL.DOWN PT, R25, R24, 0x2, 0x1f ;  /* 0x08401f0018197f89 */ /* 0x000f2200000e0000 */
[----:B---3--:R-:W-:-:S04]  /*51b60*/  FADD R22, R23, R22 ;  /* 0x0000001617167221 */ /* 0x008fc80000000000 */
[----:B-1----:R-:W-:Y:S01]  /*51b70*/  @!P0 FMUL R12, R22, R11 ;  /* 0x0000000b160c8220 */ /* 0x002fe20000400000 */
[----:B------:R-:W-:Y:S01]  /*51b80*/  @!P0 ISETP.GE.AND P1, PT, R5, R9, PT ;  /* 0x000000090500820c */ /* 0x000fe20003f26270 */
[----:B------:R1:W3:Y:S01]  /*51b90*/  @!P0 LDL R11, [R21+0x4] ;  /* 0x00000400150b8983 */ /* 0x0002e20000100800 */
[----:B------:R-:W-:Y:S02]  /*51ba0*/  @!P0 IMAD R18, R0, 0x200, R3 ;  /* 0x0000020000128824 */ /* 0x000fe400078e0203 */
[----:B------:R-:W-:Y:S01]  /*51bb0*/  @!P0 FSEL R13, R12, -1.00000000000000000000e+09, !P1 ;  /* 0xce6e6b280c0d8808 */ /* 0x000fe20004800000 */
[----:B------:R-:W1:Y:S01]  /*51bc0*/  SHFL.DOWN PT, R5, R236, 0x10, 0x1f ;  /* 0x0a001f00ec057f89 */ /* 0x000e6200000e0000 */
[----:B0-----:R-:W-:Y:S01]  /*51bd0*/  FADD R27, R27, R20 ;  /* 0x000000141b1b7221 */ /* 0x001fe20000000000 */
[----:B------:R-:W0:Y:S02]  /*51be0*/  @!P0 LDC R12, c[0x0][0x3a8] ;  /* 0x0000ea00ff0c8b82 */ /* 0x000e240000000800 */
[----:B------:R1:W-:Y:S04]  /*51bf0*/  @!P0 STS [R18+0x43c8], R13 ;  /* 0x0043c80d12008388 */ /* 0x0003e80000000800 */
[----:B------:R-:W-:Y:S04]  /*51c00*/  @!P0 LDS R9, [R3+0x81cc] ;  /* 0x0081cc0003098984 */ /* 0x000fe80000000800 */
[----:B------:R-:W1:Y:S01]  /*51c10*/  SHFL.DOWN PT, R20, R27, 0x4, 0x1f ;  /* 0x08801f001b147f89 */ /* 0x000e6200000e0000 */
[----:B----4-:R-:W-:Y:S01]  /*51c20*/  FADD R24, R24, R25 ;  /* 0x0000001918187221 */ /* 0x010fe20000000000 */
[----:B-1----:R-:W-:-:S04]  /*51c30*/  FADD R236, R236, R5 ;  /* 0x00000005ecec7221 */ /* 0x002fc80000000000 */
[----:B------:R-:W1:Y:S01]  /*51c40*/  SHFL.DOWN PT, R25, R24, 0x1, 0x1f ;  /* 0x08201f0018197f89 */ /* 0x000e6200000e0000 */
[C---:B------:R-:W-:Y:S01]  /*51c50*/  @!P0 LEA R13, R0.reuse, UR5, 0x2 ;  /* 0x00000005000d8c11 */ /* 0x040fe2000f8e10ff */
[----:B------:R-:W4:Y:S02]  /*51c60*/  @!P0 LDC R18, c[0x0][0x3a8] ;  /* 0x0000ea00ff128b82 */ /* 0x000f240000000800 */
[----:B------:R-:W0:Y:S01]  /*51c70*/  SHFL.DOWN PT, R5, R236, 0x8, 0x1f ;  /* 0x09001f00ec057f89 */ /* 0x000e2200000e0000 */
[----:B------:R-:W-:-:S03]  /*51c80*/  @!P0 LEA R22, R0, R3, 0x9 ;  /* 0x0000000300168211 */ /* 0x000fc600078e48ff */
[----:B------:R-:W3:Y:S01]  /*51c90*/  @!P0 LDL R13, [R13+0x4] ;  /* 0x000004000d0d8983 */ /* 0x000ee20000100800 */
[----:B------:R-:W-:-:S05]  /*51ca0*/  FADD R20, R27, R20 ;  /* 0x000000141b147221 */ /* 0x000fca0000000000 */
[----:B------:R-:W4:Y:S01]  /*51cb0*/  SHFL.DOWN PT, R26, R20, 0x2, 0x1f ;  /* 0x08401f00141a7f89 */ /* 0x000f2200000e0000 */
[----:B-1----:R-:W-:Y:S01]  /*51cc0*/  FADD R25, R24, R25 ;  /* 0x0000001918197221 */ /* 0x002fe20000000000 */
[----:B------:R-:W-:Y:S02]  /*51cd0*/  @!P0 ISETP.GE.AND P2, PT, R6, R9, PT ;  /* 0x000000090600820c */ /* 0x000fe40003f46270 */
[----:B------:R-:W1:Y:S01]  /*51ce0*/  SHFL.DOWN PT, R30, R237, 0x10, 0x1f ;  /* 0x0a001f00ed1e7f89 */ /* 0x000e6200000e0000 */
[----:B------:R-:W-:Y:S01]  /*51cf0*/  @!P0 LEA R21, R0, R3, 0x9 ;  /* 0x0000000300158211 */ /* 0x000fe200078e48ff */
[----:B0-----:R-:W-:Y:S01]  /*51d00*/  @!P0 FMUL R12, R25, R12 ;  /* 0x0000000c190c8220 */ /* 0x001fe20000400000 */
[----:B------:R-:W-:Y:S01]  /*51d10*/  FADD R5, R236, R5 ;  /* 0x00000005ec057221 */ /* 0x000fe20000000000 */
[----:B------:R-:W0:Y:S03]  /*51d20*/  @!P0 LDC R24, c[0x0][0x3a8] ;  /* 0x0000ea00ff188b82 */ /* 0x000e260000000800 */
[----:B------:R-:W-:Y:S01]  /*51d30*/  @!P0 FSEL R23, R12, -1.00000000000000000000e+09, !P2 ;  /* 0xce6e6b280c178808 */ /* 0x000fe20005000000 */
[----:B------:R-:W1:Y:S04]  /*51d40*/  SHFL.DOWN PT, R6, R5, 0x4, 0x1f ;  /* 0x08801f0005067f89 */ /* 0x000e6800000e0000 */
[----:B------:R-:W-:Y:S04]  /*51d50*/  @!P0 STS [R22+0x43cc], R23 ;  /* 0x0043cc1716008388 */ /* 0x000fe80000000800 */
[----:B------:R-:W-:Y:S01]  /*51d60*/  @!P0 LDS R12, [R3+0x81d0] ;  /* 0x0081d000030c8984 */ /* 0x000fe20000000800 */
[----:B----4-:R-:W-:-:S05]  /*51d70*/  FADD R20, R20, R26 ;  /* 0x0000001a14147221 */ /* 0x010fca0000000000 */
[----:B------:R-:W4:Y:S01]  /*51d80*/  SHFL.DOWN PT, R26, R20, 0x1, 0x1f ;  /* 0x08201f00141a7f89 */ /* 0x000f2200000e0000 */
[----:B-1----:R-:W-:-:S05]  /*51d90*/  FADD R30, R237, R30 ;  /* 0x0000001eed1e7221 */ /* 0x002fca0000000000 */
[----:B------:R-:W1:Y:S01]  /*51da0*/  SHFL.DOWN PT, R9, R30, 0x8, 0x1f ;  /* 0x09001f001e097f89 */ /* 0x000e6200000e0000 */
[----:B------:R-:W-:Y:S01]  /*51db0*/  FADD R5, R5, R6 ;  /* 0x0000000605057221 */ /* 0x000fe20000000000 */
[----:B------:R-:W-:-:S04]  /*51dc0*/  @!P0 LEA R6, R0, UR5, 0x2 ;  /* 0x0000000500068c11 */ /* 0x000fc8000f8e10ff */
[----:B------:R-:W0:Y:S04]  /*51dd0*/  SHFL.DOWN PT, R28, R5, 0x2, 0x1f ;  /* 0x08401f00051c7f89 */ /* 0x000e2800000e0000 */
[----:B------:R-:W3:Y:S01]  /*51de0*/  @!P0 LDL R6, [R6+0x4] ;  /* 0x0000040006068983 */ /* 0x000ee20000100800 */
[----:B----4-:R-:W-:-:S04]  /*51df0*/  FADD R15, R20, R26 ;  /* 0x0000001a140f7221 */ /* 0x010fc80000000000 */
[----:B------:R-:W-:Y:S01]  /*51e00*/  @!P0 FMUL R18, R15, R18 ;  /* 0x000000120f128220 */ /* 0x000fe20000400000 */
[----:B--2---:R-:W-:Y:S02]  /*51e10*/  @!P0 ISETP.GE.AND P1, PT, R7, R12, PT ;  /* 0x0000000c0700820c */ /* 0x004fe40003f26270 */
[----:B------:R-:W2:Y:S02]  /*51e20*/  SHFL.DOWN PT, R12, R238, 0x10, 0x1f ;  /* 0x0a001f00ee0c7f89 */ /* 0x000ea400000e0000 */
[----:B------:R-:W-:Y:S01]  /*51e30*/  @!P0 FSEL R20, R18, -1.00000000000000000000e+09, !P1 ;  /* 0xce6e6b2812148808 */ /* 0x000fe20004800000 */
[----:B-1----:R-:W-:Y:S01]  /*51e40*/  FADD R9, R30, R9 ;  /* 0x000000091e097221 */ /* 0x002fe20000000000 */
[----:B0-----:R-:W-:Y:S01]  /*51e50*/  FADD R28, R5, R28 ;  /* 0x0000001c051c7221 */ /* 0x001fe20000000000 */
[----:B------:R-:W0:Y:S02]  /*51e60*/  @!P0 LDC R18, c[0x0][0x3a8] ;  /* 0x0000ea00ff128b82 */ /* 0x000e240000000800 */
[----:B------:R-:W-:Y:S04]  /*51e70*/  @!P0 STS [R21+0x43d0], R20 ;  /* 0x0043d01415008388 */ /* 0x000fe80000000800 */
[----:B------:R-:W-:Y:S04]  /*51e80*/  @!P0 LDS R7, [R3+0x81d4] ;  /* 0x0081d40003078984 */ /* 0x000fe80000000800 */
[----:B------:R-:W1:Y:S04]  /*51e90*/  SHFL.DOWN PT, R31, R9, 0x4, 0x1f ;  /* 0x08801f00091f7f89 */ /* 0x000e6800000e0000 */
[----:B------:R-:W4:Y:S01]  /*51ea0*/  SHFL.DOWN PT, R27, R28, 0x1, 0x1f ;  /* 0x08201f001c1b7f89 */ /* 0x000f2200000e0000 */
[----:B--2---:R-:W-:-:S05]  /*51eb0*/  FADD R238, R238, R12 ;  /* 0x0000000ceeee7221 */ /* 0x004fca0000000000 */
[----:B------:R-:W2:Y:S01]  /*51ec0*/  SHFL.DOWN PT, R32, R238, 0x8, 0x1f ;  /* 0x09001f00ee207f89 */ /* 0x000ea200000e0000 */
[----:B-1----:R-:W-:-:S05]  /*51ed0*/  FADD R29, R9, R31 ;  /* 0x0000001f091d7221 */ /* 0x002fca0000000000 */
[----:B------:R-:W1:Y:S01]  /*51ee0*/  SHFL.DOWN PT, R12, R29, 0x2, 0x1f ;  /* 0x08401f001d0c7f89 */ /* 0x000e6200000e0000 */
[----:B----4-:R-:W-:Y:S01]  /*51ef0*/  FADD R27, R28, R27 ;  /* 0x0000001b1c1b7221 */ /* 0x010fe20000000000 */
[----:B------:R-:W-:Y:S01]  /*51f00*/  @!P0 LEA R23, R0, UR5, 0x2 ;  /* 0x0000000500178c11 */ /* 0x000fe2000f8e10ff */
[----:B------:R-:W4:Y:S02]  /*51f10*/  @!P0 LDC R28, c[0x0][0x3a8] ;  /* 0x0000ea00ff1c8b82 */ /* 0x000f240000000800 */
[----:B0-----:R-:W-:Y:S01]  /*51f20*/  @!P0 FMUL R18, R27, R18 ;  /* 0x000000121b128220 */ /* 0x001fe20000400000 */
[----:B------:R-:W-:Y:S02]  /*51f30*/  @!P0 ISETP.GE.AND P1, PT, R10, R7, PT ;  /* 0x000000070a00820c */ /* 0x000fe40003f26270 */
[----:B------:R0:W4:Y:S01]  /*51f40*/  @!P0 LDL R7, [R23+0x4] ;  /* 0x0000040017078983 */ /* 0x0001220000100800 */
[----:B------:R-:W-:Y:S01]  /*51f50*/  @!P0 LEA R25, R0, R3, 0x9 ;  /* 0x0000000300198211 */ /* 0x000fe200078e48ff */
[----:B--2---:R-:W-:Y:S01]  /*51f60*/  FADD R32, R238, R32 ;  /* 0x00000020ee207221 */ /* 0x004fe20000000000 */
[----:B------:R-:W-:Y:S01]  /*51f70*/  @!P0 FSEL R22, R18, -1.00000000000000000000e+09, !P1 ;  /* 0xce6e6b2812168808 */ /* 0x000fe20004800000 */
[----:B------:R-:W2:Y:S01]  /*51f80*/  SHFL.DOWN PT, R31, R239, 0x10, 0x1f ;  /* 0x0a001f00ef1f7f89 */ /* 0x000ea200000e0000 */
[----:B------:R-:W0:Y:S03]  /*51f90*/  @!P0 LDC R10, c[0x0][0x3a8] ;  /* 0x0000ea00ff0a8b82 */ /* 0x000e260000000800 */
[----:B------:R-:W-:Y:S04]  /*51fa0*/  @!P0 STS [R25+0x43d4], R22 ;  /* 0x0043d41619008388 */ /* 0x000fe80000000800 */
[----:B------:R-:W-:Y:S01]  /*51fb0*/  @!P0 LDS R21, [R3+0x81d8] ;  /* 0x0081d80003158984 */ /* 0x000fe20000000800 */
[----:B------:R-:W-:Y:S01]  /*51fc0*/  @!P0 LEA R20, R0, UR5, 0x2 ;  /* 0x0000000500148c11 */ /* 0x000fe2000f8e10ff */
[----:B------:R-:W0:Y:S02]  /*51fd0*/  @!P0 LDC R27, c[0x0][0x3a8] ;  /* 0x0000ea00ff1b8b82 */ /* 0x000e240000000800 */
[----:B------:R-:W2:Y:S01]  /*51fe0*/  SHFL.DOWN PT, R33, R32, 0x4, 0x1f ;  /* 0x08801f0020217f89 */ /* 0x000ea200000e0000 */
[----:B-1----:R-:W-:-:S05]  /*51ff0*/  FADD R29, R29, R12 ;  /* 0x0000000c1d1d7221 */ /* 0x002fca0000000000 */
[----:B------:R-:W1:Y:S01]  /*52000*/  SHFL.DOWN PT, R30, R29, 0x1, 0x1f ;  /* 0x08201f001d1e7f89 */ /* 0x000e6200000e0000 */
[----:B--2---:R-:W-:-:S05]  /*52010*/  FADD R239, R239, R31 ;  /* 0x0000001fefef7221 */ /* 0x004fca0000000000 */
[----:B------:R-:W2:Y:S01]  /*52020*/  SHFL.DOWN PT, R12, R239, 0x8, 0x1f ;  /* 0x09001f00ef0c7f89 */ /* 0x000ea200000e0000 */
[----:B------:R-:W-:-:S05]  /*52030*/  FADD R33, R32, R33 ;  /* 0x0000002120217221 */ /* 0x000fca0000000000 */
[----:B------:R-:W2:Y:S01]  /*52040*/  SHFL.DOWN PT, R5, R33, 0x2, 0x1f ;  /* 0x08401f0021057f89 */ /* 0x000ea200000e0000 */
[----:B-1----:R-:W-:-:S04]  /*52050*/  FADD R9, R29, R30 ;  /* 0x0000001e1d097221 */ /* 0x002fc80000000000 */
[----:B0-----:R-:W-:Y:S01]  /*52060*/  @!P0 FMUL R10, R9, R10 ;  /* 0x0000000a090a8220 */ /* 0x001fe20000400000 */
[----:B------:R-:W-:Y:S02]  /*52070*/  @!P0 ISETP.GE.AND P1, PT, R8, R21, PT ;  /* 0x000000150800820c */ /* 0x000fe40003f26270 */
[----:B------:R0:W4:Y:S02]  /*52080*/  @!P0 LDL R8, [R20+0x4] ;  /* 0x0000040014088983 */ /* 0x0001240000100800 */
[----:B------:R-:W-:Y:S02]  /*52090*/  @!P0 FSEL R10, R10, -1.00000000000000000000e+09, !P1 ;  /* 0xce6e6b280a0a8808 */ /* 0x000fe40004800000 */
[----:B------:R-:W1:Y:S01]  /*520a0*/  SHFL.DOWN PT, R9, R240, 0x10, 0x1f ;  /* 0x0a001f00f0097f89 */ /* 0x000e6200000e0000 */
[----:B--2---:R-:W-:-:S03]  /*520b0*/  FADD R239, R239, R12 ;  /* 0x0000000cefef7221 */ /* 0x004fc60000000000 */
[----:B------:R-:W-:Y:S04]  /*520c0*/  @!P0 STS [R25+0x43d8], R10 ;  /* 0x0043d80a19008388 */ /* 0x000fe80000000800 */
[----:B------:R-:W-:Y:S01]  /*520d0*/  @!P0 LDS R21, [R3+0x81dc] ;  /* 0x0081dc0003158984 */ /* 0x000fe20000000800 */
[----:B------:R-:W-:-:S03]  /*520e0*/  FADD R33, R33, R5 ;  /* 0x0000000521217221 */ /* 0x000fc60000000000 */
[----:B------:R-:W2:Y:S04]  /*520f0*/  SHFL.DOWN PT, R31, R239, 0x4, 0x1f ;  /* 0x08801f00ef1f7f89 */ /* 0x000ea800000e0000 */
[----:B------:R-:W0:Y:S01]  /*52100*/  SHFL.DOWN PT, R32, R33, 0x1, 0x1f ;  /* 0x08201f0021207f89 */ /* 0x000e2200000e0000 */
[----:B-1----:R-:W-:-:S05]  /*52110*/  FADD R250, R240, R9 ;  /* 0x00000009f0fa7221 */ /* 0x002fca0000000000 */
[----:B------:R-:W1:Y:S01]  /*52120*/  SHFL.DOWN PT, R35, R250, 0x8, 0x1f ;  /* 0x09001f00fa237f89 */ /* 0x000e6200000e0000 */
[----:B--2---:R-:W-:Y:S01]  /*52130*/  FADD R15, R239, R31 ;  /* 0x0000001fef0f7221 */ /* 0x004fe20000000000 */
[----:B------:R-:W-:Y:S01]  /*52140*/  @!P0 LEA R22, R0, UR5, 0x2 ;  /* 0x0000000500168c11 */ /* 0x000fe2000f8e10ff */
[----:B0-----:R-:W-:-:S03]  /*52150*/  FADD R32, R33, R32 ;  /* 0x0000002021207221 */ /* 0x001fc60000000000 */
[----:B------:R-:W0:Y:S01]  /*52160*/  SHFL.DOWN PT, R251, R15, 0x2, 0x1f ;  /* 0x08401f000ffb7f89 */ /* 0x000e2200000e0000 */
[----:B------:R-:W-:Y:S01]  /*52170*/  @!P0 FMUL R10, R32, R27 ;  /* 0x0000001b200a8220 */ /* 0x000fe20000400000 */
[----:B------:R-:W-:Y:S02]  /*52180*/  @!P0 ISETP.GE.AND P1, PT, R4, R21, PT ;  /* 0x000000150400820c */ /* 0x000fe40003f26270 */
[----:B------:R2:W4:Y:S01]  /*52190*/  @!P0 LDL R4, [R22+0x4] ;  /* 0x0000040016048983 */ /* 0x0005220000100800 */
[----:B------:R-:W-:Y:S01]  /*521a0*/  @!P0 IMAD R23, R0, 0x200, R3 ;  /* 0x0000020000178824 */ /* 0x000fe200078e0203 */
[----:B------:R-:W-:Y:S02]  /*521b0*/  @!P0 FSEL R10, R10, -1.00000000000000000000e+09, !P1 ;  /* 0xce6e6b280a0a8808 */ /* 0x000fe40004800000 */
[----:B------:R-:W2:Y:S01]  /*521c0*/  SHFL.DOWN PT, R18, R241, 0x10, 0x1f ;  /* 0x0a001f00f1127f89 */ /* 0x000ea200000e0000 */
[----:B-1----:R-:W-:-:S03]  /*521d0*/  FADD R14, R250, R35 ;  /* 0x00000023fa0e7221 */ /* 0x002fc60000000000 */
[----:B------:R-:W-:Y:S04]  /*521e0*/  @!P0 STS [R23+0x43dc], R10 ;  /* 0x0043dc0a17008388 */ /* 0x000fe80000000800 */
[----:B------:R-:W-:Y:S04]  /*521f0*/  @!P0 LDS R20, [R3+0x81e0] ;  /* 0x0081e00003148984 */ /* 0x000fe80000000800 */
[----:B------:R-:W1:Y:S01]  /*52200*/  SHFL.DOWN PT, R31, R14, 0x4, 0x1f ;  /* 0x08801f000e1f7f89 */ /* 0x000e6200000e0000 */
[----:B0-----:R-:W-:-:S05]  /*52210*/  FADD R15, R15, R251 ;  /* 0x000000fb0f0f7221 */ /* 0x001fca0000000000 */
[----:B------:R-:W0:Y:S01]  /*52220*/  SHFL.DOWN PT, R17, R15, 0x1, 0x1f ;  /* 0x08201f000f117f89 */ /* 0x000e2200000e0000 */
[----:B--2---:R-:W-:-:S05]  /*52230*/  FADD R18, R241, R18 ;  /* 0x00000012f1127221 */ /* 0x004fca0000000000 */
[----:B------:R-:W2:Y:S01]  /*52240*/  SHFL.DOWN PT, R251, R18, 0x8, 0x1f ;  /* 0x09001f0012fb7f89 */ /* 0x000ea200000e0000 */
[----:B-1----:R-:W-:Y:S01]  /*52250*/  FADD R31, R14, R31 ;  /* 0x0000001f0e1f7221 */ /* 0x002fe20000000000 */
[----:B------:R-:W-:-:S04]  /*52260*/  @!P0 LEA R10, R0, UR5, 0x2 ;  /* 0x00000005000a8c11 */ /* 0x000fc8000f8e10ff */
[----:B------:R-:W1:Y:S01]  /*52270*/  SHFL.DOWN PT, R34, R31, 0x2, 0x1f ;  /* 0x08401f001f227f89 */ /* 0x000e6200000e0000 */
[----:B0-----:R-:W-:-:S03]  /*52280*/  FADD R17, R15, R17 ;  /* 0x000000110f117221 */ /* 0x001fc60000000000 */
[----:B------:R-:W4:Y:S01]  /*52290*/  @!P0 LDL R10, [R10+0x4] ;  /* 0x000004000a0a8983 */ /* 0x000f220000100800 */
[----:B---3--:R-:W-:Y:S01]  /*522a0*/  @!P0 ISETP.GE.AND P1, PT, R11, R20, PT ;  /* 0x000000140b00820c */ /* 0x008fe20003f26270 */
[----:B------:R-:W-:Y:S01]  /*522b0*/  @!P0 FMUL R11, R17, R24 ;  /* 0x00000018110b8220 */ /* 0x000fe20000400000 */
[----:B------:R-:W-:Y:S01]  /*522c0*/  @!P0 LEA R26, R0, R3, 0x9 ;  /* 0x00000003001a8211 */ /* 0x000fe200078e48ff */
[----:B------:R-:W0:Y:S03]  /*522d0*/  SHFL.DOWN PT, R21, R242, 0x10, 0x1f ;  /* 0x0a001f00f2157f89 */ /* 0x000e2600000e0000 */
[----:B------:R-:W-:Y:S01]  /*522e0*/  @!P0 FSEL R11, R11, -1.00000000000000000000e+09, !P1 ;  /* 0xce6e6b280b0b8808 */ /* 0x000fe20004800000 */
[----:B--2---:R-:W-:-:S04]  /*522f0*/  FADD R18, R18, R251 ;  /* 0x000000fb12127221 */ /* 0x004fc80000000000 */
[----:B------:R2:W-:Y:S04]  /*52300*/  @!P0 STS [R26+0x43e0], R11 ;  /* 0x0043e00b1a008388 */ /* 0x0005e80000000800 */
[----:B------:R-:W-:Y:S04]  /*52310*/  @!P0 LDS R20, [R3+0x81e4] ;  /* 0x0081e40003148984 */ /* 0x000fe80000000800 */
[----:B------:R-:W3:Y:S01]  /*52320*/  SHFL.DOWN PT, R251, R18, 0x4, 0x1f ;  /* 0x08801f0012fb7f89 */ /* 0x000ee200000e0000 */
[----:B-1----:R-:W-:Y:S01]  /*52330*/  FADD R14, R31, R34 ;  /* 0x000000221f0e7221 */ /* 0x002fe20000000000 */
[----:B------:R-:W-:Y:S01]  /*52340*/  @!P0 LEA R22, R0, R3, 0x9 ;  /* 0x0000000300168211 */ /* 0x000fe200078e48ff */
[----:B--2---:R-:W1:Y:S03]  /*52350*/  @!P0 LDC R26, c[0x0][0x3a8] ;  /* 0x0000ea00ff1a8b82 */ /* 0x004e660000000800 */
[----:B------:R-:W2:Y:S01]  /*52360*/  SHFL.DOWN PT, R19, R14, 0x1, 0x1f ;  /* 0x08201f000e137f89 */ /* 0x000ea200000e0000 */
[----:B0-----:R-:W-:-:S05]  /*52370*/  FADD R21, R242, R21 ;  /* 0x00000015f2157221 */ /* 0x001fca0000000000 */
[----:B------:R-:W0:Y:S01]  /*52380*/  SHFL.DOWN PT, R24, R21, 0x8, 0x1f ;  /* 0x09001f0015187f89 */ /* 0x000e2200000e0000 */
[----:B---3--:R-:W-:-:S05]  /*52390*/  FADD R16, R18, R251 ;  /* 0x000000fb12107221 */ /* 0x008fca0000000000 */
[----:B------:R-:W3:Y:S01]  /*523a0*/  SHFL.DOWN PT, R251, R16, 0x2, 0x1f ;  /* 0x08401f0010fb7f89 */ /* 0x000ee200000e0000 */
[----:B--2---:R-:W-:-:S04]  /*523b0*/  FADD R19, R14, R19 ;  /* 0x000000130e137221 */ /* 0x004fc80000000000 */
[----:B----4-:R-:W-:Y:S01]  /*523c0*/  @!P0 FMUL R11, R19, R28 ;  /* 0x0000001c130b8220 */ /* 0x010fe20000400000 */
[----:B------:R-:W-:Y:S02]  /*523d0*/  @!P0 ISETP.GE.AND P1, PT, R13, R20, PT ;  /* 0x000000140d00820c */ /* 0x000fe40003f26270 */
[----:B------:R-:W2:Y:S02]  /*523e0*/  SHFL.DOWN PT, R20, R243, 0x10, 0x1f ;  /* 0x0a001f00f3147f89 */ /* 0x000ea400000e0000 */
[----:B------:R-:W-:Y:S01]  /*523f0*/  @!P0 FSEL R13, R11, -1.00000000000000000000e+09, !P1 ;  /* 0xce6e6b280b0d8808 */ /* 0x000fe20004800000 */
[----:B0-----:R-:W-:-:S04]  /*52400*/  FADD R9, R21, R24 ;  /* 0x0000001815097221 */ /* 0x001fc80000000000 */
[----:B------:R-:W-:Y:S04]  /*52410*/  @!P0 STS [R22+0x43e4], R13 ;  /* 0x0043e40d16008388 */ /* 0x000fe80000000800 */
[----:B------:R-:W-:Y:S04]  /*52420*/  @!P0 LDS R15, [R3+0x81e8] ;  /* 0x0081e800030f8984 */ /* 0x000fe80000000800 */
[----:B------:R-:W0:Y:S01]  /*52430*/  SHFL.DOWN PT, R24, R9, 0x4, 0x1f ;  /* 0x08801f0009187f89 */ /* 0x000e2200000e0000 */
[----:B---3--:R-:W-:-:S05]  /*52440*/  FADD R16, R16, R251 ;  /* 0x000000fb10107221 */ /* 0x008fca0000000000 */
[----:B------:R-:W3:Y:S01]  /*52450*/  SHFL.DOWN PT, R5, R16, 0x1, 0x1f ;  /* 0x08201f0010057f89 */ /* 0x000ee200000e0000 */
[----:B--2---:R-:W-:-:S05]  /*52460*/  FADD R250, R243, R20 ;  /* 0x00000014f3fa7221 */ /* 0x004fca0000000000 */
[----:B------:R-:W2:Y:S01]  /*52470*/  SHFL.DOWN PT, R23, R250, 0x8, 0x1f ;  /* 0x09001f00fa177f89 */ /* 0x000ea200000e0000 */
[----:B0-----:R-:W-:-:S05]  /*52480*/  FADD R12, R9, R24 ;  /* 0x00000018090c7221 */ /* 0x001fca0000000000 */
[----:B------:R-:W0:Y:S01]  /*52490*/  SHFL.DOWN PT, R251, R12, 0x2, 0x1f ;  /* 0x08401f000cfb7f89 */ /* 0x000e2200000e0000 */
[----:B---3--:R-:W-:-:S04]  /*524a0*/  FADD R5, R16, R5 ;  /* 0x0000000510057221 */ /* 0x008fc80000000000 */
[----:B-1----:R-:W-:Y:S01]  /*524b0*/  @!P0 FMUL R5, R5, R26 ;  /* 0x0000001a05058220 */ /* 0x002fe20000400000 */
[----:B------:R-:W-:Y:S01]  /*524c0*/  @!P0 ISETP.GE.AND P1, PT, R6, R15, PT ;  /* 0x0000000f0600820c */ /* 0x000fe20003f26270 */
[----:B------:R-:W1:Y:S01]  /*524d0*/  SHFL.DOWN PT, R25, R244, 0x10, 0x1f ;  /* 0x0a001f00f4197f89 */ /* 0x000e6200000e0000 */
[----:B------:R-:W-:Y:S01]  /*524e0*/  @!P0 LEA R24, R0, R3, 0x9 ;  /* 0x0000000300188211 */ /* 0x000fe200078e48ff */
[----:B--2---:R-:W-:Y:S01]  /*524f0*/  FADD R18, R250, R23 ;  /* 0x00000017fa127221 */ /* 0x004fe20000000000 */
[----:B------:R-:W-:Y:S01]  /*52500*/  @!P0 FSEL R5, R5, -1.00000000000000000000e+09, !P1 ;  /* 0xce6e6b2805058808 */ /* 0x000fe20004800000 */
[----:B------:R-:W2:Y:S04]  /*52510*/  @!P0 LDC R26, c[0x0][0x3a8] ;  /* 0x0000ea00ff1a8b82 */ /* 0x000ea80000000800 */
        /* <DEDUP_REMOVED lines=9> */
[----:B0-----:R-:W-:Y:S02]  /*525b0*/  FADD R9, R12, R9 ;  /* 0x000000090c097221 */ /* 0x001fe40000000000 */
[----:B------:R-:W0:Y:S02]  /*525c0*/  @!P0 LDC R12, c[0x0][0x3a8] ;  /* 0x0000ea00ff0c8b82 */ /* 0x000e240000000800 */
[----:B--2---:R-:W-:Y:S01]  /*525d0*/  @!P0 FMUL R5, R9, R26 ;  /* 0x0000001a09058220 */ /* 0x004fe20000400000 */
[----:B------:R-:W-:Y:S01]  /*525e0*/  @!P0 ISETP.GE.AND P1, PT, R7, R6, PT ;  /* 0x000000060700820c */ /* 0x000fe20003f26270 */
[----:B------:R-:W2:Y:S03]  /*525f0*/  SHFL.DOWN PT, R20, R245, 0x10, 0x1f ;  /* 0x0a001f00f5147f89 */ /* 0x000ea600000e0000 */
[----:B------:R-:W-:Y:S01]  /*52600*/  @!P0 FSEL R5, R5, -1.00000000000000000000e+09, !P1 ;  /* 0xce6e6b2805058808 */ /* 0x000fe20004800000 */
[----:B-1----:R-:W-:-:S04]  /*52610*/  FADD R22, R25, R22 ;  /* 0x0000001619167221 */ /* 0x002fc80000000000 */
[----:B------:R-:W-:Y:S04]  /*52620*/  @!P0 STS [R24+0x43ec], R5 ;  /* 0x0043ec0518008388 */ /* 0x000fe80000000800 */
[----:B------:R-:W-:Y:S04]  /*52630*/  @!P0 LDS R7, [R3+0x81f0] ;  /* 0x0081f00003078984 */ /* 0x000fe80000000800 */
[----:B------:R-:W1:Y:S01]  /*52640*/  SHFL.DOWN PT, R15, R22, 0x4, 0x1f ;  /* 0x08801f00160f7f89 */ /* 0x000e6200000e0000 */
[----:B---3--:R-:W-:-:S05]  /*52650*/  FADD R18, R23, R251 ;  /* 0x000000fb17127221 */ /* 0x008fca0000000000 */
[----:B------:R-:W3:Y:S01]  /*52660*/  SHFL.DOWN PT, R21, R18, 0x1, 0x1f ;  /* 0x08201f0012157f89 */ /* 0x000ee200000e0000 */
[----:B--2---:R-:W-:-:S05]  /*52670*/  FADD R20, R245, R20 ;  /* 0x00000014f5147221 */ /* 0x004fca0000000000 */
[----:B------:R-:W2:Y:S01]  /*52680*/  SHFL.DOWN PT, R13, R20, 0x8, 0x1f ;  /* 0x09001f00140d7f89 */ /* 0x000ea200000e0000 */
[----:B-1----:R-:W-:-:S03]  /*52690*/  FADD R17, R22, R15 ;  /* 0x0000000f16117221 */ /* 0x002fc60000000000 */
[----:B------:R-:W1:Y:S04]  /*526a0*/  SHFL.DOWN PT, R15, R2, 0x10, 0x1f ;  /* 0x0a001f00020f7f89 */ /* 0x000e6800000e0000 */
[----:B------:R-:W4:Y:S01]  /*526b0*/  SHFL.DOWN PT, R251, R17, 0x2, 0x1f ;  /* 0x08401f0011fb7f89 */ /* 0x000f2200000e0000 */
[----:B---3--:R-:W-:-:S04]  /*526c0*/  FADD R5, R18, R21 ;  /* 0x0000001512057221 */ /* 0x008fc80000000000 */
[----:B0-----:R-:W-:Y:S01]  /*526d0*/  @!P0 FMUL R5, R5, R12 ;  /* 0x0000000c05058220 */ /* 0x001fe20000400000 */
[----:B------:R-:W-:Y:S01]  /*526e0*/  @!P0 ISETP.GE.AND P1, PT, R8, R7, PT ;  /* 0x000000070800820c */ /* 0x000fe20003f26270 */
[----:B------:R-:W-:-:S03]  /*526f0*/  @!P0 IMAD R12, R0, 0x200, R3 ;  /* 0x00000200000c8824 */ /* 0x000fc600078e0203 */
[----:B------:R-:W-:Y:S01]  /*52700*/  @!P0 FSEL R5, R5, -1.00000000000000000000e+09, !P1 ;  /* 0xce6e6b2805058808 */ /* 0x000fe20004800000 */
[----:B--2---:R-:W-:-:S04]  /*52710*/  FADD R13, R20, R13 ;  /* 0x0000000d140d7221 */ /* 0x004fc80000000000 */
[----:B------:R-:W-:Y:S04]  /*52720*/  @!P0 STS [R12+0x43f0], R5 ;  /* 0x0043f0050c008388 */ /* 0x000fe80000000800 */
[----:B------:R-:W-:Y:S01]  /*52730*/  @!P0 LDS R7, [R3+0x81f4] ;  /* 0x0081f40003078984 */ /* 0x000fe20000000800 */
[----:B-1----:R-:W-:-:S03]  /*52740*/  FADD R15, R2, R15 ;  /* 0x0000000f020f7221 */ /* 0x002fc60000000000 */
[----:B------:R-:W0:Y:S01]  /*52750*/  SHFL.DOWN PT, R16, R13, 0x4, 0x1f ;  /* 0x08801f000d107f89 */ /* 0x000e2200000e0000 */
[----:B----4-:R-:W-:Y:S02]  /*52760*/  FADD R14, R17, R251 ;  /* 0x000000fb110e7221 */ /* 0x010fe40000000000 */
[----:B------:R-:W1:Y:S01]  /*52770*/  @!P0 LDC R17, c[0x0][0x3a8] ;  /* 0x0000ea00ff118b82 */ /* 0x000e620000000800 */
[----:B------:R-:W2:Y:S04]  /*52780*/  SHFL.DOWN PT, R2, R15, 0x8, 0x1f ;  /* 0x09001f000f027f89 */ /* 0x000ea800000e0000 */
[----:B------:R-:W3:Y:S01]  /*52790*/  SHFL.DOWN PT, R11, R14, 0x1, 0x1f ;  /* 0x08201f000e0b7f89 */ /* 0x000ee200000e0000 */
[----:B0-----:R-:W-:Y:S02]  /*527a0*/  FADD R16, R13, R16 ;  /* 0x000000100d107221 */ /* 0x001fe40000000000 */
[----:B------:R-:W0:Y:S03]  /*527b0*/  @!P0 LDC R13, c[0x0][0x3a8] ;  /* 0x0000ea00ff0d8b82 */ /* 0x000e260000000800 */
[----:B------:R-:W4:Y:S01]  /*527c0*/  SHFL.DOWN PT, R251, R16, 0x2, 0x1f ;  /* 0x08401f0010fb7f89 */ /* 0x000f2200000e0000 */
[----:B--2---:R-:W-:Y:S01]  /*527d0*/  FADD R8, R15, R2 ;  /* 0x000000020f087221 */ /* 0x004fe20000000000 */
[----:B---3--:R-:W-:-:S04]  /*527e0*/  FADD R2, R14, R11 ;  /* 0x0000000b0e027221 */ /* 0x008fc80000000000 */
[----:B-1----:R-:W-:Y:S01]  /*527f0*/  @!P0 FMUL R2, R2, R17 ;  /* 0x0000001102028220 */ /* 0x002fe20000400000 */
[----:B------:R-:W-:Y:S01]  /*52800*/  @!P0 ISETP.GE.AND P2, PT, R4, R7, PT ;  /* 0x000000070400820c */ /* 0x000fe20003f46270 */
[----:B------:R-:W1:Y:S01]  /*52810*/  SHFL.DOWN PT, R11, R8, 0x4, 0x1f ;  /* 0x08801f00080b7f89 */ /* 0x000e6200000e0000 */
[----:B------:R-:W-:Y:S02]  /*52820*/  @!P0 LEA R7, R0, R3, 0x9 ;  /* 0x0000000300078211 */ /* 0x000fe400078e48ff */
[----:B------:R-:W-:-:S05]  /*52830*/  @!P0 FSEL R2, R2, -1.00000000000000000000e+09, !P2 ;  /* 0xce6e6b2802028808 */ /* 0x000fca0005000000 */
[----:B------:R-:W-:Y:S04]  /*52840*/  @!P0 STS [R7+0x43f4], R2 ;  /* 0x0043f40207008388 */ /* 0x000fe80000000800 */
[----:B------:R-:W-:Y:S01]  /*52850*/  @!P0 LDS R5, [R3+0x81f8] ;  /* 0x0081f80003058984 */ /* 0x000fe20000000800 */
[----:B----4-:R-:W-:-:S05]  /*52860*/  FADD R6, R16, R251 ;  /* 0x000000fb10067221 */ /* 0x010fca0000000000 */
[----:B------:R-:W2:Y:S01]  /*52870*/  SHFL.DOWN PT, R9, R6, 0x1, 0x1f ;  /* 0x08201f0006097f89 */ /* 0x000ea200000e0000 */
[----:B-1----:R-:W-:-:S05]  /*52880*/  FADD R11, R8, R11 ;  /* 0x0000000b080b7221 */ /* 0x002fca0000000000 */
[----:B------:R-:W1:Y:S01]  /*52890*/  SHFL.DOWN PT, R251, R11, 0x2, 0x1f ;  /* 0x08401f000bfb7f89 */ /* 0x000e6200000e0000 */
[----:B--2---:R-:W-:-:S04]  /*528a0*/  FADD R4, R6, R9 ;  /* 0x0000000906047221 */ /* 0x004fc80000000000 */
[----:B0-----:R-:W-:Y:S01]  /*528b0*/  @!P0 FMUL R4, R4, R13 ;  /* 0x0000000d04048220 */ /* 0x001fe20000400000 */
[----:B------:R-:W-:Y:S01]  /*528c0*/  @!P0 ISETP.GE.AND P1, PT, R10, R5, PT ;  /* 0x000000050a00820c */ /* 0x000fe20003f26270 */
[----:B-1----:R-:W-:-:S03]  /*528d0*/  FADD R5, R11, R251 ;  /* 0x000000fb0b057221 */ /* 0x002fc60000000000 */
[----:B------:R-:W-:Y:S02]  /*528e0*/  @!P0 FSEL R4, R4, -1.00000000000000000000e+09, !P1 ;  /* 0xce6e6b2804048808 */ /* 0x000fe40004800000 */
[----:B------:R0:W1:Y:S04]  /*528f0*/  SHFL.DOWN PT, R251, R5, 0x1, 0x1f ;  /* 0x08201f0005fb7f89 */ /* 0x00006800000e0000 */
[----:B------:R0:W-:Y:S03]  /*52900*/  @!P0 STS [R7+0x43f8], R4 ;  /* 0x0043f80407008388 */ /* 0x0001e60000000800 */
.L_x_2065:
[----:B------:R-:W-:Y:S01]  /*52910*/  @!P0 LEA R6, R0, UR5, 0x2 ;  /* 0x0000000500068c11 */ /* 0x000fe2000f8e10ff */
[----:B------:R-:W2:Y:S01]  /*52920*/  S2R R2, SR_TID.X ;  /* 0x0000000000027919 */ /* 0x000ea20000002100 */
[----:B0-----:R-:W0:Y:S03]  /*52930*/  @!P0 LDC R4, c[0x0][0x3a8] ;  /* 0x0000ea00ff048b82 */ /* 0x001e260000000800 */
[----:B------:R-:W3:Y:S01]  /*52940*/  @!P0 LDL R7, [R6+0x4] ;  /* 0x0000040006078983 */ /* 0x000ee20000100800 */
[----:B------:R-:W4:Y:S01]  /*52950*/  S2R R8, SR_TID.X ;  /* 0x0000000000087919 */ /* 0x000f220000002100 */
[----:B--2---:R-:W-:Y:S02]  /*52960*/  SHF.L.U32 R10, R2, 0x1, RZ ;  /* 0x00000001020a7819 */ /* 0x004fe400000006ff */
[----:B------:R2:W3:Y:S01]  /*52970*/  @!P0 LDS R2, [R3+0x81fc] ;  /* 0x0081fc0003028984 */ /* 0x0004e20000000800 */
[----:B-1----:R-:W-:Y:S01]  /*52980*/  FADD R5, R5, R251 ;  /* 0x000000fb05057221 */ /* 0x002fe20000000000 */
[----:B------:R-:W-:-:S02]  /*52990*/  LOP3.LUT R11, R10, 0x3e, RZ, 0xc0, !PT ;  /* 0x0000003e0a0b7812 */ /* 0x000fc400078ec0ff */
[C---:B----4-:R-:W-:Y:S01]  /*529a0*/  SHF.L.U32 R9, R8.reuse, 0x7, RZ ;  /* 0x0000000708097819 */ /* 0x050fe200000006ff */
[----:B0-----:R-:W-:Y:S01]  /*529b0*/  @!P0 FMUL R5, R5, R4 ;  /* 0x0000000405058220 */ /* 0x001fe20000400000 */
[----:B------:R-:W-:Y:S02]  /*529c0*/  LOP3.LUT P2, R8, R8, 0x1f, RZ, 0xc0, !PT ;  /* 0x0000001f08087812 */ /* 0x000fe4000784c0ff */
[----:B------:R-:W-:-:S03]  /*529d0*/  LOP3.LUT R10, R9, 0xf80, RZ, 0xc0, !PT ;  /* 0x00000f80090a7812 */ /* 0x000fc600078ec0ff */
[----:B------:R-:W-:Y:S01]  /*529e0*/  IMAD R9, R8, -0x7e, R11 ;  /* 0xffffff8208097824 */ /* 0x000fe200078e020b */
[----:B------:R-:W-:Y:S01]  /*529f0*/  @!P0 LEA R8, R0, R3, 0x9 ;  /* 0x0000000300088211 */ /* 0x000fe200078e48ff */
[----:B------:R-:W-:Y:S05]  /*52a00*/  WARPSYNC.ALL ;  /* 0x0000000000007948 */ /* 0x000fea0003800000 */
[----:B------:R-:W-:-:S05]  /*52a10*/  IMAD.IADD R4, R3, 0x1, R10 ;  /* 0x0000000103047824 */ /* 0x000fca00078e020a */
[----:B--2---:R-:W-:Y:S02]  /*52a20*/  IADD3 R3, PT, PT, R4, R9, RZ ;  /* 0x0000000904037210 */ /* 0x004fe40007ffe0ff */
[----:B---3--:R-:W-:-:S04]  /*52a30*/  @!P0 ISETP.GE.AND P1, PT, R7, R2, PT ;  /* 0x000000020700820c */ /* 0x008fc80003f26270 */
        /* <DEDUP_REMOVED lines=42> */
.L_x_394:
[----:B------:R-:W-:Y:S05]  /*52ce0*/  BSYNC.RECONVERGENT B3 ;  /* 0x0000000000037941 */ /* 0x000fea0003800200 */
.L_x_393:
        /* <DEDUP_REMOVED lines=80> */
.L_x_397:
[----:B------:R-:W-:Y:S05]  /*531f0*/  BSYNC.RECONVERGENT B3 ;  /* 0x0000000000037941 */ /* 0x000fea0003800200 */
.L_x_396:
        /* <DEDUP_REMOVED lines=21> */
.L_x_395:
        /* <DEDUP_REMOVED lines=53> */
.L_x_400:
[----:B------:R-:W-:Y:S05]  /*536a0*/  BSYNC.RECONVERGENT B3 ;  /* 0x0000000000037941 */ /* 0x000fea0003800200 */
.L_x_399:
        /* <DEDUP_REMOVED lines=21> */
.L_x_398:
        /* <DEDUP_REMOVED lines=53> */
.L_x_403:
[----:B------:R-:W-:Y:S05]  /*53b50*/  BSYNC.RECONVERGENT B3 ;  /* 0x0000000000037941 */ /* 0x000fea0003800200 */
.L_x_402:
        /* <DEDUP_REMOVED lines=21> */
.L_x_401:
        /* <DEDUP_REMOVED lines=53> */
.L_x_406:
[----:B------:R-:W-:Y:S05]  /*54000*/  BSYNC.RECONVERGENT B3 ;  /* 0x0000000000037941 */ /* 0x000fea0003800200 */
.L_x_405:
        /* <DEDUP_REMOVED lines=21> */
.L_x_404:
        /* <DEDUP_REMOVED lines=53> */
.L_x_409:
[----:B------:R-:W-:Y:S05]  /*544b0*/  BSYNC.RECONVERGENT B3 ;  /* 0x0000000000037941 */ /* 0x000fea0003800200 */
.L_x_408:
        /* <DEDUP_REMOVED lines=21> */
.L_x_407:
        /* <DEDUP_REMOVED lines=53> */
.L_x_412:
[----:B------:R-:W-:Y:S05]  /*54960*/  BSYNC.RECONVERGENT B3 ;  /* 0x0000000000037941 */ /* 0x000fea0003800200 */
.L_x_411:
        /* <DEDUP_REMOVED lines=21> */
.L_x_410:
        /* <DEDUP_REMOVED lines=53> */
.L_x_415:
[----:B------:R-:W-:Y:S05]  /*54e10*/  BSYNC.RECONVERGENT B3 ;  /* 0x0000000000037941 */ /* 0x000fea0003800200 */
.L_x_414:
        /* <DEDUP_REMOVED lines=21> */
.L_x_413:
        /* <DEDUP_REMOVED lines=53> */
.L_x_418:
[----:B------:R-:W-:Y:S05]  /*552c0*/  BSYNC.RECONVERGENT B3 ;  /* 0x0000000000037941 */ /* 0x000fea0003800200 */
.L_x_417:
        /* <DEDUP_REMOVED lines=21> */
.L_x_416:
        /* <DEDUP_REMOVED lines=53> */
.L_x_421:
[----:B------:R-:W-:Y:S05]  /*55770*/  BSYNC.RECONVERGENT B3 ;  /* 0x0000000000037941 */ /* 0x000fea0003800200 */
.L_x_420:
        /* <DEDUP_REMOVED lines=21> */
.L_x_419:
        /* <DEDUP_REMOVED lines=53> */
.L_x_424:
[----:B------:R-:W-:Y:S05]  /*55c20*/  BSYNC.RECONVERGENT B3 ;  /* 0x0000000000037941 */ /* 0x000fea0003800200 */
.L_x_423:
        /* <DEDUP_REMOVED lines=21> */
.L_x_422:
        /* <DEDUP_REMOVED lines=53> */
.L_x_427:
[----:B------:R-:W-:Y:S05]  /*560d0*/  BSYNC.RECONVERGENT B3 ;  /* 0x0000000000037941 */ /* 0x000fea0003800200 */
.L_x_426:
        /* <DEDUP_REMOVED lines=21> */
.L_x_425:
        /* <DEDUP_REMOVED lines=53> */
.L_x_430:
[----:B------:R-:W-:Y:S05]  /*56580*/  BSYNC.RECONVERGENT B3 ;  /* 0x0000000000037941 */ /* 0x000fea0003800200 */
.L_x_429:
        /* <DEDUP_REMOVED lines=21> */
.L_x_428:
        /* <DEDUP_REMOVED lines=53> */
.L_x_433:
[----:B------:R-:W-:Y:S05]  /*56a30*/  BSYNC.RECONVERGENT B3 ;  /* 0x0000000000037941 */ /* 0x000fea0003800200 */
.L_x_432:
        /* <DEDUP_REMOVED lines=21> */
.L_x_431:
        /* <DEDUP_REMOVED lines=53> */
.L_x_436:
[----:B------:R-:W-:Y:S05]  /*56ee0*/  BSYNC.RECONVERGENT B3 ;  /* 0x0000000000037941 */ /* 0x000fea0003800200 */
.L_x_435:
        /* <DEDUP_REMOVED lines=21> */
.L_x_434:
        /* <DEDUP_REMOVED lines=53> */
.L_x_439:
[----:B------:R-:W-:Y:S05]  /*57390*/  BSYNC.RECONVERGENT B3 ;  /* 0x0000000000037941 */ /* 0x000fea0003800200 */
.L_x_438:
        /* <DEDUP_REMOVED lines=21> */
.L_x_437:
        /* <DEDUP_REMOVED lines=53> */
.L_x_442:
[----:B------:R-:W-:Y:S05]  /*57840*/  BSYNC.RECONVERGENT B3 ;  /* 0x0000000000037941 */ /* 0x000fea0003800200 */
.L_x_441:
        /* <DEDUP_REMOVED lines=21> */
.L_x_440:
        /* <DEDUP_REMOVED lines=53> */
.L_x_445:
[----:B------:R-:W-:Y:S05]  /*57cf0*/  BSYNC.RECONVERGENT B3 ;  /* 0x0000000000037941 */ /* 0x000fea0003800200 */
.L_x_444:
        /* <DEDUP_REMOVED lines=21> */
.L_x_443:
        /* <DEDUP_REMOVED lines=53> */
.L_x_448:
[----:B------:R-:W-:Y:S05]  /*581a0*/  BSYNC.RECONVERGENT B3 ;  /* 0x0000000000037941 */ /* 0x000fea0003800200 */
.L_x_447:
        /* <DEDUP_REMOVED lines=21> */
.L_x_446:
        /* <DEDUP_REMOVED lines=53> */
.L_x_451:
[----:B------:R-:W-:Y:S05]  /*58650*/  BSYNC.RECONVERGENT B3 ;  /* 0x0000000000037941 */ /* 0x000fea0003800200 */
.L_x_450:
        /* <DEDUP_REMOVED lines=21> */
.L_x_449:
        /* <DEDUP_REMOVED lines=53> */
.L_x_454:
[----:B------:R-:W-:Y:S05]  /*58b00*/  BSYNC.RECONVERGENT B3 ;  /* 0x0000000000037941 */ /* 0x000fea0003800200 */
.L_x_453:
        /* <DEDUP_REMOVED lines=21> */
.L_x_452:
        /* <DEDUP_REMOVED lines=53> */
.L_x_457:
[----:B------:R-:W-:Y:S05]  /*58fb0*/  BSYNC.RECONVERGENT B3 ;  /* 0x0000000000037941 */ /* 0x000fea0003800200 */
.L_x_456:
        /* <DEDUP_REMOVED lines=21> */
.L_x_455:
        /* <DEDUP_REMOVED lines=53> */
.L_x_460:
[----:B------:R-:W-:Y:S05]  /*59460*/  BSYNC.RECONVERGENT B3 ;  /* 0x0000000000037941 */ /* 0x000fea0003800200 */
.L_x_459:
        /* <DEDUP_REMOVED lines=21> */
.L_x_458:
        /* <DEDUP_REMOVED lines=53> */
.L_x_463:
[----:B------:R-:W-:Y:S05]  /*59910*/  BSYNC.RECONVERGENT B3 ;  /* 0x0000000000037941 */ /* 0x000fea0003800200 */
.L_x_462:
        /* <DEDUP_REMOVED lines=21> */
.L_x_461:
        /* <DEDUP_REMOVED lines=53> */
.L_x_466:
[----:B------:R-:W-:Y:S05]  /*59dc0*/  BSYNC.RECONVERGENT B3 ;  /* 0x0000000000037941 */ /* 0x000fea0003800200 */
.L_x_465:
        /* <DEDUP_REMOVED lines=21> */
.L_x_464:
        /* <DEDUP_REMOVED lines=53> */
.L_x_469:
[----:B------:R-:W-:Y:S05]  /*5a270*/  BSYNC.RECONVERGENT B3 ;  /* 0x0000000000037941 */ /* 0x000fea0003800200 */
.L_x_468:
        /* <DEDUP_REMOVED lines=21> */
.L_x_467:
        /* <DEDUP_REMOVED lines=53> */
.L_x_472:
[----:B------:R-:W-:Y:S05]  /*5a720*/  BSYNC.RECONVERGENT B3 ;  /* 0x0000000000037941 */ /* 0x000fea0003800200 */
.L_x_471:
        /* <DEDUP_REMOVED lines=21> */
.L_x_470:
        /* <DEDUP_REMOVED lines=53> */
.L_x_475:
[----:B------:R-:W-:Y:S05]  /*5abd0*/  BSYNC.RECONVERGENT B3 ;  /* 0x0000000000037941 */ /* 0x000fea0003800200 */
.L_x_474:
        /* <DEDUP_REMOVED lines=21> */
.L_x_473:
        /* <DEDUP_REMOVED lines=53> */
.L_x_478:
[----:B------:R-:W-:Y:S05]  /*5b080*/  BSYNC.RECONVERGENT B3 ;  /* 0x0000000000037941 */ /* 0x000fea0003800200 */
.L_x_477:
        /* <DEDUP_REMOVED lines=21> */
.L_x_476:
        /* <DEDUP_REMOVED lines=53> */
.L_x_481:
[----:B------:R-:W-:Y:S05]  /*5b530*/  BSYNC.RECONVERGENT B3 ;  /* 0x0000000000037941 */ /* 0x000fea0003800200 */
.L_x_480:
        /* <DEDUP_REMOVED lines=21> */
.L_x_479:
        /* <DEDUP_REMOVED lines=53> */
.L_x_484:
[----:B------:R-:W-:Y:S05]  /*5b9e0*/  BSYNC.RECONVERGENT B3 ;  /* 0x0000000000037941 */ /* 0x000fea0003800200 */
.L_x_483:
        /* <DEDUP_REMOVED lines=21> */
.L_x_482:
        /* <DEDUP_REMOVED lines=53> */
.L_x_487:
[----:B------:R-:W-:Y:S05]  /*5be90*/  BSYNC.RECONVERGENT B3 ;  /* 0x0000000000037941 */ /* 0x000fea0003800200 */
.L_x_486:
        /* <DEDUP_REMOVED lines=21> */
.L_x_485:
        /* <DEDUP_REMOVED lines=53> */
.L_x_490:
[----:B------:R-:W-:Y:S05]  /*5c340*/  BSYNC.RECONVERGENT B3 ;  /* 0x0000000000037941 */ /* 0x000fea0003800200 */
.L_x_489:
        /* <DEDUP_REMOVED lines=21> */
.L_x_488:
        /* <DEDUP_REMOVED lines=53> */
.L_x_493:
[----:B------:R-:W-:Y:S05]  /*5c7f0*/  BSYNC.RECONVERGENT B3 ;  /* 0x0000000000037941 */ /* 0x000fea0003800200 */
.L_x_492:
        /* <DEDUP_REMOVED lines=21> */
.L_x_491:
        /* <DEDUP_REMOVED lines=53> */
.L_x_496:
[----:B------:R-:W-:Y:S05]  /*5cca0*/  BSYNC.RECONVERGENT B3 ;  /* 0x0000000000037941 */ /* 0x000fea0003800200 */
.L_x_495:
        /* <DEDUP_REMOVED lines=21> */
.L_x_494:
        /* <DEDUP_REMOVED lines=53> */
.L_x_499:
[----:B------:R-:W-:Y:S05]  /*5d150*/  BSYNC.RECONVERGENT B3 ;  /* 0x0000000000037941 */ /* 0x000fea0003800200 */
.L_x_498:
        /* <DEDUP_REMOVED lines=21> */
.L_x_497:
        /* <DEDUP_REMOVED lines=53> */
.L_x_502:
[----:B------:R-:W-:Y:S05]  /*5d600*/  BSYNC.RECONVERGENT B3 ;  /* 0x0000000000037941 */ /* 0x000fea0003800200 */
.L_x_501:
        /* <DEDUP_REMOVED lines=21> */
.L_x_500:
        /* <DEDUP_REMOVED lines=53> */
.L_x_505:
[----:B------:R-:W-:Y:S05]  /*5dab0*/  BSYNC.RECONVERGENT B3 ;  /* 0x0000000000037941 */ /* 0x000fea0003800200 */
.L_x_504:
        /* <DEDUP_REMOVED lines=21> */
.L_x_503:
        /* <DEDUP_REMOVED lines=53> */
.L_x_508:
[----:B------:R-:W-:Y:S05]  /*5df60*/  BSYNC.RECONVERGENT B3 ;  /* 0x0000000000037941 */ /* 0x000fea0003800200 */
.L_x_507:
        /* <DEDUP_REMOVED lines=21> */
.L_x_506:
        /* <DEDUP_REMOVED lines=53> */
.L_x_511:
[----:B------:R-:W-:Y:S05]  /*5e410*/  BSYNC.RECONVERGENT B3 ;  /* 0x0000000000037941 */ /* 0x000fea0003800200 */
.L_x_510:
        /* <DEDUP_REMOVED lines=20> */
.L_x_509:
        /* <DEDUP_REMOVED lines=53> */
.L_x_514:
[----:B------:R-:W-:Y:S05]  /*5e8b0*/  BSYNC.RECONVERGENT B3 ;  /* 0x0000000000037941 */ /* 0x000fea0003800200 */
.L_x_513:
        /* <DEDUP_REMOVED lines=20> */
.L_x_512:
        /* <DEDUP_REMOVED lines=53> */
.L_x_517:
[----:B------:R-:W-:Y:S05]  /*5ed50*/  BSYNC.RECONVERGENT B3 ;  /* 0x0000000000037941 */ /* 0x000fea0003800200 */
.L_x_516:
        /* <DEDUP_REMOVED lines=20> */
.L_x_515:
        /* <DEDUP_REMOVED lines=53> */
.L_x_520:
[----:B------:R-:W-:Y:S05]  /*5f1f0*/  BSYNC.RECONVERGENT B3 ;  /* 0x0000000000037941 */ /* 0x000fea0003800200 */
.L_x_519:
        /* <DEDUP_REMOVED lines=20> */
.L_x_518:
        /* <DEDUP_REMOVED lines=53> */
.L_x_523:
[----:B------:R-:W-:Y:S05]  /*5f690*/  BSYNC.RECONVERGENT B3 ;  /* 0x0000000000037941 */ /* 0x000fea0003800200 */
.L_x_522:
        /* <DEDUP_REMOVED lines=20> */
.L_x_521:
        /* <DEDUP_REMOVED lines=53> */
.L_x_526:
[----:B------:R-:W-:Y:S05]  /*5fb30*/  BSYNC.RECONVERGENT B3 ;  /* 0x0000000000037941 */ /* 0x000fea0003800200 */
.L_x_525:
        /* <DEDUP_REMOVED lines=20> */
.L_x_524:
        /* <DEDUP_REMOVED lines=53> */
.L_x_529:
[----:B------:R-:W-:Y:S05]  /*5ffd0*/  BSYNC.RECONVERGENT B3 ;  /* 0x0000000000037941 */ /* 0x000fea0003800200 */
.L_x_528:
        /* <DEDUP_REMOVED lines=20> */
.L_x_527:
        /* <DEDUP_REMOVED lines=53> */
.L_x_532:
[----:B------:R-:W-:Y:S05]  /*60470*/  BSYNC.RECONVERGENT B3 ;  /* 0x0000000000037941 */ /* 0x000fea0003800200 */
.L_x_531:
        /* <DEDUP_REMOVED lines=20> */
.L_x_530:
        /* <DEDUP_REMOVED lines=53> */
.L_x_535:
[----:B------:R-:W-:Y:S05]  /*60910*/  BSYNC.RECONVERGENT B3 ;  /* 0x0000000000037941 */ /* 0x000fea0003800200 */
.L_x_534:
        /* <DEDUP_REMOVED lines=20> */
.L_x_533:
        /* <DEDUP_REMOVED lines=53> */
.L_x_538:
[----:B------:R-:W-:Y:S05]  /*60db0*/  BSYNC.RECONVERGENT B3 ;  /* 0x0000000000037941 */ /* 0x000fea0003800200 */
.L_x_537:
        /* <DEDUP_REMOVED lines=20> */
.L_x_536:
        /* <DEDUP_REMOVED lines=53> */
.L_x_541:
[----:B------:R-:W-:Y:S05]  /*61250*/  BSYNC.RECONVERGENT B3 ;  /* 0x0000000000037941 */ /* 0x000fea0003800200 */
.L_x_540:
        /* <DEDUP_REMOVED lines=20> */
.L_x_539:
        /* <DEDUP_REMOVED lines=53> */
.L_x_544:
[----:B------:R-:W-:Y:S05]  /*616f0*/  BSYNC.RECONVERGENT B3 ;  /* 0x0000000000037941 */ /* 0x000fea0003800200 */
.L_x_543:
        /* <DEDUP_REMOVED lines=20> */
.L_x_542:
        /* <DEDUP_REMOVED lines=53> */
.L_x_547:
[----:B------:R-:W-:Y:S05]  /*61b90*/  BSYNC.RECONVERGENT B3 ;  /* 0x0000000000037941 */ /* 0x000fea0003800200 */
.L_x_546:
        /* <DEDUP_REMOVED lines=20> */
.L_x_545:
        /* <DEDUP_REMOVED lines=53> */
.L_x_550:
[----:B------:R-:W-:Y:S05]  /*62030*/  BSYNC.RECONVERGENT B3 ;  /* 0x0000000000037941 */ /* 0x000fea0003800200 */
.L_x_549:
        /* <DEDUP_REMOVED lines=20> */
.L_x_548:
        /* <DEDUP_REMOVED lines=53> */
.L_x_553:
[----:B------:R-:W-:Y:S05]  /*624d0*/  BSYNC.RECONVERGENT B3 ;  /* 0x0000000000037941 */ /* 0x000fea0003800200 */
.L_x_552:
        /* <DEDUP_REMOVED lines=20> */
.L_x_551:
        /* <DEDUP_REMOVED lines=53> */
.L_x_556:
[----:B------:R-:W-:Y:S05]  /*62970*/  BSYNC.RECONVERGENT B3 ;  /* 0x0000000000037941 */ /* 0x000fea0003800200 */
.L_x_555:
        /* <DEDUP_REMOVED lines=20> */
.L_x_554:
        /* <DEDUP_REMOVED lines=53> */
.L_x_559:
[----:B------:R-:W-:Y:S05]  /*62e10*/  BSYNC.RECONVERGENT B3 ;  /* 0x0000000000037941 */ /* 0x000fea0003800200 */
.L_x_558:
        /* <DEDUP_REMOVED lines=20> */
.L_x_557:
        /* <DEDUP_REMOVED lines=53> */
.L_x_562:
[----:B------:R-:W-:Y:S05]  /*632b0*/  BSYNC.RECONVERGENT B3 ;  /* 0x0000000000037941 */ /* 0x000fea0003800200 */
.L_x_561:
        /* <DEDUP_REMOVED lines=20> */
.L_x_560:
        /* <DEDUP_REMOVED lines=53> */
.L_x_565:
[----:B------:R-:W-:Y:S05]  /*63750*/  BSYNC.RECONVERGENT B3 ;  /* 0x0000000000037941 */ /* 0x000fea0003800200 */
.L_x_564:
        /* <DEDUP_REMOVED lines=20> */
.L_x_563:
        /* <DEDUP_REMOVED lines=53> */
.L_x_568:
[----:B------:R-:W-:Y:S05]  /*63bf0*/  BSYNC.RECONVERGENT B3 ;  /* 0x0000000000037941 */ /* 0x000fea0003800200 */
.L_x_567:
        /* <DEDUP_REMOVED lines=20> */
.L_x_566:
        /* <DEDUP_REMOVED lines=53> */
.L_x_571:
[----:B------:R-:W-:Y:S05]  /*64090*/  BSYNC.RECONVERGENT B3 ;  /* 0x0000000000037941 */ /* 0x000fea0003800200 */
.L_x_570:
        /* <DEDUP_REMOVED lines=20> */
.L_x_569:
        /* <DEDUP_REMOVED lines=53> */
.L_x_574:
[----:B------:R-:W-:Y:S05]  /*64530*/  BSYNC.RECONVERGENT B3 ;  /* 0x0000000000037941 */ /* 0x000fea0003800200 */
.L_x_573:
        /* <DEDUP_REMOVED lines=20> */
.L_x_572:
        /* <DEDUP_REMOVED lines=53> */
.L_x_577:
[----:B------:R-:W-:Y:S05]  /*649d0*/  BSYNC.RECONVERGENT B3 ;  /* 0x0000000000037941 */ /* 0x000fea0003800200 */
.L_x_576:
        /* <DEDUP_REMOVED lines=20> */
.L_x_575:
        /* <DEDUP_REMOVED lines=53> */
.L_x_580:
[----:B------:R-:W-:Y:S05]  /*64e70*/  BSYNC.RECONVERGENT B3 ;  /* 0x0000000000037941 */ /* 0x000fea0003800200 */
.L_x_579:
        /* <DEDUP_REMOVED lines=20> */
.L_x_578:
        /* <DEDUP_REMOVED lines=53> */
.L_x_583:
[----:B------:R-:W-:Y:S05]  /*65310*/  BSYNC.RECONVERGENT B3 ;  /* 0x0000000000037941 */ /* 0x000fea0003800200 */
.L_x_582:
        /* <DEDUP_REMOVED lines=20> */
.L_x_581:
        /* <DEDUP_REMOVED lines=53> */
.L_x_586:
[----:B------:R-:W-:Y:S05]  /*657b0*/  BSYNC.RECONVERGENT B3 ;  /* 0x0000000000037941 */ /* 0x000fea0003800200 */
.L_x_585:
        /* <DEDUP_REMOVED lines=20> */
.L_x_584:
        /* <DEDUP_REMOVED lines=53> */
.L_x_589:
[----:B------:R-:W-:Y:S05]  /*65c50*/  BSYNC.RECONVERGENT B3 ;  /* 0x0000000000037941 */ /* 0x000fea0003800200 */
.L_x_588:
        /* <DEDUP_REMOVED lines=20> */
.L_x_587:
        /* <DEDUP_REMOVED lines=53> */
.L_x_592:
[----:B------:R-:W-:Y:S05]  /*660f0*/  BSYNC.RECONVERGENT B3 ;  /* 0x0000000000037941 */ /* 0x000fea0003800200 */
.L_x_591:
        /* <DEDUP_REMOVED lines=20> */
.L_x_590:
        /* <DEDUP_REMOVED lines=53> */
.L_x_595:
[----:B------:R-:W-:Y:S05]  /*66590*/  BSYNC.RECONVERGENT B3 ;  /* 0x0000000000037941 */ /* 0x000fea0003800200 */
.L_x_594:
        /* <DEDUP_REMOVED lines=20> */
.L_x_593:
        /* <DEDUP_REMOVED lines=53> */
.L_x_598:
[----:B------:R-:W-:Y:S05]  /*66a30*/  BSYNC.RECONVERGENT B3 ;  /* 0x0000000000037941 */ /* 0x000fea0003800200 */
.L_x_597:
        /* <DEDUP_REMOVED lines=20> */
.L_x_596:
        /* <DEDUP_REMOVED lines=53> */
.L_x_601:
[----:B------:R-:W-:Y:S05]  /*66ed0*/  BSYNC.RECONVERGENT B3 ;  /* 0x0000000000037941 */ /* 0x000fea0003800200 */
.L_x_600:
        /* <DEDUP_REMOVED lines=20> */
.L_x_599:
        /* <DEDUP_REMOVED lines=53> */
.L_x_604:
[----:B------:R-:W-:Y:S05]  /*67370*/  BSYNC.RECONVERGENT B3 ;  /* 0x0000000000037941 */ /* 0x000fea0003800200 */
.L_x_603:
        /* <DEDUP_REMOVED lines=20> */
.L_x_602:
        /* <DEDUP_REMOVED lines=53> */
.L_x_607:
[----:B------:R-:W-:Y:S05]  /*67810*/  BSYNC.RECONVERGENT B3 ;  /* 0x0000000000037941 */ /* 0x000fea0003800200 */
.L_x_606:
        /* <DEDUP_REMOVED lines=20> */
.L_x_605:
        /* <DEDUP_REMOVED lines=53> */
.L_x_610:
[----:B------:R-:W-:Y:S05]  /*67cb0*/  BSYNC.RECONVERGENT B3 ;  /* 0x0000000000037941 */ /* 0x000fea0003800200 */
.L_x_609:
        /* <DEDUP_REMOVED lines=20> */
.L_x_608:
        /* <DEDUP_REMOVED lines=53> */
.L_x_613:
[----:B------:R-:W-:Y:S05]  /*68150*/  BSYNC.RECONVERGENT B3 ;  /* 0x0000000000037941 */ /* 0x000fea0003800200 */
.L_x_612:
        /* <DEDUP_REMOVED lines=20> */
.L_x_611:
        /* <DEDUP_REMOVED lines=53> */
.L_x_616:
[----:B------:R-:W-:Y:S05]  /*685f0*/  BSYNC.RECONVERGENT B3 ;  /* 0x0000000000037941 */ /* 0x000fea0003800200 */
.L_x_615:
        /* <DEDUP_REMOVED lines=20> */
.L_x_614:
        /* <DEDUP_REMOVED lines=53> */
.L_x_619:
[----:B------:R-:W-:Y:S05]  /*68a90*/  BSYNC.RECONVERGENT B3 ;  /* 0x0000000000037941 */ /* 0x000fea0003800200 */
.L_x_618:
        /* <DEDUP_REMOVED lines=20> */
.L_x_617:
        /* <DEDUP_REMOVED lines=53> */
.L_x_622:
[----:B------:R-:W-:Y:S05]  /*68f30*/  BSYNC.RECONVERGENT B3 ;  /* 0x0000000000037941 */ /* 0x000fea0003800200 */
.L_x_621:
        /* <DEDUP_REMOVED lines=20> */
.L_x_620:
        /* <DEDUP_REMOVED lines=53> */
.L_x_625:
[----:B------:R-:W-:Y:S05]  /*693d0*/  BSYNC.RECONVERGENT B3 ;  /* 0x0000000000037941 */ /* 0x000fea0003800200 */
.L_x_624:
        /* <DEDUP_REMOVED lines=20> */
.L_x_623:
        /* <DEDUP_REMOVED lines=53> */
.L_x_628:
[----:B------:R-:W-:Y:S05]  /*69870*/  BSYNC.RECONVERGENT B3 ;  /* 0x0000000000037941 */ /* 0x000fea0003800200 */
.L_x_627:
        /* <DEDUP_REMOVED lines=20> */
.L_x_626:
        /* <DEDUP_REMOVED lines=53> */
.L_x_631:
[----:B------:R-:W-:Y:S05]  /*69d10*/  BSYNC.RECONVERGENT B3 ;  /* 0x0000000000037941 */ /* 0x000fea0003800200 */
.L_x_630:
        /* <DEDUP_REMOVED lines=20> */
.L_x_629:
        /* <DEDUP_REMOVED lines=53> */
.L_x_634:
[----:B------:R-:W-:Y:S05]  /*6a1b0*/  BSYNC.RECONVERGENT B3 ;  /* 0x0000000000037941 */ /* 0x000fea0003800200 */
.L_x_633:
        /* <DEDUP_REMOVED lines=20> */
.L_x_632:
        /* <DEDUP_REMOVED lines=53> */
.L_x_637:
[----:B------:R-:W-:Y:S05]  /*6a650*/  BSYNC.RECONVERGENT B3 ;  /* 0x0000000000037941 */ /* 0x000fea0003800200 */
.L_x_636:
        /* <DEDUP_REMOVED lines=20> */
.L_x_635:
        /* <DEDUP_REMOVED lines=53> */
.L_x_640:
[----:B------:R-:W-:Y:S05]  /*6aaf0*/  BSYNC.RECONVERGENT B3 ;  /* 0x0000000000037941 */ /* 0x000fea0003800200 */
.L_x_639:
        /* <DEDUP_REMOVED lines=20> */
.L_x_638:
        /* <DEDUP_REMOVED lines=53> */
.L_x_643:
[----:B------:R-:W-:Y:S05]  /*6af90*/  BSYNC.RECONVERGENT B3 ;  /* 0x0000000000037941 */ /* 0x000fea0003800200 */
.L_x_642:
        /* <DEDUP_REMOVED lines=20> */
.L_x_641:
        /* <DEDUP_REMOVED lines=53> */
.L_x_646:
[----:B------:R-:W-:Y:S05]  /*6b430*/  BSYNC.RECONVERGENT B3 ;  /* 0x0000000000037941 */ /* 0x000fea0003800200 */
.L_x_645:
        /* <DEDUP_REMOVED lines=20> */
.L_x_644:
        /* <DEDUP_REMOVED lines=53> */
.L_x_649:
[----:B------:R-:W-:Y:S05]  /*6b8d0*/  BSYNC.RECONVERGENT B3 ;  /* 0x0000000000037941 */ /* 0x000fea0003800200 */
.L_x_648:
        /* <DEDUP_REMOVED lines=20> */
.L_x_647:
        /* <DEDUP_REMOVED lines=53> */
.L_x_652:
[----:B------:R-:W-:Y:S05]  /*6bd70*/  BSYNC.RECONVERGENT B3 ;  /* 0x0000000000037941 */ /* 0x000fea0003800200 */
.L_x_651:
        /* <DEDUP_REMOVED lines=20> */
.L_x_650:
        /* <DEDUP_REMOVED lines=53> */
.L_x_655:
[----:B------:R-:W-:Y:S05]  /*6c210*/  BSYNC.RECONVERGENT B3 ;  /* 0x0000000000037941 */ /* 0x000fea0003800200 */
.L_x_654:
        /* <DEDUP_REMOVED lines=20> */
.L_x_653:
        /* <DEDUP_REMOVED lines=53> */
.L_x_658:
[----:B------:R-:W-:Y:S05]  /*6c6b0*/  BSYNC.RECONVERGENT B3 ;  /* 0x0000000000037941 */ /* 0x000fea0003800200 */
.L_x_657:
        /* <DEDUP_REMOVED lines=20> */
.L_x_656:
        /* <DEDUP_REMOVED lines=53> */
.L_x_661:
[----:B------:R-:W-:Y:S05]  /*6cb50*/  BSYNC.RECONVERGENT B3 ;  /* 0x0000000000037941 */ /* 0x000fea0003800200 */
.L_x_660:
        /* <DEDUP_REMOVED lines=20> */
.L_x_659:
        /* <DEDUP_REMOVED lines=53> */
.L_x_664:
[----:B------:R-:W-:Y:S05]  /*6cff0*/  BSYNC.RECONVERGENT B3 ;  /* 0x0000000000037941 */ /* 0x000fea0003800200 */
.L_x_663:
        /* <DEDUP_REMOVED lines=20> */
.L_x_662:
        /* <DEDUP_REMOVED lines=53> */
.L_x_667:
[----:B------:R-:W-:Y:S05]  /*6d490*/  BSYNC.RECONVERGENT B3 ;  /* 0x0000000000037941 */ /* 0x000fea0003800200 */
.L_x_666:
        /* <DEDUP_REMOVED lines=20> */
.L_x_665:
        /* <DEDUP_REMOVED lines=53> */
.L_x_670:
[----:B------:R-:W-:Y:S05]  /*6d930*/  BSYNC.RECONVERGENT B3 ;  /* 0x0000000000037941 */ /* 0x000fea0003800200 */
.L_x_669:
        /* <DEDUP_REMOVED lines=20> */
.L_x_668:
        /* <DEDUP_REMOVED lines=53> */
.L_x_673:
[----:B------:R-:W-:Y:S05]  /*6ddd0*/  BSYNC.RECONVERGENT B3 ;  /* 0x0000000000037941 */ /* 0x000fea0003800200 */
.L_x_672:
        /* <DEDUP_REMOVED lines=20> */
.L_x_671:
        /* <DEDUP_REMOVED lines=53> */
.L_x_676:
[----:B------:R-:W-:Y:S05]  /*6e270*/  BSYNC.RECONVERGENT B3 ;  /* 0x0000000000037941 */ /* 0x000fea0003800200 */
.L_x_675:
        /* <DEDUP_REMOVED lines=20> */
.L_x_674:
        /* <DEDUP_REMOVED lines=53> */
.L_x_679:
[----:B------:R-:W-:Y:S05]  /*6e710*/  BSYNC.RECONVERGENT B3 ;  /* 0x0000000000037941 */ /* 0x000fea0003800200 */
.L_x_678:
        /* <DEDUP_REMOVED lines=20> */
.L_x_677:
        /* <DEDUP_REMOVED lines=53> */
.L_x_682:
[----:B------:R-:W-:Y:S05]  /*6ebb0*/  BSYNC.RECONVERGENT B3 ;  /* 0x0000000000037941 */ /* 0x000fea0003800200 */
.L_x_681:
        /* <DEDUP_REMOVED lines=20> */
.L_x_680:
        /* <DEDUP_REMOVED lines=53> */
.L_x_685:
[----:B------:R-:W-:Y:S05]  /*6f050*/  BSYNC.RECONVERGENT B3 ;  /* 0x0000000000037941 */ /* 0x000fea0003800200 */
.L_x_684:
        /* <DEDUP_REMOVED lines=20> */
.L_x_683:
        /* <DEDUP_REMOVED lines=53> */
.L_x_688:
[----:B------:R-:W-:Y:S05]  /*6f4f0*/  BSYNC.RECONVERGENT B3 ;  /* 0x0000000000037941 */ /* 0x000fea0003800200 */
.L_x_687:
        /* <DEDUP_REMOVED lines=20> */
.L_x_686:
        /* <DEDUP_REMOVED lines=53> */
.L_x_691:
[----:B------:R-:W-:Y:S05]  /*6f990*/  BSYNC.RECONVERGENT B3 ;  /* 0x0000000000037941 */ /* 0x000fea0003800200 */
.L_x_690:
        /* <DEDUP_REMOVED lines=22> */
.L_x_689:
        /* <DEDUP_REMOVED lines=53> */
.L_x_694:
[----:B------:R-:W-:Y:S05]  /*6fe50*/  BSYNC.RECONVERGENT B3 ;  /* 0x0000000000037941 */ /* 0x000fea0003800200 */
.L_x_693:
        /* <DEDUP_REMOVED lines=22> */
.L_x_692:
        /* <DEDUP_REMOVED lines=53> */
.L_x_697:
[----:B------:R-:W-:Y:S05]  /*70310*/  BSYNC.RECONVERGENT B3 ;  /* 0x0000000000037941 */ /* 0x000fea0003800200 */
.L_x_696:
        /* <DEDUP_REMOVED lines=22> */
.L_x_695:
        /* <DEDUP_REMOVED lines=53> */
.L_x_700:
[----:B------:R-:W-:Y:S05]  /*707d0*/  BSYNC.RECONVERGENT B3 ;  /* 0x0000000000037941 */ /* 0x000fea0003800200 */
.L_x_699:
        /* <DEDUP_REMOVED lines=22> */
.L_x_698:
        /* <DEDUP_REMOVED lines=53> */
.L_x_703:
[----:B------:R-:W-:Y:S05]  /*70c90*/  BSYNC.RECONVERGENT B3 ;  /* 0x0000000000037941 */ /* 0x000fea0003800200 */
.L_x_702:
        /* <DEDUP_REMOVED lines=22> */
.L_x_701:
        /* <DEDUP_REMOVED lines=53> */
.L_x_706:
[----:B------:R-:W-:Y:S05]  /*71150*/  BSYNC.RECONVERGENT B3 ;  /* 0x0000000000037941 */ /* 0x000fea0003800200 */
.L_x_705:
        /* <DEDUP_REMOVED lines=22> */
.L_x_704:
        /* <DEDUP_REMOVED lines=53> */
.L_x_709:
[----:B------:R-:W-:Y:S05]  /*71610*/  BSYNC.RECONVERGENT B3 ;  /* 0x0000000000037941 */ /* 0x000fea0003800200 */
.L_x_708:
        /* <DEDUP_REMOVED lines=22> */
.L_x_707:
        /* <DEDUP_REMOVED lines=53> */
.L_x_712:
[----:B------:R-:W-:Y:S05]  /*71ad0*/  BSYNC.RECONVERGENT B3 ;  /* 0x0000000000037941 */ /* 0x000fea0003800200 */
.L_x_711:
        /* <DEDUP_REMOVED lines=22> */
.L_x_710:
        /* <DEDUP_REMOVED lines=53> */
.L_x_715:
[----:B------:R-:W-:Y:S05]  /*71f90*/  BSYNC.RECONVERGENT B3 ;  /* 0x0000000000037941 */ /* 0x000fea0003800200 */
.L_x_714:
        /* <DEDUP_REMOVED lines=22> */
.L_x_713:
        /* <DEDUP_REMOVED lines=53> */
.L_x_718:
[----:B------:R-:W-:Y:S05]  /*72450*/  BSYNC.RECONVERGENT B3 ;  /* 0x0000000000037941 */ /* 0x000fea0003800200 */
.L_x_717:
        /* <DEDUP_REMOVED lines=22> */
.L_x_716:
        /* <DEDUP_REMOVED lines=53> */
.L_x_721:
[----:B------:R-:W-:Y:S05]  /*72910*/  BSYNC.RECONVERGENT B3 ;  /* 0x0000000000037941 */ /* 0x000fea0003800200 */
.L_x_720:
        /* <DEDUP_REMOVED lines=22> */
.L_x_719:
        /* <DEDUP_REMOVED lines=53> */
.L_x_724:
[----:B------:R-:W-:Y:S05]  /*72dd0*/  BSYNC.RECONVERGENT B3 ;  /* 0x0000000000037941 */ /* 0x000fea0003800200 */
.L_x_723:
        /* <DEDUP_REMOVED lines=22> */
.L_x_722:
        /* <DEDUP_REMOVED lines=53> */
.L_x_727:
[----:B------:R-:W-:Y:S05]  /*73290*/  BSYNC.RECONVERGENT B3 ;  /* 0x0000000000037941 */ /* 0x000fea0003800200 */
.L_x_726:
        /* <DEDUP_REMOVED lines=22> */
.L_x_725:
        /* <DEDUP_REMOVED lines=53> */
.L_x_730:
[----:B------:R-:W-:Y:S05]  /*73750*/  BSYNC.RECONVERGENT B3 ;  /* 0x0000000000037941 */ /* 0x000fea0003800200 */
.L_x_729:
        /* <DEDUP_REMOVED lines=22> */
.L_x_728:
        /* <DEDUP_REMOVED lines=53> */
.L_x_733:
[----:B------:R-:W-:Y:S05]  /*73c10*/  BSYNC.RECONVERGENT B3 ;  /* 0x0000000000037941 */ /* 0x000fea0003800200 */
.L_x_732:
        /* <DEDUP_REMOVED lines=22> */
.L_x_731:
        /* <DEDUP_REMOVED lines=53> */
.L_x_736:
[----:B------:R-:W-:Y:S05]  /*740d0*/  BSYNC.RECONVERGENT B3 ;  /* 0x0000000000037941 */ /* 0x000fea0003800200 */
.L_x_735:
        /* <DEDUP_REMOVED lines=22> */
.L_x_734:
        /* <DEDUP_REMOVED lines=53> */
.L_x_739:
[----:B------:R-:W-:Y:S05]  /*74590*/  BSYNC.RECONVERGENT B3 ;  /* 0x0000000000037941 */ /* 0x000fea0003800200 */
.L_x_738:
        /* <DEDUP_REMOVED lines=22> */
.L_x_737:
        /* <DEDUP_REMOVED lines=53> */
.L_x_742:
[----:B------:R-:W-:Y:S05]  /*74a50*/  BSYNC.RECONVERGENT B3 ;  /* 0x0000000000037941 */ /* 0x000fea0003800200 */
.L_x_741:
        /* <DEDUP_REMOVED lines=22> */
.L_x_740:
        /* <DEDUP_REMOVED lines=53> */
.L_x_745:
[----:B------:R-:W-:Y:S05]  /*74f10*/  BSYNC.RECONVERGENT B3 ;  /* 0x0000000000037941 */ /* 0x000fea0003800200 */
.L_x_744:
        /* <DEDUP_REMOVED lines=22> */
.L_x_743:
        /* <DEDUP_REMOVED lines=53> */
.L_x_748:
[----:B------:R-:W-:Y:S05]  /*753d0*/  BSYNC.RECONVERGENT B3 ;  /* 0x0000000000037941 */ /* 0x000fea0003800200 */
.L_x_747:
        /* <DEDUP_REMOVED lines=22> */
.L_x_746:
        /* <DEDUP_REMOVED lines=53> */
.L_x_751:
[----:B------:R-:W-:Y:S05]  /*75890*/  BSYNC.RECONVERGENT B3 ;  /* 0x0000000000037941 */ /* 0x000fea0003800200 */
.L_x_750:
        /* <DEDUP_REMOVED lines=22> */
.L_x_749:
        /* <DEDUP_REMOVED lines=53> */
.L_x_754:
[----:B------:R-:W-:Y:S05]  /*75d50*/  BSYNC.RECONVERGENT B3 ;  /* 0x0000000000037941 */ /* 0x000fea0003800200 */
.L_x_753:
        /* <DEDUP_REMOVED lines=22> */
.L_x_752:
        /* <DEDUP_REMOVED lines=53> */
.L_x_757:
[----:B------:R-:W-:Y:S05]  /*76210*/  BSYNC.RECONVERGENT B3 ;  /* 0x0000000000037941 */ /* 0x000fea0003800200 */
.L_x_756:
        /* <DEDUP_REMOVED lines=22> */
.L_x_755:
        /* <DEDUP_REMOVED lines=53> */
.L_x_760:
[----:B------:R-:W-:Y:S05]  /*766d0*/  BSYNC.RECONVERGENT B3 ;  /* 0x0000000000037941 */ /* 0x000fea0003800200 */
.L_x_759:
        /* <DEDUP_REMOVED lines=22> */
.L_x_758:
        /* <DEDUP_REMOVED lines=53> */
.L_x_763:
[----:B------:R-:W-:Y:S05]  /*76b90*/  BSYNC.RECONVERGENT B3 ;  /* 0x0000000000037941 */ /* 0x000fea0003800200 */
.L_x_762:
        /* <DEDUP_REMOVED lines=22> */
.L_x_761:
        /* <DEDUP_REMOVED lines=53> */
.L_x_766:
[----:B------:R-:W-:Y:S05]  /*77050*/  BSYNC.RECONVERGENT B3 ;  /* 0x0000000000037941 */ /* 0x000fea0003800200 */
.L_x_765:
        /* <DEDUP_REMOVED lines=22> */
.L_x_764:
        /* <DEDUP_REMOVED lines=53> */
.L_x_769:
[----:B------:R-:W-:Y:S05]  /*77510*/  BSYNC.RECONVERGENT B3 ;  /* 0x0000000000037941 */ /* 0x000fea0003800200 */
.L_x_768:
        /* <DEDUP_REMOVED lines=22> */
.L_x_767:
        /* <DEDUP_REMOVED lines=53> */
.L_x_772:
[----:B------:R-:W-:Y:S05]  /*779d0*/  BSYNC.RECONVERGENT B3 ;  /* 0x0000000000037941 */ /* 0x000fea0003800200 */
.L_x_771:
        /* <DEDUP_REMOVED lines=22> */
.L_x_770:
        /* <DEDUP_REMOVED lines=53> */
.L_x_775:
[----:B------:R-:W-:Y:S05]  /*77e90*/  BSYNC.RECONVERGENT B3 ;  /* 0x0000000000037941 */ /* 0x000fea0003800200 */
.L_x_774:
        /* <DEDUP_REMOVED lines=24> */
.L_x_773:
[----:B------:R-:W-:Y:S06]  /*78020*/  BAR.SYNC.DEFER_BLOCKING 0x0 ;  /* 0x0000000000007b1d */ /* 0x000fec0000010000 */
.L_x_391:
[----:B------:R-:W-:-:S05]  /*78030*/  VIADD R0, R0, 0x2 ;  /* 0x0000000200007836 */ /* 0x000fca0000000000 */
[----:B------:R-:W-:-:S13]  /*78040*/  ISETP.NE.AND P0, PT, R0, 0x80, PT ;  /* 0x000000800000780c */ /* 0x000fda0003f05270 */
[----:B------:R-:W-:Y:S05]  /*78050*/  @P0 BRA `(.L_x_776) ;  /* 0xfffff9f000480947 */ /* 0x000fea000383ffff */
.L_x_4:
[----:B------:R-:W-:Y:S05]  /*78060*/  BSYNC B0 ;  /* 0x0000000000007941 */ /* 0x000fea0003800000 */
.L_x_3:
[----:B------:R-:W2:Y:S01]  /*78070*/  LDL.LU R2, [R1+0x540] ;  /* 0x0005400001027983 */ /* 0x000ea20000300800 */
[----:B------:R-:W0:Y:S02]  /*78080*/  LDCU UR70, c[0x0][0x454] ;  /* 0x00008a80ff4677ac */ /* 0x000e240008000800 */
[----:B0-----:R-:W-:-:S04]  /*78090*/  UIADD3 UR70, UPT, UPT, UR70, 0x7f, URZ ;  /* 0x0000007f46467890 */ /* 0x001fc8000fffe0ff */
[----:B------:R-:W-:Y:S01]  /*780a0*/  USHF.R.U32.HI UR70, URZ, 0x7, UR70 ;  /* 0x00000007ff467899 */ /* 0x000fe20008011646 */
[----:B--2---:R-:W-:-:S05]  /*780b0*/  IADD3 R2, PT, PT, R2, 0x1, RZ ;  /* 0x0000000102027810 */ /* 0x004fca0007ffe0ff */
[----:B------:R-:W-:Y:S01]  /*780c0*/  ISETP.NE.AND P0, PT, R2, UR70, PT ;  /* 0x0000004602007c0c */ /* 0x000fe2000bf05270 */
[----:B------:R0:W-:-:S12]  /*780d0*/  STL [R1+0x540], R2 ;  /* 0x0005400201007387 */ /* 0x0001d80000100800 */
[----:B0-----:R-:W-:Y:S05]  /*780e0*/  @P0 BRA `(.L_x_777) ;  /* 0xfffff9e400980947 */ /* 0x001fea000383ffff */
[----:B------:R-:W-:Y:S05]  /*780f0*/  EXIT ;  /* 0x000000000000794d */ /* 0x000fea0003800000 */
.L_x_2:
[----:B------:R-:W-:Y:S01]  /*78100*/  MOV R249, 0x10 ;  /* 0x0000001000f97802 */ /* 0x000fe20000000f00 */
[----:B------:R-:W-:Y:S01]  /*78110*/  IMAD.MOV.U32 R247, RZ, RZ, -0x1 ;  /* 0xfffffffffff77424 */ /* 0x000fe200078e00ff */
[----:B------:R-:W-:-:S07]  /*78120*/  MOV R248, 0x1f ;  /* 0x0000001f00f87802 */ /* 0x000fce0000000f00 */
[----:B0-----:R-:W-:Y:S05]  /*78130*/  WARPSYNC.COLLECTIVE R247, `(.L_x_778) ;  /* 0x00000000f7087348 */ /* 0x001fea0003c00000 */
[----:B------:R1:W2:Y:S02]  /*78140*/  SHFL.DOWN P1, R251, R250, R249, R248 ;  /* 0x080000f9fafb7389 */ /* 0x0002a400000200f8 */
[----:B012---:R-:W-:Y:S05]  /*78150*/  ENDCOLLECTIVE ;  /* 0x000000000000791b */ /* 0x007fea0003800000 */
.L_x_778:
[----:B------:R-:W-:Y:S02]  /*78160*/  MOV R249, 0x8 ;  /* 0x0000000800f97802 */ /* 0x000fe40000000f00 */
[----:B------:R-:W-:-:S04]  /*78170*/  FMNMX R0, R250, R251, PT ;  /* 0x000000fbfa007209 */ /* 0x000fc80003800000 */
[----:B------:R-:W-:-:S07]  /*78180*/  MOV R250, R0 ;  /* 0x0000000000fa7202 */ /* 0x000fce0000000f00 */
[----:B------:R-:W-:Y:S05]  /*78190*/  WARPSYNC.COLLECTIVE R247, `(.L_x_779) ;  /* 0x00000000f7087348 */ /* 0x000fea0003c00000 */
[----:B------:R0:W1:Y:S02]  /*781a0*/  SHFL.DOWN P1, R251, R250, R249, R248 ;  /* 0x080000f9fafb7389 */ /* 0x00006400000200f8 */
[----:B01----:R-:W-:Y:S05]  /*781b0*/  ENDCOLLECTIVE ;  /* 0x000000000000791b */ /* 0x003fea0003800000 */
.L_x_779:
[----:B------:R-:W-:Y:S01]  /*781c0*/  IMAD.MOV.U32 R249, RZ, RZ, 0x4 ;  /* 0x00000004fff97424 */ /* 0x000fe200078e00ff */
[----:B------:R-:W-:-:S04]  /*781d0*/  FMNMX R2, R0, R251, PT ;  /* 0x000000fb00027209 */ /* 0x000fc80003800000 */
[----:B------:R-:W-:-:S07]  /*781e0*/  MOV R250, R2 ;  /* 0x0000000200fa7202 */ /* 0x000fce0000000f00 */
[----:B------:R-:W-:Y:S05]  /*781f0*/  WARPSYNC.COLLECTIVE R247, `(.L_x_780) ;  /* 0x00000000f7087348 */ /* 0x000fea0003c00000 */
[----:B------:R0:W1:Y:S02]  /*78200*/  SHFL.DOWN P1, R251, R250, R249, R248 ;  /* 0x080000f9fafb7389 */ /* 0x00006400000200f8 */
[----:B01----:R-:W-:Y:S05]  /*78210*/  ENDCOLLECTIVE ;  /* 0x000000000000791b */ /* 0x003fea0003800000 */
.L_x_780:
[----:B------:R-:W-:Y:S02]  /*78220*/  MOV R249, 0x2 ;  /* 0x0000000200f97802 */ /* 0x000fe40000000f00 */
[----:B------:R-:W-:-:S04]  /*78230*/  FMNMX R3, R2, R251, PT ;  /* 0x000000fb02037209 */ /* 0x000fc80003800000 */
[----:B------:R-:W-:-:S07]  /*78240*/  MOV R250, R3 ;  /* 0x0000000300fa7202 */ /* 0x000fce0000000f00 */
[----:B------:R-:W-:Y:S05]  /*78250*/  WARPSYNC.COLLECTIVE R247, `(.L_x_781) ;  /* 0x00000000f7087348 */ /* 0x000fea0003c00000 */
[----:B------:R0:W1:Y:S02]  /*78260*/  SHFL.DOWN P1, R251, R250, R249, R248 ;  /* 0x080000f9fafb7389 */ /* 0x00006400000200f8 */
[----:B01----:R-:W-:Y:S05]  /*78270*/  ENDCOLLECTIVE ;  /* 0x000000000000791b */ /* 0x003fea0003800000 */
.L_x_781:
[----:B------:R-:W-:Y:S01]  /*78280*/  IMAD.MOV.U32 R249, RZ, RZ, 0x1 ;  /* 0x00000001fff97424 */ /* 0x000fe200078e00ff */
[----:B------:R-:W-:-:S04]  /*78290*/  FMNMX R4, R3, R251, PT ;  /* 0x000000fb03047209 */ /* 0x000fc80003800000 */
[----:B------:R-:W-:-:S07]  /*782a0*/  MOV R250, R4 ;  /* 0x0000000400fa7202 */ /* 0x000fce0000000f00 */
[----:B------:R-:W-:Y:S05]  /*782b0*/  WARPSYNC.COLLECTIVE R247, `(.L_x_782) ;  /* 0x00000000f7087348 */ /* 0x000fea0003c00000 */
[----:B------:R0:W1:Y:S02]  /*782c0*/  SHFL.DOWN P1, R251, R250, R249, R248 ;  /* 0x080000f9fafb7389 */ /* 0x00006400000200f8 */
[----:B01----:R-:W-:Y:S05]  /*782d0*/  ENDCOLLECTIVE ;  /* 0x000000000000791b */ /* 0x003fea0003800000 */
.L_x_782:
[----:B------:R-:W-:Y:S05]  /*782e0*/  BRA `(.L_x_783) ;  /* 0xfffff9e400b87947 */ /* 0x000fea000383ffff */
.L_x_7:
[----:B------:R-:W-:Y:S01]  /*782f0*/  HFMA2 R249, -RZ, RZ, 0, 9.5367431640625e-07 ;  /* 0x00000010fff97431 */ /* 0x000fe200000001ff */
[----:B------:R-:W-:Y:S02]  /*78300*/  MOV R248, 0x1f ;  /* 0x0000001f00f87802 */ /* 0x000fe40000000f00 */
[----:B------:R-:W-:-:S07]  /*78310*/  MOV R247, 0xffffffff ;  /* 0xffffffff00f77802 */ /* 0x000fce0000000f00 */
[----:B------:R-:W-:Y:S05]  /*78320*/  WARPSYNC.COLLECTIVE R247, `(.L_x_784) ;  /* 0x00000000f7087348 */ /* 0x000fea0003c00000 */
[----:B------:R0:W1:Y:S02]  /*78330*/  SHFL.DOWN P1, R251, R250, R249, R248 ;  /* 0x080000f9fafb7389 */ /* 0x00006400000200f8 */
[----:B01----:R-:W-:Y:S05]  /*78340*/  ENDCOLLECTIVE ;  /* 0x000000000000791b */ /* 0x003fea0003800000 */
.L_x_784:
[----:B------:R-:W-:Y:S02]  /*78350*/  IMAD.MOV.U32 R249, RZ, RZ, 0x8 ;  /* 0x00000008fff97424 */ /* 0x000fe400078e00ff */
[----:B------:R-:W-:-:S07]  /*78360*/  FADD R250, R250, R251 ;  /* 0x000000fbfafa7221 */ /* 0x000fce0000000000 */
[----:B------:R-:W-:Y:S05]  /*78370*/  WARPSYNC.COLLECTIVE R247, `(.L_x_785) ;  /* 0x00000000f7087348 */ /* 0x000fea0003c00000 */
[----:B------:R0:W1:Y:S02]  /*78380*/  SHFL.DOWN P1, R251, R250, R249, R248 ;  /* 0x080000f9fafb7389 */ /* 0x00006400000200f8 */
[----:B01----:R-:W-:Y:S05]  /*78390*/  ENDCOLLECTIVE ;  /* 0x000000000000791b */ /* 0x003fea0003800000 */
.L_x_785:
[----:B------:R-:W-:Y:S02]  /*783a0*/  HFMA2 R249, -RZ, RZ, 0, 2.384185791015625e-07 ;  /* 0x00000004fff97431 */ /* 0x000fe400000001ff */
[----:B------:R-:W-:-:S07]  /*783b0*/  FADD R250, R250, R251 ;  /* 0x000000fbfafa7221 */ /* 0x000fce0000000000 */
[----:B------:R-:W-:Y:S05]  /*783c0*/  WARPSYNC.COLLECTIVE R247, `(.L_x_786) ;  /* 0x00000000f7087348 */ /* 0x000fea0003c00000 */
[----:B------:R0:W1:Y:S02]  /*783d0*/  SHFL.DOWN P1, R251, R250, R249, R248 ;  /* 0x080000f9fafb7389 */ /* 0x00006400000200f8 */
[----:B01----:R-:W-:Y:S05]  /*783e0*/  ENDCOLLECTIVE ;  /* 0x000000000000791b */ /* 0x003fea0003800000 */
.L_x_786:
[----:B------:R-:W-:Y:S01]  /*783f0*/  MOV R249, 0x2 ;  /* 0x0000000200f97802 */ /* 0x000fe20000000f00 */
[----:B------:R-:W-:-:S07]  /*78400*/  FADD R250, R250, R251 ;  /* 0x000000fbfafa7221 */ /* 0x000fce0000000000 */
[----:B------:R-:W-:Y:S05]  /*78410*/  WARPSYNC.COLLECTIVE R247, `(.L_x_787) ;  /* 0x00000000f7087348 */ /* 0x000fea0003c00000 */
[----:B------:R0:W1:Y:S02]  /*78420*/  SHFL.DOWN P1, R251, R250, R249, R248 ;  /* 0x080000f9fafb7389 */ /* 0x00006400000200f8 */
[----:B01----:R-:W-:Y:S05]  /*78430*/  ENDCOLLECTIVE ;  /* 0x000000000000791b */ /* 0x003fea0003800000 */
.L_x_787:
[----:B------:R-:W-:Y:S02]  /*78440*/  HFMA2 R249, -RZ, RZ, 0, 5.9604644775390625e-08 ;  /* 0x00000001fff97431 */ /* 0x000fe400000001ff */
[----:B------:R-:W-:-:S07]  /*78450*/  FADD R250, R250, R251 ;  /* 0x000000fbfafa7221 */ /* 0x000fce0000000000 */
[----:B------:R-:W-:Y:S05]  /*78460*/  WARPSYNC.COLLECTIVE R247, `(.L_x_788) ;  /* 0x00000000f7087348 */ /* 0x000fea0003c00000 */
[----:B------:R0:W1:Y:S02]  /*78470*/  SHFL.DOWN P1, R251, R250, R249, R248 ;  /* 0x080000f9fafb7389 */ /* 0x00006400000200f8 */
[----:B01----:R-:W-:Y:S05]  /*78480*/  ENDCOLLECTIVE ;  /* 0x000000000000791b */ /* 0x003fea0003800000 */
.L_x_788:
[----:B------:R-:W0:Y:S01]  /*78490*/  @!P0 LDS R248, [R246+0x8000] ;  /* 0x00800000f6f88984 */ /* 0x000e220000000800 */
[----:B------:R-:W-:-:S04]  /*784a0*/  IMAD.MOV.U32 R249, RZ, RZ, R251 ;  /* 0x000000fffff97224 */ /* 0x000fc800078e00fb */
[----:B------:R-:W-:Y:S01]  /*784b0*/  FADD R251, R250, R249 ;  /* 0x000000f9fafb7221 */ /* 0x000fe20000000000 */
[----:B------:R-:W-:-:S06]  /*784c0*/  @!P0 LEA R249, R0, UR5, 0x2 ;  /* 0x0000000500f98c11 */ /* 0x000fcc000f8e10ff */
[----:B------:R-:W0:Y:S01]  /*784d0*/  @!P0 LDL R249, [R249] ;  /* 0x00000000f9f98983 */ /* 0x000e220000100800 */
[----:B------:R-:W-:Y:S02]  /*784e0*/  MOV R250, R244 ;  /* 0x000000f400fa7202 */ /* 0x000fe40000000f00 */
[----:B0-----:R-:W-:Y:S01]  /*784f0*/  @!P0 ISETP.GE.AND P1, PT, R249, R248, PT ;  /* 0x000000f8f900820c */ /* 0x001fe20003f26270 */
[----:B------:R-:W-:Y:S01]  /*78500*/  HFMA2 R249, -RZ, RZ, 0, 9.5367431640625e-07 ;  /* 0x00000010fff97431 */ /* 0x000fe200000001ff */
[----:B------:R-:W0:Y:S02]  /*78510*/  @!P0 LDC R248, c[0x0][0x3a8] ;  /* 0x0000ea00fff88b82 */ /* 0x000e240000000800 */
[----:B0-----:R-:W-:-:S05]  /*78520*/  @!P0 FMUL R247, R251, R248 ;  /* 0x000000f8fbf78220 */ /* 0x001fca0000400000 */
[----:B------:R-:W-:Y:S02]  /*78530*/  @!P0 FSEL R248, R247, -1.00000000000000000000e+09, !P1 ;  /* 0xce6e6b28f7f88808 */ /* 0x000fe40004800000 */
[----:B------:R-:W-:-:S05]  /*78540*/  @!P0 LEA R247, R0, R246, 0x9 ;  /* 0x000000f600f78211 */ /* 0x000fca00078e48ff */
[----:B------:R0:W-:Y:S02]  /*78550*/  @!P0 STS [R247+0x4000], R248 ;  /* 0x004000f8f7008388 */ /* 0x0001e40000000800 */
[----:B0-----:R-:W-:Y:S01]  /*78560*/  IMAD.MOV.U32 R248, RZ, RZ, 0x1f ;  /* 0x0000001ffff87424 */ /* 0x001fe200078e00ff */
[----:B------:R-:W-:-:S07]  /*78570*/  MOV R247, 0xffffffff ;  /* 0xffffffff00f77802 */ /* 0x000fce0000000f00 */
[----:B------:R-:W-:Y:S05]  /*78580*/  WARPSYNC.COLLECTIVE R247, `(.L_x_789) ;  /* 0x00000000f7087348 */ /* 0x000fea0003c00000 */
[----:B------:R0:W1:Y:S02]  /*78590*/  SHFL.DOWN P1, R251, R250, R249, R248 ;  /* 0x080000f9fafb7389 */ /* 0x00006400000200f8 */
[----:B01----:R-:W-:Y:S05]  /*785a0*/  ENDCOLLECTIVE ;  /* 0x000000000000791b */ /* 0x003fea0003800000 */
.L_x_789:
[----:B------:R-:W-:Y:S01]  /*785b0*/  IMAD.MOV.U32 R249, RZ, RZ, 0x8 ;  /* 0x00000008fff97424 */ /* 0x000fe200078e00ff */
[----:B------:R-:W-:-:S05]  /*785c0*/  MOV R247, R251 ;  /* 0x000000fb00f77202 */ /* 0x000fca0000000f00 */
[----:B------:R-:W-:Y:S01]  /*785d0*/  FADD R244, R244, R247 ;  /* 0x000000f7f4f47221 */ /* 0x000fe20000000000 */
[----:B------:R-:W-:-:S04]  /*785e0*/  MOV R247, 0xffffffff ;  /* 0xffffffff00f77802 */ /* 0x000fc80000000f00 */
[----:B------:R-:W-:-:S07]  /*785f0*/  MOV R250, R244 ;  /* 0x000000f400fa7202 */ /* 0x000fce0000000f00 */
[----:B------:R-:W-:Y:S05]  /*78600*/  WARPSYNC.COLLECTIVE R247, `(.L_x_790) ;  /* 0x00000000f7087348 */ /* 0x000fea0003c00000 */
[----:B------:R0:W1:Y:S02]  /*78610*/  SHFL.DOWN P1, R251, R250, R249, R248 ;  /* 0x080000f9fafb7389 */ /* 0x00006400000200f8 */
[----:B01----:R-:W-:Y:S05]  /*78620*/  ENDCOLLECTIVE ;  /* 0x000000000000791b */ /* 0x003fea0003800000 */
.L_x_790:
        /* <DEDUP_REMOVED lines=8> */
.L_x_791:
[----:B------:R-:W-:Y:S02]  /*786b0*/  HFMA2 R249, -RZ, RZ, 0, 1.1920928955078125e-07 ;  /* 0x00000002fff97431 */ /* 0x000fe400000001ff */
[----:B------:R-:W-:-:S05]  /*786c0*/  FADD R244, R244, R251 ;  /* 0x000000fbf4f47221 */ /* 0x000fca0000000000 */
[----:B------:R-:W-:-:S07]  /*786d0*/  MOV R250, R244 ;  /* 0x000000f400fa7202 */ /* 0x000fce0000000f00 */
[----:B------:R-:W-:Y:S05]  /*786e0*/  WARPSYNC.COLLECTIVE R247, `(.L_x_792) ;  /* 0x00000000f7087348 */ /* 0x000fea0003c00000 */
[----:B------:R0:W1:Y:S02]  /*786f0*/  SHFL.DOWN P1, R251, R250, R249, R248 ;  /* 0x080000f9fafb7389 */ /* 0x00006400000200f8 */
[----:B01----:R-:W-:Y:S05]  /*78700*/  ENDCOLLECTIVE ;  /* 0x000000000000791b */ /* 0x003fea0003800000 */
.L_x_792:
[----:B------:R-:W-:-:S04]  /*78710*/  IMAD.MOV.U32 R249, RZ, RZ, R251 ;  /* 0x000000fffff97224 */ /* 0x000fc800078e00fb */
[----:B------:R-:W-:Y:S01]  /*78720*/  FADD R244, R244, R249 ;  /* 0x000000f9f4f47221 */ /* 0x000fe20000000000 */
[----:B------:R-:W-:-:S04]  /*78730*/  HFMA2 R249, -RZ, RZ, 0, 5.9604644775390625e-08 ;  /* 0x00000001fff97431 */ /* 0x000fc800000001ff */
[----:B------:R-:W-:-:S07]  /*78740*/  MOV R250, R244 ;  /* 0x000000f400fa7202 */ /* 0x000fce0000000f00 */
[----:B------:R-:W-:Y:S05]  /*78750*/  WARPSYNC.COLLECTIVE R247, `(.L_x_793) ;  /* 0x00000000f7087348 */ /* 0x000fea0003c00000 */
[----:B------:R0:W1:Y:S02]  /*78760*/  SHFL.DOWN P1, R251, R250, R249, R248 ;  /* 0x080000f9fafb7389 */ /* 0x00006400000200f8 */
[----:B01----:R-:W-:Y:S05]  /*78770*/  ENDCOLLECTIVE ;  /* 0x000000000000791b */ /* 0x003fea0003800000 */
.L_x_793:
[----:B------:R-:W0:Y:S01]  /*78780*/  @!P0 LDS R250, [R246+0x8004] ;  /* 0x00800400f6fa8984 */ /* 0x000e220000000800 */
[----:B------:R-:W-:-:S05]  /*78790*/  @!P0 LEA R247, R0, UR5, 0x2 ;  /* 0x0000000500f78c11 */ /* 0x000fca000f8e10ff */
[----:B------:R1:W0:Y:S01]  /*787a0*/  @!P0 LDL R248, [R247] ;  /* 0x00000000f7f88983 */ /* 0x0002220000100800 */
[----:B------:R-:W-:Y:S01]  /*787b0*/  MOV R249, R251 ;  /* 0x000000fb00f97202 */ /* 0x000fe20000000f00 */
[----:B-1----:R-:W1:Y:S04]  /*787c0*/  @!P0 LDC R247, c[0x0][0x3a8] ;  /* 0x0000ea00fff78b82 */ /* 0x002e680000000800 */
[----:B------:R-:W-:Y:S01]  /*787d0*/  FADD R244, R244, R249 ;  /* 0x000000f9f4f47221 */ /* 0x000fe20000000000 */
[----:B------:R-:W-:-:S03]  /*787e0*/  HFMA2 R249, -RZ, RZ, 0, 9.5367431640625e-07 ;  /* 0x00000010fff97431 */ /* 0x000fc600000001ff */
[----:B-1----:R-:W-:Y:S01]  /*787f0*/  @!P0 FMUL R247, R244, R247 ;  /* 0x000000f7f4f78220 */ /* 0x002fe20000400000 */
[----:B------:R-:W-:Y:S01]  /*78800*/  @!P0 IMAD R244, R0, 0x200, R246 ;  /* 0x0000020000f48824 */ /* 0x000fe200078e02f6 */
[----:B0-----:R-:W-:-:S04]  /*78810*/  @!P0 ISETP.GE.AND P1, PT, R248, R250, PT ;  /* 0x000000faf800820c */ /* 0x001fc80003f26270 */
[----:B------:R-:W-:Y:S02]  /*78820*/  @!P0 FSEL R247, R247, -1.00000000000000000000e+09, !P1 ;  /* 0xce6e6b28f7f78808 */ /* 0x000fe40004800000 */
[----:B------:R-:W-:Y:S02]  /*78830*/  MOV R250, R243 ;  /* 0x000000f300fa7202 */ /* 0x000fe40000000f00 */
[----:B------:R-:W-:Y:S01]  /*78840*/  MOV R248, 0x1f ;  /* 0x0000001f00f87802 */ /* 0x000fe20000000f00 */
[----:B------:R0:W-:Y:S02]  /*78850*/  @!P0 STS [R244+0x4004], R247 ;  /* 0x004004f7f4008388 */ /* 0x0001e40000000800 */
[----:B0-----:R-:W-:-:S07]  /*78860*/  IMAD.MOV.U32 R247, RZ, RZ, -0x1 ;  /* 0xfffffffffff77424 */ /* 0x001fce00078e00ff */
[----:B------:R-:W-:Y:S05]  /*78870*/  WARPSYNC.COLLECTIVE R247, `(.L_x_794) ;  /* 0x00000000f7087348 */ /* 0x000fea0003c00000 */
[----:B------:R0:W1:Y:S02]  /*78880*/  SHFL.DOWN P1, R251, R250, R249, R248 ;  /* 0x080000f9fafb7389 */ /* 0x00006400000200f8 */
[----:B01----:R-:W-:Y:S05]  /*78890*/  ENDCOLLECTIVE ;  /* 0x000000000000791b */ /* 0x003fea0003800000 */
.L_x_794:
[----:B------:R-:W-:Y:S01]  /*788a0*/  HFMA2 R249, -RZ, RZ, 0, 4.76837158203125e-07 ;  /* 0x00000008fff97431 */ /* 0x000fe200000001ff */
[----:B------:R-:W-:-:S05]  /*788b0*/  MOV R247, R251 ;  /* 0x000000fb00f77202 */ /* 0x000fca0000000f00 */
[----:B------:R-:W-:Y:S01]  /*788c0*/  FADD R243, R243, R247 ;  /* 0x000000f7f3f37221 */ /* 0x000fe20000000000 */
[----:B------:R-:W-:-:S04]  /*788d0*/  IMAD.MOV.U32 R247, RZ, RZ, -0x1 ;  /* 0xfffffffffff77424 */ /* 0x000fc800078e00ff */
[----:B------:R-:W-:-:S07]  /*788e0*/  MOV R250, R243 ;  /* 0x000000f300fa7202 */ /* 0x000fce0000000f00 */
[----:B------:R-:W-:Y:S05]  /*788f0*/  WARPSYNC.COLLECTIVE R247, `(.L_x_795) ;  /* 0x00000000f7087348 */ /* 0x000fea0003c00000 */
[----:B------:R0:W1:Y:S02]  /*78900*/  SHFL.DOWN P1, R251, R250, R249, R248 ;  /* 0x080000f9fafb7389 */ /* 0x00006400000200f8 */
[----:B01----:R-:W-:Y:S05]  /*78910*/  ENDCOLLECTIVE ;  /* 0x000000000000791b */ /* 0x003fea0003800000 */
.L_x_795:
[----:B------:R-:W-:Y:S02]  /*78920*/  HFMA2 R249, -RZ, RZ, 0, 2.384185791015625e-07 ;  /* 0x00000004fff97431 */ /* 0x000fe400000001ff */
[----:B------:R-:W-:-:S05]  /*78930*/  FADD R243, R243, R251 ;  /* 0x000000fbf3f37221 */ /* 0x000fca0000000000 */
[----:B------:R-:W-:-:S07]  /*78940*/  MOV R250, R243 ;  /* 0x000000f300fa7202 */ /* 0x000fce0000000f00 */
[----:B------:R-:W-:Y:S05]  /*78950*/  WARPSYNC.COLLECTIVE R247, `(.L_x_796) ;  /* 0x00000000f7087348 */ /* 0x000fea0003c00000 */
[----:B------:R0:W1:Y:S02]  /*78960*/  SHFL.DOWN P1, R251, R250, R249, R248 ;  /* 0x080000f9fafb7389 */ /* 0x00006400000200f8 */
[----:B01----:R-:W-:Y:S05]  /*78970*/  ENDCOLLECTIVE ;  /* 0x000000000000791b */ /* 0x003fea0003800000 */
.L_x_796:
[----:B------:R-:W-:Y:S02]  /*78980*/  IMAD.MOV.U32 R249, RZ, RZ, 0x2 ;  /* 0x00000002fff97424 */ /* 0x000fe400078e00ff */
[----:B------:R-:W-:-:S05]  /*78990*/  FADD R243, R243, R251 ;  /* 0x000000fbf3f37221 */ /* 0x000fca0000000000 */
[----:B------:R-:W-:-:S07]  /*789a0*/  MOV R250, R243 ;  /* 0x000000f300fa7202 */ /* 0x000fce0000000f00 */
[----:B------:R-:W-:Y:S05]  /*789b0*/  WARPSYNC.COLLECTIVE R247, `(.L_x_797) ;  /* 0x00000000f7087348 */ /* 0x000fea0003c00000 */
[----:B------:R0:W1:Y:S02]  /*789c0*/  SHFL.DOWN P1, R251, R250, R249, R248 ;  /* 0x080000f9fafb7389 */ /* 0x00006400000200f8 */
[----:B01----:R-:W-:Y:S05]  /*789d0*/  ENDCOLLECTIVE ;  /* 0x000000000000791b */ /* 0x003fea0003800000 */
.L_x_797:
[----:B------:R-:W-:Y:S01]  /*789e0*/  HFMA2 R249, -RZ, RZ, 0, 5.9604644775390625e-08 ;  /* 0x00000001fff97431 */ /* 0x000fe200000001ff */
[----:B------:R-:W-:-:S05]  /*789f0*/  MOV R248, R251 ;  /* 0x000000fb00f87202 */ /* 0x000fca0000000f00 */
[----:B------:R-:W-:Y:S01]  /*78a00*/  FADD R243, R243, R248 ;  /* 0x000000f8f3f37221 */ /* 0x000fe20000000000 */
[----:B------:R-:W-:-:S04]  /*78a10*/  IMAD.MOV.U32 R248, RZ, RZ, 0x1f ;  /* 0x0000001ffff87424 */ /* 0x000fc800078e00ff */
[----:B------:R-:W-:-:S07]  /*78a20*/  MOV R250, R243 ;  /* 0x000000f300fa7202 */ /* 0x000fce0000000f00 */
[----:B------:R-:W-:Y:S05]  /*78a30*/  WARPSYNC.COLLECTIVE R247, `(.L_x_798) ;  /* 0x00000000f7087348 */ /* 0x000fea0003c00000 */
[----:B------:R0:W1:Y:S02]  /*78a40*/  SHFL.DOWN P1, R251, R250, R249, R248 ;  /* 0x080000f9fafb7389 */ /* 0x00006400000200f8 */
[----:B01----:R-:W-:Y:S05]  /*78a50*/  ENDCOLLECTIVE ;  /* 0x000000000000791b */ /* 0x003fea0003800000 */
.L_x_798:
[----:B------:R-:W0:Y:S01]  /*78a60*/  @!P0 LDS R249, [R246+0x8008] ;  /* 0x00800800f6f98984 */ /* 0x000e220000000800 */
[----:B------:R-:W-:-:S05]  /*78a70*/  @!P0 LEA R247, R0, UR5, 0x2 ;  /* 0x0000000500f78c11 */ /* 0x000fca000f8e10ff */
[----:B------:R1:W0:Y:S02]  /*78a80*/  @!P0 LDL R244, [R247] ;  /* 0x00000000f7f48983 */ /* 0x0002240000100800 */
[----:B-1----:R-:W1:Y:S01]  /*78a90*/  @!P0 LDC R247, c[0x0][0x3a8] ;  /* 0x0000ea00fff78b82 */ /* 0x002e620000000800 */
[----:B------:R-:W-:Y:S01]  /*78aa0*/  FADD R243, R243, R251 ;  /* 0x000000fbf3f37221 */ /* 0x000fe20000000000 */
[----:B------:R-:W-:-:S03]  /*78ab0*/  MOV R250, R252 ;  /* 0x000000fc00fa7202 */ /* 0x000fc60000000f00 */
[----:B-1----:R-:W-:Y:S01]  /*78ac0*/  @!P0 FMUL R247, R243, R247 ;  /* 0x000000f7f3f78220 */ /* 0x002fe20000400000 */
[----:B------:R-:W-:Y:S02]  /*78ad0*/  @!P0 LEA R243, R0, R246, 0x9 ;  /* 0x000000f600f38211 */ /* 0x000fe400078e48ff */
[----:B0-----:R-:W-:-:S04]  /*78ae0*/  @!P0 ISETP.GE.AND P1, PT, R244, R249, PT ;  /* 0x000000f9f400820c */ /* 0x001fc80003f26270 */
[----:B------:R-:W-:Y:S01]  /*78af0*/  @!P0 FSEL R247, R247, -1.00000000000000000000e+09, !P1 ;  /* 0xce6e6b28f7f78808 */ /* 0x000fe20004800000 */
[----:B------:R-:W-:-:S04]  /*78b00*/  HFMA2 R249, -RZ, RZ, 0, 9.5367431640625e-07 ;  /* 0x00000010fff97431 */ /* 0x000fc800000001ff */
[----:B------:R0:W-:Y:S04]  /*78b10*/  @!P0 STS [R243+0x4008], R247 ;  /* 0x004008f7f3008388 */ /* 0x0001e80000000800 */
[----:B------:R1:W2:Y:S01]  /*78b20*/  @!P0 LDS R243, [R246+0x800c] ;  /* 0x00800c00f6f38984 */ /* 0x0002a20000000800 */
[----:B0-----:R-:W-:-:S07]  /*78b30*/  IMAD.MOV.U32 R247, RZ, RZ, -0x1 ;  /* 0xfffffffffff77424 */ /* 0x001fce00078e00ff */
[----:B-12---:R-:W-:Y:S05]  /*78b40*/  WARPSYNC.COLLECTIVE R247, `(.L_x_799) ;  /* 0x00000000f7087348 */ /* 0x006fea0003c00000 */
[----:B------:R0:W3:Y:S02]  /*78b50*/  SHFL.DOWN P1, R251, R250, R249, R248 ;  /* 0x080000f9fafb7389 */ /* 0x0000e400000200f8 */
[----:B0123--:R-:W-:Y:S05]  /*78b60*/  ENDCOLLECTIVE ;  /* 0x000000000000791b */ /* 0x00ffea0003800000 */
.L_x_799:
[----:B------:R-:W-:Y:S01]  /*78b70*/  HFMA2 R249, -RZ, RZ, 0, 4.76837158203125e-07 ;  /* 0x00000008fff97431 */ /* 0x000fe200000001ff */
[----:B------:R-:W-:-:S05]  /*78b80*/  MOV R248, R251 ;  /* 0x000000fb00f87202 */ /* 0x000fca0000000f00 */
[----:B------:R-:W-:Y:S01]  /*78b90*/  FADD R252, R252, R248 ;  /* 0x000000f8fcfc7221 */ /* 0x000fe20000000000 */
[----:B------:R-:W-:-:S04]  /*78ba0*/  IMAD.MOV.U32 R248, RZ, RZ, 0x1f ;  /* 0x0000001ffff87424 */ /* 0x000fc800078e00ff */
[----:B------:R-:W-:-:S07]  /*78bb0*/  MOV R250, R252 ;  /* 0x000000fc00fa7202 */ /* 0x000fce0000000f00 */
[----:B------:R-:W-:Y:S05]  /*78bc0*/  WARPSYNC.COLLECTIVE R247, `(.L_x_800) ;  /* 0x00000000f7087348 */ /* 0x000fea0003c00000 */
[----:B------:R0:W1:Y:S02]  /*78bd0*/  SHFL.DOWN P1, R251, R250, R249, R248 ;  /* 0x080000f9fafb7389 */ /* 0x00006400000200f8 */
[----:B01----:R-:W-:Y:S05]  /*78be0*/  ENDCOLLECTIVE ;  /* 0x000000000000791b */ /* 0x003fea0003800000 */
.L_x_800:
[----:B------:R-:W-:Y:S02]  /*78bf0*/  HFMA2 R249, -RZ, RZ, 0, 2.384185791015625e-07 ;  /* 0x00000004fff97431 */ /* 0x000fe400000001ff */
[----:B------:R-:W-:-:S05]  /*78c00*/  FADD R252, R252, R251 ;  /* 0x000000fbfcfc7221 */ /* 0x000fca0000000000 */
[----:B------:R-:W-:-:S07]  /*78c10*/  MOV R250, R252 ;  /* 0x000000fc00fa7202 */ /* 0x000fce0000000f00 */
[----:B------:R-:W-:Y:S05]  /*78c20*/  WARPSYNC.COLLECTIVE R247, `(.L_x_801) ;  /* 0x00000000f7087348 */ /* 0x000fea0003c00000 */
[----:B------:R0:W1:Y:S02]  /*78c30*/  SHFL.DOWN P1, R251, R250, R249, R248 ;  /* 0x080000f9fafb7389 */ /* 0x00006400000200f8 */
[----:B01----:R-:W-:Y:S05]  /*78c40*/  ENDCOLLECTIVE ;  /* 0x000000000000791b */ /* 0x003fea0003800000 */
.L_x_801:
[----:B------:R-:W-:Y:S01]  /*78c50*/  HFMA2 R249, -RZ, RZ, 0, 1.1920928955078125e-07 ;  /* 0x00000002fff97431 */ /* 0x000fe200000001ff */
[----:B------:R-:W-:-:S05]  /*78c60*/  MOV R248, R251 ;  /* 0x000000fb00f87202 */ /* 0x000fca0000000f00 */
[----:B------:R-:W-:Y:S01]  /*78c70*/  FADD R252, R252, R248 ;  /* 0x000000f8fcfc7221 */ /* 0x000fe20000000000 */
[----:B------:R-:W-:-:S03]  /*78c80*/  MOV R248, 0x1f ;  /* 0x0000001f00f87802 */ /* 0x000fc60000000f00 */
[----:B------:R-:W-:-:S07]  /*78c90*/  IMAD.MOV.U32 R250, RZ, RZ, R252 ;  /* 0x000000fffffa7224 */ /* 0x000fce00078e00fc */
[----:B------:R-:W-:Y:S05]  /*78ca0*/  WARPSYNC.COLLECTIVE R247, `(.L_x_802) ;  /* 0x00000000f7087348 */ /* 0x000fea0003c00000 */
[----:B------:R0:W1:Y:S02]  /*78cb0*/  SHFL.DOWN P1, R251, R250, R249, R248 ;  /* 0x080000f9fafb7389 */ /* 0x00006400000200f8 */
[----:B01----:R-:W-:Y:S05]  /*78cc0*/  ENDCOLLECTIVE ;  /* 0x000000000000791b */ /* 0x003fea0003800000 */
.L_x_802:
[----:B------:R-:W-:Y:S02]  /*78cd0*/  IMAD.MOV.U32 R249, RZ, RZ, 0x1 ;  /* 0x00000001fff97424 */ /* 0x000fe400078e00ff */
[----:B------:R-:W-:-:S05]  /*78ce0*/  FADD R252, R252, R251 ;  /* 0x000000fbfcfc7221 */ /* 0x000fca0000000000 */
[----:B------:R-:W-:-:S07]  /*78cf0*/  MOV R250, R252 ;  /* 0x000000fc00fa7202 */ /* 0x000fce0000000f00 */
[----:B------:R-:W-:Y:S05]  /*78d00*/  WARPSYNC.COLLECTIVE R247, `(.L_x_803) ;  /* 0x00000000f7087348 */ /* 0x000fea0003c00000 */
[----:B------:R0:W1:Y:S02]  /*78d10*/  SHFL.DOWN P1, R251, R250, R249, R248 ;  /* 0x080000f9fafb7389 */ /* 0x00006400000200f8 */
[----:B01----:R-:W-:Y:S05]  /*78d20*/  ENDCOLLECTIVE ;  /* 0x000000000000791b */ /* 0x003fea0003800000 */
.L_x_803:
[----:B------:R-:W-:-:S05]  /*78d30*/  @!P0 LEA R247, R0, UR5, 0x2 ;  /* 0x0000000500f78c11 */ /* 0x000fca000f8e10ff */
[----:B------:R0:W2:Y:S01]  /*78d40*/  @!P0 LDL R244, [R247] ;  /* 0x00000000f7f48983 */ /* 0x0000a20000100800 */
[----:B------:R-:W-:-:S03]  /*78d50*/  FADD R249, R252, R251 ;  /* 0x000000fbfcf97221 */ /* 0x000fc60000000000 */
[----:B------:R-:W3:Y:S01]  /*78d60*/  LDL.LU R252, [R1+0x400] ;  /* 0x0004000001fc7983 */ /* 0x000ee20000300800 */
[----:B0-----:R-:W0:Y:S01]  /*78d70*/  @!P0 LDC R247, c[0x0][0x3a8] ;  /* 0x0000ea00fff78b82 */ /* 0x001e220000000800 */
[----:B------:R-:W-:Y:S01]  /*78d80*/  @!P0 LEA R248, R0, R246, 0x9 ;  /* 0x000000f600f88211 */ /* 0x000fe200078e48ff */
[----:B0-----:R-:W-:Y:S01]  /*78d90*/  @!P0 FMUL R249, R249, R247 ;  /* 0x000000f7f9f98220 */ /* 0x001fe20000400000 */
[----:B------:R-:W-:Y:S02]  /*78da0*/  MOV R247, 0xffffffff ;  /* 0xffffffff00f77802 */ /* 0x000fe40000000f00 */
[----:B--2---:R-:W-:-:S04]  /*78db0*/  @!P0 ISETP.GE.AND P1, PT, R244, R243, PT ;  /* 0x000000f3f400820c */ /* 0x004fc80003f26270 */
[----:B------:R-:W-:-:S05]  /*78dc0*/  @!P0 FSEL R249, R249, -1.00000000000000000000e+09, !P1 ;  /* 0xce6e6b28f9f98808 */ /* 0x000fca0004800000 */
[----:B------:R0:W-:Y:S01]  /*78dd0*/  @!P0 STS [R248+0x400c], R249 ;  /* 0x00400cf9f8008388 */ /* 0x0001e20000000800 */
[----:B---3--:R-:W-:Y:S01]  /*78de0*/  MOV R250, R252 ;  /* 0x000000fc00fa7202 */ /* 0x008fe20000000f00 */
[----:B0-----:R-:W-:Y:S02]  /*78df0*/  HFMA2 R249, -RZ, RZ, 0, 9.5367431640625e-07 ;  /* 0x00000010fff97431 */ /* 0x001fe400000001ff */
[----:B------:R-:W-:-:S07]  /*78e00*/  IMAD.MOV.U32 R248, RZ, RZ, 0x1f ;  /* 0x0000001ffff87424 */ /* 0x000fce00078e00ff */
[----:B------:R-:W-:Y:S05]  /*78e10*/  WARPSYNC.COLLECTIVE R247, `(.L_x_804) ;  /* 0x00000000f7087348 */ /* 0x000fea0003c00000 */
[----:B------:R0:W1:Y:S02]  /*78e20*/  SHFL.DOWN P1, R251, R250, R249, R248 ;  /* 0x080000f9fafb7389 */ /* 0x00006400000200f8 */
[----:B01----:R-:W-:Y:S05]  /*78e30*/  ENDCOLLECTIVE ;  /* 0x000000000000791b */ /* 0x003fea0003800000 */
.L_x_804:
[----:B------:R-:W-:Y:S01]  /*78e40*/  IMAD.MOV.U32 R249, RZ, RZ, 0x8 ;  /* 0x00000008fff97424 */ /* 0x000fe200078e00ff */
[----:B------:R-:W-:-:S05]  /*78e50*/  MOV R244, R251 ;  /* 0x000000fb00f47202 */ /* 0x000fca0000000f00 */
[----:B------:R-:W-:Y:S02]  /*78e60*/  FADD R244, R252, R244 ;  /* 0x000000f4fcf47221 */ /* 0x000fe40000000000 */
[----:B------:R0:W5:Y:S03]  /*78e70*/  LDL.LU R252, [R1+0x404] ;  /* 0x0004040001fc7983 */ /* 0x0001660000300800 */
[----:B------:R-:W-:-:S07]  /*78e80*/  MOV R250, R244 ;  /* 0x000000f400fa7202 */ /* 0x000fce0000000f00 */
[----:B0----5:R-:W-:Y:S05]  /*78e90*/  WARPSYNC.COLLECTIVE R247, `(.L_x_805) ;  /* 0x00000000f7087348 */ /* 0x021fea0003c00000 */
[----:B------:R1:W2:Y:S02]  /*78ea0*/  SHFL.DOWN P1, R251, R250, R249, R248 ;  /* 0x080000f9fafb7389 */ /* 0x0002a400000200f8 */
[----:B012--5:R-:W-:Y:S05]  /*78eb0*/  ENDCOLLECTIVE ;  /* 0x000000000000791b */ /* 0x027fea0003800000 */
.L_x_805:
[----:B------:R-:W-:Y:S01]  /*78ec0*/  HFMA2 R249, -RZ, RZ, 0, 2.384185791015625e-07 ;  /* 0x00000004fff97431 */ /* 0x000fe200000001ff */
[----:B------:R-:W-:-:S05]  /*78ed0*/  MOV R248, R251 ;  /* 0x000000fb00f87202 */ /* 0x000fca0000000f00 */
[----:B------:R-:W-:Y:S01]  /*78ee0*/  FADD R244, R244, R248 ;  /* 0x000000f8f4f47221 */ /* 0x000fe20000000000 */
[----:B------:R-:W-:-:S04]  /*78ef0*/  IMAD.MOV.U32 R248, RZ, RZ, 0x1f ;  /* 0x0000001ffff87424 */ /* 0x000fc800078e00ff */
[----:B------:R-:W-:-:S07]  /*78f00*/  MOV R250, R244 ;  /* 0x000000f400fa7202 */ /* 0x000fce0000000f00 */
[----:B------:R-:W-:Y:S05]  /*78f10*/  WARPSYNC.COLLECTIVE R247, `(.L_x_806) ;  /* 0x00000000f7087348 */ /* 0x000fea0003c00000 */
[----:B------:R0:W1:Y:S02]  /*78f20*/  SHFL.DOWN P1, R251, R250, R249, R248 ;  /* 0x080000f9fafb7389 */ /* 0x00006400000200f8 */
[----:B01----:R-:W-:Y:S05]  /*78f30*/  ENDCOLLECTIVE ;  /* 0x000000000000791b */ /* 0x003fea0003800000 */
.L_x_806:
[----:B------:R-:W-:Y:S01]  /*78f40*/  HFMA2 R249, -RZ, RZ, 0, 1.1920928955078125e-07 ;  /* 0x00000002fff97431 */ /* 0x000fe200000001ff */
[----:B------:R-:W-:-:S05]  /*78f50*/  MOV R248, R251 ;  /* 0x000000fb00f87202 */ /* 0x000fca0000000f00 */
[----:B------:R-:W-:Y:S01]  /*78f60*/  FADD R244, R244, R248 ;  /* 0x000000f8f4f47221 */ /* 0x000fe20000000000 */
[----:B------:R-:W-:-:S04]  /*78f70*/  IMAD.MOV.U32 R248, RZ, RZ, 0x1f ;  /* 0x0000001ffff87424 */ /* 0x000fc800078e00ff */
[----:B------:R-:W-:-:S07]  /*78f80*/  MOV R250, R244 ;  /* 0x000000f400fa7202 */ /* 0x000fce0000000f00 */
[----:B------:R-:W-:Y:S05]  /*78f90*/  WARPSYNC.COLLECTIVE R247, `(.L_x_807) ;  /* 0x00000000f7087348 */ /* 0x000fea0003c00000 */
[----:B------:R0:W1:Y:S02]  /*78fa0*/  SHFL.DOWN P1, R251, R250, R249, R248 ;  /* 0x080000f9fafb7389 */ /* 0x00006400000200f8 */
[----:B01----:R-:W-:Y:S05]  /*78fb0*/  ENDCOLLECTIVE ;  /* 0x000000000000791b */ /* 0x003fea0003800000 */
.L_x_807:
[----:B------:R-:W-:Y:S01]  /*78fc0*/  HFMA2 R249, -RZ, RZ, 0, 5.9604644775390625e-08 ;  /* 0x00000001fff97431 */ /* 0x000fe200000001ff */
[----:B------:R-:W-:-:S05]  /*78fd0*/  MOV R247, R251 ;  /* 0x000000fb00f77202 */ /* 0x000fca0000000f00 */
[----:B------:R-:W-:Y:S01]  /*78fe0*/  FADD R244, R244, R247 ;  /* 0x000000f7f4f47221 */ /* 0x000fe20000000000 */
[----:B------:R-:W-:-:S04]  /*78ff0*/  IMAD.MOV.U32 R247, RZ, RZ, -0x1 ;  /* 0xfffffffffff77424 */ /* 0x000fc800078e00ff */
[----:B------:R-:W-:-:S07]  /*79000*/  MOV R250, R244 ;  /* 0x000000f400fa7202 */ /* 0x000fce0000000f00 */
[----:B------:R-:W-:Y:S05]  /*79010*/  WARPSYNC.COLLECTIVE R247, `(.L_x_808) ;  /* 0x00000000f7087348 */ /* 0x000fea0003c00000 */
[----:B------:R0:W1:Y:S02]  /*79020*/  SHFL.DOWN P1, R251, R250, R249, R248 ;  /* 0x080000f9fafb7389 */ /* 0x00006400000200f8 */
[----:B01----:R-:W-:Y:S05]  /*79030*/  ENDCOLLECTIVE ;  /* 0x000000000000791b */ /* 0x003fea0003800000 */
.L_x_808:
[----:B------:R-:W0:Y:S01]  /*79040*/  @!P0 LDS R248, [R246+0x8010] ;  /* 0x00801000f6f88984 */ /* 0x000e220000000800 */
[----:B------:R-:W-:-:S05]  /*79050*/  @!P0 LEA R247, R0, UR5, 0x2 ;  /* 0x0000000500f78c11 */ /* 0x000fca000f8e10ff */
[----:B------:R1:W0:Y:S02]  /*79060*/  @!P0 LDL R243, [R247] ;  /* 0x00000000f7f38983 */ /* 0x0002240000100800 */
[----:B-1----:R-:W1:Y:S01]  /*79070*/  @!P0 LDC R247, c[0x0][0x3a8] ;  /* 0x0000ea00fff78b82 */ /* 0x002e620000000800 */
[----:B------:R-:W-:Y:S01]  /*79080*/  FADD R244, R244, R251 ;  /* 0x000000fbf4f47221 */ /* 0x000fe20000000000 */
[----:B------:R-:W-:-:S03]  /*79090*/  HFMA2 R249, -RZ, RZ, 0, 9.5367431640625e-07 ;  /* 0x00000010fff97431 */ /* 0x000fc600000001ff */
[----:B-1----:R-:W-:Y:S01]  /*790a0*/  @!P0 FMUL R247, R244, R247 ;  /* 0x000000f7f4f78220 */ /* 0x002fe20000400000 */
[----:B------:R-:W-:Y:S02]  /*790b0*/  MOV R250, R252 ;  /* 0x000000fc00fa7202 */ /* 0x000fe40000000f00 */
[----:B0-----:R-:W-:-:S04]  /*790c0*/  @!P0 ISETP.GE.AND P1, PT, R243, R248, PT ;  /* 0x000000f8f300820c */ /* 0x001fc80003f26270 */
        /* <DEDUP_REMOVED lines=8> */
.L_x_809:
[----:B------:R-:W-:-:S05]  /*79150*/  MOV R249, R251 ;  /* 0x000000fb00f97202 */ /* 0x000fca0000000f00 */
[----:B------:R-:W-:Y:S01]  /*79160*/  FADD R243, R252, R249 ;  /* 0x000000f9fcf37221 */ /* 0x000fe20000000000 */
[----:B------:R-:W-:-:S04]  /*79170*/  IMAD.MOV.U32 R249, RZ, RZ, 0x8 ;  /* 0x00000008fff97424 */ /* 0x000fc800078e00ff */
[----:B------:R-:W-:-:S07]  /*79180*/  MOV R250, R243 ;  /* 0x000000f300fa7202 */ /* 0x000fce0000000f00 */
[----:B------:R-:W-:Y:S05]  /*79190*/  WARPSYNC.COLLECTIVE R247, `(.L_x_810) ;  /* 0x00000000f7087348 */ /* 0x000fea0003c00000 */
[----:B------:R0:W1:Y:S02]  /*791a0*/  SHFL.DOWN P1, R251, R250, R249, R248 ;  /* 0x080000f9fafb7389 */ /* 0x00006400000200f8 */
[----:B01----:R-:W-:Y:S05]  /*791b0*/  ENDCOLLECTIVE ;  /* 0x000000000000791b */ /* 0x003fea0003800000 */
.L_x_810:
[----:B------:R-:W-:Y:S02]  /*791c0*/  HFMA2 R249, -RZ, RZ, 0, 2.384185791015625e-07 ;  /* 0x00000004fff97431 */ /* 0x000fe400000001ff */
[----:B------:R-:W-:-:S05]  /*791d0*/  FADD R243, R243, R251 ;  /* 0x000000fbf3f37221 */ /* 0x000fca0000000000 */
[----:B------:R-:W-:-:S07]  /*791e0*/  MOV R250, R243 ;  /* 0x000000f300fa7202 */ /* 0x000fce0000000f00 */
[----:B------:R-:W-:Y:S05]  /*791f0*/  WARPSYNC.COLLECTIVE R247, `(.L_x_811) ;  /* 0x00000000f7087348 */ /* 0x000fea0003c00000 */
[----:B------:R0:W1:Y:S02]  /*79200*/  SHFL.DOWN P1, R251, R250, R249, R248 ;  /* 0x080000f9fafb7389 */ /* 0x00006400000200f8 */
[----:B01----:R-:W-:Y:S05]  /*79210*/  ENDCOLLECTIVE ;  /* 0x000000000000791b */ /* 0x003fea0003800000 */
.L_x_811:
[----:B------:R-:W-:-:S05]  /*79220*/  MOV R249, R251 ;  /* 0x000000fb00f97202 */ /* 0x000fca0000000f00 */
[----:B------:R-:W-:Y:S01]  /*79230*/  FADD R244, R243, R249 ;  /* 0x000000f9f3f47221 */ /* 0x000fe20000000000 */
[----:B------:R-:W-:-:S03]  /*79240*/  HFMA2 R249, -RZ, RZ, 0, 1.1920928955078125e-07 ;  /* 0x00000002fff97431 */ /* 0x000fc600000001ff */
[----:B------:R-:W-:-:S07]  /*79250*/  IMAD.MOV.U32 R250, RZ, RZ, R244 ;  /* 0x000000fffffa7224 */ /* 0x000fce00078e00f4 */
[----:B------:R-:W-:Y:S05]  /*79260*/  WARPSYNC.COLLECTIVE R247, `(.L_x_812) ;  /* 0x00000000f7087348 */ /* 0x000fea0003c00000 */
[----:B------:R0:W1:Y:S02]  /*79270*/  SHFL.DOWN P1, R251, R250, R249, R248 ;  /* 0x080000f9fafb7389 */ /* 0x00006400000200f8 */
[----:B01----:R-:W-:Y:S05]  /*79280*/  ENDCOLLECTIVE ;  /* 0x000000000000791b */ /* 0x003fea0003800000 */
.L_x_812:
[----:B------:R-:W-:Y:S02]  /*79290*/  HFMA2 R249, -RZ, RZ, 0, 5.9604644775390625e-08 ;  /* 0x00000001fff97431 */ /* 0x000fe400000001ff */
[----:B------:R-:W-:-:S05]  /*792a0*/  FADD R244, R244, R251 ;  /* 0x000000fbf4f47221 */ /* 0x000fca0000000000 */
[----:B------:R-:W-:-:S07]  /*792b0*/  MOV R250, R244 ;  /* 0x000000f400fa7202 */ /* 0x000fce0000000f00 */
[----:B------:R-:W-:Y:S05]  /*792c0*/  WARPSYNC.COLLECTIVE R247, `(.L_x_813) ;  /* 0x00000000f7087348 */ /* 0x000fea0003c00000 */
[----:B------:R0:W1:Y:S02]  /*792d0*/  SHFL.DOWN P1, R251, R250, R249, R248 ;  /* 0x080000f9fafb7389 */ /* 0x00006400000200f8 */
[----:B01----:R-:W-:Y:S05]  /*792e0*/  ENDCOLLECTIVE ;  /* 0x000000000000791b */ /* 0x003fea0003800000 */
.L_x_813:
[----:B------:R-:W0:Y:S01]  /*792f0*/  @!P0 LDS R248, [R246+0x8014] ;  /* 0x00801400f6f88984 */ /* 0x000e220000000800 */
[----:B------:R-:W-:Y:S01]  /*79300*/  @!P0 LEA R249, R0, UR5, 0x2 ;  /* 0x0000000500f98c11 */ /* 0x000fe2000f8e10ff */
[----:B------:R-:W1:Y:S04]  /*79310*/  @!P0 LDC R247, c[0x0][0x3a8] ;  /* 0x0000ea00fff78b82 */ /* 0x000e680000000800 */
[----:B------:R2:W0:Y:S01]  /*79320*/  @!P0 LDL R252, [R249] ;  /* 0x00000000f9fc8983 */ /* 0x0004220000100800 */
[----:B------:R-:W-:-:S04]  /*79330*/  FADD R244, R244, R251 ;  /* 0x000000fbf4f47221 */ /* 0x000fc80000000000 */
[----:B-1----:R-:W-:Y:S01]  /*79340*/  @!P0 FMUL R247, R244, R247 ;  /* 0x000000f7f4f78220 */ /* 0x002fe20000400000 */
[----:B------:R-:W-:-:S05]  /*79350*/  @!P0 LEA R244, R0, UR5, 0x2 ;  /* 0x0000000500f48c11 */ /* 0x000fca000f8e10ff */
[----:B------:R1:W5:Y:S01]  /*79360*/  @!P0 LDL R243, [R244] ;  /* 0x00000000f4f38983 */ /* 0x0003620000100800 */
[----:B--2---:R-:W-:Y:S01]  /*79370*/  HFMA2 R249, -RZ, RZ, 0, 9.5367431640625e-07 ;  /* 0x00000010fff97431 */ /* 0x004fe200000001ff */
[----:B------:R-:W-:Y:S02]  /*79380*/  MOV R250, R242 ;  /* 0x000000f200fa7202 */ /* 0x000fe40000000f00 */
[----:B0-----:R-:W-:-:S04]  /*79390*/  @!P0 ISETP.GE.AND P1, PT, R252, R248, PT ;  /* 0x000000f8fc00820c */ /* 0x001fc80003f26270 */
[----:B------:R-:W-:Y:S01]  /*793a0*/  @!P0 FSEL R248, R247, -1.00000000000000000000e+09, !P1 ;  /* 0xce6e6b28f7f88808 */ /* 0x000fe20004800000 */
[----:B------:R-:W-:-:S05]  /*793b0*/  @!P0 IMAD R247, R0, 0x200, R246 ;  /* 0x0000020000f78824 */ /* 0x000fca00078e02f6 */
[----:B------:R0:W-:Y:S02]  /*793c0*/  @!P0 STS [R247+0x4014], R248 ;  /* 0x004014f8f7008388 */ /* 0x0001e40000000800 */
[----:B0-----:R-:W-:Y:S01]  /*793d0*/  MOV R248, 0x1f ;  /* 0x0000001f00f87802 */ /* 0x001fe20000000f00 */
[----:B-1----:R-:W-:-:S07]  /*793e0*/  IMAD.MOV.U32 R247, RZ, RZ, -0x1 ;  /* 0xfffffffffff77424 */ /* 0x002fce00078e00ff */
[----:B-----5:R-:W-:Y:S05]  /*793f0*/  WARPSYNC.COLLECTIVE R247, `(.L_x_814) ;  /* 0x00000000f7087348 */ /* 0x020fea0003c00000 */
[----:B------:R0:W1:Y:S02]  /*79400*/  SHFL.DOWN P1, R251, R250, R249, R248 ;  /* 0x080000f9fafb7389 */ /* 0x00006400000200f8 */
[----:B01---5:R-:W-:Y:S05]  /*79410*/  ENDCOLLECTIVE ;  /* 0x000000000000791b */ /* 0x023fea0003800000 */
.L_x_814:
[----:B------:R-:W-:Y:S01]  /*79420*/  HFMA2 R249, -RZ, RZ, 0, 4.76837158203125e-07 ;  /* 0x00000008fff97431 */ /* 0x000fe200000001ff */
[----:B------:R-:W-:-:S05]  /*79430*/  MOV R252, R251 ;  /* 0x000000fb00fc7202 */ /* 0x000fca0000000f00 */
[----:B------:R-:W-:-:S05]  /*79440*/  FADD R242, R242, R252 ;  /* 0x000000fcf2f27221 */ /* 0x000fca0000000000 */
[----:B------:R-:W-:-:S07]  /*79450*/  MOV R250, R242 ;  /* 0x000000f200fa7202 */ /* 0x000fce0000000f00 */
[----:B------:R-:W-:Y:S05]  /*79460*/  WARPSYNC.COLLECTIVE R247, `(.L_x_815) ;  /* 0x00000000f7087348 */ /* 0x000fea0003c00000 */
[----:B------:R0:W1:Y:S02]  /*79470*/  SHFL.DOWN P1, R251, R250, R249, R248 ;  /* 0x080000f9fafb7389 */ /* 0x00006400000200f8 */
[----:B01----:R-:W-:Y:S05]  /*79480*/  ENDCOLLECTIVE ;  /* 0x000000000000791b */ /* 0x003fea0003800000 */
.L_x_815:
[----:B------:R-:W-:-:S04]  /*79490*/  IMAD.MOV.U32 R249, RZ, RZ, R251 ;  /* 0x000000fffff97224 */ /* 0x000fc800078e00fb */
[----:B------:R-:W-:Y:S01]  /*794a0*/  FADD R242, R242, R249 ;  /* 0x000000f9f2f27221 */ /* 0x000fe20000000000 */
[----:B------:R-:W-:-:S04]  /*794b0*/  HFMA2 R249, -RZ, RZ, 0, 2.384185791015625e-07 ;  /* 0x00000004fff97431 */ /* 0x000fc800000001ff */
[----:B------:R-:W-:-:S07]  /*794c0*/  MOV R250, R242 ;  /* 0x000000f200fa7202 */ /* 0x000fce0000000f00 */
[----:B------:R-:W-:Y:S05]  /*794d0*/  WARPSYNC.COLLECTIVE R247, `(.L_x_816) ;  /* 0x00000000f7087348 */ /* 0x000fea0003c00000 */
[----:B------:R0:W1:Y:S02]  /*794e0*/  SHFL.DOWN P1, R251, R250, R249, R248 ;  /* 0x080000f9fafb7389 */ /* 0x00006400000200f8 */
[----:B01----:R-:W-:Y:S05]  /*794f0*/  ENDCOLLECTIVE ;  /* 0x000000000000791b */ /* 0x003fea0003800000 */
.L_x_816:
[----:B------:R-:W-:-:S05]  /*79500*/  MOV R249, R251 ;  /* 0x000000fb00f97202 */ /* 0x000fca0000000f00 */
[----:B------:R-:W-:Y:S01]  /*79510*/  FADD R242, R242, R249 ;  /* 0x000000f9f2f27221 */ /* 0x000fe20000000000 */
[----:B------:R-:W-:-:S03]  /*79520*/  HFMA2 R249, -RZ, RZ, 0, 1.1920928955078125e-07 ;  /* 0x00000002fff97431 */ /* 0x000fc600000001ff */
[----:B------:R-:W-:-:S07]  /*79530*/  IMAD.MOV.U32 R250, RZ, RZ, R242 ;  /* 0x000000fffffa7224 */ /* 0x000fce00078e00f2 */
[----:B------:R-:W-:Y:S05]  /*79540*/  WARPSYNC.COLLECTIVE R247, `(.L_x_817) ;  /* 0x00000000f7087348 */ /* 0x000fea0003c00000 */
[----:B------:R0:W1:Y:S02]  /*79550*/  SHFL.DOWN P1, R251, R250, R249, R248 ;  /* 0x080000f9fafb7389 */ /* 0x00006400000200f8 */
[----:B01----:R-:W-:Y:S05]  /*79560*/  ENDCOLLECTIVE ;  /* 0x000000000000791b */ /* 0x003fea0003800000 */
.L_x_817:
[----:B------:R-:W-:Y:S02]  /*79570*/  HFMA2 R249, -RZ, RZ, 0, 5.9604644775390625e-08 ;  /* 0x00000001fff97431 */ /* 0x000fe400000001ff */
[----:B------:R-:W-:-:S05]  /*79580*/  FADD R242, R242, R251 ;  /* 0x000000fbf2f27221 */ /* 0x000fca0000000000 */
[----:B------:R-:W-:-:S07]  /*79590*/  MOV R250, R242 ;  /* 0x000000f200fa7202 */ /* 0x000fce0000000f00 */
[----:B------:R-:W-:Y:S05]  /*795a0*/  WARPSYNC.COLLECTIVE R247, `(.L_x_818) ;  /* 0x00000000f7087348 */ /* 0x000fea0003c00000 */
[----:B------:R0:W1:Y:S02]  /*795b0*/  SHFL.DOWN P1, R251, R250, R249, R248 ;  /* 0x080000f9fafb7389 */ /* 0x00006400000200f8 */
[----:B01----:R-:W-:Y:S05]  /*795c0*/  ENDCOLLECTIVE ;  /* 0x000000000000791b */ /* 0x003fea0003800000 */
.L_x_818:
[----:B------:R-:W0:Y:S01]  /*795d0*/  @!P0 LDS R248, [R246+0x8018] ;  /* 0x00801800f6f88984 */ /* 0x000e220000000800 */
[----:B------:R-:W1:Y:S01]  /*795e0*/  @!P0 LDC R247, c[0x0][0x3a8] ;  /* 0x0000ea00fff78b82 */ /* 0x000e620000000800 */
[----:B0-----:R-:W-:Y:S02]  /*795f0*/  @!P0 ISETP.GE.AND P1, PT, R243, R248, PT ;  /* 0x000000f8f300820c */ /* 0x001fe40003f26270 */
[----:B------:R-:W-:-:S05]  /*79600*/  @!P0 LEA R243, R0, UR5, 0x2 ;  /* 0x0000000500f38c11 */ /* 0x000fca000f8e10ff */
[----:B------:R0:W5:Y:S01]  /*79610*/  @!P0 LDL R244, [R243] ;  /* 0x00000000f3f48983 */ /* 0x0001620000100800 */
[----:B------:R-:W-:-:S04]  /*79620*/  FADD R242, R242, R251 ;  /* 0x000000fbf2f27221 */ /* 0x000fc80000000000 */
[----:B-1----:R-:W-:-:S05]  /*79630*/  @!P0 FMUL R247, R242, R247 ;  /* 0x000000f7f2f78220 */ /* 0x002fca0000400000 */
[----:B------:R-:W-:Y:S01]  /*79640*/  @!P0 FSEL R248, R247, -1.00000000000000000000e+09, !P1 ;  /* 0xce6e6b28f7f88808 */ /* 0x000fe20004800000 */
[----:B------:R-:W-:Y:S02]  /*79650*/  @!P0 IMAD R247, R0, 0x200, R246 ;  /* 0x0000020000f78824 */ /* 0x000fe400078e02f6 */
[----:B------:R-:W-:Y:S01]  /*79660*/  HFMA2 R249, -RZ, RZ, 0, 9.5367431640625e-07 ;  /* 0x00000010fff97431 */ /* 0x000fe200000001ff */
[----:B------:R-:W-:Y:S02]  /*79670*/  MOV R250, R241 ;  /* 0x000000f100fa7202 */ /* 0x000fe40000000f00 */
[----:B------:R1:W-:Y:S02]  /*79680*/  @!P0 STS [R247+0x4018], R248 ;  /* 0x004018f8f7008388 */ /* 0x0003e40000000800 */
[----:B-1----:R-:W-:Y:S01]  /*79690*/  MOV R248, 0x1f ;  /* 0x0000001f00f87802 */ /* 0x002fe20000000f00 */
[----:B0-----:R-:W-:-:S07]  /*796a0*/  IMAD.MOV.U32 R247, RZ, RZ, -0x1 ;  /* 0xfffffffffff77424 */ /* 0x001fce00078e00ff */
[----:B-----5:R-:W-:Y:S05]  /*796b0*/  WARPSYNC.COLLECTIVE R247, `(.L_x_819) ;  /* 0x00000000f7087348 */ /* 0x020fea0003c00000 */
[----:B------:R0:W1:Y:S02]  /*796c0*/  SHFL.DOWN P1, R251, R250, R249, R248 ;  /* 0x080000f9fafb7389 */ /* 0x00006400000200f8 */
[----:B01---5:R-:W-:Y:S05]  /*796d0*/  ENDCOLLECTIVE ;  /* 0x000000000000791b */ /* 0x023fea0003800000 */
.L_x_819:
[----:B------:R-:W-:Y:S01]  /*796e0*/  HFMA2 R249, -RZ, RZ, 0, 4.76837158203125e-07 ;  /* 0x00000008fff97431 */ /* 0x000fe200000001ff */
[----:B------:R-:W-:-:S05]  /*796f0*/  MOV R252, R251 ;  /* 0x000000fb00fc7202 */ /* 0x000fca0000000f00 */
[----:B------:R-:W-:-:S05]  /*79700*/  FADD R241, R241, R252 ;  /* 0x000000fcf1f17221 */ /* 0x000fca0000000000 */
[----:B------:R-:W-:-:S07]  /*79710*/  MOV R250, R241 ;  /* 0x000000f100fa7202 */ /* 0x000fce0000000f00 */
[----:B------:R-:W-:Y:S05]  /*79720*/  WARPSYNC.COLLECTIVE R247, `(.L_x_820) ;  /* 0x00000000f7087348 */ /* 0x000fea0003c00000 */
[----:B------:R0:W1:Y:S02]  /*79730*/  SHFL.DOWN P1, R251, R250, R249, R248 ;  /* 0x080000f9fafb7389 */ /* 0x00006400000200f8 */
[----:B01----:R-:W-:Y:S05]  /*79740*/  ENDCOLLECTIVE ;  /* 0x000000000000791b */ /* 0x003fea0003800000 */
.L_x_820:
[----:B------:R-:W-:-:S04]  /*79750*/  IMAD.MOV.U32 R249, RZ, RZ, R251 ;  /* 0x000000fffff97224 */ /* 0x000fc800078e00fb */
[----:B------:R-:W-:Y:S01]  /*79760*/  FADD R241, R241, R249 ;  /* 0x000000f9f1f17221 */ /* 0x000fe20000000000 */
[----:B------:R-:W-:-:S04]  /*79770*/  HFMA2 R249, -RZ, RZ, 0, 2.384185791015625e-07 ;  /* 0x00000004fff97431 */ /* 0x000fc800000001ff */
[----:B------:R-:W-:-:S07]  /*79780*/  MOV R250, R241 ;  /* 0x000000f100fa7202 */ /* 0x000fce0000000f00 */
[----:B------:R-:W-:Y:S05]  /*79790*/  WARPSYNC.COLLECTIVE R247, `(.L_x_821) ;  /* 0x00000000f7087348 */ /* 0x000fea0003c00000 */
[----:B------:R0:W1:Y:S02]  /*797a0*/  SHFL.DOWN P1, R251, R250, R249, R248 ;  /* 0x080000f9fafb7389 */ /* 0x00006400000200f8 */
[----:B01----:R-:W-:Y:S05]  /*797b0*/  ENDCOLLECTIVE ;  /* 0x000000000000791b */ /* 0x003fea0003800000 */
.L_x_821:
[----:B------:R-:W-:-:S05]  /*797c0*/  MOV R249, R251 ;  /* 0x000000fb00f97202 */ /* 0x000fca0000000f00 */
[----:B------:R-:W-:Y:S01]  /*797d0*/  FADD R241, R241, R249 ;  /* 0x000000f9f1f17221 */ /* 0x000fe20000000000 */
[----:B------:R-:W-:-:S03]  /*797e0*/  HFMA2 R249, -RZ, RZ, 0, 1.1920928955078125e-07 ;  /* 0x00000002fff97431 */ /* 0x000fc600000001ff */
[----:B------:R-:W-:-:S07]  /*797f0*/  IMAD.MOV.U32 R250, RZ, RZ, R241 ;  /* 0x000000fffffa7224 */ /* 0x000fce00078e00f1 */
[----:B------:R-:W-:Y:S05]  /*79800*/  WARPSYNC.COLLECTIVE R247, `(.L_x_822) ;  /* 0x00000000f7087348 */ /* 0x000fea0003c00000 */
[----:B------:R0:W1:Y:S02]  /*79810*/  SHFL.DOWN P1, R251, R250, R249, R248 ;  /* 0x080000f9fafb7389 */ /* 0x00006400000200f8 */
[----:B01----:R-:W-:Y:S05]  /*79820*/  ENDCOLLECTIVE ;  /* 0x000000000000791b */ /* 0x003fea0003800000 */
.L_x_822:
[----:B------:R-:W-:Y:S02]  /*79830*/  HFMA2 R249, -RZ, RZ, 0, 5.9604644775390625e-08 ;  /* 0x00000001fff97431 */ /* 0x000fe400000001ff */
[----:B------:R-:W-:-:S05]  /*79840*/  FADD R241, R241, R251 ;  /* 0x000000fbf1f17221 */ /* 0x000fca0000000000 */
[----:B------:R-:W-:-:S07]  /*79850*/  MOV R250, R241 ;  /* 0x000000f100fa7202 */ /* 0x000fce0000000f00 */
[----:B------:R-:W-:Y:S05]  /*79860*/  WARPSYNC.COLLECTIVE R247, `(.L_x_823) ;  /* 0x00000000f7087348 */ /* 0x000fea0003c00000 */
[----:B------:R0:W1:Y:S02]  /*79870*/  SHFL.DOWN P1, R251, R250, R249, R248 ;  /* 0x080000f9fafb7389 */ /* 0x00006400000200f8 */
[----:B01----:R-:W-:Y:S05]  /*79880*/  ENDCOLLECTIVE ;  /* 0x000000000000791b */ /* 0x003fea0003800000 */
.L_x_823:
[----:B------:R-:W0:Y:S01]  /*79890*/  @!P0 LDS R248, [R246+0x801c] ;  /* 0x00801c00f6f88984 */ /* 0x000e220000000800 */
[----:B------:R-:W1:Y:S01]  /*798a0*/  @!P0 LDC R247, c[0x0][0x3a8] ;  /* 0x0000ea00fff78b82 */ /* 0x000e620000000800 */
[----:B------:R-:W-:Y:S01]  /*798b0*/  FADD R241, R241, R251 ;  /* 0x000000fbf1f17221 */ /* 0x000fe20000000000 */
[----:B------:R-:W-:Y:S01]  /*798c0*/  HFMA2 R249, -RZ, RZ, 0, 9.5367431640625e-07 ;  /* 0x00000010fff97431 */ /* 0x000fe200000001ff */
[----:B------:R-:W-:Y:S02]  /*798d0*/  MOV R250, R240 ;  /* 0x000000f000fa7202 */ /* 0x000fe40000000f00 */
[----:B-1----:R-:W-:Y:S01]  /*798e0*/  @!P0 FMUL R247, R241, R247 ;  /* 0x000000f7f1f78220 */ /* 0x002fe20000400000 */
[----:B0-----:R-:W-:-:S04]  /*798f0*/  @!P0 ISETP.GE.AND P1, PT, R244, R248, PT ;  /* 0x000000f8f400820c */ /* 0x001fc80003f26270 */
[----:B------:R-:W-:Y:S01]  /*79900*/  @!P0 FSEL R248, R247, -1.00000000000000000000e+09, !P1 ;  /* 0xce6e6b28f7f88808 */ /* 0x000fe20004800000 */
[----:B------:R-:W-:-:S05]  /*79910*/  @!P0 IMAD R247, R0, 0x200, R246 ;  /* 0x0000020000f78824 */ /* 0x000fca00078e02f6 */
[----:B------:R0:W-:Y:S02]  /*79920*/  @!P0 STS [R247+0x401c], R248 ;  /* 0x00401cf8f7008388 */ /* 0x0001e40000000800 */
[----:B0-----:R-:W-:Y:S01]  /*79930*/  MOV R248, 0x1f ;  /* 0x0000001f00f87802 */ /* 0x001fe20000000f00 */
[----:B------:R-:W-:-:S07]  /*79940*/  IMAD.MOV.U32 R247, RZ, RZ, -0x1 ;  /* 0xfffffffffff77424 */ /* 0x000fce00078e00ff */
[----:B------:R-:W-:Y:S05]  /*79950*/  WARPSYNC.COLLECTIVE R247, `(.L_x_824) ;  /* 0x00000000f7087348 */ /* 0x000fea0003c00000 */
[----:B------:R0:W1:Y:S02]  /*79960*/  SHFL.DOWN P1, R251, R250, R249, R248 ;  /* 0x080000f9fafb7389 */ /* 0x00006400000200f8 */
[----:B01----:R-:W-:Y:S05]  /*79970*/  ENDCOLLECTIVE ;  /* 0x000000000000791b */ /* 0x003fea0003800000 */
.L_x_824:
[----:B------:R-:W-:Y:S01]  /*79980*/  HFMA2 R249, -RZ, RZ, 0, 4.76837158203125e-07 ;  /* 0x00000008fff97431 */ /* 0x000fe200000001ff */
[----:B------:R-:W-:-:S05]  /*79990*/  MOV R252, R251 ;  /* 0x000000fb00fc7202 */ /* 0x000fca0000000f00 */
[----:B------:R-:W-:-:S05]  /*799a0*/  FADD R240, R240, R252 ;  /* 0x000000fcf0f07221 */ /* 0x000fca0000000000 */
[----:B------:R-:W-:-:S07]  /*799b0*/  MOV R250, R240 ;  /* 0x000000f000fa7202 */ /* 0x000fce0000000f00 */
[----:B------:R-:W-:Y:S05]  /*799c0*/  WARPSYNC.COLLECTIVE R247, `(.L_x_825) ;  /* 0x00000000f7087348 */ /* 0x000fea0003c00000 */
[----:B------:R0:W1:Y:S02]  /*799d0*/  SHFL.DOWN P1, R251, R250, R249, R248 ;  /* 0x080000f9fafb7389 */ /* 0x00006400000200f8 */
[----:B01----:R-:W-:Y:S05]  /*799e0*/  ENDCOLLECTIVE ;  /* 0x000000000000791b */ /* 0x003fea0003800000 */
.L_x_825:
[----:B------:R-:W-:-:S04]  /*799f0*/  IMAD.MOV.U32 R249, RZ, RZ, R251 ;  /* 0x000000fffff97224 */ /* 0x000fc800078e00fb */
[----:B------:R-:W-:Y:S01]  /*79a00*/  FADD R240, R240, R249 ;  /* 0x000000f9f0f07221 */ /* 0x000fe20000000000 */
[----:B------:R-:W-:-:S04]  /*79a10*/  HFMA2 R249, -RZ, RZ, 0, 2.384185791015625e-07 ;  /* 0x00000004fff97431 */ /* 0x000fc800000001ff */
[----:B------:R-:W-:-:S07]  /*79a20*/  MOV R250, R240 ;  /* 0x000000f000fa7202 */ /* 0x000fce0000000f00 */
[----:B------:R-:W-:Y:S05]  /*79a30*/  WARPSYNC.COLLECTIVE R247, `(.L_x_826) ;  /* 0x00000000f7087348 */ /* 0x000fea0003c00000 */
[----:B------:R0:W1:Y:S02]  /*79a40*/  SHFL.DOWN P1, R251, R250, R249, R248 ;  /* 0x080000f9fafb7389 */ /* 0x00006400000200f8 */
[----:B01----:R-:W-:Y:S05]  /*79a50*/  ENDCOLLECTIVE ;  /* 0x000000000000791b */ /* 0x003fea0003800000 */
.L_x_826:
[----:B------:R-:W-:-:S05]  /*79a60*/  MOV R249, R251 ;  /* 0x000000fb00f97202 */ /* 0x000fca0000000f00 */
[----:B------:R-:W-:Y:S01]  /*79a70*/  FADD R240, R240, R249 ;  /* 0x000000f9f0f07221 */ /* 0x000fe20000000000 */
[----:B------:R-:W-:-:S03]  /*79a80*/  HFMA2 R249, -RZ, RZ, 0, 1.1920928955078125e-07 ;  /* 0x00000002fff97431 */ /* 0x000fc600000001ff */
[----:B------:R-:W-:-:S07]  /*79a90*/  IMAD.MOV.U32 R250, RZ, RZ, R240 ;  /* 0x000000fffffa7224 */ /* 0x000fce00078e00f0 */
[----:B------:R-:W-:Y:S05]  /*79aa0*/  WARPSYNC.COLLECTIVE R247, `(.L_x_827) ;  /* 0x00000000f7087348 */ /* 0x000fea0003c00000 */
[----:B------:R0:W1:Y:S02]  /*79ab0*/  SHFL.DOWN P1, R251, R250, R249, R248 ;  /* 0x080000f9fafb7389 */ /* 0x00006400000200f8 */
[----:B01----:R-:W-:Y:S05]  /*79ac0*/  ENDCOLLECTIVE ;  /* 0x000000000000791b */ /* 0x003fea0003800000 */
.L_x_827:
[----:B------:R-:W-:Y:S02]  /*79ad0*/  HFMA2 R249, -RZ, RZ, 0, 5.9604644775390625e-08 ;  /* 0x00000001fff97431 */ /* 0x000fe400000001ff */
[----:B------:R-:W-:-:S05]  /*79ae0*/  FADD R240, R240, R251 ;  /* 0x000000fbf0f07221 */ /* 0x000fca0000000000 */
[----:B------:R-:W-:-:S07]  /*79af0*/  MOV R250, R240 ;  /* 0x000000f000fa7202 */ /* 0x000fce0000000f00 */
[----:B------:R-:W-:Y:S05]  /*79b00*/  WARPSYNC.COLLECTIVE R247, `(.L_x_828) ;  /* 0x00000000f7087348 */ /* 0x000fea0003c00000 */
[----:B------:R0:W1:Y:S02]  /*79b10*/  SHFL.DOWN P1, R251, R250, R249, R248 ;  /* 0x080000f9fafb7389 */ /* 0x00006400000200f8 */
[----:B01----:R-:W-:Y:S05]  /*79b20*/  ENDCOLLECTIVE ;  /* 0x000000000000791b */ /* 0x003fea0003800000 */
.L_x_828:
[----:B------:R-:W0:Y:S01]  /*79b30*/  @!P0 LDS R247, [R246+0x8020] ;  /* 0x00802000f6f78984 */ /* 0x000e220000000800 */
[----:B------:R-:W-:Y:S01]  /*79b40*/  @!P0 LEA R250, R0, UR5, 0x2 ;  /* 0x0000000500fa8c11 */ /* 0x000fe2000f8e10ff */
[----:B------:R-:W1:Y:S05]  /*79b50*/  @!P0 LDC R248, c[0x0][0x3a8] ;  /* 0x0000ea00fff88b82 */ /* 0x000e6a0000000800 */
[----:B------:R-:W0:Y:S01]  /*79b60*/  @!P0 LDL R250, [R250] ;  /* 0x00000000fafa8983 */ /* 0x000e220000100800 */
[----:B------:R-:W-:Y:S01]  /*79b70*/  FADD R240, R240, R251 ;  /* 0x000000fbf0f07221 */ /* 0x000fe20000000000 */
[----:B------:R-:W-:-:S03]  /*79b80*/  HFMA2 R249, -RZ, RZ, 0, 9.5367431640625e-07 ;  /* 0x00000010fff97431 */ /* 0x000fc600000001ff */
[----:B-1----:R-:W-:Y:S01]  /*79b90*/  @!P0 FMUL R240, R240, R248 ;  /* 0x000000f8f0f08220 */ /* 0x002fe20000400000 */
[----:B------:R-:W-:Y:S01]  /*79ba0*/  @!P0 IMAD R248, R0, 0x200, R246 ;  /* 0x0000020000f88824 */ /* 0x000fe200078e02f6 */
[----:B0-----:R-:W-:-:S04]  /*79bb0*/  @!P0 ISETP.GE.AND P1, PT, R250, R247, PT ;  /* 0x000000f7fa00820c */ /* 0x001fc80003f26270 */
[----:B------:R-:W-:Y:S01]  /*79bc0*/  @!P0 FSEL R240, R240, -1.00000000000000000000e+09, !P1 ;  /* 0xce6e6b28f0f08808 */ /* 0x000fe20004800000 */
[----:B------:R-:W-:Y:S01]  /*79bd0*/  IMAD.MOV.U32 R247, RZ, RZ, -0x1 ;  /* 0xfffffffffff77424 */ /* 0x000fe200078e00ff */
[----:B------:R-:W-:-:S03]  /*79be0*/  MOV R250, R239 ;  /* 0x000000ef00fa7202 */ /* 0x000fc60000000f00 */
[----:B------:R0:W-:Y:S01]  /*79bf0*/  @!P0 STS [R248+0x4020], R240 ;  /* 0x004020f0f8008388 */ /* 0x0001e20000000800 */
[----:B------:R-:W-:-:S03]  /*79c00*/  @!P0 LEA R244, R0, UR5, 0x2 ;  /* 0x0000000500f48c11 */ /* 0x000fc6000f8e10ff */
[----:B------:R1:W2:Y:S04]  /*79c10*/  @!P0 LDS R240, [R246+0x8024] ;  /* 0x00802400f6f08984 */ /* 0x0002a80000000800 */
[----:B------:R-:W5:Y:S01]  /*79c20*/  @!P0 LDL R244, [R244] ;  /* 0x00000000f4f48983 */ /* 0x000f620000100800 */
[----:B0-----:R-:W-:-:S07]  /*79c30*/  MOV R248, 0x1f ;  /* 0x0000001f00f87802 */ /* 0x001fce0000000f00 */
[----:B-12--5:R-:W-:Y:S05]  /*79c40*/  WARPSYNC.COLLECTIVE R247, `(.L_x_829) ;  /* 0x00000000f7087348 */ /* 0x026fea0003c00000 */
[----:B------:R0:W3:Y:S02]  /*79c50*/  SHFL.DOWN P1, R251, R250, R249, R248 ;  /* 0x080000f9fafb7389 */ /* 0x0000e400000200f8 */
[----:B0123-5:R-:W-:Y:S05]  /*79c60*/  ENDCOLLECTIVE ;  /* 0x000000000000791b */ /* 0x02ffea0003800000 */
.L_x_829:
[----:B------:R-:W-:Y:S01]  /*79c70*/  HFMA2 R249, -RZ, RZ, 0, 4.76837158203125e-07 ;  /* 0x00000008fff97431 */ /* 0x000fe200000001ff */
[----:B------:R-:W-:-:S05]  /*79c80*/  MOV R252, R251 ;  /* 0x000000fb00fc7202 */ /* 0x000fca0000000f00 */
[----:B------:R-:W-:-:S05]  /*79c90*/  FADD R239, R239, R252 ;  /* 0x000000fcefef7221 */ /* 0x000fca0000000000 */
[----:B------:R-:W-:-:S07]  /*79ca0*/  MOV R250, R239 ;  /* 0x000000ef00fa7202 */ /* 0x000fce0000000f00 */
[----:B------:R-:W-:Y:S05]  /*79cb0*/  WARPSYNC.COLLECTIVE R247, `(.L_x_830) ;  /* 0x00000000f7087348 */ /* 0x000fea0003c00000 */
[----:B------:R0:W1:Y:S02]  /*79cc0*/  SHFL.DOWN P1, R251, R250, R249, R248 ;  /* 0x080000f9fafb7389 */ /* 0x00006400000200f8 */
[----:B01----:R-:W-:Y:S05]  /*79cd0*/  ENDCOLLECTIVE ;  /* 0x000000000000791b */ /* 0x003fea0003800000 */
.L_x_830:
[----:B------:R-:W-:-:S04]  /*79ce0*/  IMAD.MOV.U32 R249, RZ, RZ, R251 ;  /* 0x000000fffff97224 */ /* 0x000fc800078e00fb */
[----:B------:R-:W-:Y:S01]  /*79cf0*/  FADD R239, R239, R249 ;  /* 0x000000f9efef7221 */ /* 0x000fe20000000000 */
[----:B------:R-:W-:-:S04]  /*79d00*/  HFMA2 R249, -RZ, RZ, 0, 2.384185791015625e-07 ;  /* 0x00000004fff97431 */ /* 0x000fc800000001ff */
[----:B------:R-:W-:-:S07]  /*79d10*/  MOV R250, R239 ;  /* 0x000000ef00fa7202 */ /* 0x000fce0000000f00 */
[----:B------:R-:W-:Y:S05]  /*79d20*/  WARPSYNC.COLLECTIVE R247, `(.L_x_831) ;  /* 0x00000000f7087348 */ /* 0x000fea0003c00000 */
[----:B------:R0:W1:Y:S02]  /*79d30*/  SHFL.DOWN P1, R251, R250, R249, R248 ;  /* 0x080000f9fafb7389 */ /* 0x00006400000200f8 */
[----:B01----:R-:W-:Y:S05]  /*79d40*/  ENDCOLLECTIVE ;  /* 0x000000000000791b */ /* 0x003fea0003800000 */
.L_x_831:
[----:B------:R-:W-:-:S05]  /*79d50*/  MOV R249, R251 ;  /* 0x000000fb00f97202 */ /* 0x000fca0000000f00 */
[----:B------:R-:W-:Y:S01]  /*79d60*/  FADD R239, R239, R249 ;  /* 0x000000f9efef7221 */ /* 0x000fe20000000000 */
[----:B------:R-:W-:-:S03]  /*79d70*/  HFMA2 R249, -RZ, RZ, 0, 1.1920928955078125e-07 ;  /* 0x00000002fff97431 */ /* 0x000fc600000001ff */
[----:B------:R-:W-:-:S07]  /*79d80*/  IMAD.MOV.U32 R250, RZ, RZ, R239 ;  /* 0x000000fffffa7224 */ /* 0x000fce00078e00ef */
[----:B------:R-:W-:Y:S05]  /*79d90*/  WARPSYNC.COLLECTIVE R247, `(.L_x_832) ;  /* 0x00000000f7087348 */ /* 0x000fea0003c00000 */
[----:B------:R0:W1:Y:S02]  /*79da0*/  SHFL.DOWN P1, R251, R250, R249, R248 ;  /* 0x080000f9fafb7389 */ /* 0x00006400000200f8 */
[----:B01----:R-:W-:Y:S05]  /*79db0*/  ENDCOLLECTIVE ;  /* 0x000000000000791b */ /* 0x003fea0003800000 */
.L_x_832:
[----:B------:R-:W-:Y:S02]  /*79dc0*/  HFMA2 R249, -RZ, RZ, 0, 5.9604644775390625e-08 ;  /* 0x00000001fff97431 */ /* 0x000fe400000001ff */
[----:B------:R-:W-:-:S05]  /*79dd0*/  FADD R239, R239, R251 ;  /* 0x000000fbefef7221 */ /* 0x000fca0000000000 */
[----:B------:R-:W-:-:S07]  /*79de0*/  MOV R250, R239 ;  /* 0x000000ef00fa7202 */ /* 0x000fce0000000f00 */
[----:B------:R-:W-:Y:S05]  /*79df0*/  WARPSYNC.COLLECTIVE R247, `(.L_x_833) ;  /* 0x00000000f7087348 */ /* 0x000fea0003c00000 */
[----:B------:R0:W1:Y:S02]  /*79e00*/  SHFL.DOWN P1, R251, R250, R249, R248 ;  /* 0x080000f9fafb7389 */ /* 0x00006400000200f8 */
[----:B01----:R-:W-:Y:S05]  /*79e10*/  ENDCOLLECTIVE ;  /* 0x000000000000791b */ /* 0x003fea0003800000 */
.L_x_833:
[----:B------:R-:W-:-:S05]  /*79e20*/  @!P0 LEA R248, R0, UR5, 0x2 ;  /* 0x0000000500f88c11 */ /* 0x000fca000f8e10ff */
[----:B------:R0:W2:Y:S02]  /*79e30*/  @!P0 LDL R243, [R248] ;  /* 0x00000000f8f38983 */ /* 0x0000a40000100800 */
[----:B0-----:R-:W0:Y:S01]  /*79e40*/  @!P0 LDC R248, c[0x0][0x3a8] ;  /* 0x0000ea00fff88b82 */ /* 0x001e220000000800 */
[----:B------:R-:W-:Y:S01]  /*79e50*/  FADD R239, R239, R251 ;  /* 0x000000fbefef7221 */ /* 0x000fe20000000000 */
[----:B------:R-:W-:Y:S01]  /*79e60*/  HFMA2 R249, -RZ, RZ, 0, 9.5367431640625e-07 ;  /* 0x00000010fff97431 */ /* 0x000fe200000001ff */
[----:B------:R-:W-:Y:S02]  /*79e70*/  MOV R250, R238 ;  /* 0x000000ee00fa7202 */ /* 0x000fe40000000f00 */
[----:B------:R-:W-:-:S06]  /*79e80*/  @!P0 LEA R242, R0, UR5, 0x2 ;  /* 0x0000000500f28c11 */ /* 0x000fcc000f8e10ff */
[----:B------:R-:W5:Y:S01]  /*79e90*/  @!P0 LDL R242, [R242] ;  /* 0x00000000f2f28983 */ /* 0x000f620000100800 */
[----:B------:R-:W-:-:S06]  /*79ea0*/  @!P0 LEA R241, R0, UR5, 0x2 ;  /* 0x0000000500f18c11 */ /* 0x000fcc000f8e10ff */
[----:B------:R-:W5:Y:S01]  /*79eb0*/  @!P0 LDL R241, [R241] ;  /* 0x00000000f1f18983 */ /* 0x000f620000100800 */
[----:B--2---:R-:W-:Y:S01]  /*79ec0*/  @!P0 ISETP.GE.AND P1, PT, R243, R240, PT ;  /* 0x000000f0f300820c */ /* 0x004fe20003f26270 */
[----:B0-----:R-:W-:Y:S01]  /*79ed0*/  @!P0 FMUL R243, R239, R248 ;  /* 0x000000f8eff38220 */ /* 0x001fe20000400000 */
[----:B------:R-:W-:-:S04]  /*79ee0*/  MOV R248, 0x1f ;  /* 0x0000001f00f87802 */ /* 0x000fc80000000f00 */
[----:B------:R-:W-:-:S07]  /*79ef0*/  @!P0 FSEL R243, R243, -1.00000000000000000000e+09, !P1 ;  /* 0xce6e6b28f3f38808 */ /* 0x000fce0004800000 */
[----:B-----5:R-:W-:Y:S05]  /*79f00*/  WARPSYNC.COLLECTIVE R247, `(.L_x_834) ;  /* 0x00000000f7087348 */ /* 0x020fea0003c00000 */
[----:B------:R0:W1:Y:S02]  /*79f10*/  SHFL.DOWN P1, R251, R250, R249, R248 ;  /* 0x080000f9fafb7389 */ /* 0x00006400000200f8 */
[----:B01---5:R-:W-:Y:S05]  /*79f20*/  ENDCOLLECTIVE ;  /* 0x000000000000791b */ /* 0x023fea0003800000 */
.L_x_834:
[----:B------:R-:W-:Y:S02]  /*79f30*/  HFMA2 R249, -RZ, RZ, 0, 4.76837158203125e-07 ;  /* 0x00000008fff97431 */ /* 0x000fe400000001ff */
[----:B------:R-:W-:-:S04]  /*79f40*/  IMAD.MOV.U32 R252, RZ, RZ, R251 ;  /* 0x000000fffffc7224 */ /* 0x000fc800078e00fb */
[----:B------:R-:W-:-:S05]  /*79f50*/  FADD R238, R238, R252 ;  /* 0x000000fceeee7221 */ /* 0x000fca0000000000 */
[----:B------:R-:W-:-:S07]  /*79f60*/  MOV R250, R238 ;  /* 0x000000ee00fa7202 */ /* 0x000fce0000000f00 */
[----:B------:R-:W-:Y:S05]  /*79f70*/  WARPSYNC.COLLECTIVE R247, `(.L_x_835) ;  /* 0x00000000f7087348 */ /* 0x000fea0003c00000 */
[----:B------:R0:W1:Y:S02]  /*79f80*/  SHFL.DOWN P1, R251, R250, R249, R248 ;  /* 0x080000f9fafb7389 */ /* 0x00006400000200f8 */
[----:B01----:R-:W-:Y:S05]  /*79f90*/  ENDCOLLECTIVE ;  /* 0x000000000000791b */ /* 0x003fea0003800000 */
.L_x_835:
[----:B------:R-:W-:-:S05]  /*79fa0*/  MOV R249, R251 ;  /* 0x000000fb00f97202 */ /* 0x000fca0000000f00 */
[----:B------:R-:W-:Y:S01]  /*79fb0*/  FADD R238, R238, R249 ;  /* 0x000000f9eeee7221 */ /* 0x000fe20000000000 */
[----:B------:R-:W-:-:S03]  /*79fc0*/  HFMA2 R249, -RZ, RZ, 0, 2.384185791015625e-07 ;  /* 0x00000004fff97431 */ /* 0x000fc600000001ff */
[----:B------:R-:W-:-:S07]  /*79fd0*/  IMAD.MOV.U32 R250, RZ, RZ, R238 ;  /* 0x000000fffffa7224 */ /* 0x000fce00078e00ee */
[----:B------:R-:W-:Y:S05]  /*79fe0*/  WARPSYNC.COLLECTIVE R247, `(.L_x_836) ;  /* 0x00000000f7087348 */ /* 0x000fea0003c00000 */
[----:B------:R0:W1:Y:S02]  /*79ff0*/  SHFL.DOWN P1, R251, R250, R249, R248 ;  /* 0x080000f9fafb7389 */ /* 0x00006400000200f8 */
[----:B01----:R-:W-:Y:S05]  /*7a000*/  ENDCOLLECTIVE ;  /* 0x000000000000791b */ /* 0x003fea0003800000 */
.L_x_836:
[----:B------:R-:W-:Y:S01]  /*7a010*/  IMAD.MOV.U32 R249, RZ, RZ, 0x2 ;  /* 0x00000002fff97424 */ /* 0x000fe200078e00ff */
[----:B------:R-:W-:-:S05]  /*7a020*/  MOV R250, R251 ;  /* 0x000000fb00fa7202 */ /* 0x000fca0000000f00 */
[----:B------:R-:W-:-:S05]  /*7a030*/  FADD R238, R238, R250 ;  /* 0x000000faeeee7221 */ /* 0x000fca0000000000 */
[----:B------:R-:W-:-:S07]  /*7a040*/  MOV R250, R238 ;  /* 0x000000ee00fa7202 */ /* 0x000fce0000000f00 */
[----:B------:R-:W-:Y:S05]  /*7a050*/  WARPSYNC.COLLECTIVE R247, `(.L_x_837) ;  /* 0x00000000f7087348 */ /* 0x000fea0003c00000 */
[----:B------:R0:W1:Y:S02]  /*7a060*/  SHFL.DOWN P1, R251, R250, R249, R248 ;  /* 0x080000f9fafb7389 */ /* 0x00006400000200f8 */
[----:B01----:R-:W-:Y:S05]  /*7a070*/  ENDCOLLECTIVE ;  /* 0x000000000000791b */ /* 0x003fea0003800000 */
.L_x_837:
[----:B------:R-:W-:-:S05]  /*7a080*/  @!P0 IMAD R240, R0, 0x200, R246 ;  /* 0x0000020000f08824 */ /* 0x000fca00078e02f6 */
[----:B------:R0:W-:Y:S04]  /*7a090*/  @!P0 STS [R240+0x4024], R243 ;  /* 0x004024f3f0008388 */ /* 0x0001e80000000800 */
[----:B------:R1:W2:Y:S01]  /*7a0a0*/  @!P0 LDS R240, [R246+0x8028] ;  /* 0x00802800f6f08984 */ /* 0x0002a20000000800 */
[----:B------:R-:W-:Y:S01]  /*7a0b0*/  HFMA2 R249, -RZ, RZ, 0, 5.9604644775390625e-08 ;  /* 0x00000001fff97431 */ /* 0x000fe200000001ff */
[----:B0-----:R-:W0:Y:S01]  /*7a0c0*/  @!P0 LDC R243, c[0x0][0x3a8] ;  /* 0x0000ea00fff38b82 */ /* 0x001e220000000800 */
[----:B------:R-:W-:-:S05]  /*7a0d0*/  FADD R238, R238, R251 ;  /* 0x000000fbeeee7221 */ /* 0x000fca0000000000 */
[----:B-1----:R-:W-:-:S07]  /*7a0e0*/  MOV R250, R238 ;  /* 0x000000ee00fa7202 */ /* 0x002fce0000000f00 */
[----:B0-2---:R-:W-:Y:S05]  /*7a0f0*/  WARPSYNC.COLLECTIVE R247, `(.L_x_838) ;  /* 0x00000000f7087348 */ /* 0x005fea0003c00000 */
[----:B------:R1:W3:Y:S02]  /*7a100*/  SHFL.DOWN P1, R251, R250, R249, R248 ;  /* 0x080000f9fafb7389 */ /* 0x0002e400000200f8 */
[----:B0123--:R-:W-:Y:S05]  /*7a110*/  ENDCOLLECTIVE ;  /* 0x000000000000791b */ /* 0x00ffea0003800000 */
.L_x_838:
[----:B------:R-:W-:Y:S01]  /*7a120*/  IMAD.MOV.U32 R250, RZ, RZ, R237 ;  /* 0x000000fffffa7224 */ /* 0x000fe200078e00ed */
[----:B------:R-:W-:Y:S02]  /*7a130*/  MOV R249, 0x10 ;  /* 0x0000001000f97802 */ /* 0x000fe40000000f00 */
[----:B------:R-:W-:Y:S01]  /*7a140*/  @!P0 ISETP.GE.AND P1, PT, R244, R240, PT ;  /* 0x000000f0f400820c */ /* 0x000fe20003f26270 */
[----:B------:R-:W-:-:S04]  /*7a150*/  FADD R238, R238, R251 ;  /* 0x000000fbeeee7221 */ /* 0x000fc80000000000 */
[----:B------:R-:W-:-:S05]  /*7a160*/  @!P0 FMUL R240, R238, R243 ;  /* 0x000000f3eef08220 */ /* 0x000fca0000400000 */
[----:B------:R-:W-:-:S07]  /*7a170*/  @!P0 FSEL R240, R240, -1.00000000000000000000e+09, !P1 ;  /* 0xce6e6b28f0f08808 */ /* 0x000fce0004800000 */
[----:B------:R-:W-:Y:S05]  /*7a180*/  WARPSYNC.COLLECTIVE R247, `(.L_x_839) ;  /* 0x00000000f7087348 */ /* 0x000fea0003c00000 */
[----:B------:R0:W1:Y:S02]  /*7a190*/  SHFL.DOWN P1, R251, R250, R249, R248 ;  /* 0x080000f9fafb7389 */ /* 0x00006400000200f8 */
[----:B01----:R-:W-:Y:S05]  /*7a1a0*/  ENDCOLLECTIVE ;  /* 0x000000000000791b */ /* 0x003fea0003800000 */
.L_x_839:
[----:B------:R-:W-:-:S05]  /*7a1b0*/  MOV R249, R251 ;  /* 0x000000fb00f97202 */ /* 0x000fca0000000f00 */
[----:B------:R-:W-:Y:S01]  /*7a1c0*/  FADD R237, R237, R249 ;  /* 0x000000f9eded7221 */ /* 0x000fe20000000000 */
[----:B------:R-:W-:-:S04]  /*7a1d0*/  IMAD.MOV.U32 R249, RZ, RZ, 0x8 ;  /* 0x00000008fff97424 */ /* 0x000fc800078e00ff */
[----:B------:R-:W-:-:S07]  /*7a1e0*/  MOV R250, R237 ;  /* 0x000000ed00fa7202 */ /* 0x000fce0000000f00 */
[----:B------:R-:W-:Y:S05]  /*7a1f0*/  WARPSYNC.COLLECTIVE R247, `(.L_x_840) ;  /* 0x00000000f7087348 */ /* 0x000fea0003c00000 */
[----:B------:R0:W1:Y:S02]  /*7a200*/  SHFL.DOWN P1, R251, R250, R249, R248 ;  /* 0x080000f9fafb7389 */ /* 0x00006400000200f8 */
[----:B01----:R-:W-:Y:S05]  /*7a210*/  ENDCOLLECTIVE ;  /* 0x000000000000791b */ /* 0x003fea0003800000 */
.L_x_840:
        /* <DEDUP_REMOVED lines=8> */
.L_x_841:
        /* <DEDUP_REMOVED lines=8> */
.L_x_842:
[----:B------:R-:W-:-:S05]  /*7a320*/  @!P0 LEA R243, R0, R246, 0x9 ;  /* 0x000000f600f38211 */ /* 0x000fca00078e48ff */
        /* <DEDUP_REMOVED lines=9> */
.L_x_843:
        /* <DEDUP_REMOVED lines=9> */
.L_x_844:
[----:B------:R-:W-:-:S05]  /*7a450*/  MOV R249, R251 ;  /* 0x000000fb00f97202 */ /* 0x000fca0000000f00 */
[----:B------:R-:W-:Y:S01]  /*7a460*/  FADD R236, R236, R249 ;  /* 0x000000f9ecec7221 */ /* 0x000fe20000000000 */
[----:B------:R-:W-:-:S04]  /*7a470*/  IMAD.MOV.U32 R249, RZ, RZ, 0x8 ;  /* 0x00000008fff97424 */ /* 0x000fc800078e00ff */
[----:B------:R-:W-:-:S07]  /*7a480*/  MOV R250, R236 ;  /* 0x000000ec00fa7202 */ /* 0x000fce0000000f00 */
[----:B------:R-:W-:Y:S05]  /*7a490*/  WARPSYNC.COLLECTIVE R247, `(.L_x_845) ;  /* 0x00000000f7087348 */ /* 0x000fea0003c00000 */
[----:B------:R0:W1:Y:S02]  /*7a4a0*/  SHFL.DOWN P1, R251, R250, R249, R248 ;  /* 0x080000f9fafb7389 */ /* 0x00006400000200f8 */
[----:B01----:R-:W-:Y:S05]  /*7a4b0*/  ENDCOLLECTIVE ;  /* 0x000000000000791b */ /* 0x003fea0003800000 */
.L_x_845:
[----:B------:R-:W-:Y:S01]  /*7a4c0*/  HFMA2 R249, -RZ, RZ, 0, 2.384185791015625e-07 ;  /* 0x00000004fff97431 */ /* 0x000fe200000001ff */
[----:B------:R-:W-:-:S05]  /*7a4d0*/  MOV R244, R251 ;  /* 0x000000fb00f47202 */ /* 0x000fca0000000f00 */
[----:B------:R-:W-:-:S05]  /*7a4e0*/  FADD R236, R236, R244 ;  /* 0x000000f4ecec7221 */ /* 0x000fca0000000000 */
[----:B------:R-:W-:-:S07]  /*7a4f0*/  MOV R250, R236 ;  /* 0x000000ec00fa7202 */ /* 0x000fce0000000f00 */
[----:B------:R-:W-:Y:S05]  /*7a500*/  WARPSYNC.COLLECTIVE R247, `(.L_x_846) ;  /* 0x00000000f7087348 */ /* 0x000fea0003c00000 */
[----:B------:R0:W1:Y:S02]  /*7a510*/  SHFL.DOWN P1, R251, R250, R249, R248 ;  /* 0x080000f9fafb7389 */ /* 0x00006400000200f8 */
[----:B01----:R-:W-:Y:S05]  /*7a520*/  ENDCOLLECTIVE ;  /* 0x000000000000791b */ /* 0x003fea0003800000 */
.L_x_846:
[----:B------:R-:W-:Y:S02]  /*7a530*/  HFMA2 R249, -RZ, RZ, 0, 1.1920928955078125e-07 ;  /* 0x00000002fff97431 */ /* 0x000fe400000001ff */
[----:B------:R-:W-:-:S04]  /*7a540*/  IMAD.MOV.U32 R244, RZ, RZ, R251 ;  /* 0x000000fffff47224 */ /* 0x000fc800078e00fb */
[----:B------:R-:W-:-:S05]  /*7a550*/  FADD R236, R236, R244 ;  /* 0x000000f4ecec7221 */ /* 0x000fca0000000000 */
[----:B------:R-:W-:-:S07]  /*7a560*/  MOV R250, R236 ;  /* 0x000000ec00fa7202 */ /* 0x000fce0000000f00 */
[----:B------:R-:W-:Y:S05]  /*7a570*/  WARPSYNC.COLLECTIVE R247, `(.L_x_847) ;  /* 0x00000000f7087348 */ /* 0x000fea0003c00000 */
[----:B------:R0:W1:Y:S02]  /*7a580*/  SHFL.DOWN P1, R251, R250, R249, R248 ;  /* 0x080000f9fafb7389 */ /* 0x00006400000200f8 */
[----:B01----:R-:W-:Y:S05]  /*7a590*/  ENDCOLLECTIVE ;  /* 0x000000000000791b */ /* 0x003fea0003800000 */
.L_x_847:
[----:B------:R-:W-:-:S05]  /*7a5a0*/  @!P0 LEA R237, R0, R246, 0x9 ;  /* 0x000000f600ed8211 */ /* 0x000fca00078e48ff */
[----:B------:R0:W-:Y:S04]  /*7a5b0*/  @!P0 STS [R237+0x402c], R242 ;  /* 0x00402cf2ed008388 */ /* 0x0001e80000000800 */
[----:B------:R1:W2:Y:S01]  /*7a5c0*/  @!P0 LDS R237, [R246+0x8030] ;  /* 0x00803000f6ed8984 */ /* 0x0002a20000000800 */
[----:B------:R-:W-:Y:S01]  /*7a5d0*/  IMAD.MOV.U32 R249, RZ, RZ, 0x1 ;  /* 0x00000001fff97424 */ /* 0x000fe200078e00ff */
[----:B0-----:R-:W0:Y:S01]  /*7a5e0*/  @!P0 LDC R242, c[0x0][0x3a8] ;  /* 0x0000ea00fff28b82 */ /* 0x001e220000000800 */
[----:B------:R-:W-:-:S05]  /*7a5f0*/  FADD R236, R236, R251 ;  /* 0x000000fbecec7221 */ /* 0x000fca0000000000 */
[----:B-1----:R-:W-:-:S07]  /*7a600*/  MOV R250, R236 ;  /* 0x000000ec00fa7202 */ /* 0x002fce0000000f00 */
[----:B0-2---:R-:W-:Y:S05]  /*7a610*/  WARPSYNC.COLLECTIVE R247, `(.L_x_848) ;  /* 0x00000000f7087348 */ /* 0x005fea0003c00000 */
[----:B------:R1:W3:Y:S02]  /*7a620*/  SHFL.DOWN P1, R251, R250, R249, R248 ;  /* 0x080000f9fafb7389 */ /* 0x0002e400000200f8 */
[----:B0123--:R-:W-:Y:S05]  /*7a630*/  ENDCOLLECTIVE ;  /* 0x000000000000791b */ /* 0x00ffea0003800000 */
.L_x_848:
[----:B------:R-:W-:Y:S01]  /*7a640*/  HFMA2 R249, -RZ, RZ, 0, 9.5367431640625e-07 ;  /* 0x00000010fff97431 */ /* 0x000fe200000001ff */
[----:B------:R-:W-:Y:S02]  /*7a650*/  MOV R250, R235 ;  /* 0x000000eb00fa7202 */ /* 0x000fe40000000f00 */
[----:B------:R-:W-:Y:S01]  /*7a660*/  @!P0 ISETP.GE.AND P1, PT, R241, R237, PT ;  /* 0x000000edf100820c */ /* 0x000fe20003f26270 */
[----:B------:R-:W-:-:S04]  /*7a670*/  FADD R236, R236, R251 ;  /* 0x000000fbecec7221 */ /* 0x000fc80000000000 */
[----:B------:R-:W-:-:S05]  /*7a680*/  @!P0 FMUL R236, R236, R242 ;  /* 0x000000f2ecec8220 */ /* 0x000fca0000400000 */
[----:B------:R-:W-:-:S07]  /*7a690*/  @!P0 FSEL R236, R236, -1.00000000000000000000e+09, !P1 ;  /* 0xce6e6b28ecec8808 */ /* 0x000fce0004800000 */
[----:B------:R-:W-:Y:S05]  /*7a6a0*/  WARPSYNC.COLLECTIVE R247, `(.L_x_849) ;  /* 0x00000000f7087348 */ /* 0x000fea0003c00000 */
[----:B------:R0:W1:Y:S02]  /*7a6b0*/  SHFL.DOWN P1, R251, R250, R249, R248 ;  /* 0x080000f9fafb7389 */ /* 0x00006400000200f8 */
[----:B01----:R-:W-:Y:S05]  /*7a6c0*/  ENDCOLLECTIVE ;  /* 0x000000000000791b */ /* 0x003fea0003800000 */
.L_x_849:
[----:B------:R-:W-:Y:S02]  /*7a6d0*/  HFMA2 R249, -RZ, RZ, 0, 4.76837158203125e-07 ;  /* 0x00000008fff97431 */ /* 0x000fe400000001ff */
[----:B------:R-:W-:-:S04]  /*7a6e0*/  IMAD.MOV.U32 R248, RZ, RZ, R251 ;  /* 0x000000fffff87224 */ /* 0x000fc800078e00fb */
[----:B------:R-:W-:Y:S01]  /*7a6f0*/  FADD R235, R235, R248 ;  /* 0x000000f8ebeb7221 */ /* 0x000fe20000000000 */
[----:B------:R-:W-:-:S04]  /*7a700*/  MOV R248, 0x1f ;  /* 0x0000001f00f87802 */ /* 0x000fc80000000f00 */
[----:B------:R-:W-:-:S07]  /*7a710*/  MOV R250, R235 ;  /* 0x000000eb00fa7202 */ /* 0x000fce0000000f00 */
[----:B------:R-:W-:Y:S05]  /*7a720*/  WARPSYNC.COLLECTIVE R247, `(.L_x_850) ;  /* 0x00000000f7087348 */ /* 0x000fea0003c00000 */
[----:B------:R0:W1:Y:S02]  /*7a730*/  SHFL.DOWN P1, R251, R250, R249, R248 ;  /* 0x080000f9fafb7389 */ /* 0x00006400000200f8 */
[----:B01----:R-:W-:Y:S05]  /*7a740*/  ENDCOLLECTIVE ;  /* 0x000000000000791b */ /* 0x003fea0003800000 */
.L_x_850:
[----:B------:R-:W-:Y:S02]  /*7a750*/  HFMA2 R249, -RZ, RZ, 0, 2.384185791015625e-07 ;  /* 0x00000004fff97431 */ /* 0x000fe400000001ff */
[----:B------:R-:W-:-:S04]  /*7a760*/  IMAD.MOV.U32 R243, RZ, RZ, R251 ;  /* 0x000000fffff37224 */ /* 0x000fc800078e00fb */
[----:B------:R-:W-:-:S05]  /*7a770*/  FADD R235, R235, R243 ;  /* 0x000000f3ebeb7221 */ /* 0x000fca0000000000 */
[----:B------:R-:W-:-:S07]  /*7a780*/  MOV R250, R235 ;  /* 0x000000eb00fa7202 */ /* 0x000fce0000000f00 */
[----:B------:R-:W-:Y:S05]  /*7a790*/  WARPSYNC.COLLECTIVE R247, `(.L_x_851) ;  /* 0x00000000f7087348 */ /* 0x000fea0003c00000 */
[----:B------:R0:W1:Y:S02]  /*7a7a0*/  SHFL.DOWN P1, R251, R250, R249, R248 ;  /* 0x080000f9fafb7389 */ /* 0x00006400000200f8 */
[----:B01----:R-:W-:Y:S05]  /*7a7b0*/  ENDCOLLECTIVE ;  /* 0x000000000000791b */ /* 0x003fea0003800000 */
.L_x_851:
[----:B------:R-:W-:Y:S01]  /*7a7c0*/  HFMA2 R249, -RZ, RZ, 0, 1.1920928955078125e-07 ;  /* 0x00000002fff97431 */ /* 0x000fe200000001ff */
[----:B------:R-:W-:-:S05]  /*7a7d0*/  MOV R243, R251 ;  /* 0x000000fb00f37202 */ /* 0x000fca0000000f00 */
[----:B------:R-:W-:-:S04]  /*7a7e0*/  FADD R235, R235, R243 ;  /* 0x000000f3ebeb7221 */ /* 0x000fc80000000000 */
[----:B------:R-:W-:-:S07]  /*7a7f0*/  IMAD.MOV.U32 R250, RZ, RZ, R235 ;  /* 0x000000fffffa7224 */ /* 0x000fce00078e00eb */
[----:B------:R-:W-:Y:S05]  /*7a800*/  WARPSYNC.COLLECTIVE R247, `(.L_x_852) ;  /* 0x00000000f7087348 */ /* 0x000fea0003c00000 */
[----:B------:R0:W1:Y:S02]  /*7a810*/  SHFL.DOWN P1, R251, R250, R249, R248 ;  /* 0x080000f9fafb7389 */ /* 0x00006400000200f8 */
[----:B01----:R-:W-:Y:S05]  /*7a820*/  ENDCOLLECTIVE ;  /* 0x000000000000791b */ /* 0x003fea0003800000 */
.L_x_852:
[----:B------:R-:W-:Y:S02]  /*7a830*/  HFMA2 R249, -RZ, RZ, 0, 5.9604644775390625e-08 ;  /* 0x00000001fff97431 */ /* 0x000fe400000001ff */
[----:B------:R-:W-:-:S05]  /*7a840*/  FADD R235, R235, R251 ;  /* 0x000000fbebeb7221 */ /* 0x000fca0000000000 */
[----:B------:R-:W-:-:S07]  /*7a850*/  MOV R250, R235 ;  /* 0x000000eb00fa7202 */ /* 0x000fce0000000f00 */
[----:B------:R-:W-:Y:S05]  /*7a860*/  WARPSYNC.COLLECTIVE R247, `(.L_x_853) ;  /* 0x00000000f7087348 */ /* 0x000fea0003c00000 */
[----:B------:R0:W1:Y:S02]  /*7a870*/  SHFL.DOWN P1, R251, R250, R249, R248 ;  /* 0x080000f9fafb7389 */ /* 0x00006400000200f8 */
[----:B01----:R-:W-:Y:S05]  /*7a880*/  ENDCOLLECTIVE ;  /* 0x000000000000791b */ /* 0x003fea0003800000 */
.L_x_853:
[----:B------:R-:W-:-:S06]  /*7a890*/  @!P0 LEA R247, R0, UR5, 0x2 ;  /* 0x0000000500f78c11 */ /* 0x000fcc000f8e10ff */
[----:B------:R-:W2:Y:S01]  /*7a8a0*/  @!P0 LDL R247, [R247] ;  /* 0x00000000f7f78983 */ /* 0x000ea20000100800 */
[----:B------:R-:W-:-:S06]  /*7a8b0*/  @!P0 LEA R239, R0, UR5, 0x2 ;  /* 0x0000000500ef8c11 */ /* 0x000fcc000f8e10ff */
[----:B------:R-:W5:Y:S01]  /*7a8c0*/  @!P0 LDL R239, [R239] ;  /* 0x00000000efef8983 */ /* 0x000f620000100800 */
[----:B------:R-:W-:-:S05]  /*7a8d0*/  @!P0 LEA R237, R0, R246, 0x9 ;  /* 0x000000f600ed8211 */ /* 0x000fca00078e48ff */
[----:B------:R0:W-:Y:S04]  /*7a8e0*/  @!P0 STS [R237+0x4030], R236 ;  /* 0x004030eced008388 */ /* 0x0001e80000000800 */
[----:B------:R-:W2:Y:S01]  /*7a8f0*/  @!P0 LDS R236, [R246+0x8034] ;  /* 0x00803400f6ec8984 */ /* 0x000ea20000000800 */
[----:B0-----:R-:W0:Y:S01]  /*7a900*/  @!P0 LDC R237, c[0x0][0x3a8] ;  /* 0x0000ea00ffed8b82 */ /* 0x001e220000000800 */
[----:B------:R-:W-:Y:S01]  /*7a910*/  FADD R235, R235, R251 ;  /* 0x000000fbebeb7221 */ /* 0x000fe20000000000 */
[----:B------:R-:W-:Y:S01]  /*7a920*/  HFMA2 R249, -RZ, RZ, 0, 9.5367431640625e-07 ;  /* 0x00000010fff97431 */ /* 0x000fe200000001ff */
[----:B------:R-:W-:Y:S02]  /*7a930*/  MOV R250, R234 ;  /* 0x000000ea00fa7202 */ /* 0x000fe40000000f00 */
[----:B0-----:R-:W-:Y:S01]  /*7a940*/  @!P0 FMUL R237, R235, R237 ;  /* 0x000000edebed8220 */ /* 0x001fe20000400000 */
[----:B------:R-:W-:-:S06]  /*7a950*/  @!P0 LEA R238, R0, UR5, 0x2 ;  /* 0x0000000500ee8c11 */ /* 0x000fcc000f8e10ff */
[----:B------:R-:W5:Y:S01]  /*7a960*/  @!P0 LDL R238, [R238] ;  /* 0x00000000eeee8983 */ /* 0x000f620000100800 */
[----:B------:R-:W-:Y:S01]  /*7a970*/  @!P0 IMAD R235, R0, 0x200, R246 ;  /* 0x0000020000eb8824 */ /* 0x000fe200078e02f6 */
[----:B--2---:R-:W-:Y:S02]  /*7a980*/  @!P0 ISETP.GE.AND P1, PT, R247, R236, PT ;  /* 0x000000ecf700820c */ /* 0x004fe40003f26270 */
[----:B------:R-:W-:Y:S02]  /*7a990*/  MOV R247, 0xffffffff ;  /* 0xffffffff00f77802 */ /* 0x000fe40000000f00 */
[----:B------:R-:W-:-:S09]  /*7a9a0*/  @!P0 FSEL R237, R237, -1.00000000000000000000e+09, !P1 ;  /* 0xce6e6b28eded8808 */ /* 0x000fd20004800000 */
[----:B-----5:R-:W-:Y:S05]  /*7a9b0*/  WARPSYNC.COLLECTIVE R247, `(.L_x_854) ;  /* 0x00000000f7087348 */ /* 0x020fea0003c00000 */
[----:B------:R0:W1:Y:S02]  /*7a9c0*/  SHFL.DOWN P1, R251, R250, R249, R248 ;  /* 0x080000f9fafb7389 */ /* 0x00006400000200f8 */
[----:B01---5:R-:W-:Y:S05]  /*7a9d0*/  ENDCOLLECTIVE ;  /* 0x000000000000791b */ /* 0x023fea0003800000 */
.L_x_854:
[----:B------:R-:W-:Y:S02]  /*7a9e0*/  HFMA2 R249, -RZ, RZ, 0, 4.76837158203125e-07 ;  /* 0x00000008fff97431 */ /* 0x000fe400000001ff */
[----:B------:R-:W-:-:S04]  /*7a9f0*/  IMAD.MOV.U32 R244, RZ, RZ, R251 ;  /* 0x000000fffff47224 */ /* 0x000fc800078e00fb */
[----:B------:R-:W-:-:S05]  /*7aa00*/  FADD R234, R234, R244 ;  /* 0x000000f4eaea7221 */ /* 0x000fca0000000000 */
[----:B------:R-:W-:-:S07]  /*7aa10*/  MOV R250, R234 ;  /* 0x000000ea00fa7202 */ /* 0x000fce0000000f00 */
[----:B------:R-:W-:Y:S05]  /*7aa20*/  WARPSYNC.COLLECTIVE R247, `(.L_x_855) ;  /* 0x00000000f7087348 */ /* 0x000fea0003c00000 */
[----:B------:R0:W1:Y:S02]  /*7aa30*/  SHFL.DOWN P1, R251, R250, R249, R248 ;  /* 0x080000f9fafb7389 */ /* 0x00006400000200f8 */
[----:B01----:R-:W-:Y:S05]  /*7aa40*/  ENDCOLLECTIVE ;  /* 0x000000000000791b */ /* 0x003fea0003800000 */
.L_x_855:
[----:B------:R-:W-:Y:S01]  /*7aa50*/  HFMA2 R249, -RZ, RZ, 0, 2.384185791015625e-07 ;  /* 0x00000004fff97431 */ /* 0x000fe200000001ff */
[----:B------:R-:W-:-:S05]  /*7aa60*/  MOV R242, R251 ;  /* 0x000000fb00f27202 */ /* 0x000fca0000000f00 */
[----:B------:R-:W-:-:S04]  /*7aa70*/  FADD R234, R234, R242 ;  /* 0x000000f2eaea7221 */ /* 0x000fc80000000000 */
[----:B------:R-:W-:-:S07]  /*7aa80*/  IMAD.MOV.U32 R250, RZ, RZ, R234 ;  /* 0x000000fffffa7224 */ /* 0x000fce00078e00ea */
[----:B------:R-:W-:Y:S05]  /*7aa90*/  WARPSYNC.COLLECTIVE R247, `(.L_x_856) ;  /* 0x00000000f7087348 */ /* 0x000fea0003c00000 */
[----:B------:R0:W1:Y:S02]  /*7aaa0*/  SHFL.DOWN P1, R251, R250, R249, R248 ;  /* 0x080000f9fafb7389 */ /* 0x00006400000200f8 */
[----:B01----:R-:W-:Y:S05]  /*7aab0*/  ENDCOLLECTIVE ;  /* 0x000000000000791b */ /* 0x003fea0003800000 */
.L_x_856:
[----:B------:R-:W-:Y:S01]  /*7aac0*/  IMAD.MOV.U32 R249, RZ, RZ, 0x2 ;  /* 0x00000002fff97424 */ /* 0x000fe200078e00ff */
[----:B------:R-:W-:-:S05]  /*7aad0*/  MOV R242, R251 ;  /* 0x000000fb00f27202 */ /* 0x000fca0000000f00 */
[----:B------:R-:W-:-:S05]  /*7aae0*/  FADD R234, R234, R242 ;  /* 0x000000f2eaea7221 */ /* 0x000fca0000000000 */
[----:B------:R-:W-:-:S07]  /*7aaf0*/  MOV R250, R234 ;  /* 0x000000ea00fa7202 */ /* 0x000fce0000000f00 */
[----:B------:R-:W-:Y:S05]  /*7ab00*/  WARPSYNC.COLLECTIVE R247, `(.L_x_857) ;  /* 0x00000000f7087348 */ /* 0x000fea0003c00000 */
[----:B------:R0:W1:Y:S02]  /*7ab10*/  SHFL.DOWN P1, R251, R250, R249, R248 ;  /* 0x080000f9fafb7389 */ /* 0x00006400000200f8 */
[----:B01----:R-:W-:Y:S05]  /*7ab20*/  ENDCOLLECTIVE ;  /* 0x000000000000791b */ /* 0x003fea0003800000 */
.L_x_857:
        /* <DEDUP_REMOVED lines=9> */
.L_x_858:
        /* <DEDUP_REMOVED lines=9> */
.L_x_859:
[----:B------:R-:W-:Y:S01]  /*7ac50*/  IMAD.MOV.U32 R249, RZ, RZ, 0x8 ;  /* 0x00000008fff97424 */ /* 0x000fe200078e00ff */
[----:B------:R-:W-:-:S05]  /*7ac60*/  MOV R243, R251 ;  /* 0x000000fb00f37202 */ /* 0x000fca0000000f00 */
[----:B------:R-:W-:-:S05]  /*7ac70*/  FADD R233, R233, R243 ;  /* 0x000000f3e9e97221 */ /* 0x000fca0000000000 */
[----:B------:R-:W-:-:S07]  /*7ac80*/  MOV R250, R233 ;  /* 0x000000e900fa7202 */ /* 0x000fce0000000f00 */
[----:B------:R-:W-:Y:S05]  /*7ac90*/  WARPSYNC.COLLECTIVE R247, `(.L_x_860) ;  /* 0x00000000f7087348 */ /* 0x000fea0003c00000 */
[----:B------:R0:W1:Y:S02]  /*7aca0*/  SHFL.DOWN P1, R251, R250, R249, R248 ;  /* 0x080000f9fafb7389 */ /* 0x00006400000200f8 */
[----:B01----:R-:W-:Y:S05]  /*7acb0*/  ENDCOLLECTIVE ;  /* 0x000000000000791b */ /* 0x003fea0003800000 */
.L_x_860:
[----:B------:R-:W-:-:S06]  /*7acc0*/  @!P0 LEA R240, R0, UR5, 0x2 ;  /* 0x0000000500f08c11 */ /* 0x000fcc000f8e10ff */
[----:B------:R-:W5:Y:S01]  /*7acd0*/  @!P0 LDL R240, [R240] ;  /* 0x00000000f0f08983 */ /* 0x000f620000100800 */
[----:B------:R-:W-:Y:S01]  /*7ace0*/  HFMA2 R249, -RZ, RZ, 0, 2.384185791015625e-07 ;  /* 0x00000004fff97431 */ /* 0x000fe200000001ff */
[----:B------:R-:W-:-:S05]  /*7acf0*/  MOV R242, R251 ;  /* 0x000000fb00f27202 */ /* 0x000fca0000000f00 */
[----:B------:R-:W-:-:S05]  /*7ad00*/  FADD R233, R233, R242 ;  /* 0x000000f2e9e97221 */ /* 0x000fca0000000000 */
[----:B------:R-:W-:-:S07]  /*7ad10*/  MOV R250, R233 ;  /* 0x000000e900fa7202 */ /* 0x000fce0000000f00 */
[----:B-----5:R-:W-:Y:S05]  /*7ad20*/  WARPSYNC.COLLECTIVE R247, `(.L_x_861) ;  /* 0x00000000f7087348 */ /* 0x020fea0003c00000 */
[----:B------:R0:W1:Y:S02]  /*7ad30*/  SHFL.DOWN P1, R251, R250, R249, R248 ;  /* 0x080000f9fafb7389 */ /* 0x00006400000200f8 */
[----:B01---5:R-:W-:Y:S05]  /*7ad40*/  ENDCOLLECTIVE ;  /* 0x000000000000791b */ /* 0x023fea0003800000 */
.L_x_861:
[----:B------:R-:W-:Y:S02]  /*7ad50*/  HFMA2 R249, -RZ, RZ, 0, 1.1920928955078125e-07 ;  /* 0x00000002fff97431 */ /* 0x000fe400000001ff */
[----:B------:R-:W-:-:S04]  /*7ad60*/  IMAD.MOV.U32 R242, RZ, RZ, R251 ;  /* 0x000000fffff27224 */ /* 0x000fc800078e00fb */
[----:B------:R-:W-:-:S05]  /*7ad70*/  FADD R233, R233, R242 ;  /* 0x000000f2e9e97221 */ /* 0x000fca0000000000 */
[----:B------:R-:W-:-:S07]  /*7ad80*/  MOV R250, R233 ;  /* 0x000000e900fa7202 */ /* 0x000fce0000000f00 */
[----:B------:R-:W-:Y:S05]  /*7ad90*/  WARPSYNC.COLLECTIVE R247, `(.L_x_862) ;  /* 0x00000000f7087348 */ /* 0x000fea0003c00000 */
[----:B------:R0:W1:Y:S02]  /*7ada0*/  SHFL.DOWN P1, R251, R250, R249, R248 ;  /* 0x080000f9fafb7389 */ /* 0x00006400000200f8 */
[----:B01----:R-:W-:Y:S05]  /*7adb0*/  ENDCOLLECTIVE ;  /* 0x000000000000791b */ /* 0x003fea0003800000 */
.L_x_862:
        /* <DEDUP_REMOVED lines=10> */
.L_x_863:
        /* <DEDUP_REMOVED lines=9> */
.L_x_864:
[----:B------:R-:W-:Y:S02]  /*7aef0*/  HFMA2 R249, -RZ, RZ, 0, 4.76837158203125e-07 ;  /* 0x00000008fff97431 */ /* 0x000fe400000001ff */
[----:B------:R-:W-:-:S04]  /*7af00*/  IMAD.MOV.U32 R243, RZ, RZ, R251 ;  /* 0x000000fffff37224 */ /* 0x000fc800078e00fb */
[----:B------:R-:W-:-:S05]  /*7af10*/  FADD R232, R232, R243 ;  /* 0x000000f3e8e87221 */ /* 0x000fca0000000000 */
[----:B------:R-:W-:-:S07]  /*7af20*/  MOV R250, R232 ;  /* 0x000000e800fa7202 */ /* 0x000fce0000000f00 */
[----:B------:R-:W-:Y:S05]  /*7af30*/  WARPSYNC.COLLECTIVE R247, `(.L_x_865) ;  /* 0x00000000f7087348 */ /* 0x000fea0003c00000 */
[----:B------:R0:W1:Y:S02]  /*7af40*/  SHFL.DOWN P1, R251, R250, R249, R248 ;  /* 0x080000f9fafb7389 */ /* 0x00006400000200f8 */
[----:B01----:R-:W-:Y:S05]  /*7af50*/  ENDCOLLECTIVE ;  /* 0x000000000000791b */ /* 0x003fea0003800000 */
.L_x_865:
[----:B------:R-:W-:-:S06]  /*7af60*/  @!P0 LEA R241, R0, UR5, 0x2 ;  /* 0x0000000500f18c11 */ /* 0x000fcc000f8e10ff */
[----:B------:R-:W5:Y:S01]  /*7af70*/  @!P0 LDL R241, [R241] ;  /* 0x00000000f1f18983 */ /* 0x000f620000100800 */
[----:B------:R-:W-:Y:S01]  /*7af80*/  HFMA2 R249, -RZ, RZ, 0, 2.384185791015625e-07 ;  /* 0x00000004fff97431 */ /* 0x000fe200000001ff */
[----:B------:R-:W-:-:S05]  /*7af90*/  MOV R239, R251 ;  /* 0x000000fb00ef7202 */ /* 0x000fca0000000f00 */
[----:B------:R-:W-:-:S04]  /*7afa0*/  FADD R232, R232, R239 ;  /* 0x000000efe8e87221 */ /* 0x000fc80000000000 */
[----:B------:R-:W-:-:S07]  /*7afb0*/  IMAD.MOV.U32 R250, RZ, RZ, R232 ;  /* 0x000000fffffa7224 */ /* 0x000fce00078e00e8 */
[----:B-----5:R-:W-:Y:S05]  /*7afc0*/  WARPSYNC.COLLECTIVE R247, `(.L_x_866) ;  /* 0x00000000f7087348 */ /* 0x020fea0003c00000 */
[----:B------:R0:W1:Y:S02]  /*7afd0*/  SHFL.DOWN P1, R251, R250, R249, R248 ;  /* 0x080000f9fafb7389 */ /* 0x00006400000200f8 */
[----:B01---5:R-:W-:Y:S05]  /*7afe0*/  ENDCOLLECTIVE ;  /* 0x000000000000791b */ /* 0x023fea0003800000 */
.L_x_866:
[----:B------:R-:W-:Y:S01]  /*7aff0*/  IMAD.MOV.U32 R249, RZ, RZ, 0x2 ;  /* 0x00000002fff97424 */ /* 0x000fe200078e00ff */
[----:B------:R-:W-:-:S05]  /*7b000*/  MOV R239, R251 ;  /* 0x000000fb00ef7202 */ /* 0x000fca0000000f00 */
[----:B------:R-:W-:-:S05]  /*7b010*/  FADD R232, R232, R239 ;  /* 0x000000efe8e87221 */ /* 0x000fca0000000000 */
[----:B------:R-:W-:-:S07]  /*7b020*/  MOV R250, R232 ;  /* 0x000000e800fa7202 */ /* 0x000fce0000000f00 */
[----:B------:R-:W-:Y:S05]  /*7b030*/  WARPSYNC.COLLECTIVE R247, `(.L_x_867) ;  /* 0x00000000f7087348 */ /* 0x000fea0003c00000 */
[----:B------:R0:W1:Y:S02]  /*7b040*/  SHFL.DOWN P1, R251, R250, R249, R248 ;  /* 0x080000f9fafb7389 */ /* 0x00006400000200f8 */
[----:B01----:R-:W-:Y:S05]  /*7b050*/  ENDCOLLECTIVE ;  /* 0x000000000000791b */ /* 0x003fea0003800000 */
.L_x_867:
        /* <DEDUP_REMOVED lines=10> */
.L_x_868:
        /* <DEDUP_REMOVED lines=9> */
.L_x_869:
[----:B------:R-:W-:Y:S01]  /*7b190*/  IMAD.MOV.U32 R249, RZ, RZ, 0x8 ;  /* 0x00000008fff97424 */ /* 0x000fe200078e00ff */
[----:B------:R-:W-:-:S05]  /*7b1a0*/  MOV R242, R251 ;  /* 0x000000fb00f27202 */ /* 0x000fca0000000f00 */
[----:B------:R-:W-:-:S05]  /*7b1b0*/  FADD R231, R231, R242 ;  /* 0x000000f2e7e77221 */ /* 0x000fca0000000000 */
[----:B------:R-:W-:-:S07]  /*7b1c0*/  MOV R250, R231 ;  /* 0x000000e700fa7202 */ /* 0x000fce0000000f00 */
[----:B------:R-:W-:Y:S05]  /*7b1d0*/  WARPSYNC.COLLECTIVE R247, `(.L_x_870) ;  /* 0x00000000f7087348 */ /* 0x000fea0003c00000 */
[----:B------:R0:W1:Y:S02]  /*7b1e0*/  SHFL.DOWN P1, R251, R250, R249, R248 ;  /* 0x080000f9fafb7389 */ /* 0x00006400000200f8 */
[----:B01----:R-:W-:Y:S05]  /*7b1f0*/  ENDCOLLECTIVE ;  /* 0x000000000000791b */ /* 0x003fea0003800000 */
.L_x_870:
        /* <DEDUP_REMOVED lines=9> */
.L_x_871:
[----:B------:R-:W-:Y:S02]  /*7b290*/  HFMA2 R249, -RZ, RZ, 0, 1.1920928955078125e-07 ;  /* 0x00000002fff97431 */ /* 0x000fe400000001ff */
[----:B------:R-:W-:-:S04]  /*7b2a0*/  IMAD.MOV.U32 R238, RZ, RZ, R251 ;  /* 0x000000ffffee7224 */ /* 0x000fc800078e00fb */
[----:B------:R-:W-:-:S05]  /*7b2b0*/  FADD R231, R231, R238 ;  /* 0x000000eee7e77221 */ /* 0x000fca0000000000 */
[----:B------:R-:W-:-:S07]  /*7b2c0*/  MOV R250, R231 ;  /* 0x000000e700fa7202 */ /* 0x000fce0000000f00 */
[----:B------:R-:W-:Y:S05]  /*7b2d0*/  WARPSYNC.COLLECTIVE R247, `(.L_x_872) ;  /* 0x00000000f7087348 */ /* 0x000fea0003c00000 */
[----:B------:R0:W1:Y:S02]  /*7b2e0*/  SHFL.DOWN P1, R251, R250, R249, R248 ;  /* 0x080000f9fafb7389 */ /* 0x00006400000200f8 */
[----:B01----:R-:W-:Y:S05]  /*7b2f0*/  ENDCOLLECTIVE ;  /* 0x000000000000791b */ /* 0x003fea0003800000 */
.L_x_872:
        /* <DEDUP_REMOVED lines=10> */
.L_x_873:
        /* <DEDUP_REMOVED lines=9> */
.L_x_874:
[----:B------:R-:W-:Y:S02]  /*7b430*/  HFMA2 R249, -RZ, RZ, 0, 4.76837158203125e-07 ;  /* 0x00000008fff97431 */ /* 0x000fe400000001ff */
[----:B------:R-:W-:-:S04]  /*7b440*/  IMAD.MOV.U32 R239, RZ, RZ, R251 ;  /* 0x000000ffffef7224 */ /* 0x000fc800078e00fb */
[----:B------:R-:W-:-:S05]  /*7b450*/  FADD R230, R230, R239 ;  /* 0x000000efe6e67221 */ /* 0x000fca0000000000 */
[----:B------:R-:W-:-:S07]  /*7b460*/  MOV R250, R230 ;  /* 0x000000e600fa7202 */ /* 0x000fce0000000f00 */
[----:B------:R-:W-:Y:S05]  /*7b470*/  WARPSYNC.COLLECTIVE R247, `(.L_x_875) ;  /* 0x00000000f7087348 */ /* 0x000fea0003c00000 */
[----:B------:R0:W1:Y:S02]  /*7b480*/  SHFL.DOWN P1, R251, R250, R249, R248 ;  /* 0x080000f9fafb7389 */ /* 0x00006400000200f8 */
[----:B01----:R-:W-:Y:S05]  /*7b490*/  ENDCOLLECTIVE ;  /* 0x000000000000791b */ /* 0x003fea0003800000 */
.L_x_875:
[----:B------:R-:W-:Y:S01]  /*7b4a0*/  HFMA2 R249, -RZ, RZ, 0, 2.384185791015625e-07 ;  /* 0x00000004fff97431 */ /* 0x000fe200000001ff */
[----:B------:R-:W-:-:S05]  /*7b4b0*/  MOV R238, R251 ;  /* 0x000000fb00ee7202 */ /* 0x000fca0000000f00 */
[----:B------:R-:W-:-:S04]  /*7b4c0*/  FADD R230, R230, R238 ;  /* 0x000000eee6e67221 */ /* 0x000fc80000000000 */
[----:B------:R-:W-:-:S07]  /*7b4d0*/  IMAD.MOV.U32 R250, RZ, RZ, R230 ;  /* 0x000000fffffa7224 */ /* 0x000fce00078e00e6 */
[----:B------:R-:W-:Y:S05]  /*7b4e0*/  WARPSYNC.COLLECTIVE R247, `(.L_x_876) ;  /* 0x00000000f7087348 */ /* 0x000fea0003c00000 */
[----:B------:R0:W1:Y:S02]  /*7b4f0*/  SHFL.DOWN P1, R251, R250, R249, R248 ;  /* 0x080000f9fafb7389 */ /* 0x00006400000200f8 */
[----:B01----:R-:W-:Y:S05]  /*7b500*/  ENDCOLLECTIVE ;  /* 0x000000000000791b */ /* 0x003fea0003800000 */
.L_x_876:
[----:B------:R-:W-:Y:S01]  /*7b510*/  IMAD.MOV.U32 R249, RZ, RZ, 0x2 ;  /* 0x00000002fff97424 */ /* 0x000fe200078e00ff */
[----:B------:R-:W-:-:S05]  /*7b520*/  MOV R240, R251 ;  /* 0x000000fb00f07202 */ /* 0x000fca0000000f00 */
[----:B------:R-:W-:-:S05]  /*7b530*/  FADD R230, R230, R240 ;  /* 0x000000f0e6e67221 */ /* 0x000fca0000000000 */
[----:B------:R-:W-:-:S07]  /*7b540*/  MOV R250, R230 ;  /* 0x000000e600fa7202 */ /* 0x000fce0000000f00 */
[----:B------:R-:W-:Y:S05]  /*7b550*/  WARPSYNC.COLLECTIVE R247, `(.L_x_877) ;  /* 0x00000000f7087348 */ /* 0x000fea0003c00000 */
[----:B------:R0:W1:Y:S02]  /*7b560*/  SHFL.DOWN P1, R251, R250, R249, R248 ;  /* 0x080000f9fafb7389 */ /* 0x00006400000200f8 */
[----:B01----:R-:W-:Y:S05]  /*7b570*/  ENDCOLLECTIVE ;  /* 0x000000000000791b */ /* 0x003fea0003800000 */
.L_x_877:
        /* <DEDUP_REMOVED lines=10> */
.L_x_878:
        /* <DEDUP_REMOVED lines=9> */
.L_x_879:
[----:B------:R-:W-:Y:S01]  /*7b6b0*/  IMAD.MOV.U32 R249, RZ, RZ, 0x8 ;  /* 0x00000008fff97424 */ /* 0x000fe200078e00ff */
[----:B------:R-:W-:-:S05]  /*7b6c0*/  MOV R238, R251 ;  /* 0x000000fb00ee7202 */ /* 0x000fca0000000f00 */
[----:B------:R-:W-:-:S05]  /*7b6d0*/  FADD R229, R229, R238 ;  /* 0x000000eee5e57221 */ /* 0x000fca0000000000 */
[----:B------:R-:W-:-:S07]  /*7b6e0*/  MOV R250, R229 ;  /* 0x000000e500fa7202 */ /* 0x000fce0000000f00 */
[----:B------:R-:W-:Y:S05]  /*7b6f0*/  WARPSYNC.COLLECTIVE R247, `(.L_x_880) ;  /* 0x00000000f7087348 */ /* 0x000fea0003c00000 */
[----:B------:R0:W1:Y:S02]  /*7b700*/  SHFL.DOWN P1, R251, R250, R249, R248 ;  /* 0x080000f9fafb7389 */ /* 0x00006400000200f8 */
[----:B01----:R-:W-:Y:S05]  /*7b710*/  ENDCOLLECTIVE ;  /* 0x000000000000791b */ /* 0x003fea0003800000 */
.L_x_880:
[----:B------:R-:W-:Y:S01]  /*7b720*/  HFMA2 R249, -RZ, RZ, 0, 2.384185791015625e-07 ;  /* 0x00000004fff97431 */ /* 0x000fe200000001ff */
[----:B------:R-:W-:-:S05]  /*7b730*/  MOV R235, R251 ;  /* 0x000000fb00eb7202 */ /* 0x000fca0000000f00 */
[----:B------:R-:W-:-:S05]  /*7b740*/  FADD R229, R229, R235 ;  /* 0x000000ebe5e57221 */ /* 0x000fca0000000000 */
[----:B------:R-:W-:-:S07]  /*7b750*/  MOV R250, R229 ;  /* 0x000000e500fa7202 */ /* 0x000fce0000000f00 */
[----:B------:R-:W-:Y:S05]  /*7b760*/  WARPSYNC.COLLECTIVE R247, `(.L_x_881) ;  /* 0x00000000f7087348 */ /* 0x000fea0003c00000 */
[----:B------:R0:W1:Y:S02]  /*7b770*/  SHFL.DOWN P1, R251, R250, R249, R248 ;  /* 0x080000f9fafb7389 */ /* 0x00006400000200f8 */
[----:B01----:R-:W-:Y:S05]  /*7b780*/  ENDCOLLECTIVE ;  /* 0x000000000000791b */ /* 0x003fea0003800000 */
.L_x_881:
[----:B------:R-:W-:-:S04]  /*7b790*/  IMAD.MOV.U32 R235, RZ, RZ, R251 ;  /* 0x000000ffffeb7224 */ /* 0x000fc800078e00fb */
[----:B------:R-:W-:Y:S01]  /*7b7a0*/  FADD R229, R229, R235 ;  /* 0x000000ebe5e57221 */ /* 0x000fe20000000000 */
[----:B------:R-:W-:-:S05]  /*7b7b0*/  @!P0 LEA R235, R0, UR5, 0x2 ;  /* 0x0000000500eb8c11 */ /* 0x000fca000f8e10ff */
[----:B------:R0:W5:Y:S01]  /*7b7c0*/  @!P0 LDL R237, [R235] ;  /* 0x00000000ebed8983 */ /* 0x0001620000100800 */
[----:B------:R-:W-:-:S06]  /*7b7d0*/  @!P0 LEA R233, R0, UR5, 0x2 ;  /* 0x0000000500e98c11 */ /* 0x000fcc000f8e10ff */
[----:B------:R-:W5:Y:S01]  /*7b7e0*/  @!P0 LDL R233, [R233] ;  /* 0x00000000e9e98983 */ /* 0x000f620000100800 */
[----:B------:R-:W-:Y:S01]  /*7b7f0*/  HFMA2 R249, -RZ, RZ, 0, 1.1920928955078125e-07 ;  /* 0x00000002fff97431 */ /* 0x000fe200000001ff */
[----:B0-----:R-:W-:-:S07]  /*7b800*/  MOV R250, R229 ;  /* 0x000000e500fa7202 */ /* 0x001fce0000000f00 */
[----:B-----5:R-:W-:Y:S05]  /*7b810*/  WARPSYNC.COLLECTIVE R247, `(.L_x_882) ;  /* 0x00000000f7087348 */ /* 0x020fea0003c00000 */
[----:B------:R0:W1:Y:S02]  /*7b820*/  SHFL.DOWN P1, R251, R250, R249, R248 ;  /* 0x080000f9fafb7389 */ /* 0x00006400000200f8 */
[----:B01---5:R-:W-:Y:S05]  /*7b830*/  ENDCOLLECTIVE ;  /* 0x000000000000791b */ /* 0x023fea0003800000 */
.L_x_882:
        /* <DEDUP_REMOVED lines=10> */
.L_x_883:
[----:B------:R-:W-:Y:S01]  /*7b8e0*/  HFMA2 R249, -RZ, RZ, 0, 9.5367431640625e-07 ;  /* 0x00000010fff97431 */ /* 0x000fe200000001ff */
[----:B------:R-:W-:Y:S01]  /*7b8f0*/  MOV R250, R228 ;  /* 0x000000e400fa7202 */ /* 0x000fe20000000f00 */
[----:B------:R-:W-:-:S04]  /*7b900*/  FADD R229, R229, R251 ;  /* 0x000000fbe5e57221 */ /* 0x000fc80000000000 */
[----:B------:R-:W-:Y:S01]  /*7b910*/  @!P0 FMUL R229, R229, R230 ;  /* 0x000000e6e5e58220 */ /* 0x000fe20000400000 */
[----:B------:R-:W-:-:S05]  /*7b920*/  @!P0 LEA R234, R0, UR5, 0x2 ;  /* 0x0000000500ea8c11 */ /* 0x000fca000f8e10ff */
[----:B------:R0:W5:Y:S01]  /*7b930*/  @!P0 LDL R232, [R234] ;  /* 0x00000000eae88983 */ /* 0x0001620000100800 */
[----:B------:R-:W-:Y:S02]  /*7b940*/  @!P0 LEA R230, R0, R246, 0x9 ;  /* 0x000000f600e68211 */ /* 0x000fe400078e48ff */
[----:B------:R-:W-:-:S04]  /*7b950*/  @!P0 ISETP.GE.AND P1, PT, R237, R231, PT ;  /* 0x000000e7ed00820c */ /* 0x000fc80003f26270 */
[----:B------:R-:W-:-:S09]  /*7b960*/  @!P0 FSEL R229, R229, -1.00000000000000000000e+09, !P1 ;  /* 0xce6e6b28e5e58808 */ /* 0x000fd20004800000 */
[----:B0----5:R-:W-:Y:S05]  /*7b970*/  WARPSYNC.COLLECTIVE R247, `(.L_x_884) ;  /* 0x00000000f7087348 */ /* 0x021fea0003c00000 */
[----:B------:R1:W2:Y:S02]  /*7b980*/  SHFL.DOWN P1, R251, R250, R249, R248 ;  /* 0x080000f9fafb7389 */ /* 0x0002a400000200f8 */
[----:B012--5:R-:W-:Y:S05]  /*7b990*/  ENDCOLLECTIVE ;  /* 0x000000000000791b */ /* 0x027fea0003800000 */
.L_x_884:
[----:B------:R-:W-:Y:S02]  /*7b9a0*/  HFMA2 R249, -RZ, RZ, 0, 4.76837158203125e-07 ;  /* 0x00000008fff97431 */ /* 0x000fe400000001ff */
[----:B------:R-:W-:-:S04]  /*7b9b0*/  IMAD.MOV.U32 R238, RZ, RZ, R251 ;  /* 0x000000ffffee7224 */ /* 0x000fc800078e00fb */
[----:B------:R-:W-:-:S05]  /*7b9c0*/  FADD R228, R228, R238 ;  /* 0x000000eee4e47221 */ /* 0x000fca0000000000 */
[----:B------:R-:W-:-:S07]  /*7b9d0*/  MOV R250, R228 ;  /* 0x000000e400fa7202 */ /* 0x000fce0000000f00 */
[----:B------:R-:W-:Y:S05]  /*7b9e0*/  WARPSYNC.COLLECTIVE R247, `(.L_x_885) ;  /* 0x00000000f7087348 */ /* 0x000fea0003c00000 */
[----:B------:R0:W1:Y:S02]  /*7b9f0*/  SHFL.DOWN P1, R251, R250, R249, R248 ;  /* 0x080000f9fafb7389 */ /* 0x00006400000200f8 */
[----:B01----:R-:W-:Y:S05]  /*7ba00*/  ENDCOLLECTIVE ;  /* 0x000000000000791b */ /* 0x003fea0003800000 */
.L_x_885:
[----:B------:R-:W-:Y:S01]  /*7ba10*/  HFMA2 R249, -RZ, RZ, 0, 2.384185791015625e-07 ;  /* 0x00000004fff97431 */ /* 0x000fe200000001ff */
[----:B------:R-:W-:-:S05]  /*7ba20*/  MOV R235, R251 ;  /* 0x000000fb00eb7202 */ /* 0x000fca0000000f00 */
[----:B------:R-:W-:-:S04]  /*7ba30*/  FADD R228, R228, R235 ;  /* 0x000000ebe4e47221 */ /* 0x000fc80000000000 */
[----:B------:R-:W-:-:S07]  /*7ba40*/  IMAD.MOV.U32 R250, RZ, RZ, R228 ;  /* 0x000000fffffa7224 */ /* 0x000fce00078e00e4 */
[----:B------:R-:W-:Y:S05]  /*7ba50*/  WARPSYNC.COLLECTIVE R247, `(.L_x_886) ;  /* 0x00000000f7087348 */ /* 0x000fea0003c00000 */
[----:B------:R0:W1:Y:S02]  /*7ba60*/  SHFL.DOWN P1, R251, R250, R249, R248 ;  /* 0x080000f9fafb7389 */ /* 0x00006400000200f8 */
[----:B01----:R-:W-:Y:S05]  /*7ba70*/  ENDCOLLECTIVE ;  /* 0x000000000000791b */ /* 0x003fea0003800000 */
.L_x_886:
[----:B------:R-:W-:Y:S01]  /*7ba80*/  IMAD.MOV.U32 R249, RZ, RZ, 0x2 ;  /* 0x00000002fff97424 */ /* 0x000fe200078e00ff */
[----:B------:R-:W-:-:S05]  /*7ba90*/  MOV R235, R251 ;  /* 0x000000fb00eb7202 */ /* 0x000fca0000000f00 */
[----:B------:R-:W-:-:S05]  /*7baa0*/  FADD R228, R228, R235 ;  /* 0x000000ebe4e47221 */ /* 0x000fca0000000000 */
[----:B------:R-:W-:-:S07]  /*7bab0*/  MOV R250, R228 ;  /* 0x000000e400fa7202 */ /* 0x000fce0000000f00 */
[----:B------:R-:W-:Y:S05]  /*7bac0*/  WARPSYNC.COLLECTIVE R247, `(.L_x_887) ;  /* 0x00000000f7087348 */ /* 0x000fea0003c00000 */
[----:B------:R0:W1:Y:S02]  /*7bad0*/  SHFL.DOWN P1, R251, R250, R249, R248 ;  /* 0x080000f9fafb7389 */ /* 0x00006400000200f8 */
[----:B01----:R-:W-:Y:S05]  /*7bae0*/  ENDCOLLECTIVE ;  /* 0x000000000000791b */ /* 0x003fea0003800000 */
.L_x_887:
        /* <DEDUP_REMOVED lines=9> */
.L_x_888:
[----:B------:R-:W-:Y:S01]  /*7bb80*/  IMAD.MOV.U32 R250, RZ, RZ, R227 ;  /* 0x000000fffffa7224 */ /* 0x000fe200078e00e3 */
[----:B------:R-:W-:Y:S02]  /*7bb90*/  MOV R249, 0x10 ;  /* 0x0000001000f97802 */ /* 0x000fe40000000f00 */
[----:B------:R-:W-:Y:S01]  /*7bba0*/  @!P0 ISETP.GE.AND P1, PT, R233, R229, PT ;  /* 0x000000e5e900820c */ /* 0x000fe20003f26270 */
[----:B------:R-:W-:-:S04]  /*7bbb0*/  FADD R228, R228, R251 ;  /* 0x000000fbe4e47221 */ /* 0x000fc80000000000 */
[----:B------:R-:W-:Y:S01]  /*7bbc0*/  @!P0 FMUL R228, R228, R230 ;  /* 0x000000e6e4e48220 */ /* 0x000fe20000400000 */
[----:B------:R-:W-:Y:S01]  /*7bbd0*/  @!P0 LEA R239, R0, UR5, 0x2 ;  /* 0x0000000500ef8c11 */ /* 0x000fe2000f8e10ff */
[----:B------:R-:W0:Y:S03]  /*7bbe0*/  @!P0 LDC R230, c[0x0][0x3a8] ;  /* 0x0000ea00ffe68b82 */ /* 0x000e260000000800 */
[----:B------:R-:W-:-:S07]  /*7bbf0*/  @!P0 FSEL R228, R228, -1.00000000000000000000e+09, !P1 ;  /* 0xce6e6b28e4e48808 */ /* 0x000fce0004800000 */
[----:B0-----:R-:W-:Y:S05]  /*7bc00*/  WARPSYNC.COLLECTIVE R247, `(.L_x_889) ;  /* 0x00000000f7087348 */ /* 0x001fea0003c00000 */
[----:B------:R1:W2:Y:S02]  /*7bc10*/  SHFL.DOWN P1, R251, R250, R249, R248 ;  /* 0x080000f9fafb7389 */ /* 0x0002a400000200f8 */
[----:B012---:R-:W-:Y:S05]  /*7bc20*/  ENDCOLLECTIVE ;  /* 0x000000000000791b */ /* 0x007fea0003800000 */
.L_x_889:
[----:B------:R-:W5:Y:S01]  /*7bc30*/  @!P0 LDL R239, [R239] ;  /* 0x00000000efef8983 */ /* 0x000f620000100800 */
[----:B------:R-:W-:Y:S01]  /*7bc40*/  IMAD.MOV.U32 R249, RZ, RZ, 0x8 ;  /* 0x00000008fff97424 */ /* 0x000fe200078e00ff */
[----:B------:R-:W-:-:S05]  /*7bc50*/  MOV R236, R251 ;  /* 0x000000fb00ec7202 */ /* 0x000fca0000000f00 */
[----:B------:R-:W-:-:S05]  /*7bc60*/  FADD R227, R227, R236 ;  /* 0x000000ece3e37221 */ /* 0x000fca0000000000 */
[----:B------:R-:W-:-:S07]  /*7bc70*/  MOV R250, R227 ;  /* 0x000000e300fa7202 */ /* 0x000fce0000000f00 */
[----:B-----5:R-:W-:Y:S05]  /*7bc80*/  WARPSYNC.COLLECTIVE R247, `(.L_x_890) ;  /* 0x00000000f7087348 */ /* 0x020fea0003c00000 */
[----:B------:R0:W1:Y:S02]  /*7bc90*/  SHFL.DOWN P1, R251, R250, R249, R248 ;  /* 0x080000f9fafb7389 */ /* 0x00006400000200f8 */
[----:B01---5:R-:W-:Y:S05]  /*7bca0*/  ENDCOLLECTIVE ;  /* 0x000000000000791b */ /* 0x023fea0003800000 */
.L_x_890:
[----:B------:R-:W-:Y:S01]  /*7bcb0*/  HFMA2 R249, -RZ, RZ, 0, 2.384185791015625e-07 ;  /* 0x00000004fff97431 */ /* 0x000fe200000001ff */
[----:B------:R-:W-:-:S05]  /*7bcc0*/  MOV R231, R251 ;  /* 0x000000fb00e77202 */ /* 0x000fca0000000f00 */
[----:B------:R-:W-:-:S05]  /*7bcd0*/  FADD R227, R227, R231 ;  /* 0x000000e7e3e37221 */ /* 0x000fca0000000000 */
[----:B------:R-:W-:-:S07]  /*7bce0*/  MOV R250, R227 ;  /* 0x000000e300fa7202 */ /* 0x000fce0000000f00 */
[----:B------:R-:W-:Y:S05]  /*7bcf0*/  WARPSYNC.COLLECTIVE R247, `(.L_x_891) ;  /* 0x00000000f7087348 */ /* 0x000fea0003c00000 */
[----:B------:R0:W1:Y:S02]  /*7bd00*/  SHFL.DOWN P1, R251, R250, R249, R248 ;  /* 0x080000f9fafb7389 */ /* 0x00006400000200f8 */
[----:B01----:R-:W-:Y:S05]  /*7bd10*/  ENDCOLLECTIVE ;  /* 0x000000000000791b */ /* 0x003fea0003800000 */
.L_x_891:
[----:B------:R-:W-:Y:S02]  /*7bd20*/  HFMA2 R249, -RZ, RZ, 0, 1.1920928955078125e-07 ;  /* 0x00000002fff97431 */ /* 0x000fe400000001ff */
[----:B------:R-:W-:-:S04]  /*7bd30*/  IMAD.MOV.U32 R236, RZ, RZ, R251 ;  /* 0x000000ffffec7224 */ /* 0x000fc800078e00fb */
[----:B------:R-:W-:-:S05]  /*7bd40*/  FADD R227, R227, R236 ;  /* 0x000000ece3e37221 */ /* 0x000fca0000000000 */
[----:B------:R-:W-:-:S07]  /*7bd50*/  MOV R250, R227 ;  /* 0x000000e300fa7202 */ /* 0x000fce0000000f00 */
[----:B------:R-:W-:Y:S05]  /*7bd60*/  WARPSYNC.COLLECTIVE R247, `(.L_x_892) ;  /* 0x00000000f7087348 */ /* 0x000fea0003c00000 */
[----:B------:R0:W1:Y:S02]  /*7bd70*/  SHFL.DOWN P1, R251, R250, R249, R248 ;  /* 0x080000f9fafb7389 */ /* 0x00006400000200f8 */
[----:B01----:R-:W-:Y:S05]  /*7bd80*/  ENDCOLLECTIVE ;  /* 0x000000000000791b */ /* 0x003fea0003800000 */
.L_x_892:
[----:B------:R-:W-:-:S05]  /*7bd90*/  @!P0 LEA R229, R0, R246, 0x9 ;  /* 0x000000f600e58211 */ /* 0x000fca00078e48ff */
[----:B------:R0:W-:Y:S04]  /*7bda0*/  @!P0 STS [R229+0x4050], R228 ;  /* 0x004050e4e5008388 */ /* 0x0001e80000000800 */
[----:B------:R0:W1:Y:S01]  /*7bdb0*/  @!P0 LDS R228, [R246+0x8054] ;  /* 0x00805400f6e48984 */ /* 0x0000620000000800 */
[----:B------:R-:W-:Y:S01]  /*7bdc0*/  HFMA2 R249, -RZ, RZ, 0, 5.9604644775390625e-08 ;  /* 0x00000001fff97431 */ /* 0x000fe200000001ff */
[----:B------:R-:W-:-:S05]  /*7bdd0*/  MOV R233, R251 ;  /* 0x000000fb00e97202 */ /* 0x000fca0000000f00 */
[----:B------:R-:W-:-:S04]  /*7bde0*/  FADD R227, R227, R233 ;  /* 0x000000e9e3e37221 */ /* 0x000fc80000000000 */
[----:B0-----:R-:W-:-:S07]  /*7bdf0*/  IMAD.MOV.U32 R250, RZ, RZ, R227 ;  /* 0x000000fffffa7224 */ /* 0x001fce00078e00e3 */
[----:B-1----:R-:W-:Y:S05]  /*7be00*/  WARPSYNC.COLLECTIVE R247, `(.L_x_893) ;  /* 0x00000000f7087348 */ /* 0x002fea0003c00000 */
[----:B------:R0:W2:Y:S02]  /*7be10*/  SHFL.DOWN P1, R251, R250, R249, R248 ;  /* 0x080000f9fafb7389 */ /* 0x0000a400000200f8 */
[----:B012---:R-:W-:Y:S05]  /*7be20*/  ENDCOLLECTIVE ;  /* 0x000000000000791b */ /* 0x007fea0003800000 */
.L_x_893:
[----:B------:R-:W-:Y:S01]  /*7be30*/  MOV R250, R226 ;  /* 0x000000e200fa7202 */ /* 0x000fe20000000f00 */
[----:B------:R-:W-:Y:S01]  /*7be40*/  IMAD.MOV.U32 R249, RZ, RZ, 0x10 ;  /* 0x00000010fff97424 */ /* 0x000fe200078e00ff */
[----:B------:R-:W-:Y:S01]  /*7be50*/  @!P0 ISETP.GE.AND P1, PT, R232, R228, PT ;  /* 0x000000e4e800820c */ /* 0x000fe20003f26270 */
[----:B------:R-:W-:-:S04]  /*7be60*/  FADD R227, R227, R251 ;  /* 0x000000fbe3e37221 */ /* 0x000fc80000000000 */
[----:B------:R-:W-:-:S05]  /*7be70*/  @!P0 FMUL R230, R227, R230 ;  /* 0x000000e6e3e68220 */ /* 0x000fca0000400000 */
[----:B------:R-:W-:-:S07]  /*7be80*/  @!P0 FSEL R230, R230, -1.00000000000000000000e+09, !P1 ;  /* 0xce6e6b28e6e68808 */ /* 0x000fce0004800000 */
[----:B------:R-:W-:Y:S05]  /*7be90*/  WARPSYNC.COLLECTIVE R247, `(.L_x_894) ;  /* 0x00000000f7087348 */ /* 0x000fea0003c00000 */
[----:B------:R0:W1:Y:S02]  /*7bea0*/  SHFL.DOWN P1, R251, R250, R249, R248 ;  /* 0x080000f9fafb7389 */ /* 0x00006400000200f8 */
[----:B01----:R-:W-:Y:S05]  /*7beb0*/  ENDCOLLECTIVE ;  /* 0x000000000000791b */ /* 0x003fea0003800000 */
.L_x_894:
[----:B------:R-:W-:Y:S01]  /*7bec0*/  HFMA2 R249, -RZ, RZ, 0, 4.76837158203125e-07 ;  /* 0x00000008fff97431 */ /* 0x000fe200000001ff */
[----:B------:R-:W-:-:S05]  /*7bed0*/  MOV R235, R251 ;  /* 0x000000fb00eb7202 */ /* 0x000fca0000000f00 */
[----:B------:R-:W-:-:S05]  /*7bee0*/  FADD R226, R226, R235 ;  /* 0x000000ebe2e27221 */ /* 0x000fca0000000000 */
[----:B------:R-:W-:-:S07]  /*7bef0*/  MOV R250, R226 ;  /* 0x000000e200fa7202 */ /* 0x000fce0000000f00 */
[----:B------:R-:W-:Y:S05]  /*7bf00*/  WARPSYNC.COLLECTIVE R247, `(.L_x_895) ;  /* 0x00000000f7087348 */ /* 0x000fea0003c00000 */
[----:B------:R0:W1:Y:S02]  /*7bf10*/  SHFL.DOWN P1, R251, R250, R249, R248 ;  /* 0x080000f9fafb7389 */ /* 0x00006400000200f8 */
[----:B01----:R-:W-:Y:S05]  /*7bf20*/  ENDCOLLECTIVE ;  /* 0x000000000000791b */ /* 0x003fea0003800000 */
.L_x_895:
[----:B------:R-:W-:-:S06]  /*7bf30*/  @!P0 LEA R240, R0, UR5, 0x2 ;  /* 0x0000000500f08c11 */ /* 0x000fcc000f8e10ff */
[----:B------:R-:W5:Y:S01]  /*7bf40*/  @!P0 LDL R240, [R240] ;  /* 0x00000000f0f08983 */ /* 0x000f620000100800 */
[----:B------:R-:W-:Y:S01]  /*7bf50*/  MOV R249, 0x4 ;  /* 0x0000000400f97802 */ /* 0x000fe20000000f00 */
[----:B------:R-:W-:-:S04]  /*7bf60*/  FADD R226, R226, R251 ;  /* 0x000000fbe2e27221 */ /* 0x000fc80000000000 */
[----:B------:R-:W-:-:S07]  /*7bf70*/  IMAD.MOV.U32 R250, RZ, RZ, R226 ;  /* 0x000000fffffa7224 */ /* 0x000fce00078e00e2 */
[----:B-----5:R-:W-:Y:S05]  /*7bf80*/  WARPSYNC.COLLECTIVE R247, `(.L_x_896) ;  /* 0x00000000f7087348 */ /* 0x020fea0003c00000 */
[----:B------:R0:W1:Y:S02]  /*7bf90*/  SHFL.DOWN P1, R251, R250, R249, R248 ;  /* 0x080000f9fafb7389 */ /* 0x00006400000200f8 */
[----:B01---5:R-:W-:Y:S05]  /*7bfa0*/  ENDCOLLECTIVE ;  /* 0x000000000000791b */ /* 0x023fea0003800000 */
.L_x_896:
[----:B------:R-:W-:Y:S01]  /*7bfb0*/  IMAD.MOV.U32 R249, RZ, RZ, 0x2 ;  /* 0x00000002fff97424 */ /* 0x000fe200078e00ff */
[----:B------:R-:W-:-:S05]  /*7bfc0*/  MOV R233, R251 ;  /* 0x000000fb00e97202 */ /* 0x000fca0000000f00 */
[----:B------:R-:W-:-:S05]  /*7bfd0*/  FADD R226, R226, R233 ;  /* 0x000000e9e2e27221 */ /* 0x000fca0000000000 */
[----:B------:R-:W-:-:S07]  /*7bfe0*/  MOV R250, R226 ;  /* 0x000000e200fa7202 */ /* 0x000fce0000000f00 */
[----:B------:R-:W-:Y:S05]  /*7bff0*/  WARPSYNC.COLLECTIVE R247, `(.L_x_897) ;  /* 0x00000000f7087348 */ /* 0x000fea0003c00000 */
[----:B------:R0:W1:Y:S02]  /*7c000*/  SHFL.DOWN P1, R251, R250, R249, R248 ;  /* 0x080000f9fafb7389 */ /* 0x00006400000200f8 */
[----:B01----:R-:W-:Y:S05]  /*7c010*/  ENDCOLLECTIVE ;  /* 0x000000000000791b */ /* 0x003fea0003800000 */
.L_x_897:
[----:B------:R-:W-:-:S05]  /*7c020*/  @!P0 LEA R227, R0, R246, 0x9 ;  /* 0x000000f600e38211 */ /* 0x000fca00078e48ff */
[----:B------:R0:W-:Y:S04]  /*7c030*/  @!P0 STS [R227+0x4054], R230 ;  /* 0x004054e6e3008388 */ /* 0x0001e80000000800 */
[----:B------:R0:W1:Y:S01]  /*7c040*/  @!P0 LDS R227, [R246+0x8058] ;  /* 0x00805800f6e38984 */ /* 0x0000620000000800 */
[----:B------:R-:W-:Y:S01]  /*7c050*/  HFMA2 R249, -RZ, RZ, 0, 5.9604644775390625e-08 ;  /* 0x00000001fff97431 */ /* 0x000fe200000001ff */
[----:B------:R-:W-:-:S05]  /*7c060*/  MOV R232, R251 ;  /* 0x000000fb00e87202 */ /* 0x000fca0000000f00 */
[----:B------:R-:W-:Y:S02]  /*7c070*/  FADD R226, R226, R232 ;  /* 0x000000e8e2e27221 */ /* 0x000fe40000000000 */
[----:B------:R-:W2:Y:S03]  /*7c080*/  @!P0 LDC R232, c[0x0][0x3a8] ;  /* 0x0000ea00ffe88b82 */ /* 0x000ea60000000800 */
[----:B0-----:R-:W-:-:S07]  /*7c090*/  MOV R250, R226 ;  /* 0x000000e200fa7202 */ /* 0x001fce0000000f00 */
[----:B-12---:R-:W-:Y:S05]  /*7c0a0*/  WARPSYNC.COLLECTIVE R247, `(.L_x_898) ;  /* 0x00000000f7087348 */ /* 0x006fea0003c00000 */
[----:B------:R0:W3:Y:S02]  /*7c0b0*/  SHFL.DOWN P1, R251, R250, R249, R248 ;  /* 0x080000f9fafb7389 */ /* 0x0000e400000200f8 */
[----:B0123--:R-:W-:Y:S05]  /*7c0c0*/  ENDCOLLECTIVE ;  /* 0x000000000000791b */ /* 0x00ffea0003800000 */
.L_x_898:
        /* <DEDUP_REMOVED lines=9> */
.L_x_899:
[----:B------:R-:W-:Y:S01]  /*7c160*/  HFMA2 R249, -RZ, RZ, 0, 4.76837158203125e-07 ;  /* 0x00000008fff97431 */ /* 0x000fe200000001ff */
[----:B------:R-:W-:-:S05]  /*7c170*/  MOV R235, R251 ;  /* 0x000000fb00eb7202 */ /* 0x000fca0000000f00 */
[----:B------:R-:W-:-:S04]  /*7c180*/  FADD R225, R225, R235 ;  /* 0x000000ebe1e17221 */ /* 0x000fc80000000000 */
[----:B------:R-:W-:-:S07]  /*7c190*/  IMAD.MOV.U32 R250, RZ, RZ, R225 ;  /* 0x000000fffffa7224 */ /* 0x000fce00078e00e1 */
[----:B------:R-:W-:Y:S05]  /*7c1a0*/  WARPSYNC.COLLECTIVE R247, `(.L_x_900) ;  /* 0x00000000f7087348 */ /* 0x000fea0003c00000 */
[----:B------:R0:W1:Y:S02]  /*7c1b0*/  SHFL.DOWN P1, R251, R250, R249, R248 ;  /* 0x080000f9fafb7389 */ /* 0x00006400000200f8 */
[----:B01----:R-:W-:Y:S05]  /*7c1c0*/  ENDCOLLECTIVE ;  /* 0x000000000000791b */ /* 0x003fea0003800000 */
.L_x_900:
[----:B------:R-:W-:-:S06]  /*7c1d0*/  @!P0 LEA R234, R0, UR5, 0x2 ;  /* 0x0000000500ea8c11 */ /* 0x000fcc000f8e10ff */
[----:B------:R-:W5:Y:S01]  /*7c1e0*/  @!P0 LDL R234, [R234] ;  /* 0x00000000eaea8983 */ /* 0x000f620000100800 */
[----:B------:R-:W-:Y:S02]  /*7c1f0*/  HFMA2 R249, -RZ, RZ, 0, 2.384185791015625e-07 ;  /* 0x00000004fff97431 */ /* 0x000fe400000001ff */
[----:B------:R-:W-:-:S05]  /*7c200*/  FADD R225, R225, R251 ;  /* 0x000000fbe1e17221 */ /* 0x000fca0000000000 */
[----:B------:R-:W-:-:S07]  /*7c210*/  MOV R250, R225 ;  /* 0x000000e100fa7202 */ /* 0x000fce0000000f00 */
[----:B-----5:R-:W-:Y:S05]  /*7c220*/  WARPSYNC.COLLECTIVE R247, `(.L_x_901) ;  /* 0x00000000f7087348 */ /* 0x020fea0003c00000 */
[----:B------:R0:W1:Y:S02]  /*7c230*/  SHFL.DOWN P1, R251, R250, R249, R248 ;  /* 0x080000f9fafb7389 */ /* 0x00006400000200f8 */
[----:B01---5:R-:W-:Y:S05]  /*7c240*/  ENDCOLLECTIVE ;  /* 0x000000000000791b */ /* 0x023fea0003800000 */
.L_x_901:
[----:B------:R-:W-:Y:S02]  /*7c250*/  HFMA2 R249, -RZ, RZ, 0, 1.1920928955078125e-07 ;  /* 0x00000002fff97431 */ /* 0x000fe400000001ff */
[----:B------:R-:W-:-:S04]  /*7c260*/  IMAD.MOV.U32 R233, RZ, RZ, R251 ;  /* 0x000000ffffe97224 */ /* 0x000fc800078e00fb */
[----:B------:R-:W-:-:S05]  /*7c270*/  FADD R225, R225, R233 ;  /* 0x000000e9e1e17221 */ /* 0x000fca0000000000 */
[----:B------:R-:W-:-:S07]  /*7c280*/  MOV R250, R225 ;  /* 0x000000e100fa7202 */ /* 0x000fce0000000f00 */
[----:B------:R-:W-:Y:S05]  /*7c290*/  WARPSYNC.COLLECTIVE R247, `(.L_x_902) ;  /* 0x00000000f7087348 */ /* 0x000fea0003c00000 */
[----:B------:R0:W1:Y:S02]  /*7c2a0*/  SHFL.DOWN P1, R251, R250, R249, R248 ;  /* 0x080000f9fafb7389 */ /* 0x00006400000200f8 */
[----:B01----:R-:W-:Y:S05]  /*7c2b0*/  ENDCOLLECTIVE ;  /* 0x000000000000791b */ /* 0x003fea0003800000 */
.L_x_902:
[----:B------:R-:W-:-:S05]  /*7c2c0*/  @!P0 IMAD R232, R0, 0x200, R246 ;  /* 0x0000020000e88824 */ /* 0x000fca00078e02f6 */
[----:B------:R0:W-:Y:S04]  /*7c2d0*/  @!P0 STS [R232+0x4058], R226 ;  /* 0x004058e2e8008388 */ /* 0x0001e80000000800 */
[----:B------:R1:W2:Y:S01]  /*7c2e0*/  @!P0 LDS R226, [R246+0x805c] ;  /* 0x00805c00f6e28984 */ /* 0x0002a20000000800 */
[----:B------:R-:W-:Y:S01]  /*7c2f0*/  HFMA2 R249, -RZ, RZ, 0, 5.9604644775390625e-08 ;  /* 0x00000001fff97431 */ /* 0x000fe200000001ff */
[----:B0-----:R-:W0:Y:S01]  /*7c300*/  @!P0 LDC R232, c[0x0][0x3a8] ;  /* 0x0000ea00ffe88b82 */ /* 0x001e220000000800 */
[----:B------:R-:W-:-:S05]  /*7c310*/  MOV R227, R251 ;  /* 0x000000fb00e37202 */ /* 0x000fca0000000f00 */
[----:B------:R-:W-:-:S04]  /*7c320*/  FADD R225, R225, R227 ;  /* 0x000000e3e1e17221 */ /* 0x000fc80000000000 */
[----:B-1----:R-:W-:-:S07]  /*7c330*/  IMAD.MOV.U32 R250, RZ, RZ, R225 ;  /* 0x000000fffffa7224 */ /* 0x002fce00078e00e1 */
[----:B0-2---:R-:W-:Y:S05]  /*7c340*/  WARPSYNC.COLLECTIVE R247, `(.L_x_903) ;  /* 0x00000000f7087348 */ /* 0x005fea0003c00000 */
[----:B------:R1:W3:Y:S02]  /*7c350*/  SHFL.DOWN P1, R251, R250, R249, R248 ;  /* 0x080000f9fafb7389 */ /* 0x0002e400000200f8 */
[----:B0123--:R-:W-:Y:S05]  /*7c360*/  ENDCOLLECTIVE ;  /* 0x000000000000791b */ /* 0x00ffea0003800000 */
.L_x_903:
[----:B------:R-:W-:Y:S01]  /*7c370*/  HFMA2 R249, -RZ, RZ, 0, 9.5367431640625e-07 ;  /* 0x00000010fff97431 */ /* 0x000fe200000001ff */
[----:B------:R-:W-:Y:S02]  /*7c380*/  MOV R227, R251 ;  /* 0x000000fb00e37202 */ /* 0x000fe40000000f00 */
[----:B------:R-:W-:-:S03]  /*7c390*/  @!P0 ISETP.GE.AND P1, PT, R240, R226, PT ;  /* 0x000000e2f000820c */ /* 0x000fc60003f26270 */
[----:B------:R-:W-:Y:S01]  /*7c3a0*/  FADD R225, R225, R227 ;  /* 0x000000e3e1e17221 */ /* 0x000fe20000000000 */
[----:B------:R-:W-:-:S03]  /*7c3b0*/  IMAD.MOV.U32 R250, RZ, RZ, R224 ;  /* 0x000000fffffa7224 */ /* 0x000fc600078e00e0 */
[----:B------:R-:W-:-:S05]  /*7c3c0*/  @!P0 FMUL R232, R225, R232 ;  /* 0x000000e8e1e88220 */ /* 0x000fca0000400000 */
[----:B------:R-:W-:-:S07]  /*7c3d0*/  @!P0 FSEL R232, R232, -1.00000000000000000000e+09, !P1 ;  /* 0xce6e6b28e8e88808 */ /* 0x000fce0004800000 */
[----:B------:R-:W-:Y:S05]  /*7c3e0*/  WARPSYNC.COLLECTIVE R247, `(.L_x_904) ;  /* 0x00000000f7087348 */ /* 0x000fea0003c00000 */
[----:B------:R0:W1:Y:S02]  /*7c3f0*/  SHFL.DOWN P1, R251, R250, R249, R248 ;  /* 0x080000f9fafb7389 */ /* 0x00006400000200f8 */
[----:B01----:R-:W-:Y:S05]  /*7c400*/  ENDCOLLECTIVE ;  /* 0x000000000000791b */ /* 0x003fea0003800000 */
.L_x_904:
[----:B------:R-:W-:-:S06]  /*7c410*/  @!P0 LEA R231, R0, UR5, 0x2 ;  /* 0x0000000500e78c11 */ /* 0x000fcc000f8e10ff */
        /* <DEDUP_REMOVED lines=8> */
.L_x_905:
[----:B------:R-:W-:Y:S01]  /*7c4a0*/  HFMA2 R249, -RZ, RZ, 0, 2.384185791015625e-07 ;  /* 0x00000004fff97431 */ /* 0x000fe200000001ff */
[----:B------:R-:W-:-:S05]  /*7c4b0*/  MOV R230, R251 ;  /* 0x000000fb00e67202 */ /* 0x000fca0000000f00 */
[----:B------:R-:W-:-:S05]  /*7c4c0*/  FADD R224, R224, R230 ;  /* 0x000000e6e0e07221 */ /* 0x000fca0000000000 */
[----:B------:R-:W-:-:S07]  /*7c4d0*/  MOV R250, R224 ;  /* 0x000000e000fa7202 */ /* 0x000fce0000000f00 */
[----:B------:R-:W-:Y:S05]  /*7c4e0*/  WARPSYNC.COLLECTIVE R247, `(.L_x_906) ;  /* 0x00000000f7087348 */ /* 0x000fea0003c00000 */
[----:B------:R0:W1:Y:S02]  /*7c4f0*/  SHFL.DOWN P1, R251, R250, R249, R248 ;  /* 0x080000f9fafb7389 */ /* 0x00006400000200f8 */
[----:B01----:R-:W-:Y:S05]  /*7c500*/  ENDCOLLECTIVE ;  /* 0x000000000000791b */ /* 0x003fea0003800000 */
.L_x_906:
[----:B------:R-:W-:Y:S02]  /*7c510*/  HFMA2 R249, -RZ, RZ, 0, 1.1920928955078125e-07 ;  /* 0x00000002fff97431 */ /* 0x000fe400000001ff */
[----:B------:R-:W-:-:S04]  /*7c520*/  IMAD.MOV.U32 R230, RZ, RZ, R251 ;  /* 0x000000ffffe67224 */ /* 0x000fc800078e00fb */
[----:B------:R-:W-:-:S05]  /*7c530*/  FADD R224, R224, R230 ;  /* 0x000000e6e0e07221 */ /* 0x000fca0000000000 */
[----:B------:R-:W-:-:S07]  /*7c540*/  MOV R250, R224 ;  /* 0x000000e000fa7202 */ /* 0x000fce0000000f00 */
[----:B------:R-:W-:Y:S05]  /*7c550*/  WARPSYNC.COLLECTIVE R247, `(.L_x_907) ;  /* 0x00000000f7087348 */ /* 0x000fea0003c00000 */
[----:B------:R0:W1:Y:S02]  /*7c560*/  SHFL.DOWN P1, R251, R250, R249, R248 ;  /* 0x080000f9fafb7389 */ /* 0x00006400000200f8 */
[----:B01----:R-:W-:Y:S05]  /*7c570*/  ENDCOLLECTIVE ;  /* 0x000000000000791b */ /* 0x003fea0003800000 */
.L_x_907:
[----:B------:R-:W-:-:S05]  /*7c580*/  @!P0 LEA R227, R0, R246, 0x9 ;  /* 0x000000f600e38211 */ /* 0x000fca00078e48ff */
[----:B------:R0:W-:Y:S04]  /*7c590*/  @!P0 STS [R227+0x405c], R232 ;  /* 0x00405ce8e3008388 */ /* 0x0001e80000000800 */
[----:B------:R0:W1:Y:S01]  /*7c5a0*/  @!P0 LDS R227, [R246+0x8060] ;  /* 0x00806000f6e38984 */ /* 0x0000620000000800 */
[----:B------:R-:W-:Y:S01]  /*7c5b0*/  HFMA2 R249, -RZ, RZ, 0, 5.9604644775390625e-08 ;  /* 0x00000001fff97431 */ /* 0x000fe200000001ff */
[----:B------:R-:W-:-:S05]  /*7c5c0*/  MOV R230, R251 ;  /* 0x000000fb00e67202 */ /* 0x000fca0000000f00 */
[----:B------:R-:W-:Y:S02]  /*7c5d0*/  FADD R224, R224, R230 ;  /* 0x000000e6e0e07221 */ /* 0x000fe40000000000 */
[----:B------:R-:W2:Y:S02]  /*7c5e0*/  @!P0 LDC R230, c[0x0][0x3a8] ;  /* 0x0000ea00ffe68b82 */ /* 0x000ea40000000800 */
[----:B0-----:R-:W-:-:S07]  /*7c5f0*/  IMAD.MOV.U32 R250, RZ, RZ, R224 ;  /* 0x000000fffffa7224 */ /* 0x001fce00078e00e0 */
[----:B-12---:R-:W-:Y:S05]  /*7c600*/  WARPSYNC.COLLECTIVE R247, `(.L_x_908) ;  /* 0x00000000f7087348 */ /* 0x006fea0003c00000 */
[----:B------:R0:W3:Y:S02]  /*7c610*/  SHFL.DOWN P1, R251, R250, R249, R248 ;  /* 0x080000f9fafb7389 */ /* 0x0000e400000200f8 */
[----:B0123--:R-:W-:Y:S05]  /*7c620*/  ENDCOLLECTIVE ;  /* 0x000000000000791b */ /* 0x00ffea0003800000 */
.L_x_908:
        /* <DEDUP_REMOVED lines=10> */
.L_x_909:
[----:B------:R-:W-:Y:S02]  /*7c6d0*/  HFMA2 R249, -RZ, RZ, 0, 4.76837158203125e-07 ;  /* 0x00000008fff97431 */ /* 0x000fe400000001ff */
[----:B------:R-:W-:-:S05]  /*7c6e0*/  FADD R223, R223, R251 ;  /* 0x000000fbdfdf7221 */ /* 0x000fca0000000000 */
[----:B------:R-:W-:-:S07]  /*7c6f0*/  MOV R250, R223 ;  /* 0x000000df00fa7202 */ /* 0x000fce0000000f00 */
[----:B------:R-:W-:Y:S05]  /*7c700*/  WARPSYNC.COLLECTIVE R247, `(.L_x_910) ;  /* 0x00000000f7087348 */ /* 0x000fea0003c00000 */
[----:B------:R0:W1:Y:S02]  /*7c710*/  SHFL.DOWN P1, R251, R250, R249, R248 ;  /* 0x080000f9fafb7389 */ /* 0x00006400000200f8 */
[----:B01----:R-:W-:Y:S05]  /*7c720*/  ENDCOLLECTIVE ;  /* 0x000000000000791b */ /* 0x003fea0003800000 */
.L_x_910:
        /* <DEDUP_REMOVED lines=8> */
.L_x_911:
[----:B------:R-:W-:Y:S02]  /*7c7b0*/  HFMA2 R249, -RZ, RZ, 0, 1.1920928955078125e-07 ;  /* 0x00000002fff97431 */ /* 0x000fe400000001ff */
[----:B------:R-:W-:-:S05]  /*7c7c0*/  FADD R223, R223, R251 ;  /* 0x000000fbdfdf7221 */ /* 0x000fca0000000000 */
[----:B------:R-:W-:-:S07]  /*7c7d0*/  MOV R250, R223 ;  /* 0x000000df00fa7202 */ /* 0x000fce0000000f00 */
[----:B------:R-:W-:Y:S05]  /*7c7e0*/  WARPSYNC.COLLECTIVE R247, `(.L_x_912) ;  /* 0x00000000f7087348 */ /* 0x000fea0003c00000 */
[----:B------:R0:W1:Y:S02]  /*7c7f0*/  SHFL.DOWN P1, R251, R250, R249, R248 ;  /* 0x080000f9fafb7389 */ /* 0x00006400000200f8 */
[----:B01----:R-:W-:Y:S05]  /*7c800*/  ENDCOLLECTIVE ;  /* 0x000000000000791b */ /* 0x003fea0003800000 */
.L_x_912:
[----:B------:R-:W-:-:S05]  /*7c810*/  @!P0 LEA R227, R0, R246, 0x9 ;  /* 0x000000f600e38211 */ /* 0x000fca00078e48ff */
[----:B------:R0:W-:Y:S04]  /*7c820*/  @!P0 STS [R227+0x4060], R224 ;  /* 0x004060e0e3008388 */ /* 0x0001e80000000800 */
[----:B------:R1:W2:Y:S01]  /*7c830*/  @!P0 LDS R224, [R246+0x8064] ;  /* 0x00806400f6e08984 */ /* 0x0002a20000000800 */
[----:B------:R-:W-:Y:S01]  /*7c840*/  MOV R249, 0x1 ;  /* 0x0000000100f97802 */ /* 0x000fe20000000f00 */
[----:B0-----:R-:W0:Y:S01]  /*7c850*/  @!P0 LDC R227, c[0x0][0x3a8] ;  /* 0x0000ea00ffe38b82 */ /* 0x001e220000000800 */
[----:B------:R-:W-:-:S04]  /*7c860*/  FADD R223, R223, R251 ;  /* 0x000000fbdfdf7221 */ /* 0x000fc80000000000 */
[----:B-1----:R-:W-:-:S07]  /*7c870*/  IMAD.MOV.U32 R250, RZ, RZ, R223 ;  /* 0x000000fffffa7224 */ /* 0x002fce00078e00df */
[----:B0-2---:R-:W-:Y:S05]  /*7c880*/  WARPSYNC.COLLECTIVE R247, `(.L_x_913) ;  /* 0x00000000f7087348 */ /* 0x005fea0003c00000 */
[----:B------:R1:W3:Y:S02]  /*7c890*/  SHFL.DOWN P1, R251, R250, R249, R248 ;  /* 0x080000f9fafb7389 */ /* 0x0002e400000200f8 */
[----:B0123--:R-:W-:Y:S05]  /*7c8a0*/  ENDCOLLECTIVE ;  /* 0x000000000000791b */ /* 0x00ffea0003800000 */
.L_x_913:
        /* <DEDUP_REMOVED lines=9> */
.L_x_914:
[----:B------:R-:W-:Y:S01]  /*7c940*/  HFMA2 R249, -RZ, RZ, 0, 4.76837158203125e-07 ;  /* 0x00000008fff97431 */ /* 0x000fe200000001ff */
[----:B------:R-:W-:-:S05]  /*7c950*/  MOV R226, R251 ;  /* 0x000000fb00e27202 */ /* 0x000fca0000000f00 */
[----:B------:R-:W-:-:S05]  /*7c960*/  FADD R222, R222, R226 ;  /* 0x000000e2dede7221 */ /* 0x000fca0000000000 */
[----:B------:R-:W-:-:S07]  /*7c970*/  MOV R250, R222 ;  /* 0x000000de00fa7202 */ /* 0x000fce0000000f00 */
[----:B------:R-:W-:Y:S05]  /*7c980*/  WARPSYNC.COLLECTIVE R247, `(.L_x_915) ;  /* 0x00000000f7087348 */ /* 0x000fea0003c00000 */
[----:B------:R0:W1:Y:S02]  /*7c990*/  SHFL.DOWN P1, R251, R250, R249, R248 ;  /* 0x080000f9fafb7389 */ /* 0x00006400000200f8 */
[----:B01----:R-:W-:Y:S05]  /*7c9a0*/  ENDCOLLECTIVE ;  /* 0x000000000000791b */ /* 0x003fea0003800000 */
.L_x_915:
[----:B------:R-:W-:-:S06]  /*7c9b0*/  @!P0 LEA R228, R0, UR5, 0x2 ;  /* 0x0000000500e48c11 */ /* 0x000fcc000f8e10ff */
[----:B------:R-:W5:Y:S01]  /*7c9c0*/  @!P0 LDL R228, [R228] ;  /* 0x00000000e4e48983 */ /* 0x000f620000100800 */
[----:B------:R-:W-:Y:S02]  /*7c9d0*/  HFMA2 R249, -RZ, RZ, 0, 2.384185791015625e-07 ;  /* 0x00000004fff97431 */ /* 0x000fe400000001ff */
[----:B------:R-:W-:-:S04]  /*7c9e0*/  IMAD.MOV.U32 R226, RZ, RZ, R251 ;  /* 0x000000ffffe27224 */ /* 0x000fc800078e00fb */
[----:B------:R-:W-:-:S05]  /*7c9f0*/  FADD R222, R222, R226 ;  /* 0x000000e2dede7221 */ /* 0x000fca0000000000 */
[----:B------:R-:W-:-:S07]  /*7ca00*/  MOV R250, R222 ;  /* 0x000000de00fa7202 */ /* 0x000fce0000000f00 */
[----:B-----5:R-:W-:Y:S05]  /*7ca10*/  WARPSYNC.COLLECTIVE R247, `(.L_x_916) ;  /* 0x00000000f7087348 */ /* 0x020fea0003c00000 */
[----:B------:R0:W1:Y:S02]  /*7ca20*/  SHFL.DOWN P1, R251, R250, R249, R248 ;  /* 0x080000f9fafb7389 */ /* 0x00006400000200f8 */
[----:B01---5:R-:W-:Y:S05]  /*7ca30*/  ENDCOLLECTIVE ;  /* 0x000000000000791b */ /* 0x023fea0003800000 */
.L_x_916:
[----:B------:R-:W-:Y:S01]  /*7ca40*/  HFMA2 R249, -RZ, RZ, 0, 1.1920928955078125e-07 ;  /* 0x00000002fff97431 */ /* 0x000fe200000001ff */
[----:B------:R-:W-:-:S05]  /*7ca50*/  MOV R226, R251 ;  /* 0x000000fb00e27202 */ /* 0x000fca0000000f00 */
[----:B------:R-:W-:-:S04]  /*7ca60*/  FADD R222, R222, R226 ;  /* 0x000000e2dede7221 */ /* 0x000fc80000000000 */
[----:B------:R-:W-:-:S07]  /*7ca70*/  IMAD.MOV.U32 R250, RZ, RZ, R222 ;  /* 0x000000fffffa7224 */ /* 0x000fce00078e00de */
[----:B------:R-:W-:Y:S05]  /*7ca80*/  WARPSYNC.COLLECTIVE R247, `(.L_x_917) ;  /* 0x00000000f7087348 */ /* 0x000fea0003c00000 */
[----:B------:R0:W1:Y:S02]  /*7ca90*/  SHFL.DOWN P1, R251, R250, R249, R248 ;  /* 0x080000f9fafb7389 */ /* 0x00006400000200f8 */
[----:B01----:R-:W-:Y:S05]  /*7caa0*/  ENDCOLLECTIVE ;  /* 0x000000000000791b */ /* 0x003fea0003800000 */
.L_x_917:
[----:B------:R-:W-:-:S05]  /*7cab0*/  @!P0 LEA R224, R0, R246, 0x9 ;  /* 0x000000f600e08211 */ /* 0x000fca00078e48ff */
[----:B------:R0:W-:Y:S04]  /*7cac0*/  @!P0 STS [R224+0x4064], R227 ;  /* 0x004064e3e0008388 */ /* 0x0001e80000000800 */
[----:B------:R0:W1:Y:S01]  /*7cad0*/  @!P0 LDS R224, [R246+0x8068] ;  /* 0x00806800f6e08984 */ /* 0x0000620000000800 */
[----:B------:R-:W-:Y:S01]  /*7cae0*/  IMAD.MOV.U32 R249, RZ, RZ, 0x1 ;  /* 0x00000001fff97424 */ /* 0x000fe200078e00ff */
[----:B------:R-:W-:-:S05]  /*7caf0*/  MOV R226, R251 ;  /* 0x000000fb00e27202 */ /* 0x000fca0000000f00 */
[----:B------:R-:W-:Y:S02]  /*7cb00*/  FADD R222, R222, R226 ;  /* 0x000000e2dede7221 */ /* 0x000fe40000000000 */
[----:B------:R-:W2:Y:S03]  /*7cb10*/  @!P0 LDC R226, c[0x0][0x3a8] ;  /* 0x0000ea00ffe28b82 */ /* 0x000ea60000000800 */
[----:B0-----:R-:W-:-:S07]  /*7cb20*/  MOV R250, R222 ;  /* 0x000000de00fa7202 */ /* 0x001fce0000000f00 */
[----:B-12---:R-:W-:Y:S05]  /*7cb30*/  WARPSYNC.COLLECTIVE R247, `(.L_x_918) ;  /* 0x00000000f7087348 */ /* 0x006fea0003c00000 */
[----:B------:R0:W3:Y:S02]  /*7cb40*/  SHFL.DOWN P1, R251, R250, R249, R248 ;  /* 0x080000f9fafb7389 */ /* 0x0000e400000200f8 */
[----:B0123--:R-:W-:Y:S05]  /*7cb50*/  ENDCOLLECTIVE ;  /* 0x000000000000791b */ /* 0x00ffea0003800000 */
.L_x_918:
[----:B------:R-:W-:Y:S02]  /*7cb60*/  MOV R250, R221 ;  /* 0x000000dd00fa7202 */ /* 0x000fe40000000f00 */
[----:B------:R-:W-:Y:S02]  /*7cb70*/  MOV R231, R251 ;  /* 0x000000fb00e77202 */ /* 0x000fe40000000f00 */
[----:B------:R-:W-:-:S03]  /*7cb80*/  @!P0 ISETP.GE.AND P1, PT, R229, R224, PT ;  /* 0x000000e0e500820c */ /* 0x000fc60003f26270 */
[----:B------:R-:W-:Y:S01]  /*7cb90*/  FADD R222, R222, R231 ;  /* 0x000000e7dede7221 */ /* 0x000fe20000000000 */
[----:B------:R-:W-:-:S03]  /*7cba0*/  IMAD.MOV.U32 R249, RZ, RZ, 0x10 ;  /* 0x00000010fff97424 */ /* 0x000fc600078e00ff */
[----:B------:R-:W-:-:S05]  /*7cbb0*/  @!P0 FMUL R226, R222, R226 ;  /* 0x000000e2dee28220 */ /* 0x000fca0000400000 */
[----:B------:R-:W-:-:S07]  /*7cbc0*/  @!P0 FSEL R226, R226, -1.00000000000000000000e+09, !P1 ;  /* 0xce6e6b28e2e28808 */ /* 0x000fce0004800000 */
[----:B------:R-:W-:Y:S05]  /*7cbd0*/  WARPSYNC.COLLECTIVE R247, `(.L_x_919) ;  /* 0x00000000f7087348 */ /* 0x000fea0003c00000 */
[----:B------:R0:W1:Y:S02]  /*7cbe0*/  SHFL.DOWN P1, R251, R250, R249, R248 ;  /* 0x080000f9fafb7389 */ /* 0x00006400000200f8 */
[----:B01----:R-:W-:Y:S05]  /*7cbf0*/  ENDCOLLECTIVE ;  /* 0x000000000000791b */ /* 0x003fea0003800000 */
.L_x_919:
[----:B------:R-:W-:Y:S01]  /*7cc00*/  HFMA2 R249, -RZ, RZ, 0, 4.76837158203125e-07 ;  /* 0x00000008fff97431 */ /* 0x000fe200000001ff */
[----:B------:R-:W-:-:S05]  /*7cc10*/  MOV R232, R251 ;  /* 0x000000fb00e87202 */ /* 0x000fca0000000f00 */
[----:B------:R-:W-:-:S05]  /*7cc20*/  FADD R221, R221, R232 ;  /* 0x000000e8dddd7221 */ /* 0x000fca0000000000 */
[----:B------:R-:W-:-:S07]  /*7cc30*/  MOV R250, R221 ;  /* 0x000000dd00fa7202 */ /* 0x000fce0000000f00 */
[----:B------:R-:W-:Y:S05]  /*7cc40*/  WARPSYNC.COLLECTIVE R247, `(.L_x_920) ;  /* 0x00000000f7087348 */ /* 0x000fea0003c00000 */
[----:B------:R0:W1:Y:S02]  /*7cc50*/  SHFL.DOWN P1, R251, R250, R249, R248 ;  /* 0x080000f9fafb7389 */ /* 0x00006400000200f8 */
[----:B01----:R-:W-:Y:S05]  /*7cc60*/  ENDCOLLECTIVE ;  /* 0x000000000000791b */ /* 0x003fea0003800000 */
.L_x_920:
        /* <DEDUP_REMOVED lines=9> */
.L_x_921:
[----:B------:R-:W-:Y:S01]  /*7cd00*/  HFMA2 R249, -RZ, RZ, 0, 1.1920928955078125e-07 ;  /* 0x00000002fff97431 */ /* 0x000fe200000001ff */
[----:B------:R-:W-:-:S05]  /*7cd10*/  MOV R227, R251 ;  /* 0x000000fb00e37202 */ /* 0x000fca0000000f00 */
[----:B------:R-:W-:-:S04]  /*7cd20*/  FADD R221, R221, R227 ;  /* 0x000000e3dddd7221 */ /* 0x000fc80000000000 */
[----:B------:R-:W-:-:S07]  /*7cd30*/  IMAD.MOV.U32 R250, RZ, RZ, R221 ;  /* 0x000000fffffa7224 */ /* 0x000fce00078e00dd */
[----:B------:R-:W-:Y:S05]  /*7cd40*/  WARPSYNC.COLLECTIVE R247, `(.L_x_922) ;  /* 0x00000000f7087348 */ /* 0x000fea0003c00000 */
[----:B------:R0:W1:Y:S02]  /*7cd50*/  SHFL.DOWN P1, R251, R250, R249, R248 ;  /* 0x080000f9fafb7389 */ /* 0x00006400000200f8 */
[----:B01----:R-:W-:Y:S05]  /*7cd60*/  ENDCOLLECTIVE ;  /* 0x000000000000791b */ /* 0x003fea0003800000 */
.L_x_922:
        /* <DEDUP_REMOVED lines=11> */
.L_x_923:
[----:B------:R-:W-:Y:S02]  /*7ce20*/  MOV R250, R220 ;  /* 0x000000dc00fa7202 */ /* 0x000fe40000000f00 */
[----:B------:R-:W-:Y:S02]  /*7ce30*/  MOV R226, R251 ;  /* 0x000000fb00e27202 */ /* 0x000fe40000000f00 */
[----:B------:R-:W-:Y:S01]  /*7ce40*/  @!P0 ISETP.GE.AND P1, PT, R228, R222, PT ;  /* 0x000000dee400820c */ /* 0x000fe20003f26270 */
[----:B------:R-:W-:Y:S01]  /*7ce50*/  IMAD.MOV.U32 R249, RZ, RZ, 0x10 ;  /* 0x00000010fff97424 */ /* 0x000fe200078e00ff */
[----:B------:R-:W-:Y:S01]  /*7ce60*/  @!P0 LEA R225, R0, UR5, 0x2 ;  /* 0x0000000500e18c11 */ /* 0x000fe2000f8e10ff */
[----:B------:R-:W-:Y:S01]  /*7ce70*/  FADD R221, R221, R226 ;  /* 0x000000e2dddd7221 */ /* 0x000fe20000000000 */
[----:B------:R-:W0:Y:S03]  /*7ce80*/  @!P0 LDC R228, c[0x0][0x3a8] ;  /* 0x0000ea00ffe48b82 */ /* 0x000e260000000800 */
[----:B------:R-:W-:Y:S01]  /*7ce90*/  @!P0 FMUL R227, R221, R227 ;  /* 0x000000e3dde38220 */ /* 0x000fe20000400000 */
[----:B------:R-:W5:Y:S04]  /*7cea0*/  @!P0 LDL R225, [R225] ;  /* 0x00000000e1e18983 */ /* 0x000f680000100800 */
[----:B------:R-:W-:-:S07]  /*7ceb0*/  @!P0 FSEL R227, R227, -1.00000000000000000000e+09, !P1 ;  /* 0xce6e6b28e3e38808 */ /* 0x000fce0004800000 */
[----:B0----5:R-:W-:Y:S05]  /*7cec0*/  WARPSYNC.COLLECTIVE R247, `(.L_x_924) ;  /* 0x00000000f7087348 */ /* 0x021fea0003c00000 */
[----:B------:R1:W2:Y:S02]  /*7ced0*/  SHFL.DOWN P1, R251, R250, R249, R248 ;  /* 0x080000f9fafb7389 */ /* 0x0002a400000200f8 */
[----:B012--5:R-:W-:Y:S05]  /*7cee0*/  ENDCOLLECTIVE ;  /* 0x000000000000791b */ /* 0x027fea0003800000 */
.L_x_924:
[----:B------:R-:W-:Y:S02]  /*7cef0*/  HFMA2 R249, -RZ, RZ, 0, 4.76837158203125e-07 ;  /* 0x00000008fff97431 */ /* 0x000fe400000001ff */
[----:B------:R-:W-:-:S05]  /*7cf00*/  FADD R220, R220, R251 ;  /* 0x000000fbdcdc7221 */ /* 0x000fca0000000000 */
[----:B------:R-:W-:-:S07]  /*7cf10*/  MOV R250, R220 ;  /* 0x000000dc00fa7202 */ /* 0x000fce0000000f00 */
[----:B------:R-:W-:Y:S05]  /*7cf20*/  WARPSYNC.COLLECTIVE R247, `(.L_x_925) ;  /* 0x00000000f7087348 */ /* 0x000fea0003c00000 */
[----:B------:R0:W1:Y:S02]  /*7cf30*/  SHFL.DOWN P1, R251, R250, R249, R248 ;  /* 0x080000f9fafb7389 */ /* 0x00006400000200f8 */
[----:B01----:R-:W-:Y:S05]  /*7cf40*/  ENDCOLLECTIVE ;  /* 0x000000000000791b */ /* 0x003fea0003800000 */
.L_x_925:
[----:B------:R-:W-:Y:S02]  /*7cf50*/  IMAD.MOV.U32 R249, RZ, RZ, 0x4 ;  /* 0x00000004fff97424 */ /* 0x000fe400078e00ff */
[----:B------:R-:W-:-:S05]  /*7cf60*/  FADD R220, R220, R251 ;  /* 0x000000fbdcdc7221 */ /* 0x000fca0000000000 */
[----:B------:R-:W-:-:S07]  /*7cf70*/  MOV R250, R220 ;  /* 0x000000dc00fa7202 */ /* 0x000fce0000000f00 */
[----:B------:R-:W-:Y:S05]  /*7cf80*/  WARPSYNC.COLLECTIVE R247, `(.L_x_926) ;  /* 0x00000000f7087348 */ /* 0x000fea0003c00000 */
[----:B------:R0:W1:Y:S02]  /*7cf90*/  SHFL.DOWN P1, R251, R250, R249, R248 ;  /* 0x080000f9fafb7389 */ /* 0x00006400000200f8 */
[----:B01----:R-:W-:Y:S05]  /*7cfa0*/  ENDCOLLECTIVE ;  /* 0x000000000000791b */ /* 0x003fea0003800000 */
.L_x_926:
[----:B------:R-:W-:Y:S02]  /*7cfb0*/  HFMA2 R249, -RZ, RZ, 0, 1.1920928955078125e-07 ;  /* 0x00000002fff97431 */ /* 0x000fe400000001ff */
[----:B------:R-:W-:-:S05]  /*7cfc0*/  FADD R220, R220, R251 ;  /* 0x000000fbdcdc7221 */ /* 0x000fca0000000000 */
[----:B------:R-:W-:-:S07]  /*7cfd0*/  MOV R250, R220 ;  /* 0x000000dc00fa7202 */ /* 0x000fce0000000f00 */
[----:B------:R-:W-:Y:S05]  /*7cfe0*/  WARPSYNC.COLLECTIVE R247, `(.L_x_927) ;  /* 0x00000000f7087348 */ /* 0x000fea0003c00000 */
[----:B------:R0:W1:Y:S02]  /*7cff0*/  SHFL.DOWN P1, R251, R250, R249, R248 ;  /* 0x080000f9fafb7389 */ /* 0x00006400000200f8 */
[----:B01----:R-:W-:Y:S05]  /*7d000*/  ENDCOLLECTIVE ;  /* 0x000000000000791b */ /* 0x003fea0003800000 */
.L_x_927:
[----:B------:R-:W-:-:S05]  /*7d010*/  @!P0 LEA R226, R0, R246, 0x9 ;  /* 0x000000f600e28211 */ /* 0x000fca00078e48ff */
[----:B------:R0:W-:Y:S04]  /*7d020*/  @!P0 STS [R226+0x406c], R227 ;  /* 0x00406ce3e2008388 */ /* 0x0001e80000000800 */
[----:B------:R0:W1:Y:S01]  /*7d030*/  @!P0 LDS R226, [R246+0x8070] ;  /* 0x00807000f6e28984 */ /* 0x0000620000000800 */
[----:B------:R-:W-:Y:S02]  /*7d040*/  IMAD.MOV.U32 R249, RZ, RZ, 0x1 ;  /* 0x00000001fff97424 */ /* 0x000fe400078e00ff */
[----:B------:R-:W-:-:S05]  /*7d050*/  FADD R220, R220, R251 ;  /* 0x000000fbdcdc7221 */ /* 0x000fca0000000000 */
[----:B0-----:R-:W-:-:S07]  /*7d060*/  MOV R250, R220 ;  /* 0x000000dc00fa7202 */ /* 0x001fce0000000f00 */
[----:B-1----:R-:W-:Y:S05]  /*7d070*/  WARPSYNC.COLLECTIVE R247, `(.L_x_928) ;  /* 0x00000000f7087348 */ /* 0x002fea0003c00000 */
[----:B------:R0:W2:Y:S02]  /*7d080*/  SHFL.DOWN P1, R251, R250, R249, R248 ;  /* 0x080000f9fafb7389 */ /* 0x0000a400000200f8 */
[----:B012---:R-:W-:Y:S05]  /*7d090*/  ENDCOLLECTIVE ;  /* 0x000000000000791b */ /* 0x007fea0003800000 */
.L_x_928:
        /* <DEDUP_REMOVED lines=9> */
.L_x_929:
[----:B------:R-:W-:Y:S02]  /*7d130*/  HFMA2 R249, -RZ, RZ, 0, 4.76837158203125e-07 ;  /* 0x00000008fff97431 */ /* 0x000fe400000001ff */
[----:B------:R-:W-:-:S04]  /*7d140*/  IMAD.MOV.U32 R229, RZ, RZ, R251 ;  /* 0x000000ffffe57224 */ /* 0x000fc800078e00fb */
[----:B------:R-:W-:-:S05]  /*7d150*/  FADD R219, R219, R229 ;  /* 0x000000e5dbdb7221 */ /* 0x000fca0000000000 */
[----:B------:R-:W-:-:S07]  /*7d160*/  MOV R250, R219 ;  /* 0x000000db00fa7202 */ /* 0x000fce0000000f00 */
[----:B------:R-:W-:Y:S05]  /*7d170*/  WARPSYNC.COLLECTIVE R247, `(.L_x_930) ;  /* 0x00000000f7087348 */ /* 0x000fea0003c00000 */
[----:B------:R0:W1:Y:S02]  /*7d180*/  SHFL.DOWN P1, R251, R250, R249, R248 ;  /* 0x080000f9fafb7389 */ /* 0x00006400000200f8 */
[----:B01----:R-:W-:Y:S05]  /*7d190*/  ENDCOLLECTIVE ;  /* 0x000000000000791b */ /* 0x003fea0003800000 */
.L_x_930:
[----:B------:R-:W-:-:S05]  /*7d1a0*/  @!P0 LEA R232, R0, UR5, 0x2 ;  /* 0x0000000500e88c11 */ /* 0x000fca000f8e10ff */
[----:B------:R0:W5:Y:S01]  /*7d1b0*/  @!P0 LDL R230, [R232] ;  /* 0x00000000e8e68983 */ /* 0x0001620000100800 */
[----:B------:R-:W-:Y:S01]  /*7d1c0*/  HFMA2 R249, -RZ, RZ, 0, 2.384185791015625e-07 ;  /* 0x00000004fff97431 */ /* 0x000fe200000001ff */
[----:B------:R-:W-:-:S05]  /*7d1d0*/  MOV R229, R251 ;  /* 0x000000fb00e57202 */ /* 0x000fca0000000f00 */
[----:B------:R-:W-:-:S04]  /*7d1e0*/  FADD R219, R219, R229 ;  /* 0x000000e5dbdb7221 */ /* 0x000fc80000000000 */
[----:B0-----:R-:W-:-:S07]  /*7d1f0*/  IMAD.MOV.U32 R250, RZ, RZ, R219 ;  /* 0x000000fffffa7224 */ /* 0x001fce00078e00db */
[----:B-----5:R-:W-:Y:S05]  /*7d200*/  WARPSYNC.COLLECTIVE R247, `(.L_x_931) ;  /* 0x00000000f7087348 */ /* 0x020fea0003c00000 */
[----:B------:R0:W1:Y:S02]  /*7d210*/  SHFL.DOWN P1, R251, R250, R249, R248 ;  /* 0x080000f9fafb7389 */ /* 0x00006400000200f8 */
[----:B01---5:R-:W-:Y:S05]  /*7d220*/  ENDCOLLECTIVE ;  /* 0x000000000000791b */ /* 0x023fea0003800000 */
.L_x_931:
[----:B------:R-:W-:Y:S01]  /*7d230*/  IMAD.MOV.U32 R249, RZ, RZ, 0x2 ;  /* 0x00000002fff97424 */ /* 0x000fe200078e00ff */
[----:B------:R-:W-:-:S05]  /*7d240*/  MOV R227, R251 ;  /* 0x000000fb00e37202 */ /* 0x000fca0000000f00 */
[----:B------:R-:W-:-:S05]  /*7d250*/  FADD R219, R219, R227 ;  /* 0x000000e3dbdb7221 */ /* 0x000fca0000000000 */
[----:B------:R-:W-:-:S07]  /*7d260*/  MOV R250, R219 ;  /* 0x000000db00fa7202 */ /* 0x000fce0000000f00 */
[----:B------:R-:W-:Y:S05]  /*7d270*/  WARPSYNC.COLLECTIVE R247, `(.L_x_932) ;  /* 0x00000000f7087348 */ /* 0x000fea0003c00000 */
[----:B------:R0:W1:Y:S02]  /*7d280*/  SHFL.DOWN P1, R251, R250, R249, R248 ;  /* 0x080000f9fafb7389 */ /* 0x00006400000200f8 */
[----:B01----:R-:W-:Y:S05]  /*7d290*/  ENDCOLLECTIVE ;  /* 0x000000000000791b */ /* 0x003fea0003800000 */
.L_x_932:
[----:B------:R-:W-:-:S05]  /*7d2a0*/  @!P0 LEA R220, R0, R246, 0x9 ;  /* 0x000000f600dc8211 */ /* 0x000fca00078e48ff */
[----:B------:R0:W-:Y:S04]  /*7d2b0*/  @!P0 STS [R220+0x4070], R228 ;  /* 0x004070e4dc008388 */ /* 0x0001e80000000800 */
[----:B------:R1:W2:Y:S01]  /*7d2c0*/  @!P0 LDS R220, [R246+0x8074] ;  /* 0x00807400f6dc8984 */ /* 0x0002a20000000800 */
[----:B------:R-:W-:Y:S01]  /*7d2d0*/  HFMA2 R249, -RZ, RZ, 0, 5.9604644775390625e-08 ;  /* 0x00000001fff97431 */ /* 0x000fe200000001ff */
[----:B0-----:R-:W0:Y:S01]  /*7d2e0*/  @!P0 LDC R228, c[0x0][0x3a8] ;  /* 0x0000ea00ffe48b82 */ /* 0x001e220000000800 */
[----:B------:R-:W-:-:S05]  /*7d2f0*/  MOV R227, R251 ;  /* 0x000000fb00e37202 */ /* 0x000fca0000000f00 */
[----:B------:R-:W-:-:S05]  /*7d300*/  FADD R219, R219, R227 ;  /* 0x000000e3dbdb7221 */ /* 0x000fca0000000000 */
[----:B-1----:R-:W-:-:S07]  /*7d310*/  MOV R250, R219 ;  /* 0x000000db00fa7202 */ /* 0x002fce0000000f00 */
[----:B0-2---:R-:W-:Y:S05]  /*7d320*/  WARPSYNC.COLLECTIVE R247, `(.L_x_933) ;  /* 0x00000000f7087348 */ /* 0x005fea0003c00000 */
[----:B------:R1:W3:Y:S02]  /*7d330*/  SHFL.DOWN P1, R251, R250, R249, R248 ;  /* 0x080000f9fafb7389 */ /* 0x0002e400000200f8 */
[----:B0123--:R-:W-:Y:S05]  /*7d340*/  ENDCOLLECTIVE ;  /* 0x000000000000791b */ /* 0x00ffea0003800000 */
.L_x_933:
[----:B------:R-:W-:Y:S01]  /*7d350*/  HFMA2 R249, -RZ, RZ, 0, 9.5367431640625e-07 ;  /* 0x00000010fff97431 */ /* 0x000fe200000001ff */
[----:B------:R-:W-:Y:S01]  /*7d360*/  MOV R250, R218 ;  /* 0x000000da00fa7202 */ /* 0x000fe20000000f00 */
[----:B------:R-:W-:Y:S01]  /*7d370*/  IMAD.MOV.U32 R227, RZ, RZ, R251 ;  /* 0x000000ffffe37224 */ /* 0x000fe200078e00fb */
[----:B------:R-:W-:-:S03]  /*7d380*/  @!P0 ISETP.GE.AND P1, PT, R225, R220, PT ;  /* 0x000000dce100820c */ /* 0x000fc60003f26270 */
[----:B------:R-:W-:-:S04]  /*7d390*/  FADD R219, R219, R227 ;  /* 0x000000e3dbdb7221 */ /* 0x000fc80000000000 */
[----:B------:R-:W-:-:S05]  /*7d3a0*/  @!P0 FMUL R228, R219, R228 ;  /* 0x000000e4dbe48220 */ /* 0x000fca0000400000 */
[----:B------:R-:W-:-:S07]  /*7d3b0*/  @!P0 FSEL R228, R228, -1.00000000000000000000e+09, !P1 ;  /* 0xce6e6b28e4e48808 */ /* 0x000fce0004800000 */
[----:B------:R-:W-:Y:S05]  /*7d3c0*/  WARPSYNC.COLLECTIVE R247, `(.L_x_934) ;  /* 0x00000000f7087348 */ /* 0x000fea0003c00000 */
[----:B------:R0:W1:Y:S02]  /*7d3d0*/  SHFL.DOWN P1, R251, R250, R249, R248 ;  /* 0x080000f9fafb7389 */ /* 0x00006400000200f8 */
[----:B01----:R-:W-:Y:S05]  /*7d3e0*/  ENDCOLLECTIVE ;  /* 0x000000000000791b */ /* 0x003fea0003800000 */
.L_x_934:
[----:B------:R-:W-:Y:S02]  /*7d3f0*/  HFMA2 R249, -RZ, RZ, 0, 4.76837158203125e-07 ;  /* 0x00000008fff97431 */ /* 0x000fe400000001ff */
[----:B------:R-:W-:-:S04]  /*7d400*/  IMAD.MOV.U32 R222, RZ, RZ, R251 ;  /* 0x000000ffffde7224 */ /* 0x000fc800078e00fb */
[----:B------:R-:W-:-:S05]  /*7d410*/  FADD R218, R218, R222 ;  /* 0x000000dedada7221 */ /* 0x000fca0000000000 */
[----:B------:R-:W-:-:S07]  /*7d420*/  MOV R250, R218 ;  /* 0x000000da00fa7202 */ /* 0x000fce0000000f00 */
[----:B------:R-:W-:Y:S05]  /*7d430*/  WARPSYNC.COLLECTIVE R247, `(.L_x_935) ;  /* 0x00000000f7087348 */ /* 0x000fea0003c00000 */
[----:B------:R0:W1:Y:S02]  /*7d440*/  SHFL.DOWN P1, R251, R250, R249, R248 ;  /* 0x080000f9fafb7389 */ /* 0x00006400000200f8 */
[----:B01----:R-:W-:Y:S05]  /*7d450*/  ENDCOLLECTIVE ;  /* 0x000000000000791b */ /* 0x003fea0003800000 */
.L_x_935:
        /* <DEDUP_REMOVED lines=9> */
.L_x_936:
[----:B------:R-:W-:Y:S01]  /*7d4f0*/  IMAD.MOV.U32 R249, RZ, RZ, 0x2 ;  /* 0x00000002fff97424 */ /* 0x000fe200078e00ff */
[----:B------:R-:W-:-:S05]  /*7d500*/  MOV R222, R251 ;  /* 0x000000fb00de7202 */ /* 0x000fca0000000f00 */
[----:B------:R-:W-:-:S05]  /*7d510*/  FADD R218, R218, R222 ;  /* 0x000000dedada7221 */ /* 0x000fca0000000000 */
[----:B------:R-:W-:-:S07]  /*7d520*/  MOV R250, R218 ;  /* 0x000000da00fa7202 */ /* 0x000fce0000000f00 */
[----:B------:R-:W-:Y:S05]  /*7d530*/  WARPSYNC.COLLECTIVE R247, `(.L_x_937) ;  /* 0x00000000f7087348 */ /* 0x000fea0003c00000 */
[----:B------:R0:W1:Y:S02]  /*7d540*/  SHFL.DOWN P1, R251, R250, R249, R248 ;  /* 0x080000f9fafb7389 */ /* 0x00006400000200f8 */
[----:B01----:R-:W-:Y:S05]  /*7d550*/  ENDCOLLECTIVE ;  /* 0x000000000000791b */ /* 0x003fea0003800000 */
.L_x_937:
        /* <DEDUP_REMOVED lines=11> */
.L_x_938:
        /* <DEDUP_REMOVED lines=10> */
.L_x_939:
[----:B------:R-:W-:Y:S01]  /*7d6b0*/  MOV R249, 0x8 ;  /* 0x0000000800f97802 */ /* 0x000fe20000000f00 */
[----:B------:R-:W-:-:S04]  /*7d6c0*/  FADD R217, R217, R251 ;  /* 0x000000fbd9d97221 */ /* 0x000fc80000000000 */
[----:B------:R-:W-:-:S07]  /*7d6d0*/  IMAD.MOV.U32 R250, RZ, RZ, R217 ;  /* 0x000000fffffa7224 */ /* 0x000fce00078e00d9 */
[----:B------:R-:W-:Y:S05]  /*7d6e0*/  WARPSYNC.COLLECTIVE R247, `(.L_x_940) ;  /* 0x00000000f7087348 */ /* 0x000fea0003c00000 */
[----:B------:R0:W1:Y:S02]  /*7d6f0*/  SHFL.DOWN P1, R251, R250, R249, R248 ;  /* 0x080000f9fafb7389 */ /* 0x00006400000200f8 */
[----:B01----:R-:W-:Y:S05]  /*7d700*/  ENDCOLLECTIVE ;  /* 0x000000000000791b */ /* 0x003fea0003800000 */
.L_x_940:
[----:B------:R-:W-:Y:S02]  /*7d710*/  HFMA2 R249, -RZ, RZ, 0, 2.384185791015625e-07 ;  /* 0x00000004fff97431 */ /* 0x000fe400000001ff */
[----:B------:R-:W-:-:S05]  /*7d720*/  FADD R217, R217, R251 ;  /* 0x000000fbd9d97221 */ /* 0x000fca0000000000 */
[----:B------:R-:W-:-:S07]  /*7d730*/  MOV R250, R217 ;  /* 0x000000d900fa7202 */ /* 0x000fce0000000f00 */
[----:B------:R-:W-:Y:S05]  /*7d740*/  WARPSYNC.COLLECTIVE R247, `(.L_x_941) ;  /* 0x00000000f7087348 */ /* 0x000fea0003c00000 */
[----:B------:R0:W1:Y:S02]  /*7d750*/  SHFL.DOWN P1, R251, R250, R249, R248 ;  /* 0x080000f9fafb7389 */ /* 0x00006400000200f8 */
[----:B01----:R-:W-:Y:S05]  /*7d760*/  ENDCOLLECTIVE ;  /* 0x000000000000791b */ /* 0x003fea0003800000 */
.L_x_941:
[----:B------:R-:W-:Y:S01]  /*7d770*/  MOV R249, 0x2 ;  /* 0x0000000200f97802 */ /* 0x000fe20000000f00 */
[----:B------:R-:W-:-:S04]  /*7d780*/  FADD R217, R217, R251 ;  /* 0x000000fbd9d97221 */ /* 0x000fc80000000000 */
[----:B------:R-:W-:-:S07]  /*7d790*/  IMAD.MOV.U32 R250, RZ, RZ, R217 ;  /* 0x000000fffffa7224 */ /* 0x000fce00078e00d9 */
[----:B------:R-:W-:Y:S05]  /*7d7a0*/  WARPSYNC.COLLECTIVE R247, `(.L_x_942) ;  /* 0x00000000f7087348 */ /* 0x000fea0003c00000 */
[----:B------:R0:W1:Y:S02]  /*7d7b0*/  SHFL.DOWN P1, R251, R250, R249, R248 ;  /* 0x080000f9fafb7389 */ /* 0x00006400000200f8 */
[----:B01----:R-:W-:Y:S05]  /*7d7c0*/  ENDCOLLECTIVE ;  /* 0x000000000000791b */ /* 0x003fea0003800000 */
.L_x_942:
        /* <DEDUP_REMOVED lines=10> */
.L_x_943:
[----:B------:R-:W-:Y:S01]  /*7d870*/  FADD R217, R217, R251 ;  /* 0x000000fbd9d97221 */ /* 0x000fe20000000000 */
[----:B------:R-:W-:-:S03]  /*7d880*/  @!P0 ISETP.GE.AND P1, PT, R223, R218, PT ;  /* 0x000000dadf00820c */ /* 0x000fc60003f26270 */
[----:B------:R-:W-:Y:S01]  /*7d890*/  @!P0 FMUL R222, R217, R222 ;  /* 0x000000ded9de8220 */ /* 0x000fe20000400000 */
[----:B------:R-:W-:-:S04]  /*7d8a0*/  @!P0 IMAD R218, R0, 0x200, R246 ;  /* 0x0000020000da8824 */ /* 0x000fc800078e02f6 */
[----:B------:R-:W-:-:S05]  /*7d8b0*/  @!P0 FSEL R222, R222, -1.00000000000000000000e+09, !P1 ;  /* 0xce6e6b28dede8808 */ /* 0x000fca0004800000 */
[----:B------:R0:W-:Y:S01]  /*7d8c0*/  @!P0 STS [R218+0x407c], R222 ;  /* 0x00407cdeda008388 */ /* 0x0001e20000000800 */
[----:B------:R-:W-:Y:S01]  /*7d8d0*/  HFMA2 R249, -RZ, RZ, 0, 9.5367431640625e-07 ;  /* 0x00000010fff97431 */ /* 0x000fe200000001ff */
[----:B------:R-:W-:Y:S02]  /*7d8e0*/  MOV R250, R216 ;  /* 0x000000d800fa7202 */ /* 0x000fe40000000f00 */
[C---:B------:R-:W-:Y:S01]  /*7d8f0*/  @!P0 LEA R221, R0.reuse, UR5, 0x2 ;  /* 0x0000000500dd8c11 */ /* 0x040fe2000f8e10ff */
[----:B------:R1:W2:Y:S01]  /*7d900*/  @!P0 LDS R218, [R246+0x8080] ;  /* 0x00808000f6da8984 */ /* 0x0002a20000000800 */
[----:B0-----:R-:W-:-:S07]  /*7d910*/  @!P0 LEA R222, R0, UR5, 0x2 ;  /* 0x0000000500de8c11 */ /* 0x001fce000f8e10ff */
[----:B-12---:R-:W-:Y:S05]  /*7d920*/  WARPSYNC.COLLECTIVE R247, `(.L_x_944) ;  /* 0x00000000f7087348 */ /* 0x006fea0003c00000 */
[----:B------:R0:W3:Y:S02]  /*7d930*/  SHFL.DOWN P1, R251, R250, R249, R248 ;  /* 0x080000f9fafb7389 */ /* 0x0000e400000200f8 */
[----:B0123--:R-:W-:Y:S05]  /*7d940*/  ENDCOLLECTIVE ;  /* 0x000000000000791b */ /* 0x00ffea0003800000 */
.L_x_944:
[----:B------:R0:W5:Y:S04]  /*7d950*/  @!P0 LDL R224, [R222] ;  /* 0x00000000dee08983 */ /* 0x0001680000100800 */
[----:B------:R-:W5:Y:S01]  /*7d960*/  @!P0 LDL R221, [R221] ;  /* 0x00000000dddd8983 */ /* 0x000f620000100800 */
[----:B------:R-:W-:Y:S01]  /*7d970*/  HFMA2 R249, -RZ, RZ, 0, 4.76837158203125e-07 ;  /* 0x00000008fff97431 */ /* 0x000fe200000001ff */
[----:B------:R-:W-:-:S05]  /*7d980*/  MOV R220, R251 ;  /* 0x000000fb00dc7202 */ /* 0x000fca0000000f00 */
[----:B------:R-:W-:-:S04]  /*7d990*/  FADD R216, R216, R220 ;  /* 0x000000dcd8d87221 */ /* 0x000fc80000000000 */
[----:B0-----:R-:W-:-:S07]  /*7d9a0*/  IMAD.MOV.U32 R250, RZ, RZ, R216 ;  /* 0x000000fffffa7224 */ /* 0x001fce00078e00d8 */
[----:B-----5:R-:W-:Y:S05]  /*7d9b0*/  WARPSYNC.COLLECTIVE R247, `(.L_x_945) ;  /* 0x00000000f7087348 */ /* 0x020fea0003c00000 */
[----:B------:R0:W1:Y:S02]  /*7d9c0*/  SHFL.DOWN P1, R251, R250, R249, R248 ;  /* 0x080000f9fafb7389 */ /* 0x00006400000200f8 */
[----:B01---5:R-:W-:Y:S05]  /*7d9d0*/  ENDCOLLECTIVE ;  /* 0x000000000000791b */ /* 0x023fea0003800000 */
.L_x_945:
[----:B------:R-:W-:Y:S01]  /*7d9e0*/  IMAD.MOV.U32 R249, RZ, RZ, 0x4 ;  /* 0x00000004fff97424 */ /* 0x000fe200078e00ff */
[----:B------:R-:W-:-:S05]  /*7d9f0*/  MOV R220, R251 ;  /* 0x000000fb00dc7202 */ /* 0x000fca0000000f00 */
[----:B------:R-:W-:-:S05]  /*7da00*/  FADD R216, R216, R220 ;  /* 0x000000dcd8d87221 */ /* 0x000fca0000000000 */
[----:B------:R-:W-:-:S07]  /*7da10*/  MOV R250, R216 ;  /* 0x000000d800fa7202 */ /* 0x000fce0000000f00 */
[----:B------:R-:W-:Y:S05]  /*7da20*/  WARPSYNC.COLLECTIVE R247, `(.L_x_946) ;  /* 0x00000000f7087348 */ /* 0x000fea0003c00000 */
[----:B------:R0:W1:Y:S02]  /*7da30*/  SHFL.DOWN P1, R251, R250, R249, R248 ;  /* 0x080000f9fafb7389 */ /* 0x00006400000200f8 */
[----:B01----:R-:W-:Y:S05]  /*7da40*/  ENDCOLLECTIVE ;  /* 0x000000000000791b */ /* 0x003fea0003800000 */
.L_x_946:
[----:B------:R-:W-:Y:S01]  /*7da50*/  HFMA2 R249, -RZ, RZ, 0, 1.1920928955078125e-07 ;  /* 0x00000002fff97431 */ /* 0x000fe200000001ff */
[----:B------:R-:W-:-:S05]  /*7da60*/  MOV R220, R251 ;  /* 0x000000fb00dc7202 */ /* 0x000fca0000000f00 */
[----:B------:R-:W-:-:S05]  /*7da70*/  FADD R216, R216, R220 ;  /* 0x000000dcd8d87221 */ /* 0x000fca0000000000 */
[----:B------:R-:W-:-:S07]  /*7da80*/  MOV R250, R216 ;  /* 0x000000d800fa7202 */ /* 0x000fce0000000f00 */
[----:B------:R-:W-:Y:S05]  /*7da90*/  WARPSYNC.COLLECTIVE R247, `(.L_x_947) ;  /* 0x00000000f7087348 */ /* 0x000fea0003c00000 */
[----:B------:R0:W1:Y:S02]  /*7daa0*/  SHFL.DOWN P1, R251, R250, R249, R248 ;  /* 0x080000f9fafb7389 */ /* 0x00006400000200f8 */
[----:B01----:R-:W-:Y:S05]  /*7dab0*/  ENDCOLLECTIVE ;  /* 0x000000000000791b */ /* 0x003fea0003800000 */
.L_x_947:
[----:B------:R-:W-:Y:S02]  /*7dac0*/  HFMA2 R249, -RZ, RZ, 0, 5.9604644775390625e-08 ;  /* 0x00000001fff97431 */ /* 0x000fe400000001ff */
[----:B------:R-:W-:-:S04]  /*7dad0*/  IMAD.MOV.U32 R220, RZ, RZ, R251 ;  /* 0x000000ffffdc7224 */ /* 0x000fc800078e00fb */
[----:B------:R-:W-:Y:S02]  /*7dae0*/  FADD R216, R216, R220 ;  /* 0x000000dcd8d87221 */ /* 0x000fe40000000000 */
[----:B------:R-:W0:Y:S03]  /*7daf0*/  @!P0 LDC R220, c[0x0][0x3a8] ;  /* 0x0000ea00ffdc8b82 */ /* 0x000e260000000800 */
[----:B------:R-:W-:-:S07]  /*7db00*/  MOV R250, R216 ;  /* 0x000000d800fa7202 */ /* 0x000fce0000000f00 */
[----:B0-----:R-:W-:Y:S05]  /*7db10*/  WARPSYNC.COLLECTIVE R247, `(.L_x_948) ;  /* 0x00000000f7087348 */ /* 0x001fea0003c00000 */
[----:B------:R1:W2:Y:S02]  /*7db20*/  SHFL.DOWN P1, R251, R250, R249, R248 ;  /* 0x080000f9fafb7389 */ /* 0x0002a400000200f8 */
[----:B012---:R-:W-:Y:S05]  /*7db30*/  ENDCOLLECTIVE ;  /* 0x000000000000791b */ /* 0x007fea0003800000 */
.L_x_948:
[----:B------:R-:W-:Y:S01]  /*7db40*/  HFMA2 R249, -RZ, RZ, 0, 9.5367431640625e-07 ;  /* 0x00000010fff97431 */ /* 0x000fe200000001ff */
[----:B------:R-:W-:-:S05]  /*7db50*/  MOV R223, R251 ;  /* 0x000000fb00df7202 */ /* 0x000fca0000000f00 */
[----:B------:R-:W-:Y:S01]  /*7db60*/  FADD R216, R216, R223 ;  /* 0x000000dfd8d87221 */ /* 0x000fe20000000000 */
[----:B------:R-:W-:-:S03]  /*7db70*/  MOV R250, R215 ;  /* 0x000000d700fa7202 */ /* 0x000fc60000000f00 */
[----:B------:R-:W-:Y:S01]  /*7db80*/  @!P0 FMUL R220, R216, R220 ;  /* 0x000000dcd8dc8220 */ /* 0x000fe20000400000 */
[----:B------:R-:W-:-:S04]  /*7db90*/  @!P0 ISETP.GE.AND P1, PT, R224, R218, PT ;  /* 0x000000dae000820c */ /* 0x000fc80003f26270 */
[----:B------:R-:W-:-:S09]  /*7dba0*/  @!P0 FSEL R220, R220, -1.00000000000000000000e+09, !P1 ;  /* 0xce6e6b28dcdc8808 */ /* 0x000fd20004800000 */
[----:B------:R-:W-:Y:S05]  /*7dbb0*/  WARPSYNC.COLLECTIVE R247, `(.L_x_949) ;  /* 0x00000000f7087348 */ /* 0x000fea0003c00000 */
[----:B------:R0:W1:Y:S02]  /*7dbc0*/  SHFL.DOWN P1, R251, R250, R249, R248 ;  /* 0x080000f9fafb7389 */ /* 0x00006400000200f8 */
[----:B01----:R-:W-:Y:S05]  /*7dbd0*/  ENDCOLLECTIVE ;  /* 0x000000000000791b */ /* 0x003fea0003800000 */
.L_x_949:
[----:B------:R-:W-:Y:S01]  /*7dbe0*/  HFMA2 R249, -RZ, RZ, 0, 4.76837158203125e-07 ;  /* 0x00000008fff97431 */ /* 0x000fe200000001ff */
[----:B------:R-:W-:-:S05]  /*7dbf0*/  MOV R227, R251 ;  /* 0x000000fb00e37202 */ /* 0x000fca0000000f00 */
[----:B------:R-:W-:-:S04]  /*7dc00*/  FADD R215, R215, R227 ;  /* 0x000000e3d7d77221 */ /* 0x000fc80000000000 */
[----:B------:R-:W-:-:S07]  /*7dc10*/  IMAD.MOV.U32 R250, RZ, RZ, R215 ;  /* 0x000000fffffa7224 */ /* 0x000fce00078e00d7 */
[----:B------:R-:W-:Y:S05]  /*7dc20*/  WARPSYNC.COLLECTIVE R247, `(.L_x_950) ;  /* 0x00000000f7087348 */ /* 0x000fea0003c00000 */
[----:B------:R0:W1:Y:S02]  /*7dc30*/  SHFL.DOWN P1, R251, R250, R249, R248 ;  /* 0x080000f9fafb7389 */ /* 0x00006400000200f8 */
[----:B01----:R-:W-:Y:S05]  /*7dc40*/  ENDCOLLECTIVE ;  /* 0x000000000000791b */ /* 0x003fea0003800000 */
.L_x_950:
[----:B------:R-:W-:Y:S01]  /*7dc50*/  IMAD.MOV.U32 R249, RZ, RZ, 0x4 ;  /* 0x00000004fff97424 */ /* 0x000fe200078e00ff */
[----:B------:R-:W-:-:S05]  /*7dc60*/  MOV R227, R251 ;  /* 0x000000fb00e37202 */ /* 0x000fca0000000f00 */
[----:B------:R-:W-:-:S05]  /*7dc70*/  FADD R215, R215, R227 ;  /* 0x000000e3d7d77221 */ /* 0x000fca0000000000 */
[----:B------:R-:W-:-:S07]  /*7dc80*/  MOV R250, R215 ;  /* 0x000000d700fa7202 */ /* 0x000fce0000000f00 */
[----:B------:R-:W-:Y:S05]  /*7dc90*/  WARPSYNC.COLLECTIVE R247, `(.L_x_951) ;  /* 0x00000000f7087348 */ /* 0x000fea0003c00000 */
[----:B------:R0:W1:Y:S02]  /*7dca0*/  SHFL.DOWN P1, R251, R250, R249, R248 ;  /* 0x080000f9fafb7389 */ /* 0x00006400000200f8 */
[----:B01----:R-:W-:Y:S05]  /*7dcb0*/  ENDCOLLECTIVE ;  /* 0x000000000000791b */ /* 0x003fea0003800000 */
.L_x_951:
[----:B------:R-:W-:Y:S01]  /*7dcc0*/  HFMA2 R249, -RZ, RZ, 0, 1.1920928955078125e-07 ;  /* 0x00000002fff97431 */ /* 0x000fe200000001ff */
[----:B------:R-:W-:-:S05]  /*7dcd0*/  MOV R222, R251 ;  /* 0x000000fb00de7202 */ /* 0x000fca0000000f00 */
[----:B------:R-:W-:-:S05]  /*7dce0*/  FADD R215, R215, R222 ;  /* 0x000000ded7d77221 */ /* 0x000fca0000000000 */
[----:B------:R-:W-:-:S07]  /*7dcf0*/  MOV R250, R215 ;  /* 0x000000d700fa7202 */ /* 0x000fce0000000f00 */
[----:B------:R-:W-:Y:S05]  /*7dd00*/  WARPSYNC.COLLECTIVE R247, `(.L_x_952) ;  /* 0x00000000f7087348 */ /* 0x000fea0003c00000 */
[----:B------:R0:W1:Y:S02]  /*7dd10*/  SHFL.DOWN P1, R251, R250, R249, R248 ;  /* 0x080000f9fafb7389 */ /* 0x00006400000200f8 */
[----:B01----:R-:W-:Y:S05]  /*7dd20*/  ENDCOLLECTIVE ;  /* 0x000000000000791b */ /* 0x003fea0003800000 */
.L_x_952:
[----:B------:R-:W-:-:S05]  /*7dd30*/  @!P0 IMAD R216, R0, 0x200, R246 ;  /* 0x0000020000d88824 */ /* 0x000fca00078e02f6 */
[----:B------:R0:W-:Y:S04]  /*7dd40*/  @!P0 STS [R216+0x4080], R220 ;  /* 0x004080dcd8008388 */ /* 0x0001e80000000800 */
[----:B------:R0:W1:Y:S01]  /*7dd50*/  @!P0 LDS R216, [R246+0x8084] ;  /* 0x00808400f6d88984 */ /* 0x0000620000000800 */
[----:B------:R-:W-:Y:S02]  /*7dd60*/  HFMA2 R249, -RZ, RZ, 0, 5.9604644775390625e-08 ;  /* 0x00000001fff97431 */ /* 0x000fe400000001ff */
[----:B------:R-:W-:-:S04]  /*7dd70*/  IMAD.MOV.U32 R222, RZ, RZ, R251 ;  /* 0x000000ffffde7224 */ /* 0x000fc800078e00fb */
[----:B------:R-:W-:Y:S02]  /*7dd80*/  FADD R215, R215, R222 ;  /* 0x000000ded7d77221 */ /* 0x000fe40000000000 */
[----:B------:R-:W2:Y:S03]  /*7dd90*/  @!P0 LDC R222, c[0x0][0x3a8] ;  /* 0x0000ea00ffde8b82 */ /* 0x000ea60000000800 */
[----:B0-----:R-:W-:-:S07]  /*7dda0*/  MOV R250, R215 ;  /* 0x000000d700fa7202 */ /* 0x001fce0000000f00 */
[----:B-12---:R-:W-:Y:S05]  /*7ddb0*/  WARPSYNC.COLLECTIVE R247, `(.L_x_953) ;  /* 0x00000000f7087348 */ /* 0x006fea0003c00000 */
[----:B------:R0:W3:Y:S02]  /*7ddc0*/  SHFL.DOWN P1, R251, R250, R249, R248 ;  /* 0x080000f9fafb7389 */ /* 0x0000e400000200f8 */
[----:B0123--:R-:W-:Y:S05]  /*7ddd0*/  ENDCOLLECTIVE ;  /* 0x000000000000791b */ /* 0x00ffea0003800000 */
.L_x_953:
[----:B------:R-:W-:-:S05]  /*7dde0*/  MOV R220, R251 ;  /* 0x000000fb00dc7202 */ /* 0x000fca0000000f00 */
[----:B------:R-:W-:Y:S01]  /*7ddf0*/  FADD R215, R215, R220 ;  /* 0x000000dcd7d77221 */ /* 0x000fe20000000000 */
[----:B------:R-:W-:-:S03]  /*7de00*/  @!P0 ISETP.GE.AND P1, PT, R221, R216, PT ;  /* 0x000000d8dd00820c */ /* 0x000fc60003f26270 */
[----:B------:R-:W-:Y:S01]  /*7de10*/  @!P0 FMUL R222, R215, R222 ;  /* 0x000000ded7de8220 */ /* 0x000fe20000400000 */
[----:B------:R-:W-:-:S04]  /*7de20*/  @!P0 IMAD R220, R0, 0x200, R246 ;  /* 0x0000020000dc8824 */ /* 0x000fc800078e02f6 */
[----:B------:R-:W-:-:S05]  /*7de30*/  @!P0 FSEL R222, R222, -1.00000000000000000000e+09, !P1 ;  /* 0xce6e6b28dede8808 */ /* 0x000fca0004800000 */
[----:B------:R0:W-:Y:S02]  /*7de40*/  @!P0 STS [R220+0x4084], R222 ;  /* 0x004084dedc008388 */ /* 0x0001e40000000800 */
[----:B0-----:R-:W-:Y:S01]  /*7de50*/  @!P0 LEA R220, R0, UR5, 0x2 ;  /* 0x0000000500dc8c11 */ /* 0x001fe2000f8e10ff */
[----:B------:R-:W-:Y:S01]  /*7de60*/  HFMA2 R249, -RZ, RZ, 0, 9.5367431640625e-07 ;  /* 0x00000010fff97431 */ /* 0x000fe200000001ff */
[----:B------:R-:W-:Y:S01]  /*7de70*/  MOV R250, R214 ;  /* 0x000000d600fa7202 */ /* 0x000fe20000000f00 */
[----:B------:R-:W0:Y:S02]  /*7de80*/  @!P0 LDC R222, c[0x0][0x3a8] ;  /* 0x0000ea00ffde8b82 */ /* 0x000e240000000800 */
[----:B------:R1:W5:Y:S04]  /*7de90*/  @!P0 LDL R226, [R220] ;  /* 0x00000000dce28983 */ /* 0x0003680000100800 */
[----:B01---5:R-:W-:Y:S05]  /*7dea0*/  WARPSYNC.COLLECTIVE R247, `(.L_x_954) ;  /* 0x00000000f7087348 */ /* 0x023fea0003c00000 */
[----:B------:R2:W3:Y:S02]  /*7deb0*/  SHFL.DOWN P1, R251, R250, R249, R248 ;  /* 0x080000f9fafb7389 */ /* 0x0004e400000200f8 */
[----:B0123-5:R-:W-:Y:S05]  /*7dec0*/  ENDCOLLECTIVE ;  /* 0x000000000000791b */ /* 0x02ffea0003800000 */
.L_x_954:
[----:B------:R-:W-:Y:S01]  /*7ded0*/  @!P0 LEA R219, R0, UR5, 0x2 ;  /* 0x0000000500db8c11 */ /* 0x000fe2000f8e10ff */
[----:B------:R0:W1:Y:S05]  /*7dee0*/  @!P0 LDS R220, [R246+0x8088] ;  /* 0x00808800f6dc8984 */ /* 0x00006a0000000800 */
[----:B------:R-:W5:Y:S01]  /*7def0*/  @!P0 LDL R219, [R219] ;  /* 0x00000000dbdb8983 */ /* 0x000f620000100800 */
[----:B------:R-:W-:Y:S02]  /*7df00*/  IMAD.MOV.U32 R249, RZ, RZ, 0x8 ;  /* 0x00000008fff97424 */ /* 0x000fe400078e00ff */
[----:B------:R-:W-:-:S05]  /*7df10*/  FADD R214, R214, R251 ;  /* 0x000000fbd6d67221 */ /* 0x000fca0000000000 */
[----:B0-----:R-:W-:-:S07]  /*7df20*/  MOV R250, R214 ;  /* 0x000000d600fa7202 */ /* 0x001fce0000000f00 */
[----:B-1---5:R-:W-:Y:S05]  /*7df30*/  WARPSYNC.COLLECTIVE R247, `(.L_x_955) ;  /* 0x00000000f7087348 */ /* 0x022fea0003c00000 */
[----:B------:R0:W2:Y:S02]  /*7df40*/  SHFL.DOWN P1, R251, R250, R249, R248 ;  /* 0x080000f9fafb7389 */ /* 0x0000a400000200f8 */
[----:B012--5:R-:W-:Y:S05]  /*7df50*/  ENDCOLLECTIVE ;  /* 0x000000000000791b */ /* 0x027fea0003800000 */
.L_x_955:
[----:B------:R-:W-:Y:S02]  /*7df60*/  HFMA2 R249, -RZ, RZ, 0, 2.384185791015625e-07 ;  /* 0x00000004fff97431 */ /* 0x000fe400000001ff */
[----:B------:R-:W-:-:S05]  /*7df70*/  FADD R214, R214, R251 ;  /* 0x000000fbd6d67221 */ /* 0x000fca0000000000 */
[----:B------:R-:W-:-:S07]  /*7df80*/  MOV R250, R214 ;  /* 0x000000d600fa7202 */ /* 0x000fce0000000f00 */
[----:B------:R-:W-:Y:S05]  /*7df90*/  WARPSYNC.COLLECTIVE R247, `(.L_x_956) ;  /* 0x00000000f7087348 */ /* 0x000fea0003c00000 */
[----:B------:R0:W1:Y:S02]  /*7dfa0*/  SHFL.DOWN P1, R251, R250, R249, R248 ;  /* 0x080000f9fafb7389 */ /* 0x00006400000200f8 */
[----:B01----:R-:W-:Y:S05]  /*7dfb0*/  ENDCOLLECTIVE ;  /* 0x000000000000791b */ /* 0x003fea0003800000 */
.L_x_956:
[----:B------:R-:W-:Y:S02]  /*7dfc0*/  IMAD.MOV.U32 R249, RZ, RZ, 0x2 ;  /* 0x00000002fff97424 */ /* 0x000fe400078e00ff */
[----:B------:R-:W-:-:S05]  /*7dfd0*/  FADD R214, R214, R251 ;  /* 0x000000fbd6d67221 */ /* 0x000fca0000000000 */
[----:B------:R-:W-:-:S07]  /*7dfe0*/  MOV R250, R214 ;  /* 0x000000d600fa7202 */ /* 0x000fce0000000f00 */
[----:B------:R-:W-:Y:S05]  /*7dff0*/  WARPSYNC.COLLECTIVE R247, `(.L_x_957) ;  /* 0x00000000f7087348 */ /* 0x000fea0003c00000 */
[----:B------:R0:W1:Y:S02]  /*7e000*/  SHFL.DOWN P1, R251, R250, R249, R248 ;  /* 0x080000f9fafb7389 */ /* 0x00006400000200f8 */
[----:B01----:R-:W-:Y:S05]  /*7e010*/  ENDCOLLECTIVE ;  /* 0x000000000000791b */ /* 0x003fea0003800000 */
.L_x_957:
[----:B------:R-:W-:Y:S02]  /*7e020*/  HFMA2 R249, -RZ, RZ, 0, 5.9604644775390625e-08 ;  /* 0x00000001fff97431 */ /* 0x000fe400000001ff */
[----:B------:R-:W-:-:S05]  /*7e030*/  FADD R214, R214, R251 ;  /* 0x000000fbd6d67221 */ /* 0x000fca0000000000 */
[----:B------:R-:W-:-:S07]  /*7e040*/  MOV R250, R214 ;  /* 0x000000d600fa7202 */ /* 0x000fce0000000f00 */
[----:B------:R-:W-:Y:S05]  /*7e050*/  WARPSYNC.COLLECTIVE R247, `(.L_x_958) ;  /* 0x00000000f7087348 */ /* 0x000fea0003c00000 */
[----:B------:R0:W1:Y:S02]  /*7e060*/  SHFL.DOWN P1, R251, R250, R249, R248 ;  /* 0x080000f9fafb7389 */ /* 0x00006400000200f8 */
[----:B01----:R-:W-:Y:S05]  /*7e070*/  ENDCOLLECTIVE ;  /* 0x000000000000791b */ /* 0x003fea0003800000 */
.L_x_958:
[----:B------:R-:W-:Y:S01]  /*7e080*/  IMAD.MOV.U32 R250, RZ, RZ, R213 ;  /* 0x000000fffffa7224 */ /* 0x000fe200078e00d5 */
[----:B------:R-:W-:Y:S01]  /*7e090*/  MOV R249, 0x10 ;  /* 0x0000001000f97802 */ /* 0x000fe20000000f00 */
[----:B------:R-:W-:-:S04]  /*7e0a0*/  FADD R214, R214, R251 ;  /* 0x000000fbd6d67221 */ /* 0x000fc80000000000 */
[----:B------:R-:W-:Y:S01]  /*7e0b0*/  @!P0 FMUL R222, R214, R222 ;  /* 0x000000ded6de8220 */ /* 0x000fe20000400000 */
[----:B------:R-:W-:-:S05]  /*7e0c0*/  @!P0 LEA R227, R0, UR5, 0x2 ;  /* 0x0000000500e38c11 */ /* 0x000fca000f8e10ff */
[----:B------:R0:W5:Y:S01]  /*7e0d0*/  @!P0 LDL R225, [R227] ;  /* 0x00000000e3e18983 */ /* 0x0001620000100800 */
[----:B------:R-:W-:-:S04]  /*7e0e0*/  @!P0 ISETP.GE.AND P1, PT, R226, R220, PT ;  /* 0x000000dce200820c */ /* 0x000fc80003f26270 */
[----:B------:R-:W-:-:S09]  /*7e0f0*/  @!P0 FSEL R222, R222, -1.00000000000000000000e+09, !P1 ;  /* 0xce6e6b28dede8808 */ /* 0x000fd20004800000 */
[----:B0----5:R-:W-:Y:S05]  /*7e100*/  WARPSYNC.COLLECTIVE R247, `(.L_x_959) ;  /* 0x00000000f7087348 */ /* 0x021fea0003c00000 */
[----:B------:R1:W2:Y:S02]  /*7e110*/  SHFL.DOWN P1, R251, R250, R249, R248 ;  /* 0x080000f9fafb7389 */ /* 0x0002a400000200f8 */
[----:B012--5:R-:W-:Y:S05]  /*7e120*/  ENDCOLLECTIVE ;  /* 0x000000000000791b */ /* 0x027fea0003800000 */
.L_x_959:
[----:B------:R-:W-:Y:S01]  /*7e130*/  IMAD.MOV.U32 R249, RZ, RZ, 0x8 ;  /* 0x00000008fff97424 */ /* 0x000fe200078e00ff */
[----:B------:R-:W-:-:S05]  /*7e140*/  MOV R223, R251 ;  /* 0x000000fb00df7202 */ /* 0x000fca0000000f00 */
[----:B------:R-:W-:-:S05]  /*7e150*/  FADD R213, R213, R223 ;  /* 0x000000dfd5d57221 */ /* 0x000fca0000000000 */
[----:B------:R-:W-:-:S07]  /*7e160*/  MOV R250, R213 ;  /* 0x000000d500fa7202 */ /* 0x000fce0000000f00 */
[----:B------:R-:W-:Y:S05]  /*7e170*/  WARPSYNC.COLLECTIVE R247, `(.L_x_960) ;  /* 0x00000000f7087348 */ /* 0x000fea0003c00000 */
[----:B------:R0:W1:Y:S02]  /*7e180*/  SHFL.DOWN P1, R251, R250, R249, R248 ;  /* 0x080000f9fafb7389 */ /* 0x00006400000200f8 */
[----:B01----:R-:W-:Y:S05]  /*7e190*/  ENDCOLLECTIVE ;  /* 0x000000000000791b */ /* 0x003fea0003800000 */
.L_x_960:
[----:B------:R-:W-:Y:S01]  /*7e1a0*/  HFMA2 R249, -RZ, RZ, 0, 2.384185791015625e-07 ;  /* 0x00000004fff97431 */ /* 0x000fe200000001ff */
[----:B------:R-:W-:-:S05]  /*7e1b0*/  MOV R223, R251 ;  /* 0x000000fb00df7202 */ /* 0x000fca0000000f00 */
[----:B------:R-:W-:Y:S01]  /*7e1c0*/  FADD R213, R213, R223 ;  /* 0x000000dfd5d57221 */ /* 0x000fe20000000000 */
[----:B------:R-:W-:Y:S01]  /*7e1d0*/  @!P0 LEA R220, R0, R246, 0x9 ;  /* 0x000000f600dc8211 */ /* 0x000fe200078e48ff */
[----:B------:R-:W0:Y:S03]  /*7e1e0*/  @!P0 LDC R223, c[0x0][0x3a8] ;  /* 0x0000ea00ffdf8b82 */ /* 0x000e260000000800 */
[----:B------:R-:W-:-:S07]  /*7e1f0*/  MOV R250, R213 ;  /* 0x000000d500fa7202 */ /* 0x000fce0000000f00 */
[----:B0-----:R-:W-:Y:S05]  /*7e200*/  WARPSYNC.COLLECTIVE R247, `(.L_x_961) ;  /* 0x00000000f7087348 */ /* 0x001fea0003c00000 */
[----:B------:R1:W2:Y:S02]  /*7e210*/  SHFL.DOWN P1, R251, R250, R249, R248 ;  /* 0x080000f9fafb7389 */ /* 0x0002a400000200f8 */
[----:B012---:R-:W-:Y:S05]  /*7e220*/  ENDCOLLECTIVE ;  /* 0x000000000000791b */ /* 0x007fea0003800000 */
.L_x_961:
[----:B------:R-:W-:Y:S02]  /*7e230*/  HFMA2 R249, -RZ, RZ, 0, 1.1920928955078125e-07 ;  /* 0x00000002fff97431 */ /* 0x000fe400000001ff */
[----:B------:R-:W-:-:S04]  /*7e240*/  IMAD.MOV.U32 R221, RZ, RZ, R251 ;  /* 0x000000ffffdd7224 */ /* 0x000fc800078e00fb */
[----:B------:R-:W-:-:S05]  /*7e250*/  FADD R213, R213, R221 ;  /* 0x000000ddd5d57221 */ /* 0x000fca0000000000 */
[----:B------:R-:W-:-:S07]  /*7e260*/  MOV R250, R213 ;  /* 0x000000d500fa7202 */ /* 0x000fce0000000f00 */
[----:B------:R-:W-:Y:S05]  /*7e270*/  WARPSYNC.COLLECTIVE R247, `(.L_x_962) ;  /* 0x00000000f7087348 */ /* 0x000fea0003c00000 */
[----:B------:R0:W1:Y:S02]  /*7e280*/  SHFL.DOWN P1, R251, R250, R249, R248 ;  /* 0x080000f9fafb7389 */ /* 0x00006400000200f8 */
[----:B01----:R-:W-:Y:S05]  /*7e290*/  ENDCOLLECTIVE ;  /* 0x000000000000791b */ /* 0x003fea0003800000 */
.L_x_962:
        /* <DEDUP_REMOVED lines=10> */
.L_x_963:
        /* <DEDUP_REMOVED lines=10> */
.L_x_964:
        /* <DEDUP_REMOVED lines=9> */
.L_x_965:
[----:B------:R-:W-:Y:S01]  /*7e470*/  HFMA2 R249, -RZ, RZ, 0, 2.384185791015625e-07 ;  /* 0x00000004fff97431 */ /* 0x000fe200000001ff */
[----:B------:R-:W-:-:S05]  /*7e480*/  MOV R216, R251 ;  /* 0x000000fb00d87202 */ /* 0x000fca0000000f00 */
[----:B------:R-:W-:-:S05]  /*7e490*/  FADD R212, R212, R216 ;  /* 0x000000d8d4d47221 */ /* 0x000fca0000000000 */
[----:B------:R-:W-:-:S07]  /*7e4a0*/  MOV R250, R212 ;  /* 0x000000d400fa7202 */ /* 0x000fce0000000f00 */
[----:B------:R-:W-:Y:S05]  /*7e4b0*/  WARPSYNC.COLLECTIVE R247, `(.L_x_966) ;  /* 0x00000000f7087348 */ /* 0x000fea0003c00000 */
[----:B------:R0:W1:Y:S02]  /*7e4c0*/  SHFL.DOWN P1, R251, R250, R249, R248 ;  /* 0x080000f9fafb7389 */ /* 0x00006400000200f8 */
[----:B01----:R-:W-:Y:S05]  /*7e4d0*/  ENDCOLLECTIVE ;  /* 0x000000000000791b */ /* 0x003fea0003800000 */
.L_x_966:
[----:B------:R-:W-:Y:S02]  /*7e4e0*/  HFMA2 R249, -RZ, RZ, 0, 1.1920928955078125e-07 ;  /* 0x00000002fff97431 */ /* 0x000fe400000001ff */
[----:B------:R-:W-:-:S04]  /*7e4f0*/  IMAD.MOV.U32 R220, RZ, RZ, R251 ;  /* 0x000000ffffdc7224 */ /* 0x000fc800078e00fb */
[----:B------:R-:W-:-:S05]  /*7e500*/  FADD R212, R212, R220 ;  /* 0x000000dcd4d47221 */ /* 0x000fca0000000000 */
[----:B------:R-:W-:-:S07]  /*7e510*/  MOV R250, R212 ;  /* 0x000000d400fa7202 */ /* 0x000fce0000000f00 */
[----:B------:R-:W-:Y:S05]  /*7e520*/  WARPSYNC.COLLECTIVE R247, `(.L_x_967) ;  /* 0x00000000f7087348 */ /* 0x000fea0003c00000 */
[----:B------:R0:W1:Y:S02]  /*7e530*/  SHFL.DOWN P1, R251, R250, R249, R248 ;  /* 0x080000f9fafb7389 */ /* 0x00006400000200f8 */
[----:B01----:R-:W-:Y:S05]  /*7e540*/  ENDCOLLECTIVE ;  /* 0x000000000000791b */ /* 0x003fea0003800000 */
.L_x_967:
        /* <DEDUP_REMOVED lines=11> */
.L_x_968:
[----:B------:R-:W-:Y:S01]  /*7e600*/  HFMA2 R249, -RZ, RZ, 0, 9.5367431640625e-07 ;  /* 0x00000010fff97431 */ /* 0x000fe200000001ff */
[----:B------:R-:W-:Y:S02]  /*7e610*/  MOV R221, R251 ;  /* 0x000000fb00dd7202 */ /* 0x000fe40000000f00 */
[----:B------:R-:W-:-:S03]  /*7e620*/  @!P0 ISETP.GE.AND P1, PT, R225, R219, PT ;  /* 0x000000dbe100820c */ /* 0x000fc60003f26270 */
[----:B------:R-:W-:Y:S01]  /*7e630*/  FADD R212, R212, R221 ;  /* 0x000000ddd4d47221 */ /* 0x000fe20000000000 */
[----:B------:R-:W-:Y:S01]  /*7e640*/  IMAD.MOV.U32 R250, RZ, RZ, R211 ;  /* 0x000000fffffa7224 */ /* 0x000fe200078e00d3 */
[----:B------:R-:W-:Y:S01]  /*7e650*/  @!P0 LEA R219, R0, R246, 0x9 ;  /* 0x000000f600db8211 */ /* 0x000fe200078e48ff */
[----:B------:R-:W0:Y:S01]  /*7e660*/  @!P0 LDC R221, c[0x0][0x3a8] ;  /* 0x0000ea00ffdd8b82 */ /* 0x000e220000000800 */
[----:B------:R-:W-:-:S05]  /*7e670*/  @!P0 FMUL R212, R212, R220 ;  /* 0x000000dcd4d48220 */ /* 0x000fca0000400000 */
[----:B------:R-:W-:-:S07]  /*7e680*/  @!P0 FSEL R212, R212, -1.00000000000000000000e+09, !P1 ;  /* 0xce6e6b28d4d48808 */ /* 0x000fce0004800000 */
[----:B0-----:R-:W-:Y:S05]  /*7e690*/  WARPSYNC.COLLECTIVE R247, `(.L_x_969) ;  /* 0x00000000f7087348 */ /* 0x001fea0003c00000 */
[----:B------:R1:W2:Y:S02]  /*7e6a0*/  SHFL.DOWN P1, R251, R250, R249, R248 ;  /* 0x080000f9fafb7389 */ /* 0x0002a400000200f8 */
[----:B012---:R-:W-:Y:S05]  /*7e6b0*/  ENDCOLLECTIVE ;  /* 0x000000000000791b */ /* 0x007fea0003800000 */
.L_x_969:
[----:B------:R-:W-:Y:S02]  /*7e6c0*/  HFMA2 R249, -RZ, RZ, 0, 4.76837158203125e-07 ;  /* 0x00000008fff97431 */ /* 0x000fe400000001ff */
[----:B------:R-:W-:-:S05]  /*7e6d0*/  FADD R211, R211, R251 ;  /* 0x000000fbd3d37221 */ /* 0x000fca0000000000 */
[----:B------:R-:W-:-:S07]  /*7e6e0*/  MOV R250, R211 ;  /* 0x000000d300fa7202 */ /* 0x000fce0000000f00 */
[----:B------:R-:W-:Y:S05]  /*7e6f0*/  WARPSYNC.COLLECTIVE R247, `(.L_x_970) ;  /* 0x00000000f7087348 */ /* 0x000fea0003c00000 */
[----:B------:R0:W1:Y:S02]  /*7e700*/  SHFL.DOWN P1, R251, R250, R249, R248 ;  /* 0x080000f9fafb7389 */ /* 0x00006400000200f8 */
[----:B01----:R-:W-:Y:S05]  /*7e710*/  ENDCOLLECTIVE ;  /* 0x000000000000791b */ /* 0x003fea0003800000 */
.L_x_970:
[----:B------:R-:W-:Y:S01]  /*7e720*/  MOV R249, 0x4 ;  /* 0x0000000400f97802 */ /* 0x000fe20000000f00 */
[----:B------:R-:W-:-:S04]  /*7e730*/  FADD R211, R211, R251 ;  /* 0x000000fbd3d37221 */ /* 0x000fc80000000000 */
[----:B------:R-:W-:-:S07]  /*7e740*/  IMAD.MOV.U32 R250, RZ, RZ, R211 ;  /* 0x000000fffffa7224 */ /* 0x000fce00078e00d3 */
[----:B------:R-:W-:Y:S05]  /*7e750*/  WARPSYNC.COLLECTIVE R247, `(.L_x_971) ;  /* 0x00000000f7087348 */ /* 0x000fea0003c00000 */
[----:B------:R0:W1:Y:S02]  /*7e760*/  SHFL.DOWN P1, R251, R250, R249, R248 ;  /* 0x080000f9fafb7389 */ /* 0x00006400000200f8 */
[----:B01----:R-:W-:Y:S05]  /*7e770*/  ENDCOLLECTIVE ;  /* 0x000000000000791b */ /* 0x003fea0003800000 */
.L_x_971:
[----:B------:R-:W-:Y:S02]  /*7e780*/  HFMA2 R249, -RZ, RZ, 0, 1.1920928955078125e-07 ;  /* 0x00000002fff97431 */ /* 0x000fe400000001ff */
[----:B------:R-:W-:-:S05]  /*7e790*/  FADD R211, R211, R251 ;  /* 0x000000fbd3d37221 */ /* 0x000fca0000000000 */
[----:B------:R-:W-:-:S07]  /*7e7a0*/  MOV R250, R211 ;  /* 0x000000d300fa7202 */ /* 0x000fce0000000f00 */
[----:B------:R-:W-:Y:S05]  /*7e7b0*/  WARPSYNC.COLLECTIVE R247, `(.L_x_972) ;  /* 0x00000000f7087348 */ /* 0x000fea0003c00000 */
[----:B------:R0:W1:Y:S02]  /*7e7c0*/  SHFL.DOWN P1, R251, R250, R249, R248 ;  /* 0x080000f9fafb7389 */ /* 0x00006400000200f8 */
[----:B01----:R-:W-:Y:S05]  /*7e7d0*/  ENDCOLLECTIVE ;  /* 0x000000000000791b */ /* 0x003fea0003800000 */
.L_x_972:
[----:B------:R0:W-:Y:S04]  /*7e7e0*/  @!P0 STS [R219+0x4090], R212 ;  /* 0x004090d4db008388 */ /* 0x0001e80000000800 */
[----:B------:R0:W1:Y:S01]  /*7e7f0*/  @!P0 LDS R212, [R246+0x8094] ;  /* 0x00809400f6d48984 */ /* 0x0000620000000800 */
[----:B------:R-:W-:Y:S01]  /*7e800*/  MOV R249, 0x1 ;  /* 0x0000000100f97802 */ /* 0x000fe20000000f00 */
[----:B------:R-:W-:-:S04]  /*7e810*/  FADD R211, R211, R251 ;  /* 0x000000fbd3d37221 */ /* 0x000fc80000000000 */
[----:B------:R-:W-:-:S07]  /*7e820*/  IMAD.MOV.U32 R250, RZ, RZ, R211 ;  /* 0x000000fffffa7224 */ /* 0x000fce00078e00d3 */
[----:B01----:R-:W-:Y:S05]  /*7e830*/  WARPSYNC.COLLECTIVE R247, `(.L_x_973) ;  /* 0x00000000f7087348 */ /* 0x003fea0003c00000 */
[----:B------:R2:W3:Y:S02]  /*7e840*/  SHFL.DOWN P1, R251, R250, R249, R248 ;  /* 0x080000f9fafb7389 */ /* 0x0004e400000200f8 */
[----:B0123--:R-:W-:Y:S05]  /*7e850*/  ENDCOLLECTIVE ;  /* 0x000000000000791b */ /* 0x00ffea0003800000 */
.L_x_973:
        /* <DEDUP_REMOVED lines=9> */
.L_x_974:
[----:B------:R-:W-:-:S05]  /*7e8f0*/  MOV R216, R251 ;  /* 0x000000fb00d87202 */ /* 0x000fca0000000f00 */
[----:B------:R-:W-:Y:S01]  /*7e900*/  FADD R210, R210, R216 ;  /* 0x000000d8d2d27221 */ /* 0x000fe20000000000 */
[----:B------:R-:W-:-:S05]  /*7e910*/  @!P0 LEA R216, R0, UR5, 0x2 ;  /* 0x0000000500d88c11 */ /* 0x000fca000f8e10ff */
[----:B------:R0:W5:Y:S01]  /*7e920*/  @!P0 LDL R218, [R216] ;  /* 0x00000000d8da8983 */ /* 0x0001620000100800 */
[----:B------:R-:W-:Y:S01]  /*7e930*/  HFMA2 R249, -RZ, RZ, 0, 4.76837158203125e-07 ;  /* 0x00000008fff97431 */ /* 0x000fe200000001ff */
[----:B------:R-:W-:-:S07]  /*7e940*/  MOV R250, R210 ;  /* 0x000000d200fa7202 */ /* 0x000fce0000000f00 */
[----:B0----5:R-:W-:Y:S05]  /*7e950*/  WARPSYNC.COLLECTIVE R247, `(.L_x_975) ;  /* 0x00000000f7087348 */ /* 0x021fea0003c00000 */
[----:B------:R1:W2:Y:S02]  /*7e960*/  SHFL.DOWN P1, R251, R250, R249, R248 ;  /* 0x080000f9fafb7389 */ /* 0x0002a400000200f8 */
[----:B012--5:R-:W-:Y:S05]  /*7e970*/  ENDCOLLECTIVE ;  /* 0x000000000000791b */ /* 0x027fea0003800000 */
.L_x_975:
        /* <DEDUP_REMOVED lines=9> */
.L_x_976:
[----:B------:R-:W-:Y:S01]  /*7ea10*/  HFMA2 R249, -RZ, RZ, 0, 1.1920928955078125e-07 ;  /* 0x00000002fff97431 */ /* 0x000fe200000001ff */
[----:B------:R-:W-:-:S05]  /*7ea20*/  MOV R219, R251 ;  /* 0x000000fb00db7202 */ /* 0x000fca0000000f00 */
[----:B------:R-:W-:-:S04]  /*7ea30*/  FADD R210, R210, R219 ;  /* 0x000000dbd2d27221 */ /* 0x000fc80000000000 */
[----:B------:R-:W-:-:S07]  /*7ea40*/  IMAD.MOV.U32 R250, RZ, RZ, R210 ;  /* 0x000000fffffa7224 */ /* 0x000fce00078e00d2 */
[----:B------:R-:W-:Y:S05]  /*7ea50*/  WARPSYNC.COLLECTIVE R247, `(.L_x_977) ;  /* 0x00000000f7087348 */ /* 0x000fea0003c00000 */
[----:B------:R0:W1:Y:S02]  /*7ea60*/  SHFL.DOWN P1, R251, R250, R249, R248 ;  /* 0x080000f9fafb7389 */ /* 0x00006400000200f8 */
[----:B01----:R-:W-:Y:S05]  /*7ea70*/  ENDCOLLECTIVE ;  /* 0x000000000000791b */ /* 0x003fea0003800000 */
.L_x_977:
        /* <DEDUP_REMOVED lines=11> */
.L_x_978:
[----:B------:R-:W-:Y:S02]  /*7eb30*/  MOV R250, R209 ;  /* 0x000000d100fa7202 */ /* 0x000fe40000000f00 */
[----:B------:R-:W-:-:S05]  /*7eb40*/  MOV R220, R251 ;  /* 0x000000fb00dc7202 */ /* 0x000fca0000000f00 */
[----:B------:R-:W-:Y:S01]  /*7eb50*/  FADD R210, R210, R220 ;  /* 0x000000dcd2d27221 */ /* 0x000fe20000000000 */
[----:B------:R-:W-:-:S03]  /*7eb60*/  IMAD.MOV.U32 R249, RZ, RZ, 0x10 ;  /* 0x00000010fff97424 */ /* 0x000fc600078e00ff */
[----:B------:R-:W-:Y:S01]  /*7eb70*/  @!P0 FMUL R219, R210, R219 ;  /* 0x000000dbd2db8220 */ /* 0x000fe20000400000 */
[----:B------:R-:W-:Y:S02]  /*7eb80*/  @!P0 ISETP.GE.AND P1, PT, R218, R212, PT ;  /* 0x000000d4da00820c */ /* 0x000fe40003f26270 */
[----:B------:R-:W0:Y:S02]  /*7eb90*/  @!P0 LDC R218, c[0x0][0x3a8] ;  /* 0x0000ea00ffda8b82 */ /* 0x000e240000000800 */
[----:B------:R-:W-:-:S09]  /*7eba0*/  @!P0 FSEL R219, R219, -1.00000000000000000000e+09, !P1 ;  /* 0xce6e6b28dbdb8808 */ /* 0x000fd20004800000 */
[----:B0-----:R-:W-:Y:S05]  /*7ebb0*/  WARPSYNC.COLLECTIVE R247, `(.L_x_979) ;  /* 0x00000000f7087348 */ /* 0x001fea0003c00000 */
[----:B------:R1:W2:Y:S02]  /*7ebc0*/  SHFL.DOWN P1, R251, R250, R249, R248 ;  /* 0x080000f9fafb7389 */ /* 0x0002a400000200f8 */
[----:B012---:R-:W-:Y:S05]  /*7ebd0*/  ENDCOLLECTIVE ;  /* 0x000000000000791b */ /* 0x007fea0003800000 */
.L_x_979:
[----:B------:R-:W-:Y:S01]  /*7ebe0*/  HFMA2 R249, -RZ, RZ, 0, 4.76837158203125e-07 ;  /* 0x00000008fff97431 */ /* 0x000fe200000001ff */
[----:B------:R-:W-:-:S05]  /*7ebf0*/  MOV R220, R251 ;  /* 0x000000fb00dc7202 */ /* 0x000fca0000000f00 */
[----:B------:R-:W-:-:S05]  /*7ec00*/  FADD R209, R209, R220 ;  /* 0x000000dcd1d17221 */ /* 0x000fca0000000000 */
[----:B------:R-:W-:-:S07]  /*7ec10*/  MOV R250, R209 ;  /* 0x000000d100fa7202 */ /* 0x000fce0000000f00 */
[----:B------:R-:W-:Y:S05]  /*7ec20*/  WARPSYNC.COLLECTIVE R247, `(.L_x_980) ;  /* 0x00000000f7087348 */ /* 0x000fea0003c00000 */
[----:B------:R0:W1:Y:S02]  /*7ec30*/  SHFL.DOWN P1, R251, R250, R249, R248 ;  /* 0x080000f9fafb7389 */ /* 0x00006400000200f8 */
[----:B01----:R-:W-:Y:S05]  /*7ec40*/  ENDCOLLECTIVE ;  /* 0x000000000000791b */ /* 0x003fea0003800000 */
.L_x_980:
[----:B------:R-:W-:Y:S02]  /*7ec50*/  HFMA2 R249, -RZ, RZ, 0, 2.384185791015625e-07 ;  /* 0x00000004fff97431 */ /* 0x000fe400000001ff */
[----:B------:R-:W-:-:S04]  /*7ec60*/  IMAD.MOV.U32 R220, RZ, RZ, R251 ;  /* 0x000000ffffdc7224 */ /* 0x000fc800078e00fb */
[----:B------:R-:W-:-:S05]  /*7ec70*/  FADD R209, R209, R220 ;  /* 0x000000dcd1d17221 */ /* 0x000fca0000000000 */
[----:B------:R-:W-:-:S07]  /*7ec80*/  MOV R250, R209 ;  /* 0x000000d100fa7202 */ /* 0x000fce0000000f00 */
[----:B------:R-:W-:Y:S05]  /*7ec90*/  WARPSYNC.COLLECTIVE R247, `(.L_x_981) ;  /* 0x00000000f7087348 */ /* 0x000fea0003c00000 */
[----:B------:R0:W1:Y:S02]  /*7eca0*/  SHFL.DOWN P1, R251, R250, R249, R248 ;  /* 0x080000f9fafb7389 */ /* 0x00006400000200f8 */
[----:B01----:R-:W-:Y:S05]  /*7ecb0*/  ENDCOLLECTIVE ;  /* 0x000000000000791b */ /* 0x003fea0003800000 */
.L_x_981:
[----:B------:R-:W-:Y:S02]  /*7ecc0*/  IMAD.MOV.U32 R249, RZ, RZ, 0x2 ;  /* 0x00000002fff97424 */ /* 0x000fe400078e00ff */
[----:B------:R-:W-:-:S05]  /*7ecd0*/  FADD R209, R209, R251 ;  /* 0x000000fbd1d17221 */ /* 0x000fca0000000000 */
[----:B------:R-:W-:-:S07]  /*7ece0*/  MOV R250, R209 ;  /* 0x000000d100fa7202 */ /* 0x000fce0000000f00 */
[----:B------:R-:W-:Y:S05]  /*7ecf0*/  WARPSYNC.COLLECTIVE R247, `(.L_x_982) ;  /* 0x00000000f7087348 */ /* 0x000fea0003c00000 */
[----:B------:R0:W1:Y:S02]  /*7ed00*/  SHFL.DOWN P1, R251, R250, R249, R248 ;  /* 0x080000f9fafb7389 */ /* 0x00006400000200f8 */
[----:B01----:R-:W-:Y:S05]  /*7ed10*/  ENDCOLLECTIVE ;  /* 0x000000000000791b */ /* 0x003fea0003800000 */
.L_x_982:
[----:B------:R-:W-:-:S05]  /*7ed20*/  @!P0 LEA R212, R0, R246, 0x9 ;  /* 0x000000f600d48211 */ /* 0x000fca00078e48ff */
[----:B------:R0:W-:Y:S04]  /*7ed30*/  @!P0 STS [R212+0x4098], R219 ;  /* 0x004098dbd4008388 */ /* 0x0001e80000000800 */
[----:B------:R0:W1:Y:S01]  /*7ed40*/  @!P0 LDS R212, [R246+0x809c] ;  /* 0x00809c00f6d48984 */ /* 0x0000620000000800 */
[----:B------:R-:W-:Y:S02]  /*7ed50*/  HFMA2 R249, -RZ, RZ, 0, 5.9604644775390625e-08 ;  /* 0x00000001fff97431 */ /* 0x000fe400000001ff */
[----:B------:R-:W-:-:S05]  /*7ed60*/  FADD R209, R209, R251 ;  /* 0x000000fbd1d17221 */ /* 0x000fca0000000000 */
[----:B0-----:R-:W-:-:S07]  /*7ed70*/  MOV R250, R209 ;  /* 0x000000d100fa7202 */ /* 0x001fce0000000f00 */
[----:B-1----:R-:W-:Y:S05]  /*7ed80*/  WARPSYNC.COLLECTIVE R247, `(.L_x_983) ;  /* 0x00000000f7087348 */ /* 0x002fea0003c00000 */
[----:B------:R0:W2:Y:S02]  /*7ed90*/  SHFL.DOWN P1, R251, R250, R249, R248 ;  /* 0x080000f9fafb7389 */ /* 0x0000a400000200f8 */
[----:B012---:R-:W-:Y:S05]  /*7eda0*/  ENDCOLLECTIVE ;  /* 0x000000000000791b */ /* 0x007fea0003800000 */
.L_x_983:
        /* <DEDUP_REMOVED lines=9> */
.L_x_984:
        /* <DEDUP_REMOVED lines=9> */
.L_x_985:
[----:B------:R-:W-:Y:S01]  /*7eed0*/  HFMA2 R249, -RZ, RZ, 0, 2.384185791015625e-07 ;  /* 0x00000004fff97431 */ /* 0x000fe200000001ff */
[----:B------:R-:W-:-:S05]  /*7eee0*/  MOV R221, R251 ;  /* 0x000000fb00dd7202 */ /* 0x000fca0000000f00 */
[----:B------:R-:W-:-:S05]  /*7eef0*/  FADD R211, R211, R221 ;  /* 0x000000ddd3d37221 */ /* 0x000fca0000000000 */
[----:B------:R-:W-:-:S07]  /*7ef00*/  MOV R250, R211 ;  /* 0x000000d300fa7202 */ /* 0x000fce0000000f00 */
[----:B------:R-:W-:Y:S05]  /*7ef10*/  WARPSYNC.COLLECTIVE R247, `(.L_x_986) ;  /* 0x00000000f7087348 */ /* 0x000fea0003c00000 */
[----:B------:R0:W1:Y:S02]  /*7ef20*/  SHFL.DOWN P1, R251, R250, R249, R248 ;  /* 0x080000f9fafb7389 */ /* 0x00006400000200f8 */
[----:B01----:R-:W-:Y:S05]  /*7ef30*/  ENDCOLLECTIVE ;  /* 0x000000000000791b */ /* 0x003fea0003800000 */
.L_x_986:
[----:B------:R-:W-:Y:S02]  /*7ef40*/  HFMA2 R249, -RZ, RZ, 0, 1.1920928955078125e-07 ;  /* 0x00000002fff97431 */ /* 0x000fe400000001ff */
[----:B------:R-:W-:-:S04]  /*7ef50*/  IMAD.MOV.U32 R219, RZ, RZ, R251 ;  /* 0x000000ffffdb7224 */ /* 0x000fc800078e00fb */
[----:B------:R-:W-:-:S05]  /*7ef60*/  FADD R211, R211, R219 ;  /* 0x000000dbd3d37221 */ /* 0x000fca0000000000 */
[----:B------:R-:W-:-:S07]  /*7ef70*/  MOV R250, R211 ;  /* 0x000000d300fa7202 */ /* 0x000fce0000000f00 */
[----:B------:R-:W-:Y:S05]  /*7ef80*/  WARPSYNC.COLLECTIVE R247, `(.L_x_987) ;  /* 0x00000000f7087348 */ /* 0x000fea0003c00000 */
[----:B------:R0:W1:Y:S02]  /*7ef90*/  SHFL.DOWN P1, R251, R250, R249, R248 ;  /* 0x080000f9fafb7389 */ /* 0x00006400000200f8 */
[----:B01----:R-:W-:Y:S05]  /*7efa0*/  ENDCOLLECTIVE ;  /* 0x000000000000791b */ /* 0x003fea0003800000 */
.L_x_987:
[----:B------:R-:W-:Y:S01]  /*7efb0*/  HFMA2 R249, -RZ, RZ, 0, 5.9604644775390625e-08 ;  /* 0x00000001fff97431 */ /* 0x000fe200000001ff */
[----:B------:R-:W-:-:S05]  /*7efc0*/  MOV R219, R251 ;  /* 0x000000fb00db7202 */ /* 0x000fca0000000f00 */
[----:B------:R-:W-:Y:S01]  /*7efd0*/  FADD R211, R211, R219 ;  /* 0x000000dbd3d37221 */ /* 0x000fe20000000000 */
[----:B------:R-:W-:Y:S01]  /*7efe0*/  @!P0 LEA R209, R0, R246, 0x9 ;  /* 0x000000f600d18211 */ /* 0x000fe200078e48ff */
[----:B------:R-:W0:Y:S02]  /*7eff0*/  @!P0 LDC R219, c[0x0][0x3a8] ;  /* 0x0000ea00ffdb8b82 */ /* 0x000e240000000800 */
[----:B------:R-:W-:-:S07]  /*7f000*/  IMAD.MOV.U32 R250, RZ, RZ, R211 ;  /* 0x000000fffffa7224 */ /* 0x000fce00078e00d3 */
[----:B0-----:R-:W-:Y:S05]  /*7f010*/  WARPSYNC.COLLECTIVE R247, `(.L_x_988) ;  /* 0x00000000f7087348 */ /* 0x001fea0003c00000 */
[----:B------:R1:W2:Y:S02]  /*7f020*/  SHFL.DOWN P1, R251, R250, R249, R248 ;  /* 0x080000f9fafb7389 */ /* 0x0002a400000200f8 */
[----:B012---:R-:W-:Y:S05]  /*7f030*/  ENDCOLLECTIVE ;  /* 0x000000000000791b */ /* 0x007fea0003800000 */
.L_x_988:
[----:B------:R0:W-:Y:S01]  /*7f040*/  @!P0 STS [R209+0x409c], R218 ;  /* 0x00409cdad1008388 */ /* 0x0001e20000000800 */
[----:B------:R-:W-:-:S03]  /*7f050*/  @!P0 LEA R213, R0, UR5, 0x2 ;  /* 0x0000000500d58c11 */ /* 0x000fc6000f8e10ff */
[----:B------:R1:W2:Y:S04]  /*7f060*/  @!P0 LDS R215, [R246+0x80a0] ;  /* 0x0080a000f6d78984 */ /* 0x0002a80000000800 */
[----:B------:R-:W5:Y:S01]  /*7f070*/  @!P0 LDL R213, [R213] ;  /* 0x00000000d5d58983 */ /* 0x000f620000100800 */
[----:B------:R-:W-:Y:S01]  /*7f080*/  MOV R250, R207 ;  /* 0x000000cf00fa7202 */ /* 0x000fe20000000f00 */
[----:B------:R-:W-:Y:S01]  /*7f090*/  IMAD.MOV.U32 R249, RZ, RZ, 0x10 ;  /* 0x00000010fff97424 */ /* 0x000fe200078e00ff */
[----:B0-----:R-:W-:-:S07]  /*7f0a0*/  MOV R209, R251 ;  /* 0x000000fb00d17202 */ /* 0x001fce0000000f00 */
[----:B-12--5:R-:W-:Y:S05]  /*7f0b0*/  WARPSYNC.COLLECTIVE R247, `(.L_x_989) ;  /* 0x00000000f7087348 */ /* 0x026fea0003c00000 */
[----:B------:R0:W3:Y:S02]  /*7f0c0*/  SHFL.DOWN P1, R251, R250, R249, R248 ;  /* 0x080000f9fafb7389 */ /* 0x0000e400000200f8 */
[----:B0123-5:R-:W-:Y:S05]  /*7f0d0*/  ENDCOLLECTIVE ;  /* 0x000000000000791b */ /* 0x02ffea0003800000 */
.L_x_989:
[----:B------:R-:W-:Y:S01]  /*7f0e0*/  HFMA2 R249, -RZ, RZ, 0, 4.76837158203125e-07 ;  /* 0x00000008fff97431 */ /* 0x000fe200000001ff */
[----:B------:R-:W-:-:S05]  /*7f0f0*/  MOV R210, R251 ;  /* 0x000000fb00d27202 */ /* 0x000fca0000000f00 */
[----:B------:R-:W-:-:S05]  /*7f100*/  FADD R210, R207, R210 ;  /* 0x000000d2cfd27221 */ /* 0x000fca0000000000 */
[----:B------:R-:W-:-:S07]  /*7f110*/  MOV R250, R210 ;  /* 0x000000d200fa7202 */ /* 0x000fce0000000f00 */
[----:B------:R-:W-:Y:S05]  /*7f120*/  WARPSYNC.COLLECTIVE R247, `(.L_x_990) ;  /* 0x00000000f7087348 */ /* 0x000fea0003c00000 */
[----:B------:R0:W1:Y:S02]  /*7f130*/  SHFL.DOWN P1, R251, R250, R249, R248 ;  /* 0x080000f9fafb7389 */ /* 0x00006400000200f8 */
[----:B01----:R-:W-:Y:S05]  /*7f140*/  ENDCOLLECTIVE ;  /* 0x000000000000791b */ /* 0x003fea0003800000 */
.L_x_990:
[----:B------:R-:W-:Y:S02]  /*7f150*/  HFMA2 R249, -RZ, RZ, 0, 2.384185791015625e-07 ;  /* 0x00000004fff97431 */ /* 0x000fe400000001ff */
[----:B------:R-:W-:-:S04]  /*7f160*/  IMAD.MOV.U32 R220, RZ, RZ, R251 ;  /* 0x000000ffffdc7224 */ /* 0x000fc800078e00fb */
[----:B------:R-:W-:-:S05]  /*7f170*/  FADD R210, R210, R220 ;  /* 0x000000dcd2d27221 */ /* 0x000fca0000000000 */
[----:B------:R-:W-:-:S07]  /*7f180*/  MOV R250, R210 ;  /* 0x000000d200fa7202 */ /* 0x000fce0000000f00 */
[----:B------:R-:W-:Y:S05]  /*7f190*/  WARPSYNC.COLLECTIVE R247, `(.L_x_991) ;  /* 0x00000000f7087348 */ /* 0x000fea0003c00000 */
[----:B------:R0:W1:Y:S02]  /*7f1a0*/  SHFL.DOWN P1, R251, R250, R249, R248 ;  /* 0x080000f9fafb7389 */ /* 0x00006400000200f8 */
[----:B01----:R-:W-:Y:S05]  /*7f1b0*/  ENDCOLLECTIVE ;  /* 0x000000000000791b */ /* 0x003fea0003800000 */
.L_x_991:
[----:B------:R-:W-:Y:S01]  /*7f1c0*/  MOV R249, 0x2 ;  /* 0x0000000200f97802 */ /* 0x000fe20000000f00 */
[----:B------:R-:W-:-:S04]  /*7f1d0*/  FADD R210, R210, R251 ;  /* 0x000000fbd2d27221 */ /* 0x000fc80000000000 */
[----:B------:R-:W-:-:S07]  /*7f1e0*/  IMAD.MOV.U32 R250, RZ, RZ, R210 ;  /* 0x000000fffffa7224 */ /* 0x000fce00078e00d2 */
[----:B------:R-:W-:Y:S05]  /*7f1f0*/  WARPSYNC.COLLECTIVE R247, `(.L_x_992) ;  /* 0x00000000f7087348 */ /* 0x000fea0003c00000 */
[----:B------:R0:W1:Y:S02]  /*7f200*/  SHFL.DOWN P1, R251, R250, R249, R248 ;  /* 0x080000f9fafb7389 */ /* 0x00006400000200f8 */
[----:B01----:R-:W-:Y:S05]  /*7f210*/  ENDCOLLECTIVE ;  /* 0x000000000000791b */ /* 0x003fea0003800000 */
.L_x_992:
[----:B------:R-:W-:Y:S02]  /*7f220*/  HFMA2 R249, -RZ, RZ, 0, 5.9604644775390625e-08 ;  /* 0x00000001fff97431 */ /* 0x000fe400000001ff */
[----:B------:R-:W-:-:S05]  /*7f230*/  FADD R210, R210, R251 ;  /* 0x000000fbd2d27221 */ /* 0x000fca0000000000 */
[----:B------:R-:W-:-:S07]  /*7f240*/  MOV R250, R210 ;  /* 0x000000d200fa7202 */ /* 0x000fce0000000f00 */
[----:B------:R-:W-:Y:S05]  /*7f250*/  WARPSYNC.COLLECTIVE R247, `(.L_x_993) ;  /* 0x00000000f7087348 */ /* 0x000fea0003c00000 */
[----:B------:R0:W1:Y:S02]  /*7f260*/  SHFL.DOWN P1, R251, R250, R249, R248 ;  /* 0x080000f9fafb7389 */ /* 0x00006400000200f8 */
[----:B01----:R-:W-:Y:S05]  /*7f270*/  ENDCOLLECTIVE ;  /* 0x000000000000791b */ /* 0x003fea0003800000 */
.L_x_993:
[----:B------:R-:W-:Y:S01]  /*7f280*/  FADD R209, R211, R209 ;  /* 0x000000d1d3d17221 */ /* 0x000fe20000000000 */
[----:B------:R-:W-:-:S03]  /*7f290*/  @!P0 ISETP.GE.AND P2, PT, R214, R215, PT ;  /* 0x000000d7d600820c */ /* 0x000fc60003f46270 */
[----:B------:R-:W-:Y:S01]  /*7f2a0*/  @!P0 FMUL R209, R209, R219 ;  /* 0x000000dbd1d18220 */ /* 0x000fe20000400000 */
[----:B------:R-:W-:-:S04]  /*7f2b0*/  @!P0 LEA R214, R0, R246, 0x9 ;  /* 0x000000f600d68211 */ /* 0x000fc800078e48ff */
[----:B------:R-:W-:Y:S01]  /*7f2c0*/  @!P0 FSEL R209, R209, -1.00000000000000000000e+09, !P2 ;  /* 0xce6e6b28d1d18808 */ /* 0x000fe20005000000 */
[----:B------:R-:W-:Y:S01]  /*7f2d0*/  HFMA2 R249, -RZ, RZ, 0, 9.5367431640625e-07 ;  /* 0x00000010fff97431 */ /* 0x000fe200000001ff */
[----:B------:R-:W-:-:S03]  /*7f2e0*/  MOV R250, R206 ;  /* 0x000000ce00fa7202 */ /* 0x000fc60000000f00 */
[----:B------:R0:W-:Y:S04]  /*7f2f0*/  @!P0 STS [R214+0x40a0], R209 ;  /* 0x0040a0d1d6008388 */ /* 0x0001e80000000800 */
[----:B------:R1:W2:Y:S01]  /*7f300*/  @!P0 LDS R214, [R246+0x80a4] ;  /* 0x0080a400f6d68984 */ /* 0x0002a20000000800 */
[----:B0-----:R-:W-:-:S07]  /*7f310*/  IMAD.MOV.U32 R209, RZ, RZ, R251 ;  /* 0x000000ffffd17224 */ /* 0x001fce00078e00fb */
[----:B-12---:R-:W-:Y:S05]  /*7f320*/  WARPSYNC.COLLECTIVE R247, `(.L_x_994) ;  /* 0x00000000f7087348 */ /* 0x006fea0003c00000 */
[----:B------:R0:W3:Y:S02]  /*7f330*/  SHFL.DOWN P1, R251, R250, R249, R248 ;  /* 0x080000f9fafb7389 */ /* 0x0000e400000200f8 */
[----:B0123--:R-:W-:Y:S05]  /*7f340*/  ENDCOLLECTIVE ;  /* 0x000000000000791b */ /* 0x00ffea0003800000 */
.L_x_994:
[----:B------:R-:W-:Y:S01]  /*7f350*/  HFMA2 R249, -RZ, RZ, 0, 4.76837158203125e-07 ;  /* 0x00000008fff97431 */ /* 0x000fe200000001ff */
[----:B------:R-:W-:-:S05]  /*7f360*/  MOV R212, R251 ;  /* 0x000000fb00d47202 */ /* 0x000fca0000000f00 */
[----:B------:R-:W-:-:S04]  /*7f370*/  FADD R206, R206, R212 ;  /* 0x000000d4cece7221 */ /* 0x000fc80000000000 */
[----:B------:R-:W-:-:S07]  /*7f380*/  IMAD.MOV.U32 R250, RZ, RZ, R206 ;  /* 0x000000fffffa7224 */ /* 0x000fce00078e00ce */
[----:B------:R-:W-:Y:S05]  /*7f390*/  WARPSYNC.COLLECTIVE R247, `(.L_x_995) ;  /* 0x00000000f7087348 */ /* 0x000fea0003c00000 */
[----:B------:R0:W1:Y:S02]  /*7f3a0*/  SHFL.DOWN P1, R251, R250, R249, R248 ;  /* 0x080000f9fafb7389 */ /* 0x00006400000200f8 */
[----:B01----:R-:W-:Y:S05]  /*7f3b0*/  ENDCOLLECTIVE ;  /* 0x000000000000791b */ /* 0x003fea0003800000 */
.L_x_995:
[----:B------:R-:W-:Y:S01]  /*7f3c0*/  IMAD.MOV.U32 R249, RZ, RZ, 0x4 ;  /* 0x00000004fff97424 */ /* 0x000fe200078e00ff */
[----:B------:R-:W-:-:S05]  /*7f3d0*/  MOV R218, R251 ;  /* 0x000000fb00da7202 */ /* 0x000fca0000000f00 */
[----:B------:R-:W-:Y:S01]  /*7f3e0*/  FADD R206, R206, R218 ;  /* 0x000000dacece7221 */ /* 0x000fe20000000000 */
[----:B------:R-:W-:Y:S01]  /*7f3f0*/  FADD R209, R210, R209 ;  /* 0x000000d1d2d17221 */ /* 0x000fe20000000000 */
[----:B------:R-:W0:Y:S03]  /*7f400*/  @!P0 LDC R218, c[0x0][0x3a8] ;  /* 0x0000ea00ffda8b82 */ /* 0x000e260000000800 */
[----:B------:R-:W-:-:S07]  /*7f410*/  MOV R250, R206 ;  /* 0x000000ce00fa7202 */ /* 0x000fce0000000f00 */
[----:B0-----:R-:W-:Y:S05]  /*7f420*/  WARPSYNC.COLLECTIVE R247, `(.L_x_996) ;  /* 0x00000000f7087348 */ /* 0x001fea0003c00000 */
[----:B------:R1:W2:Y:S02]  /*7f430*/  SHFL.DOWN P1, R251, R250, R249, R248 ;  /* 0x080000f9fafb7389 */ /* 0x0002a400000200f8 */
[----:B012---:R-:W-:Y:S05]  /*7f440*/  ENDCOLLECTIVE ;  /* 0x000000000000791b */ /* 0x007fea0003800000 */
.L_x_996:
[----:B------:R-:W-:Y:S01]  /*7f450*/  HFMA2 R249, -RZ, RZ, 0, 1.1920928955078125e-07 ;  /* 0x00000002fff97431 */ /* 0x000fe200000001ff */
[----:B------:R-:W-:-:S05]  /*7f460*/  MOV R219, R251 ;  /* 0x000000fb00db7202 */ /* 0x000fca0000000f00 */
[----:B------:R-:W-:-:S05]  /*7f470*/  FADD R206, R206, R219 ;  /* 0x000000dbcece7221 */ /* 0x000fca0000000000 */
[----:B------:R-:W-:-:S07]  /*7f480*/  MOV R250, R206 ;  /* 0x000000ce00fa7202 */ /* 0x000fce0000000f00 */
[----:B------:R-:W-:Y:S05]  /*7f490*/  WARPSYNC.COLLECTIVE R247, `(.L_x_997) ;  /* 0x00000000f7087348 */ /* 0x000fea0003c00000 */
[----:B------:R0:W1:Y:S02]  /*7f4a0*/  SHFL.DOWN P1, R251, R250, R249, R248 ;  /* 0x080000f9fafb7389 */ /* 0x00006400000200f8 */
[----:B01----:R-:W-:Y:S05]  /*7f4b0*/  ENDCOLLECTIVE ;  /* 0x000000000000791b */ /* 0x003fea0003800000 */
.L_x_997:
[----:B------:R-:W-:-:S06]  /*7f4c0*/  @!P0 LEA R216, R0, UR5, 0x2 ;  /* 0x0000000500d88c11 */ /* 0x000fcc000f8e10ff */
[----:B------:R-:W5:Y:S01]  /*7f4d0*/  @!P0 LDL R216, [R216] ;  /* 0x00000000d8d88983 */ /* 0x000f620000100800 */
[----:B------:R-:W-:Y:S02]  /*7f4e0*/  HFMA2 R249, -RZ, RZ, 0, 5.9604644775390625e-08 ;  /* 0x00000001fff97431 */ /* 0x000fe400000001ff */
[----:B------:R-:W-:-:S05]  /*7f4f0*/  FADD R210, R206, R251 ;  /* 0x000000fbced27221 */ /* 0x000fca0000000000 */
[----:B------:R-:W-:-:S07]  /*7f500*/  MOV R250, R210 ;  /* 0x000000d200fa7202 */ /* 0x000fce0000000f00 */
[----:B-----5:R-:W-:Y:S05]  /*7f510*/  WARPSYNC.COLLECTIVE R247, `(.L_x_998) ;  /* 0x00000000f7087348 */ /* 0x020fea0003c00000 */
[----:B------:R0:W1:Y:S02]  /*7f520*/  SHFL.DOWN P1, R251, R250, R249, R248 ;  /* 0x080000f9fafb7389 */ /* 0x00006400000200f8 */
[----:B01---5:R-:W-:Y:S05]  /*7f530*/  ENDCOLLECTIVE ;  /* 0x000000000000791b */ /* 0x023fea0003800000 */
.L_x_998:
[----:B------:R-:W-:Y:S01]  /*7f540*/  @!P0 FMUL R209, R209, R218 ;  /* 0x000000dad1d18220 */ /* 0x000fe20000400000 */
[----:B------:R-:W-:Y:S01]  /*7f550*/  @!P0 ISETP.GE.AND P2, PT, R213, R214, PT ;  /* 0x000000d6d500820c */ /* 0x000fe20003f46270 */
[----:B------:R-:W-:-:S03]  /*7f560*/  @!P0 IMAD R214, R0, 0x200, R246 ;  /* 0x0000020000d68824 */ /* 0x000fc600078e02f6 */
[----:B------:R-:W-:Y:S01]  /*7f570*/  @!P0 FSEL R209, R209, -1.00000000000000000000e+09, !P2 ;  /* 0xce6e6b28d1d18808 */ /* 0x000fe20005000000 */
[----:B------:R-:W-:Y:S02]  /*7f580*/  HFMA2 R249, -RZ, RZ, 0, 9.5367431640625e-07 ;  /* 0x00000010fff97431 */ /* 0x000fe400000001ff */
[----:B------:R-:W-:Y:S02]  /*7f590*/  IMAD.MOV.U32 R250, RZ, RZ, R205 ;  /* 0x000000fffffa7224 */ /* 0x000fe400078e00cd */
[----:B------:R0:W-:Y:S02]  /*7f5a0*/  @!P0 STS [R214+0x40a4], R209 ;  /* 0x0040a4d1d6008388 */ /* 0x0001e40000000800 */
[----:B0-----:R-:W-:Y:S01]  /*7f5b0*/  MOV R209, R251 ;  /* 0x000000fb00d17202 */ /* 0x001fe20000000f00 */
[----:B------:R-:W0:Y:S06]  /*7f5c0*/  @!P0 LDC R214, c[0x0][0x3a8] ;  /* 0x0000ea00ffd68b82 */ /* 0x000e2c0000000800 */
[----:B0-----:R-:W-:Y:S05]  /*7f5d0*/  WARPSYNC.COLLECTIVE R247, `(.L_x_999) ;  /* 0x00000000f7087348 */ /* 0x001fea0003c00000 */
[----:B------:R1:W2:Y:S02]  /*7f5e0*/  SHFL.DOWN P1, R251, R250, R249, R248 ;  /* 0x080000f9fafb7389 */ /* 0x0002a400000200f8 */
[----:B012---:R-:W-:Y:S05]  /*7f5f0*/  ENDCOLLECTIVE ;  /* 0x000000000000791b */ /* 0x007fea0003800000 */
.L_x_999:
[----:B------:R-:W-:-:S05]  /*7f600*/  @!P0 LEA R211, R0, UR5, 0x2 ;  /* 0x0000000500d38c11 */ /* 0x000fca000f8e10ff */
[----:B------:R0:W5:Y:S01]  /*7f610*/  @!P0 LDL R217, [R211] ;  /* 0x00000000d3d98983 */ /* 0x0001620000100800 */
[----:B------:R-:W-:Y:S01]  /*7f620*/  IMAD.MOV.U32 R249, RZ, RZ, 0x8 ;  /* 0x00000008fff97424 */ /* 0x000fe200078e00ff */
[----:B0-----:R-:W-:-:S05]  /*7f630*/  MOV R211, R251 ;  /* 0x000000fb00d37202 */ /* 0x001fca0000000f00 */
[----:B------:R-:W-:-:S05]  /*7f640*/  FADD R205, R205, R211 ;  /* 0x000000d3cdcd7221 */ /* 0x000fca0000000000 */
[----:B------:R-:W-:-:S07]  /*7f650*/  MOV R250, R205 ;  /* 0x000000cd00fa7202 */ /* 0x000fce0000000f00 */
[----:B-----5:R-:W-:Y:S05]  /*7f660*/  WARPSYNC.COLLECTIVE R247, `(.L_x_1000) ;  /* 0x00000000f7087348 */ /* 0x020fea0003c00000 */
[----:B------:R0:W1:Y:S02]  /*7f670*/  SHFL.DOWN P1, R251, R250, R249, R248 ;  /* 0x080000f9fafb7389 */ /* 0x00006400000200f8 */
[----:B01---5:R-:W-:Y:S05]  /*7f680*/  ENDCOLLECTIVE ;  /* 0x000000000000791b */ /* 0x023fea0003800000 */
.L_x_1000:
[----:B------:R-:W-:Y:S01]  /*7f690*/  HFMA2 R249, -RZ, RZ, 0, 2.384185791015625e-07 ;  /* 0x00000004fff97431 */ /* 0x000fe200000001ff */
[----:B------:R-:W-:-:S05]  /*7f6a0*/  MOV R215, R251 ;  /* 0x000000fb00d77202 */ /* 0x000fca0000000f00 */
[----:B------:R-:W-:Y:S02]  /*7f6b0*/  FADD R205, R205, R215 ;  /* 0x000000d7cdcd7221 */ /* 0x000fe40000000000 */
[----:B------:R0:W1:Y:S03]  /*7f6c0*/  @!P0 LDS R215, [R246+0x80a8] ;  /* 0x0080a800f6d78984 */ /* 0x0000660000000800 */
[----:B------:R-:W-:-:S07]  /*7f6d0*/  MOV R250, R205 ;  /* 0x000000cd00fa7202 */ /* 0x000fce0000000f00 */
[----:B01----:R-:W-:Y:S05]  /*7f6e0*/  WARPSYNC.COLLECTIVE R247, `(.L_x_1001) ;  /* 0x00000000f7087348 */ /* 0x003fea0003c00000 */
[----:B------:R2:W3:Y:S02]  /*7f6f0*/  SHFL.DOWN P1, R251, R250, R249, R248 ;  /* 0x080000f9fafb7389 */ /* 0x0004e400000200f8 */
[----:B0123--:R-:W-:Y:S05]  /*7f700*/  ENDCOLLECTIVE ;  /* 0x000000000000791b */ /* 0x00ffea0003800000 */
.L_x_1001:
[----:B------:R-:W-:Y:S02]  /*7f710*/  HFMA2 R249, -RZ, RZ, 0, 1.1920928955078125e-07 ;  /* 0x00000002fff97431 */ /* 0x000fe400000001ff */
[----:B------:R-:W-:-:S04]  /*7f720*/  IMAD.MOV.U32 R219, RZ, RZ, R251 ;  /* 0x000000ffffdb7224 */ /* 0x000fc800078e00fb */
[----:B------:R-:W-:-:S05]  /*7f730*/  FADD R205, R205, R219 ;  /* 0x000000dbcdcd7221 */ /* 0x000fca0000000000 */
[----:B------:R-:W-:-:S07]  /*7f740*/  MOV R250, R205 ;  /* 0x000000cd00fa7202 */ /* 0x000fce0000000f00 */
[----:B------:R-:W-:Y:S05]  /*7f750*/  WARPSYNC.COLLECTIVE R247, `(.L_x_1002) ;  /* 0x00000000f7087348 */ /* 0x000fea0003c00000 */
[----:B------:R0:W1:Y:S02]  /*7f760*/  SHFL.DOWN P1, R251, R250, R249, R248 ;  /* 0x080000f9fafb7389 */ /* 0x00006400000200f8 */
[----:B01----:R-:W-:Y:S05]  /*7f770*/  ENDCOLLECTIVE ;  /* 0x000000000000791b */ /* 0x003fea0003800000 */
.L_x_1002:
[----:B------:R-:W-:Y:S01]  /*7f780*/  HFMA2 R249, -RZ, RZ, 0, 5.9604644775390625e-08 ;  /* 0x00000001fff97431 */ /* 0x000fe200000001ff */
[----:B------:R-:W-:-:S05]  /*7f790*/  MOV R206, R251 ;  /* 0x000000fb00ce7202 */ /* 0x000fca0000000f00 */
[----:B------:R-:W-:-:S04]  /*7f7a0*/  FADD R205, R205, R206 ;  /* 0x000000cecdcd7221 */ /* 0x000fc80000000000 */
[----:B------:R-:W-:-:S07]  /*7f7b0*/  IMAD.MOV.U32 R250, RZ, RZ, R205 ;  /* 0x000000fffffa7224 */ /* 0x000fce00078e00cd */
[----:B------:R-:W-:Y:S05]  /*7f7c0*/  WARPSYNC.COLLECTIVE R247, `(.L_x_1003) ;  /* 0x00000000f7087348 */ /* 0x000fea0003c00000 */
[----:B------:R0:W1:Y:S02]  /*7f7d0*/  SHFL.DOWN P1, R251, R250, R249, R248 ;  /* 0x080000f9fafb7389 */ /* 0x00006400000200f8 */
[----:B01----:R-:W-:Y:S05]  /*7f7e0*/  ENDCOLLECTIVE ;  /* 0x000000000000791b */ /* 0x003fea0003800000 */
.L_x_1003:
[----:B------:R-:W-:Y:S01]  /*7f7f0*/  MOV R250, R204 ;  /* 0x000000cc00fa7202 */ /* 0x000fe20000000f00 */
[----:B------:R-:W-:Y:S01]  /*7f800*/  IMAD.MOV.U32 R249, RZ, RZ, 0x10 ;  /* 0x00000010fff97424 */ /* 0x000fe200078e00ff */
[----:B------:R-:W-:-:S07]  /*7f810*/  MOV R206, R251 ;  /* 0x000000fb00ce7202 */ /* 0x000fce0000000f00 */
[----:B------:R-:W-:Y:S05]  /*7f820*/  WARPSYNC.COLLECTIVE R247, `(.L_x_1004) ;  /* 0x00000000f7087348 */ /* 0x000fea0003c00000 */
[----:B------:R0:W1:Y:S02]  /*7f830*/  SHFL.DOWN P1, R251, R250, R249, R248 ;  /* 0x080000f9fafb7389 */ /* 0x00006400000200f8 */
[----:B01----:R-:W-:Y:S05]  /*7f840*/  ENDCOLLECTIVE ;  /* 0x000000000000791b */ /* 0x003fea0003800000 */
.L_x_1004:
[----:B------:R-:W-:Y:S01]  /*7f850*/  HFMA2 R249, -RZ, RZ, 0, 4.76837158203125e-07 ;  /* 0x00000008fff97431 */ /* 0x000fe200000001ff */
[----:B------:R-:W-:-:S05]  /*7f860*/  MOV R213, R251 ;  /* 0x000000fb00d57202 */ /* 0x000fca0000000f00 */
[----:B------:R-:W-:-:S05]  /*7f870*/  FADD R213, R204, R213 ;  /* 0x000000d5ccd57221 */ /* 0x000fca0000000000 */
[----:B------:R-:W-:-:S07]  /*7f880*/  MOV R250, R213 ;  /* 0x000000d500fa7202 */ /* 0x000fce0000000f00 */
[----:B------:R-:W-:Y:S05]  /*7f890*/  WARPSYNC.COLLECTIVE R247, `(.L_x_1005) ;  /* 0x00000000f7087348 */ /* 0x000fea0003c00000 */
[----:B------:R0:W1:Y:S02]  /*7f8a0*/  SHFL.DOWN P1, R251, R250, R249, R248 ;  /* 0x080000f9fafb7389 */ /* 0x00006400000200f8 */
[----:B01----:R-:W-:Y:S05]  /*7f8b0*/  ENDCOLLECTIVE ;  /* 0x000000000000791b */ /* 0x003fea0003800000 */
.L_x_1005:
[----:B------:R-:W-:Y:S01]  /*7f8c0*/  FADD R209, R210, R209 ;  /* 0x000000d1d2d17221 */ /* 0x000fe20000000000 */
[----:B------:R-:W-:Y:S02]  /*7f8d0*/  HFMA2 R249, -RZ, RZ, 0, 2.384185791015625e-07 ;  /* 0x00000004fff97431 */ /* 0x000fe400000001ff */
[----:B------:R-:W-:-:S04]  /*7f8e0*/  IMAD.MOV.U32 R218, RZ, RZ, R251 ;  /* 0x000000ffffda7224 */ /* 0x000fc800078e00fb */
[----:B------:R-:W-:-:S05]  /*7f8f0*/  FADD R210, R213, R218 ;  /* 0x000000dad5d27221 */ /* 0x000fca0000000000 */
[----:B------:R-:W-:-:S07]  /*7f900*/  MOV R250, R210 ;  /* 0x000000d200fa7202 */ /* 0x000fce0000000f00 */
[----:B------:R-:W-:Y:S05]  /*7f910*/  WARPSYNC.COLLECTIVE R247, `(.L_x_1006) ;  /* 0x00000000f7087348 */ /* 0x000fea0003c00000 */
[----:B------:R0:W1:Y:S02]  /*7f920*/  SHFL.DOWN P1, R251, R250, R249, R248 ;  /* 0x080000f9fafb7389 */ /* 0x00006400000200f8 */
[----:B01----:R-:W-:Y:S05]  /*7f930*/  ENDCOLLECTIVE ;  /* 0x000000000000791b */ /* 0x003fea0003800000 */
.L_x_1006:
[----:B------:R-:W-:Y:S01]  /*7f940*/  @!P0 ISETP.GE.AND P2, PT, R216, R215, PT ;  /* 0x000000d7d800820c */ /* 0x000fe20003f46270 */
[----:B------:R-:W-:Y:S02]  /*7f950*/  HFMA2 R249, -RZ, RZ, 0, 1.1920928955078125e-07 ;  /* 0x00000002fff97431 */ /* 0x000fe400000001ff */
[----:B------:R-:W-:-:S04]  /*7f960*/  IMAD.MOV.U32 R216, RZ, RZ, R251 ;  /* 0x000000ffffd87224 */ /* 0x000fc800078e00fb */
[----:B------:R-:W-:-:S05]  /*7f970*/  FADD R210, R210, R216 ;  /* 0x000000d8d2d27221 */ /* 0x000fca0000000000 */
[----:B------:R-:W-:-:S07]  /*7f980*/  MOV R250, R210 ;  /* 0x000000d200fa7202 */ /* 0x000fce0000000f00 */
[----:B------:R-:W-:Y:S05]  /*7f990*/  WARPSYNC.COLLECTIVE R247, `(.L_x_1007) ;  /* 0x00000000f7087348 */ /* 0x000fea0003c00000 */
[----:B------:R0:W1:Y:S02]  /*7f9a0*/  SHFL.DOWN P1, R251, R250, R249, R248 ;  /* 0x080000f9fafb7389 */ /* 0x00006400000200f8 */
[----:B01----:R-:W-:Y:S05]  /*7f9b0*/  ENDCOLLECTIVE ;  /* 0x000000000000791b */ /* 0x003fea0003800000 */
.L_x_1007:
[----:B------:R-:W-:Y:S01]  /*7f9c0*/  @!P0 FMUL R214, R209, R214 ;  /* 0x000000d6d1d68220 */ /* 0x000fe20000400000 */
[----:B------:R-:W-:-:S04]  /*7f9d0*/  @!P0 LEA R209, R0, R246, 0x9 ;  /* 0x000000f600d18211 */ /* 0x000fc800078e48ff */
[----:B------:R-:W-:-:S05]  /*7f9e0*/  @!P0 FSEL R215, R214, -1.00000000000000000000e+09, !P2 ;  /* 0xce6e6b28d6d78808 */ /* 0x000fca0005000000 */
[----:B------:R0:W-:Y:S04]  /*7f9f0*/  @!P0 STS [R209+0x40a8], R215 ;  /* 0x0040a8d7d1008388 */ /* 0x0001e80000000800 */
[----:B------:R1:W2:Y:S01]  /*7fa00*/  @!P0 LDS R213, [R246+0x80ac] ;  /* 0x0080ac00f6d58984 */ /* 0x0002a20000000800 */
[----:B------:R-:W-:Y:S01]  /*7fa10*/  HFMA2 R249, -RZ, RZ, 0, 5.9604644775390625e-08 ;  /* 0x00000001fff97431 */ /* 0x000fe200000001ff */
[----:B------:R-:W-:Y:S01]  /*7fa20*/  @!P0 LEA R208, R0, UR5, 0x2 ;  /* 0x0000000500d08c11 */ /* 0x000fe2000f8e10ff */
[----:B------:R-:W-:Y:S01]  /*7fa30*/  FADD R206, R205, R206 ;  /* 0x000000cecdce7221 */ /* 0x000fe20000000000 */
[----:B0-----:R-:W0:Y:S04]  /*7fa40*/  @!P0 LDC R209, c[0x0][0x3a8] ;  /* 0x0000ea00ffd18b82 */ /* 0x001e280000000800 */
[----:B------:R-:W5:Y:S01]  /*7fa50*/  @!P0 LDL R208, [R208] ;  /* 0x00000000d0d08983 */ /* 0x000f620000100800 */
[----:B------:R-:W-:-:S05]  /*7fa60*/  MOV R214, R251 ;  /* 0x000000fb00d67202 */ /* 0x000fca0000000f00 */
[----:B------:R-:W-:-:S04]  /*7fa70*/  FADD R210, R210, R214 ;  /* 0x000000d6d2d27221 */ /* 0x000fc80000000000 */
[----:B-1----:R-:W-:-:S07]  /*7fa80*/  IMAD.MOV.U32 R250, RZ, RZ, R210 ;  /* 0x000000fffffa7224 */ /* 0x002fce00078e00d2 */
[----:B0-2--5:R-:W-:Y:S05]  /*7fa90*/  WARPSYNC.COLLECTIVE R247, `(.L_x_1008) ;  /* 0x00000000f7087348 */ /* 0x025fea0003c00000 */
[----:B------:R1:W3:Y:S02]  /*7faa0*/  SHFL.DOWN P1, R251, R250, R249, R248 ;  /* 0x080000f9fafb7389 */ /* 0x0002e400000200f8 */
[----:B0123-5:R-:W-:Y:S05]  /*7fab0*/  ENDCOLLECTIVE ;  /* 0x000000000000791b */ /* 0x02ffea0003800000 */
.L_x_1008:
[----:B------:R-:W-:Y:S01]  /*7fac0*/  MOV R250, R203 ;  /* 0x000000cb00fa7202 */ /* 0x000fe20000000f00 */
[----:B------:R-:W-:Y:S01]  /*7fad0*/  IMAD.MOV.U32 R249, RZ, RZ, 0x10 ;  /* 0x00000010fff97424 */ /* 0x000fe200078e00ff */
[----:B------:R-:W-:Y:S02]  /*7fae0*/  @!P0 ISETP.GE.AND P2, PT, R217, R213, PT ;  /* 0x000000d5d900820c */ /* 0x000fe40003f46270 */
[----:B------:R-:W-:-:S11]  /*7faf0*/  MOV R213, R251 ;  /* 0x000000fb00d57202 */ /* 0x000fd60000000f00 */
[----:B------:R-:W-:Y:S05]  /*7fb00*/  WARPSYNC.COLLECTIVE R247, `(.L_x_1009) ;  /* 0x00000000f7087348 */ /* 0x000fea0003c00000 */
[----:B------:R0:W1:Y:S02]  /*7fb10*/  SHFL.DOWN P1, R251, R250, R249, R248 ;  /* 0x080000f9fafb7389 */ /* 0x00006400000200f8 */
[----:B01----:R-:W-:Y:S05]  /*7fb20*/  ENDCOLLECTIVE ;  /* 0x000000000000791b */ /* 0x003fea0003800000 */
.L_x_1009:
[----:B------:R-:W-:Y:S01]  /*7fb30*/  HFMA2 R249, -RZ, RZ, 0, 4.76837158203125e-07 ;  /* 0x00000008fff97431 */ /* 0x000fe200000001ff */
[----:B------:R-:W-:-:S05]  /*7fb40*/  MOV R214, R251 ;  /* 0x000000fb00d67202 */ /* 0x000fca0000000f00 */
[----:B------:R-:W-:-:S05]  /*7fb50*/  FADD R203, R203, R214 ;  /* 0x000000d6cbcb7221 */ /* 0x000fca0000000000 */
[----:B------:R-:W-:-:S07]  /*7fb60*/  MOV R250, R203 ;  /* 0x000000cb00fa7202 */ /* 0x000fce0000000f00 */
[----:B------:R-:W-:Y:S05]  /*7fb70*/  WARPSYNC.COLLECTIVE R247, `(.L_x_1010) ;  /* 0x00000000f7087348 */ /* 0x000fea0003c00000 */
[----:B------:R0:W1:Y:S02]  /*7fb80*/  SHFL.DOWN P1, R251, R250, R249, R248 ;  /* 0x080000f9fafb7389 */ /* 0x00006400000200f8 */
[----:B01----:R-:W-:Y:S05]  /*7fb90*/  ENDCOLLECTIVE ;  /* 0x000000000000791b */ /* 0x003fea0003800000 */
.L_x_1010:
[----:B------:R-:W-:Y:S02]  /*7fba0*/  HFMA2 R249, -RZ, RZ, 0, 2.384185791015625e-07 ;  /* 0x00000004fff97431 */ /* 0x000fe400000001ff */
[----:B------:R-:W-:-:S04]  /*7fbb0*/  IMAD.MOV.U32 R215, RZ, RZ, R251 ;  /* 0x000000ffffd77224 */ /* 0x000fc800078e00fb */
[----:B------:R-:W-:-:S05]  /*7fbc0*/  FADD R203, R203, R215 ;  /* 0x000000d7cbcb7221 */ /* 0x000fca0000000000 */
[----:B------:R-:W-:-:S07]  /*7fbd0*/  MOV R250, R203 ;  /* 0x000000cb00fa7202 */ /* 0x000fce0000000f00 */
[----:B------:R-:W-:Y:S05]  /*7fbe0*/  WARPSYNC.COLLECTIVE R247, `(.L_x_1011) ;  /* 0x00000000f7087348 */ /* 0x000fea0003c00000 */
[----:B------:R0:W1:Y:S02]  /*7fbf0*/  SHFL.DOWN P1, R251, R250, R249, R248 ;  /* 0x080000f9fafb7389 */ /* 0x00006400000200f8 */
[----:B01----:R-:W-:Y:S05]  /*7fc00*/  ENDCOLLECTIVE ;  /* 0x000000000000791b */ /* 0x003fea0003800000 */
.L_x_1011:
[----:B------:R-:W-:Y:S01]  /*7fc10*/  HFMA2 R249, -RZ, RZ, 0, 1.1920928955078125e-07 ;  /* 0x00000002fff97431 */ /* 0x000fe200000001ff */
[----:B------:R-:W-:-:S05]  /*7fc20*/  MOV R218, R251 ;  /* 0x000000fb00da7202 */ /* 0x000fca0000000f00 */
[----:B------:R-:W-:-:S04]  /*7fc30*/  FADD R203, R203, R218 ;  /* 0x000000dacbcb7221 */ /* 0x000fc80000000000 */
[----:B------:R-:W-:-:S07]  /*7fc40*/  IMAD.MOV.U32 R250, RZ, RZ, R203 ;  /* 0x000000fffffa7224 */ /* 0x000fce00078e00cb */
[----:B------:R-:W-:Y:S05]  /*7fc50*/  WARPSYNC.COLLECTIVE R247, `(.L_x_1012) ;  /* 0x00000000f7087348 */ /* 0x000fea0003c00000 */
[----:B------:R0:W1:Y:S02]  /*7fc60*/  SHFL.DOWN P1, R251, R250, R249, R248 ;  /* 0x080000f9fafb7389 */ /* 0x00006400000200f8 */
[----:B01----:R-:W-:Y:S05]  /*7fc70*/  ENDCOLLECTIVE ;  /* 0x000000000000791b */ /* 0x003fea0003800000 */
.L_x_1012:
[----:B------:R-:W-:Y:S01]  /*7fc80*/  IMAD.MOV.U32 R249, RZ, RZ, 0x1 ;  /* 0x00000001fff97424 */ /* 0x000fe200078e00ff */
[----:B------:R-:W-:-:S05]  /*7fc90*/  MOV R214, R251 ;  /* 0x000000fb00d67202 */ /* 0x000fca0000000f00 */
[----:B------:R-:W-:-:S05]  /*7fca0*/  FADD R203, R203, R214 ;  /* 0x000000d6cbcb7221 */ /* 0x000fca0000000000 */
[----:B------:R-:W-:-:S07]  /*7fcb0*/  MOV R250, R203 ;  /* 0x000000cb00fa7202 */ /* 0x000fce0000000f00 */
[----:B------:R-:W-:Y:S05]  /*7fcc0*/  WARPSYNC.COLLECTIVE R247, `(.L_x_1013) ;  /* 0x00000000f7087348 */ /* 0x000fea0003c00000 */
[----:B------:R0:W1:Y:S02]  /*7fcd0*/  SHFL.DOWN P1, R251, R250, R249, R248 ;  /* 0x080000f9fafb7389 */ /* 0x00006400000200f8 */
[----:B01----:R-:W-:Y:S05]  /*7fce0*/  ENDCOLLECTIVE ;  /* 0x000000000000791b */ /* 0x003fea0003800000 */
.L_x_1013:
[----:B------:R-:W-:Y:S01]  /*7fcf0*/  HFMA2 R249, -RZ, RZ, 0, 9.5367431640625e-07 ;  /* 0x00000010fff97431 */ /* 0x000fe200000001ff */
[----:B------:R-:W-:Y:S02]  /*7fd00*/  MOV R250, R202 ;  /* 0x000000ca00fa7202 */ /* 0x000fe40000000f00 */
[----:B------:R-:W-:-:S07]  /*7fd10*/  MOV R205, R251 ;  /* 0x000000fb00cd7202 */ /* 0x000fce0000000f00 */
[----:B------:R-:W-:Y:S05]  /*7fd20*/  WARPSYNC.COLLECTIVE R247, `(.L_x_1014) ;  /* 0x00000000f7087348 */ /* 0x000fea0003c00000 */
[----:B------:R0:W1:Y:S02]  /*7fd30*/  SHFL.DOWN P1, R251, R250, R249, R248 ;  /* 0x080000f9fafb7389 */ /* 0x00006400000200f8 */
[----:B01----:R-:W-:Y:S05]  /*7fd40*/  ENDCOLLECTIVE ;  /* 0x000000000000791b */ /* 0x003fea0003800000 */
.L_x_1014:
[----:B------:R-:W-:Y:S02]  /*7fd50*/  HFMA2 R249, -RZ, RZ, 0, 4.76837158203125e-07 ;  /* 0x00000008fff97431 */ /* 0x000fe400000001ff */
[----:B------:R-:W-:-:S04]  /*7fd60*/  IMAD.MOV.U32 R217, RZ, RZ, R251 ;  /* 0x000000ffffd97224 */ /* 0x000fc800078e00fb */
[----:B------:R-:W-:-:S05]  /*7fd70*/  FADD R202, R202, R217 ;  /* 0x000000d9caca7221 */ /* 0x000fca0000000000 */
[----:B------:R-:W-:-:S07]  /*7fd80*/  MOV R250, R202 ;  /* 0x000000ca00fa7202 */ /* 0x000fce0000000f00 */
[----:B------:R-:W-:Y:S05]  /*7fd90*/  WARPSYNC.COLLECTIVE R247, `(.L_x_1015) ;  /* 0x00000000f7087348 */ /* 0x000fea0003c00000 */
[----:B------:R0:W1:Y:S02]  /*7fda0*/  SHFL.DOWN P1, R251, R250, R249, R248 ;  /* 0x080000f9fafb7389 */ /* 0x00006400000200f8 */
[----:B01----:R-:W-:Y:S05]  /*7fdb0*/  ENDCOLLECTIVE ;  /* 0x000000000000791b */ /* 0x003fea0003800000 */
.L_x_1015:
[----:B------:R-:W-:Y:S01]  /*7fdc0*/  HFMA2 R249, -RZ, RZ, 0, 2.384185791015625e-07 ;  /* 0x00000004fff97431 */ /* 0x000fe200000001ff */
[----:B------:R-:W-:-:S05]  /*7fdd0*/  MOV R215, R251 ;  /* 0x000000fb00d77202 */ /* 0x000fca0000000f00 */
[----:B------:R-:W-:-:S05]  /*7fde0*/  FADD R202, R202, R215 ;  /* 0x000000d7caca7221 */ /* 0x000fca0000000000 */
[----:B------:R-:W-:-:S07]  /*7fdf0*/  MOV R250, R202 ;  /* 0x000000ca00fa7202 */ /* 0x000fce0000000f00 */
[----:B------:R-:W-:Y:S05]  /*7fe00*/  WARPSYNC.COLLECTIVE R247, `(.L_x_1016) ;  /* 0x00000000f7087348 */ /* 0x000fea0003c00000 */
[----:B------:R0:W1:Y:S02]  /*7fe10*/  SHFL.DOWN P1, R251, R250, R249, R248 ;  /* 0x080000f9fafb7389 */ /* 0x00006400000200f8 */
[----:B01----:R-:W-:Y:S05]  /*7fe20*/  ENDCOLLECTIVE ;  /* 0x000000000000791b */ /* 0x003fea0003800000 */
.L_x_1016:
[----:B------:R-:W-:Y:S01]  /*7fe30*/  HFMA2 R249, -RZ, RZ, 0, 1.1920928955078125e-07 ;  /* 0x00000002fff97431 */ /* 0x000fe200000001ff */
[----:B------:R-:W-:-:S05]  /*7fe40*/  MOV R215, R251 ;  /* 0x000000fb00d77202 */ /* 0x000fca0000000f00 */
[----:B------:R-:W-:-:S04]  /*7fe50*/  FADD R215, R202, R215 ;  /* 0x000000d7cad77221 */ /* 0x000fc80000000000 */
[----:B------:R-:W-:-:S07]  /*7fe60*/  IMAD.MOV.U32 R250, RZ, RZ, R215 ;  /* 0x000000fffffa7224 */ /* 0x000fce00078e00d7 */
[----:B------:R-:W-:Y:S05]  /*7fe70*/  WARPSYNC.COLLECTIVE R247, `(.L_x_1017) ;  /* 0x00000000f7087348 */ /* 0x000fea0003c00000 */
[----:B------:R0:W1:Y:S02]  /*7fe80*/  SHFL.DOWN P1, R251, R250, R249, R248 ;  /* 0x080000f9fafb7389 */ /* 0x00006400000200f8 */
[----:B01----:R-:W-:Y:S05]  /*7fe90*/  ENDCOLLECTIVE ;  /* 0x000000000000791b */ /* 0x003fea0003800000 */
.L_x_1017:
[----:B------:R-:W-:Y:S01]  /*7fea0*/  @!P0 FMUL R209, R206, R209 ;  /* 0x000000d1ced18220 */ /* 0x000fe20000400000 */
[----:B------:R-:W-:-:S04]  /*7feb0*/  @!P0 IMAD R216, R0, 0x200, R246 ;  /* 0x0000020000d88824 */ /* 0x000fc800078e02f6 */
[----:B------:R-:W-:-:S05]  /*7fec0*/  @!P0 FSEL R209, R209, -1.00000000000000000000e+09, !P2 ;  /* 0xce6e6b28d1d18808 */ /* 0x000fca0005000000 */
[----:B------:R0:W-:Y:S04]  /*7fed0*/  @!P0 STS [R216+0x40ac], R209 ;  /* 0x0040acd1d8008388 */ /* 0x0001e80000000800 */
[----:B------:R1:W2:Y:S01]  /*7fee0*/  @!P0 LDS R209, [R246+0x80b0] ;  /* 0x0080b000f6d18984 */ /* 0x0002a20000000800 */
[----:B------:R-:W-:Y:S01]  /*7fef0*/  IMAD.MOV.U32 R249, RZ, RZ, 0x1 ;  /* 0x00000001fff97424 */ /* 0x000fe200078e00ff */
[----:B------:R-:W-:Y:S01]  /*7ff00*/  @!P0 LEA R207, R0, UR5, 0x2 ;  /* 0x0000000500cf8c11 */ /* 0x000fe2000f8e10ff */
[----:B------:R-:W-:Y:S01]  /*7ff10*/  FADD R210, R210, R213 ;  /* 0x000000d5d2d27221 */ /* 0x000fe20000000000 */
[----:B0-----:R-:W0:Y:S04]  /*7ff20*/  @!P0 LDC R216, c[0x0][0x3a8] ;  /* 0x0000ea00ffd88b82 */ /* 0x001e280000000800 */
[----:B------:R-:W5:Y:S01]  /*7ff30*/  @!P0 LDL R207, [R207] ;  /* 0x00000000cfcf8983 */ /* 0x000f620000100800 */
[----:B------:R-:W-:-:S05]  /*7ff40*/  MOV R202, R251 ;  /* 0x000000fb00ca7202 */ /* 0x000fca0000000f00 */
[----:B------:R-:W-:-:S05]  /*7ff50*/  FADD R215, R215, R202 ;  /* 0x000000cad7d77221 */ /* 0x000fca0000000000 */
[----:B-1----:R-:W-:-:S07]  /*7ff60*/  MOV R250, R215 ;  /* 0x000000d700fa7202 */ /* 0x002fce0000000f00 */
[----:B0-2--5:R-:W-:Y:S05]  /*7ff70*/  WARPSYNC.COLLECTIVE R247, `(.L_x_1018) ;  /* 0x00000000f7087348 */ /* 0x025fea0003c00000 */
[----:B------:R1:W3:Y:S02]  /*7ff80*/  SHFL.DOWN P1, R251, R250, R249, R248 ;  /* 0x080000f9fafb7389 */ /* 0x0002e400000200f8 */
[----:B0123-5:R-:W-:Y:S05]  /*7ff90*/  ENDCOLLECTIVE ;  /* 0x000000000000791b */ /* 0x02ffea0003800000 */
.L_x_1018:
[----:B------:R-:W-:Y:S01]  /*7ffa0*/  HFMA2 R249, -RZ, RZ, 0, 9.5367431640625e-07 ;  /* 0x00000010fff97431 */ /* 0x000fe200000001ff */
[----:B------:R-:W-:Y:S02]  /*7ffb0*/  MOV R250, R201 ;  /* 0x000000c900fa7202 */ /* 0x000fe40000000f00 */
[----:B------:R-:W-:Y:S02]  /*7ffc0*/  @!P0 ISETP.GE.AND P2, PT, R208, R209, PT ;  /* 0x000000d1d000820c */ /* 0x000fe40003f46270 */
[----:B------:R-:W-:-:S11]  /*7ffd0*/  MOV R209, R251 ;  /* 0x000000fb00d17202 */ /* 0x000fd60000000f00 */
[----:B------:R-:W-:Y:S05]  /*7ffe0*/  WARPSYNC.COLLECTIVE R247, `(.L_x_1019) ;  /* 0x00000000f7087348 */ /* 0x000fea0003c00000 */
[----:B------:R0:W1:Y:S02]  /*7fff0*/  SHFL.DOWN P1, R251, R250, R249, R248 ;  /* 0x080000f9fafb7389 */ /* 0x00006400000200f8 */
[----:B01----:R-:W-:Y:S05]  /*80000*/  ENDCOLLECTIVE ;  /* 0x000000000000791b */ /* 0x003fea0003800000 */
.L_x_1019:
[----:B------:R-:W-:Y:S02]  /*80010*/  HFMA2 R249, -RZ, RZ, 0, 4.76837158203125e-07 ;  /* 0x00000008fff97431 */ /* 0x000fe400000001ff */
[----:B------:R-:W-:-:S04]  /*80020*/  IMAD.MOV.U32 R218, RZ, RZ, R251 ;  /* 0x000000ffffda7224 */ /* 0x000fc800078e00fb */
[----:B------:R-:W-:-:S05]  /*80030*/  FADD R214, R201, R218 ;  /* 0x000000dac9d67221 */ /* 0x000fca0000000000 */
[----:B------:R-:W-:-:S07]  /*80040*/  MOV R250, R214 ;  /* 0x000000d600fa7202 */ /* 0x000fce0000000f00 */
[----:B------:R-:W-:Y:S05]  /*80050*/  WARPSYNC.COLLECTIVE R247, `(.L_x_1020) ;  /* 0x00000000f7087348 */ /* 0x000fea0003c00000 */
[----:B------:R0:W1:Y:S02]  /*80060*/  SHFL.DOWN P1, R251, R250, R249, R248 ;  /* 0x080000f9fafb7389 */ /* 0x00006400000200f8 */
[----:B01----:R-:W-:Y:S05]  /*80070*/  ENDCOLLECTIVE ;  /* 0x000000000000791b */ /* 0x003fea0003800000 */
.L_x_1020:
[----:B------:R-:W-:Y:S01]  /*80080*/  HFMA2 R249, -RZ, RZ, 0, 2.384185791015625e-07 ;  /* 0x00000004fff97431 */ /* 0x000fe200000001ff */
[----:B------:R-:W-:-:S05]  /*80090*/  MOV R218, R251 ;  /* 0x000000fb00da7202 */ /* 0x000fca0000000f00 */
[----:B------:R-:W-:-:S04]  /*800a0*/  FADD R214, R214, R218 ;  /* 0x000000dad6d67221 */ /* 0x000fc80000000000 */
[----:B------:R-:W-:-:S07]  /*800b0*/  IMAD.MOV.U32 R250, RZ, RZ, R214 ;  /* 0x000000fffffa7224 */ /* 0x000fce00078e00d6 */
[----:B------:R-:W-:Y:S05]  /*800c0*/  WARPSYNC.COLLECTIVE R247, `(.L_x_1021) ;  /* 0x00000000f7087348 */ /* 0x000fea0003c00000 */
[----:B------:R0:W1:Y:S02]  /*800d0*/  SHFL.DOWN P1, R251, R250, R249, R248 ;  /* 0x080000f9fafb7389 */ /* 0x00006400000200f8 */
[----:B01----:R-:W-:Y:S05]  /*800e0*/  ENDCOLLECTIVE ;  /* 0x000000000000791b */ /* 0x003fea0003800000 */
.L_x_1021:
[----:B------:R-:W-:Y:S01]  /*800f0*/  IMAD.MOV.U32 R249, RZ, RZ, 0x2 ;  /* 0x00000002fff97424 */ /* 0x000fe200078e00ff */
[----:B------:R-:W-:-:S05]  /*80100*/  MOV R201, R251 ;  /* 0x000000fb00c97202 */ /* 0x000fca0000000f00 */
[----:B------:R-:W-:-:S05]  /*80110*/  FADD R214, R214, R201 ;  /* 0x000000c9d6d67221 */ /* 0x000fca0000000000 */
[----:B------:R-:W-:-:S07]  /*80120*/  MOV R250, R214 ;  /* 0x000000d600fa7202 */ /* 0x000fce0000000f00 */
[----:B------:R-:W-:Y:S05]  /*80130*/  WARPSYNC.COLLECTIVE R247, `(.L_x_1022) ;  /* 0x00000000f7087348 */ /* 0x000fea0003c00000 */
[----:B------:R0:W1:Y:S02]  /*80140*/  SHFL.DOWN P1, R251, R250, R249, R248 ;  /* 0x080000f9fafb7389 */ /* 0x00006400000200f8 */
[----:B01----:R-:W-:Y:S05]  /*80150*/  ENDCOLLECTIVE ;  /* 0x000000000000791b */ /* 0x003fea0003800000 */
.L_x_1022:
[----:B------:R-:W-:Y:S01]  /*80160*/  HFMA2 R249, -RZ, RZ, 0, 5.9604644775390625e-08 ;  /* 0x00000001fff97431 */ /* 0x000fe200000001ff */
[----:B------:R-:W-:-:S05]  /*80170*/  MOV R201, R251 ;  /* 0x000000fb00c97202 */ /* 0x000fca0000000f00 */
[----:B------:R-:W-:-:S05]  /*80180*/  FADD R214, R214, R201 ;  /* 0x000000c9d6d67221 */ /* 0x000fca0000000000 */
[----:B------:R-:W-:-:S07]  /*80190*/  MOV R250, R214 ;  /* 0x000000d600fa7202 */ /* 0x000fce0000000f00 */
[----:B------:R-:W-:Y:S05]  /*801a0*/  WARPSYNC.COLLECTIVE R247, `(.L_x_1023) ;  /* 0x00000000f7087348 */ /* 0x000fea0003c00000 */
[----:B------:R0:W1:Y:S02]  /*801b0*/  SHFL.DOWN P1, R251, R250, R249, R248 ;  /* 0x080000f9fafb7389 */ /* 0x00006400000200f8 */
[----:B01----:R-:W-:Y:S05]  /*801c0*/  ENDCOLLECTIVE ;  /* 0x000000000000791b */ /* 0x003fea0003800000 */
.L_x_1023:
[----:B------:R-:W-:Y:S01]  /*801d0*/  HFMA2 R249, -RZ, RZ, 0, 9.5367431640625e-07 ;  /* 0x00000010fff97431 */ /* 0x000fe200000001ff */
[----:B------:R-:W-:Y:S01]  /*801e0*/  MOV R250, R200 ;  /* 0x000000c800fa7202 */ /* 0x000fe20000000f00 */
[----:B------:R-:W-:-:S07]  /*801f0*/  IMAD.MOV.U32 R202, RZ, RZ, R251 ;  /* 0x000000ffffca7224 */ /* 0x000fce00078e00fb */
[----:B------:R-:W-:Y:S05]  /*80200*/  WARPSYNC.COLLECTIVE R247, `(.L_x_1024) ;  /* 0x00000000f7087348 */ /* 0x000fea0003c00000 */
[----:B------:R0:W1:Y:S02]  /*80210*/  SHFL.DOWN P1, R251, R250, R249, R248 ;  /* 0x080000f9fafb7389 */ /* 0x00006400000200f8 */
[----:B01----:R-:W-:Y:S05]  /*80220*/  ENDCOLLECTIVE ;  /* 0x000000000000791b */ /* 0x003fea0003800000 */
.L_x_1024:
[----:B------:R-:W-:Y:S01]  /*80230*/  HFMA2 R249, -RZ, RZ, 0, 4.76837158203125e-07 ;  /* 0x00000008fff97431 */ /* 0x000fe200000001ff */
[----:B------:R-:W-:-:S05]  /*80240*/  MOV R213, R251 ;  /* 0x000000fb00d57202 */ /* 0x000fca0000000f00 */
[----:B------:R-:W-:-:S04]  /*80250*/  FADD R213, R200, R213 ;  /* 0x000000d5c8d57221 */ /* 0x000fc80000000000 */
[----:B------:R-:W-:-:S07]  /*80260*/  IMAD.MOV.U32 R250, RZ, RZ, R213 ;  /* 0x000000fffffa7224 */ /* 0x000fce00078e00d5 */
[----:B------:R-:W-:Y:S05]  /*80270*/  WARPSYNC.COLLECTIVE R247, `(.L_x_1025) ;  /* 0x00000000f7087348 */ /* 0x000fea0003c00000 */
[----:B------:R0:W1:Y:S02]  /*80280*/  SHFL.DOWN P1, R251, R250, R249, R248 ;  /* 0x080000f9fafb7389 */ /* 0x00006400000200f8 */
[----:B01----:R-:W-:Y:S05]  /*80290*/  ENDCOLLECTIVE ;  /* 0x000000000000791b */ /* 0x003fea0003800000 */
.L_x_1025:
[----:B------:R-:W-:Y:S01]  /*802a0*/  HFMA2 R249, -RZ, RZ, 0, 2.384185791015625e-07 ;  /* 0x00000004fff97431 */ /* 0x000fe200000001ff */
[----:B------:R-:W-:-:S05]  /*802b0*/  MOV R208, R251 ;  /* 0x000000fb00d07202 */ /* 0x000fca0000000f00 */
[----:B------:R-:W-:-:S04]  /*802c0*/  FADD R213, R213, R208 ;  /* 0x000000d0d5d57221 */ /* 0x000fc80000000000 */
[----:B------:R-:W-:-:S07]  /*802d0*/  IMAD.MOV.U32 R250, RZ, RZ, R213 ;  /* 0x000000fffffa7224 */ /* 0x000fce00078e00d5 */
[----:B------:R-:W-:Y:S05]  /*802e0*/  WARPSYNC.COLLECTIVE R247, `(.L_x_1026) ;  /* 0x00000000f7087348 */ /* 0x000fea0003c00000 */
[----:B------:R0:W1:Y:S02]  /*802f0*/  SHFL.DOWN P1, R251, R250, R249, R248 ;  /* 0x080000f9fafb7389 */ /* 0x00006400000200f8 */
[----:B01----:R-:W-:Y:S05]  /*80300*/  ENDCOLLECTIVE ;  /* 0x000000000000791b */ /* 0x003fea0003800000 */
.L_x_1026:
[----:B------:R-:W-:Y:S01]  /*80310*/  @!P0 FMUL R216, R210, R216 ;  /* 0x000000d8d2d88220 */ /* 0x000fe20000400000 */
[----:B------:R-:W-:-:S04]  /*80320*/  @!P0 LEA R217, R0, R246, 0x9 ;  /* 0x000000f600d98211 */ /* 0x000fc800078e48ff */
[----:B------:R-:W-:-:S05]  /*80330*/  @!P0 FSEL R216, R216, -1.00000000000000000000e+09, !P2 ;  /* 0xce6e6b28d8d88808 */ /* 0x000fca0005000000 */
[----:B------:R0:W-:Y:S01]  /*80340*/  @!P0 STS [R217+0x40b0], R216 ;  /* 0x0040b0d8d9008388 */ /* 0x0001e20000000800 */
[----:B------:R-:W-:-:S03]  /*80350*/  IMAD.MOV.U32 R249, RZ, RZ, 0x2 ;  /* 0x00000002fff97424 */ /* 0x000fc600078e00ff */
[----:B------:R1:W2:Y:S01]  /*80360*/  @!P0 LDS R208, [R246+0x80b4] ;  /* 0x0080b400f6d08984 */ /* 0x0002a20000000800 */
[----:B0-----:R-:W-:-:S05]  /*80370*/  MOV R217, R251 ;  /* 0x000000fb00d97202 */ /* 0x001fca0000000f00 */
[----:B------:R-:W-:-:S05]  /*80380*/  FADD R213, R213, R217 ;  /* 0x000000d9d5d57221 */ /* 0x000fca0000000000 */
[----:B-1----:R-:W-:-:S07]  /*80390*/  MOV R250, R213 ;  /* 0x000000d500fa7202 */ /* 0x002fce0000000f00 */
[----:B--2---:R-:W-:Y:S05]  /*803a0*/  WARPSYNC.COLLECTIVE R247, `(.L_x_1027) ;  /* 0x00000000f7087348 */ /* 0x004fea0003c00000 */
[----:B------:R0:W1:Y:S02]  /*803b0*/  SHFL.DOWN P1, R251, R250, R249, R248 ;  /* 0x080000f9fafb7389 */ /* 0x00006400000200f8 */
[----:B012---:R-:W-:Y:S05]  /*803c0*/  ENDCOLLECTIVE ;  /* 0x000000000000791b */ /* 0x007fea0003800000 */
.L_x_1027:
[----:B------:R-:W-:Y:S01]  /*803d0*/  HFMA2 R249, -RZ, RZ, 0, 5.9604644775390625e-08 ;  /* 0x00000001fff97431 */ /* 0x000fe200000001ff */
[----:B------:R-:W-:-:S05]  /*803e0*/  MOV R201, R251 ;  /* 0x000000fb00c97202 */ /* 0x000fca0000000f00 */
[----:B------:R-:W-:-:S05]  /*803f0*/  FADD R213, R213, R201 ;  /* 0x000000c9d5d57221 */ /* 0x000fca0000000000 */
[----:B------:R-:W-:-:S07]  /*80400*/  MOV R250, R213 ;  /* 0x000000d500fa7202 */ /* 0x000fce0000000f00 */
[----:B------:R-:W-:Y:S05]  /*80410*/  WARPSYNC.COLLECTIVE R247, `(.L_x_1028) ;  /* 0x00000000f7087348 */ /* 0x000fea0003c00000 */
[----:B------:R0:W1:Y:S02]  /*80420*/  SHFL.DOWN P1, R251, R250, R249, R248 ;  /* 0x080000f9fafb7389 */ /* 0x00006400000200f8 */
[----:B01----:R-:W-:Y:S05]  /*80430*/  ENDCOLLECTIVE ;  /* 0x000000000000791b */ /* 0x003fea0003800000 */
.L_x_1028:
[----:B------:R-:W-:Y:S01]  /*80440*/  HFMA2 R249, -RZ, RZ, 0, 9.5367431640625e-07 ;  /* 0x00000010fff97431 */ /* 0x000fe200000001ff */
[----:B------:R-:W-:Y:S01]  /*80450*/  MOV R250, R199 ;  /* 0x000000c700fa7202 */ /* 0x000fe20000000f00 */
[----:B------:R-:W-:-:S07]  /*80460*/  IMAD.MOV.U32 R201, RZ, RZ, R251 ;  /* 0x000000ffffc97224 */ /* 0x000fce00078e00fb */
[----:B------:R-:W-:Y:S05]  /*80470*/  WARPSYNC.COLLECTIVE R247, `(.L_x_1029) ;  /* 0x00000000f7087348 */ /* 0x000fea0003c00000 */
[----:B------:R0:W1:Y:S02]  /*80480*/  SHFL.DOWN P1, R251, R250, R249, R248 ;  /* 0x080000f9fafb7389 */ /* 0x00006400000200f8 */
[----:B01----:R-:W-:Y:S05]  /*80490*/  ENDCOLLECTIVE ;  /* 0x000000000000791b */ /* 0x003fea0003800000 */
.L_x_1029:
[----:B------:R-:W-:Y:S01]  /*804a0*/  @!P0 ISETP.GE.AND P2, PT, R207, R208, PT ;  /* 0x000000d0cf00820c */ /* 0x000fe20003f46270 */
[----:B------:R-:W-:Y:S01]  /*804b0*/  HFMA2 R249, -RZ, RZ, 0, 4.76837158203125e-07 ;  /* 0x00000008fff97431 */ /* 0x000fe200000001ff */
[----:B------:R-:W-:-:S05]  /*804c0*/  MOV R216, R251 ;  /* 0x000000fb00d87202 */ /* 0x000fca0000000f00 */
[----:B------:R-:W-:-:S04]  /*804d0*/  FADD R208, R199, R216 ;  /* 0x000000d8c7d07221 */ /* 0x000fc80000000000 */
[----:B------:R-:W-:-:S07]  /*804e0*/  IMAD.MOV.U32 R250, RZ, RZ, R208 ;  /* 0x000000fffffa7224 */ /* 0x000fce00078e00d0 */
[----:B------:R-:W-:Y:S05]  /*804f0*/  WARPSYNC.COLLECTIVE R247, `(.L_x_1030) ;  /* 0x00000000f7087348 */ /* 0x000fea0003c00000 */
[----:B------:R0:W1:Y:S02]  /*80500*/  SHFL.DOWN P1, R251, R250, R249, R248 ;  /* 0x080000f9fafb7389 */ /* 0x00006400000200f8 */
[----:B01----:R-:W-:Y:S05]  /*80510*/  ENDCOLLECTIVE ;  /* 0x000000000000791b */ /* 0x003fea0003800000 */
.L_x_1030:
[----:B------:R-:W-:-:S06]  /*80520*/  @!P0 LEA R212, R0, UR5, 0x2 ;  /* 0x0000000500d48c11 */ /* 0x000fcc000f8e10ff */
[----:B------:R-:W5:Y:S01]  /*80530*/  @!P0 LDL R212, [R212] ;  /* 0x00000000d4d48983 */ /* 0x000f620000100800 */
[----:B------:R-:W-:Y:S01]  /*80540*/  IMAD.MOV.U32 R249, RZ, RZ, 0x4 ;  /* 0x00000004fff97424 */ /* 0x000fe200078e00ff */
[----:B------:R-:W-:-:S05]  /*80550*/  MOV R216, R251 ;  /* 0x000000fb00d87202 */ /* 0x000fca0000000f00 */
[----:B------:R-:W-:Y:S01]  /*80560*/  FADD R208, R208, R216 ;  /* 0x000000d8d0d07221 */ /* 0x000fe20000000000 */
[----:B------:R-:W-:Y:S01]  /*80570*/  FADD R205, R203, R205 ;  /* 0x000000cdcbcd7221 */ /* 0x000fe20000000000 */
[----:B------:R-:W0:Y:S03]  /*80580*/  @!P0 LDC R216, c[0x0][0x3a8] ;  /* 0x0000ea00ffd88b82 */ /* 0x000e260000000800 */
[----:B------:R-:W-:-:S07]  /*80590*/  MOV R250, R208 ;  /* 0x000000d000fa7202 */ /* 0x000fce0000000f00 */
[----:B0----5:R-:W-:Y:S05]  /*805a0*/  WARPSYNC.COLLECTIVE R247, `(.L_x_1031) ;  /* 0x00000000f7087348 */ /* 0x021fea0003c00000 */
[----:B------:R1:W2:Y:S02]  /*805b0*/  SHFL.DOWN P1, R251, R250, R249, R248 ;  /* 0x080000f9fafb7389 */ /* 0x0002a400000200f8 */
[----:B012--5:R-:W-:Y:S05]  /*805c0*/  ENDCOLLECTIVE ;  /* 0x000000000000791b */ /* 0x027fea0003800000 */
.L_x_1031:
[----:B------:R-:W-:Y:S01]  /*805d0*/  HFMA2 R249, -RZ, RZ, 0, 1.1920928955078125e-07 ;  /* 0x00000002fff97431 */ /* 0x000fe200000001ff */
[----:B------:R-:W-:-:S05]  /*805e0*/  MOV R211, R251 ;  /* 0x000000fb00d37202 */ /* 0x000fca0000000f00 */
[----:B------:R-:W-:-:S05]  /*805f0*/  FADD R208, R208, R211 ;  /* 0x000000d3d0d07221 */ /* 0x000fca0000000000 */
[----:B------:R-:W-:-:S07]  /*80600*/  MOV R250, R208 ;  /* 0x000000d000fa7202 */ /* 0x000fce0000000f00 */
[----:B------:R-:W-:Y:S05]  /*80610*/  WARPSYNC.COLLECTIVE R247, `(.L_x_1032) ;  /* 0x00000000f7087348 */ /* 0x000fea0003c00000 */
[----:B------:R0:W1:Y:S02]  /*80620*/  SHFL.DOWN P1, R251, R250, R249, R248 ;  /* 0x080000f9fafb7389 */ /* 0x00006400000200f8 */
[----:B01----:R-:W-:Y:S05]  /*80630*/  ENDCOLLECTIVE ;  /* 0x000000000000791b */ /* 0x003fea0003800000 */
.L_x_1032:
[----:B------:R-:W-:Y:S02]  /*80640*/  HFMA2 R249, -RZ, RZ, 0, 5.9604644775390625e-08 ;  /* 0x00000001fff97431 */ /* 0x000fe400000001ff */
[----:B------:R-:W-:-:S04]  /*80650*/  IMAD.MOV.U32 R200, RZ, RZ, R251 ;  /* 0x000000ffffc87224 */ /* 0x000fc800078e00fb */
[----:B------:R-:W-:-:S05]  /*80660*/  FADD R208, R208, R200 ;  /* 0x000000c8d0d07221 */ /* 0x000fca0000000000 */
[----:B------:R-:W-:-:S07]  /*80670*/  MOV R250, R208 ;  /* 0x000000d000fa7202 */ /* 0x000fce0000000f00 */
[----:B------:R-:W-:Y:S05]  /*80680*/  WARPSYNC.COLLECTIVE R247, `(.L_x_1033) ;  /* 0x00000000f7087348 */ /* 0x000fea0003c00000 */
[----:B------:R0:W1:Y:S02]  /*80690*/  SHFL.DOWN P1, R251, R250, R249, R248 ;  /* 0x080000f9fafb7389 */ /* 0x00006400000200f8 */
[----:B01----:R-:W-:Y:S05]  /*806a0*/  ENDCOLLECTIVE ;  /* 0x000000000000791b */ /* 0x003fea0003800000 */
.L_x_1033:
[----:B------:R-:W-:Y:S02]  /*806b0*/  HFMA2 R249, -RZ, RZ, 0, 9.5367431640625e-07 ;  /* 0x00000010fff97431 */ /* 0x000fe400000001ff */
[----:B------:R-:W-:Y:S01]  /*806c0*/  IMAD.MOV.U32 R250, RZ, RZ, R198 ;  /* 0x000000fffffa7224 */ /* 0x000fe200078e00c6 */
[----:B------:R-:W-:-:S07]  /*806d0*/  MOV R203, R251 ;  /* 0x000000fb00cb7202 */ /* 0x000fce0000000f00 */
[----:B------:R-:W-:Y:S05]  /*806e0*/  WARPSYNC.COLLECTIVE R247, `(.L_x_1034) ;  /* 0x00000000f7087348 */ /* 0x000fea0003c00000 */
[----:B------:R0:W1:Y:S02]  /*806f0*/  SHFL.DOWN P1, R251, R250, R249, R248 ;  /* 0x080000f9fafb7389 */ /* 0x00006400000200f8 */
[----:B01----:R-:W-:Y:S05]  /*80700*/  ENDCOLLECTIVE ;  /* 0x000000000000791b */ /* 0x003fea0003800000 */
.L_x_1034:
[----:B------:R-:W-:Y:S01]  /*80710*/  IMAD.MOV.U32 R249, RZ, RZ, 0x8 ;  /* 0x00000008fff97424 */ /* 0x000fe200078e00ff */
[----:B------:R-:W-:-:S05]  /*80720*/  MOV R200, R251 ;  /* 0x000000fb00c87202 */ /* 0x000fca0000000f00 */
[----:B------:R-:W-:-:S05]  /*80730*/  FADD R198, R198, R200 ;  /* 0x000000c8c6c67221 */ /* 0x000fca0000000000 */
[----:B------:R-:W-:-:S07]  /*80740*/  MOV R250, R198 ;  /* 0x000000c600fa7202 */ /* 0x000fce0000000f00 */
[----:B------:R-:W-:Y:S05]  /*80750*/  WARPSYNC.COLLECTIVE R247, `(.L_x_1035) ;  /* 0x00000000f7087348 */ /* 0x000fea0003c00000 */
[----:B------:R0:W1:Y:S02]  /*80760*/  SHFL.DOWN P1, R251, R250, R249, R248 ;  /* 0x080000f9fafb7389 */ /* 0x00006400000200f8 */
[----:B01----:R-:W-:Y:S05]  /*80770*/  ENDCOLLECTIVE ;  /* 0x000000000000791b */ /* 0x003fea0003800000 */
.L_x_1035:
[----:B------:R-:W-:Y:S01]  /*80780*/  @!P0 FMUL R216, R205, R216 ;  /* 0x000000d8cdd88220 */ /* 0x000fe20000400000 */
[----:B------:R-:W-:Y:S01]  /*80790*/  IMAD.MOV.U32 R249, RZ, RZ, 0x4 ;  /* 0x00000004fff97424 */ /* 0x000fe200078e00ff */
[----:B------:R-:W-:-:S05]  /*807a0*/  MOV R205, R251 ;  /* 0x000000fb00cd7202 */ /* 0x000fca0000000f00 */
[----:B------:R-:W-:-:S05]  /*807b0*/  FADD R205, R198, R205 ;  /* 0x000000cdc6cd7221 */ /* 0x000fca0000000000 */
[----:B------:R-:W-:-:S07]  /*807c0*/  MOV R250, R205 ;  /* 0x000000cd00fa7202 */ /* 0x000fce0000000f00 */
[----:B------:R-:W-:Y:S05]  /*807d0*/  WARPSYNC.COLLECTIVE R247, `(.L_x_1036) ;  /* 0x00000000f7087348 */ /* 0x000fea0003c00000 */
[----:B------:R0:W1:Y:S02]  /*807e0*/  SHFL.DOWN P1, R251, R250, R249, R248 ;  /* 0x080000f9fafb7389 */ /* 0x00006400000200f8 */
[----:B01----:R-:W-:Y:S05]  /*807f0*/  ENDCOLLECTIVE ;  /* 0x000000000000791b */ /* 0x003fea0003800000 */
.L_x_1036:
[----:B------:R-:W-:Y:S02]  /*80800*/  @!P0 FSEL R216, R216, -1.00000000000000000000e+09, !P2 ;  /* 0xce6e6b28d8d88808 */ /* 0x000fe40005000000 */
[----:B------:R-:W-:-:S05]  /*80810*/  @!P0 LEA R217, R0, R246, 0x9 ;  /* 0x000000f600d98211 */ /* 0x000fca00078e48ff */
[----:B------:R0:W-:Y:S04]  /*80820*/  @!P0 STS [R217+0x40b4], R216 ;  /* 0x0040b4d8d9008388 */ /* 0x0001e80000000800 */
[----:B------:R1:W2:Y:S01]  /*80830*/  @!P0 LDS R216, [R246+0x80b8] ;  /* 0x0080b800f6d88984 */ /* 0x0002a20000000800 */
[----:B------:R-:W-:Y:S01]  /*80840*/  HFMA2 R249, -RZ, RZ, 0, 1.1920928955078125e-07 ;  /* 0x00000002fff97431 */ /* 0x000fe200000001ff */
[----:B0-----:R-:W-:-:S05]  /*80850*/  MOV R217, R251 ;  /* 0x000000fb00d97202 */ /* 0x001fca0000000f00 */
[----:B------:R-:W-:Y:S01]  /*80860*/  FADD R205, R205, R217 ;  /* 0x000000d9cdcd7221 */ /* 0x000fe20000000000 */
[----:B------:R-:W-:Y:S01]  /*80870*/  @!P0 LEA R211, R0, UR5, 0x2 ;  /* 0x0000000500d38c11 */ /* 0x000fe2000f8e10ff */
[----:B------:R-:W0:Y:S03]  /*80880*/  @!P0 LDC R217, c[0x0][0x3a8] ;  /* 0x0000ea00ffd98b82 */ /* 0x000e260000000800 */
[----:B------:R-:W-:Y:S02]  /*80890*/  MOV R250, R205 ;  /* 0x000000cd00fa7202 */ /* 0x000fe40000000f00 */
[----:B-1----:R-:W5:Y:S05]  /*808a0*/  @!P0 LDL R211, [R211] ;  /* 0x00000000d3d38983 */ /* 0x002f6a0000100800 */
[----:B0-2--5:R-:W-:Y:S05]  /*808b0*/  WARPSYNC.COLLECTIVE R247, `(.L_x_1037) ;  /* 0x00000000f7087348 */ /* 0x025fea0003c00000 */
[----:B------:R1:W3:Y:S02]  /*808c0*/  SHFL.DOWN P1, R251, R250, R249, R248 ;  /* 0x080000f9fafb7389 */ /* 0x0002e400000200f8 */
[----:B0123-5:R-:W-:Y:S05]  /*808d0*/  ENDCOLLECTIVE ;  /* 0x000000000000791b */ /* 0x02ffea0003800000 */
.L_x_1037:
[----:B------:R-:W-:Y:S02]  /*808e0*/  HFMA2 R249, -RZ, RZ, 0, 5.9604644775390625e-08 ;  /* 0x00000001fff97431 */ /* 0x000fe400000001ff */
[----:B------:R-:W-:-:S04]  /*808f0*/  IMAD.MOV.U32 R200, RZ, RZ, R251 ;  /* 0x000000ffffc87224 */ /* 0x000fc800078e00fb */
[----:B------:R-:W-:-:S05]  /*80900*/  FADD R205, R205, R200 ;  /* 0x000000c8cdcd7221 */ /* 0x000fca0000000000 */
[----:B------:R-:W-:-:S07]  /*80910*/  MOV R250, R205 ;  /* 0x000000cd00fa7202 */ /* 0x000fce0000000f00 */
[----:B------:R-:W-:Y:S05]  /*80920*/  WARPSYNC.COLLECTIVE R247, `(.L_x_1038) ;  /* 0x00000000f7087348 */ /* 0x000fea0003c00000 */
[----:B------:R0:W1:Y:S02]  /*80930*/  SHFL.DOWN P1, R251, R250, R249, R248 ;  /* 0x080000f9fafb7389 */ /* 0x00006400000200f8 */
[----:B01----:R-:W-:Y:S05]  /*80940*/  ENDCOLLECTIVE ;  /* 0x000000000000791b */ /* 0x003fea0003800000 */
.L_x_1038:
[----:B------:R-:W-:Y:S01]  /*80950*/  @!P0 ISETP.GE.AND P2, PT, R212, R216, PT ;  /* 0x000000d8d400820c */ /* 0x000fe20003f46270 */
[----:B------:R-:W-:Y:S02]  /*80960*/  HFMA2 R249, -RZ, RZ, 0, 9.5367431640625e-07 ;  /* 0x00000010fff97431 */ /* 0x000fe400000001ff */
[----:B------:R-:W-:Y:S01]  /*80970*/  IMAD.MOV.U32 R250, RZ, RZ, R197 ;  /* 0x000000fffffa7224 */ /* 0x000fe200078e00c5 */
[----:B------:R-:W-:-:S09]  /*80980*/  MOV R212, R251 ;  /* 0x000000fb00d47202 */ /* 0x000fd20000000f00 */
[----:B------:R-:W-:Y:S05]  /*80990*/  WARPSYNC.COLLECTIVE R247, `(.L_x_1039) ;  /* 0x00000000f7087348 */ /* 0x000fea0003c00000 */
[----:B------:R0:W1:Y:S02]  /*809a0*/  SHFL.DOWN P1, R251, R250, R249, R248 ;  /* 0x080000f9fafb7389 */ /* 0x00006400000200f8 */
[----:B01----:R-:W-:Y:S05]  /*809b0*/  ENDCOLLECTIVE ;  /* 0x000000000000791b */ /* 0x003fea0003800000 */
.L_x_1039:
[----:B------:R-:W-:Y:S01]  /*809c0*/  IMAD.MOV.U32 R249, RZ, RZ, 0x8 ;  /* 0x00000008fff97424 */ /* 0x000fe200078e00ff */
[----:B------:R-:W-:-:S05]  /*809d0*/  MOV R204, R251 ;  /* 0x000000fb00cc7202 */ /* 0x000fca0000000f00 */
[----:B------:R-:W-:-:S05]  /*809e0*/  FADD R198, R197, R204 ;  /* 0x000000ccc5c67221 */ /* 0x000fca0000000000 */
[----:B------:R-:W-:-:S07]  /*809f0*/  MOV R250, R198 ;  /* 0x000000c600fa7202 */ /* 0x000fce0000000f00 */
[----:B------:R-:W-:Y:S05]  /*80a00*/  WARPSYNC.COLLECTIVE R247, `(.L_x_1040) ;  /* 0x00000000f7087348 */ /* 0x000fea0003c00000 */
[----:B------:R0:W1:Y:S02]  /*80a10*/  SHFL.DOWN P1, R251, R250, R249, R248 ;  /* 0x080000f9fafb7389 */ /* 0x00006400000200f8 */
[----:B01----:R-:W-:Y:S05]  /*80a20*/  ENDCOLLECTIVE ;  /* 0x000000000000791b */ /* 0x003fea0003800000 */
.L_x_1040:
[----:B------:R-:W-:Y:S01]  /*80a30*/  HFMA2 R249, -RZ, RZ, 0, 2.384185791015625e-07 ;  /* 0x00000004fff97431 */ /* 0x000fe200000001ff */
[----:B------:R-:W-:-:S05]  /*80a40*/  MOV R222, R251 ;  /* 0x000000fb00de7202 */ /* 0x000fca0000000f00 */
[----:B------:R-:W-:-:S05]  /*80a50*/  FADD R222, R198, R222 ;  /* 0x000000dec6de7221 */ /* 0x000fca0000000000 */
[----:B------:R-:W-:-:S07]  /*80a60*/  MOV R250, R222 ;  /* 0x000000de00fa7202 */ /* 0x000fce0000000f00 */
[----:B------:R-:W-:Y:S05]  /*80a70*/  WARPSYNC.COLLECTIVE R247, `(.L_x_1041) ;  /* 0x00000000f7087348 */ /* 0x000fea0003c00000 */
[----:B------:R0:W1:Y:S02]  /*80a80*/  SHFL.DOWN P1, R251, R250, R249, R248 ;  /* 0x080000f9fafb7389 */ /* 0x00006400000200f8 */
[----:B01----:R-:W-:Y:S05]  /*80a90*/  ENDCOLLECTIVE ;  /* 0x000000000000791b */ /* 0x003fea0003800000 */
.L_x_1041:
[----:B------:R-:W-:Y:S02]  /*80aa0*/  HFMA2 R249, -RZ, RZ, 0, 1.1920928955078125e-07 ;  /* 0x00000002fff97431 */ /* 0x000fe400000001ff */
[----:B------:R-:W-:-:S04]  /*80ab0*/  IMAD.MOV.U32 R216, RZ, RZ, R251 ;  /* 0x000000ffffd87224 */ /* 0x000fc800078e00fb */
[----:B------:R-:W-:-:S05]  /*80ac0*/  FADD R222, R222, R216 ;  /* 0x000000d8dede7221 */ /* 0x000fca0000000000 */
[----:B------:R-:W-:-:S07]  /*80ad0*/  MOV R250, R222 ;  /* 0x000000de00fa7202 */ /* 0x000fce0000000f00 */
[----:B------:R-:W-:Y:S05]  /*80ae0*/  WARPSYNC.COLLECTIVE R247, `(.L_x_1042) ;  /* 0x00000000f7087348 */ /* 0x000fea0003c00000 */
[----:B------:R0:W1:Y:S02]  /*80af0*/  SHFL.DOWN P1, R251, R250, R249, R248 ;  /* 0x080000f9fafb7389 */ /* 0x00006400000200f8 */
[----:B01----:R-:W-:Y:S05]  /*80b00*/  ENDCOLLECTIVE ;  /* 0x000000000000791b */ /* 0x003fea0003800000 */
.L_x_1042:
[----:B------:R-:W-:Y:S01]  /*80b10*/  HFMA2 R249, -RZ, RZ, 0, 5.9604644775390625e-08 ;  /* 0x00000001fff97431 */ /* 0x000fe200000001ff */
[----:B------:R-:W-:-:S05]  /*80b20*/  MOV R200, R251 ;  /* 0x000000fb00c87202 */ /* 0x000fca0000000f00 */
[----:B------:R-:W-:-:S04]  /*80b30*/  FADD R222, R222, R200 ;  /* 0x000000c8dede7221 */ /* 0x000fc80000000000 */
[----:B------:R-:W-:-:S07]  /*80b40*/  IMAD.MOV.U32 R250, RZ, RZ, R222 ;  /* 0x000000fffffa7224 */ /* 0x000fce00078e00de */
[----:B------:R-:W-:Y:S05]  /*80b50*/  WARPSYNC.COLLECTIVE R247, `(.L_x_1043) ;  /* 0x00000000f7087348 */ /* 0x000fea0003c00000 */
[----:B------:R0:W1:Y:S02]  /*80b60*/  SHFL.DOWN P1, R251, R250, R249, R248 ;  /* 0x080000f9fafb7389 */ /* 0x00006400000200f8 */
[----:B01----:R-:W-:Y:S05]  /*80b70*/  ENDCOLLECTIVE ;  /* 0x000000000000791b */ /* 0x003fea0003800000 */
.L_x_1043:
[----:B------:R-:W-:Y:S01]  /*80b80*/  MOV R250, R196 ;  /* 0x000000c400fa7202 */ /* 0x000fe20000000f00 */
[----:B------:R-:W-:Y:S01]  /*80b90*/  IMAD.MOV.U32 R249, RZ, RZ, 0x10 ;  /* 0x00000010fff97424 */ /* 0x000fe200078e00ff */
[----:B------:R-:W-:-:S07]  /*80ba0*/  MOV R221, R251 ;  /* 0x000000fb00dd7202 */ /* 0x000fce0000000f00 */
[----:B------:R-:W-:Y:S05]  /*80bb0*/  WARPSYNC.COLLECTIVE R247, `(.L_x_1044) ;  /* 0x00000000f7087348 */ /* 0x000fea0003c00000 */
[----:B------:R0:W1:Y:S02]  /*80bc0*/  SHFL.DOWN P1, R251, R250, R249, R248 ;  /* 0x080000f9fafb7389 */ /* 0x00006400000200f8 */
[----:B01----:R-:W-:Y:S05]  /*80bd0*/  ENDCOLLECTIVE ;  /* 0x000000000000791b */ /* 0x003fea0003800000 */
.L_x_1044:
[----:B------:R-:W-:Y:S01]  /*80be0*/  HFMA2 R249, -RZ, RZ, 0, 4.76837158203125e-07 ;  /* 0x00000008fff97431 */ /* 0x000fe200000001ff */
[----:B------:R-:W-:-:S05]  /*80bf0*/  MOV R204, R251 ;  /* 0x000000fb00cc7202 */ /* 0x000fca0000000f00 */
[----:B------:R-:W-:-:S05]  /*80c00*/  FADD R198, R196, R204 ;  /* 0x000000ccc4c67221 */ /* 0x000fca0000000000 */
[----:B------:R-:W-:-:S07]  /*80c10*/  MOV R250, R198 ;  /* 0x000000c600fa7202 */ /* 0x000fce0000000f00 */
[----:B------:R-:W-:Y:S05]  /*80c20*/  WARPSYNC.COLLECTIVE R247, `(.L_x_1045) ;  /* 0x00000000f7087348 */ /* 0x000fea0003c00000 */
[----:B------:R0:W1:Y:S02]  /*80c30*/  SHFL.DOWN P1, R251, R250, R249, R248 ;  /* 0x080000f9fafb7389 */ /* 0x00006400000200f8 */
[----:B01----:R-:W-:Y:S05]  /*80c40*/  ENDCOLLECTIVE ;  /* 0x000000000000791b */ /* 0x003fea0003800000 */
.L_x_1045:
[----:B------:R-:W-:Y:S02]  /*80c50*/  HFMA2 R249, -RZ, RZ, 0, 2.384185791015625e-07 ;  /* 0x00000004fff97431 */ /* 0x000fe400000001ff */
[----:B------:R-:W-:-:S04]  /*80c60*/  IMAD.MOV.U32 R206, RZ, RZ, R251 ;  /* 0x000000ffffce7224 */ /* 0x000fc800078e00fb */
[----:B------:R-:W-:-:S05]  /*80c70*/  FADD R198, R198, R206 ;  /* 0x000000cec6c67221 */ /* 0x000fca0000000000 */
[----:B------:R-:W-:-:S07]  /*80c80*/  MOV R250, R198 ;  /* 0x000000c600fa7202 */ /* 0x000fce0000000f00 */
[----:B------:R-:W-:Y:S05]  /*80c90*/  WARPSYNC.COLLECTIVE R247, `(.L_x_1046) ;  /* 0x00000000f7087348 */ /* 0x000fea0003c00000 */
[----:B------:R0:W1:Y:S02]  /*80ca0*/  SHFL.DOWN P1, R251, R250, R249, R248 ;  /* 0x080000f9fafb7389 */ /* 0x00006400000200f8 */
[----:B01----:R-:W-:Y:S05]  /*80cb0*/  ENDCOLLECTIVE ;  /* 0x000000000000791b */ /* 0x003fea0003800000 */
.L_x_1046:
[----:B------:R-:W-:Y:S02]  /*80cc0*/  HFMA2 R249, -RZ, RZ, 0, 1.1920928955078125e-07 ;  /* 0x00000002fff97431 */ /* 0x000fe400000001ff */
[----:B------:R-:W-:-:S04]  /*80cd0*/  IMAD.MOV.U32 R220, RZ, RZ, R251 ;  /* 0x000000ffffdc7224 */ /* 0x000fc800078e00fb */
[----:B------:R-:W-:-:S05]  /*80ce0*/  FADD R220, R198, R220 ;  /* 0x000000dcc6dc7221 */ /* 0x000fca0000000000 */
[----:B------:R-:W-:-:S07]  /*80cf0*/  MOV R250, R220 ;  /* 0x000000dc00fa7202 */ /* 0x000fce0000000f00 */
[----:B------:R-:W-:Y:S05]  /*80d00*/  WARPSYNC.COLLECTIVE R247, `(.L_x_1047) ;  /* 0x00000000f7087348 */ /* 0x000fea0003c00000 */
[----:B------:R0:W1:Y:S02]  /*80d10*/  SHFL.DOWN P1, R251, R250, R249, R248 ;  /* 0x080000f9fafb7389 */ /* 0x00006400000200f8 */
[----:B01----:R-:W-:Y:S05]  /*80d20*/  ENDCOLLECTIVE ;  /* 0x000000000000791b */ /* 0x003fea0003800000 */
.L_x_1047:
[----:B------:R-:W-:Y:S01]  /*80d30*/  HFMA2 R249, -RZ, RZ, 0, 5.9604644775390625e-08 ;  /* 0x00000001fff97431 */ /* 0x000fe200000001ff */
[----:B------:R-:W-:-:S05]  /*80d40*/  MOV R198, R251 ;  /* 0x000000fb00c67202 */ /* 0x000fca0000000f00 */
[----:B------:R-:W-:-:S04]  /*80d50*/  FADD R220, R220, R198 ;  /* 0x000000c6dcdc7221 */ /* 0x000fc80000000000 */
[----:B------:R-:W-:-:S07]  /*80d60*/  IMAD.MOV.U32 R250, RZ, RZ, R220 ;  /* 0x000000fffffa7224 */ /* 0x000fce00078e00dc */
[----:B------:R-:W-:Y:S05]  /*80d70*/  WARPSYNC.COLLECTIVE R247, `(.L_x_1048) ;  /* 0x00000000f7087348 */ /* 0x000fea0003c00000 */
[----:B------:R0:W1:Y:S02]  /*80d80*/  SHFL.DOWN P1, R251, R250, R249, R248 ;  /* 0x080000f9fafb7389 */ /* 0x00006400000200f8 */
[----:B01----:R-:W-:Y:S05]  /*80d90*/  ENDCOLLECTIVE ;  /* 0x000000000000791b */ /* 0x003fea0003800000 */
.L_x_1048:
[----:B------:R-:W-:Y:S01]  /*80da0*/  FADD R200, R215, R209 ;  /* 0x000000d1d7c87221 */ /* 0x000fe20000000000 */
[----:B------:R-:W-:Y:S01]  /*80db0*/  MOV R250, R195 ;  /* 0x000000c300fa7202 */ /* 0x000fe20000000f00 */
[----:B------:R-:W-:Y:S01]  /*80dc0*/  IMAD.MOV.U32 R249, RZ, RZ, 0x10 ;  /* 0x00000010fff97424 */ /* 0x000fe200078e00ff */
[----:B------:R-:W-:-:S07]  /*80dd0*/  MOV R198, R251 ;  /* 0x000000fb00c67202 */ /* 0x000fce0000000f00 */
[----:B------:R-:W-:Y:S05]  /*80de0*/  WARPSYNC.COLLECTIVE R247, `(.L_x_1049) ;  /* 0x00000000f7087348 */ /* 0x000fea0003c00000 */
[----:B------:R0:W1:Y:S02]  /*80df0*/  SHFL.DOWN P1, R251, R250, R249, R248 ;  /* 0x080000f9fafb7389 */ /* 0x00006400000200f8 */
[----:B01----:R-:W-:Y:S05]  /*80e00*/  ENDCOLLECTIVE ;  /* 0x000000000000791b */ /* 0x003fea0003800000 */
.L_x_1049:
[----:B------:R-:W-:Y:S01]  /*80e10*/  @!P0 FMUL R200, R200, R217 ;  /* 0x000000d9c8c88220 */ /* 0x000fe20000400000 */
[----:B------:R-:W-:-:S04]  /*80e20*/  @!P0 LEA R215, R0, R246, 0x9 ;  /* 0x000000f600d78211 */ /* 0x000fc800078e48ff */
[----:B------:R-:W-:-:S05]  /*80e30*/  @!P0 FSEL R200, R200, -1.00000000000000000000e+09, !P2 ;  /* 0xce6e6b28c8c88808 */ /* 0x000fca0005000000 */
[----:B------:R0:W-:Y:S04]  /*80e40*/  @!P0 STS [R215+0x40b8], R200 ;  /* 0x0040b8c8d7008388 */ /* 0x0001e80000000800 */
[----:B------:R1:W2:Y:S01]  /*80e50*/  @!P0 LDS R200, [R246+0x80bc] ;  /* 0x0080bc00f6c88984 */ /* 0x0002a20000000800 */
[----:B------:R-:W-:Y:S02]  /*80e60*/  HFMA2 R249, -RZ, RZ, 0, 4.76837158203125e-07 ;  /* 0x00000008fff97431 */ /* 0x000fe400000001ff */
[----:B------:R-:W-:Y:S01]  /*80e70*/  FADD R214, R214, R202 ;  /* 0x000000cad6d67221 */ /* 0x000fe20000000000 */
[----:B------:R-:W-:Y:S01]  /*80e80*/  @!P0 LEA R204, R0, UR5, 0x2 ;  /* 0x0000000500cc8c11 */ /* 0x000fe2000f8e10ff */
[----:B0-----:R-:W0:Y:S01]  /*80e90*/  @!P0 LDC R215, c[0x0][0x3a8] ;  /* 0x0000ea00ffd78b82 */ /* 0x001e220000000800 */
[----:B------:R-:W-:-:S04]  /*80ea0*/  MOV R210, R251 ;  /* 0x000000fb00d27202 */ /* 0x000fc80000000f00 */
[----:B------:R-:W5:Y:S01]  /*80eb0*/  @!P0 LDL R204, [R204] ;  /* 0x00000000cccc8983 */ /* 0x000f620000100800 */
[----:B------:R-:W-:-:S05]  /*80ec0*/  FADD R197, R195, R210 ;  /* 0x000000d2c3c57221 */ /* 0x000fca0000000000 */
[----:B-1----:R-:W-:-:S07]  /*80ed0*/  MOV R250, R197 ;  /* 0x000000c500fa7202 */ /* 0x002fce0000000f00 */
[----:B0-2--5:R-:W-:Y:S05]  /*80ee0*/  WARPSYNC.COLLECTIVE R247, `(.L_x_1050) ;  /* 0x00000000f7087348 */ /* 0x025fea0003c00000 */
[----:B------:R1:W3:Y:S02]  /*80ef0*/  SHFL.DOWN P1, R251, R250, R249, R248 ;  /* 0x080000f9fafb7389 */ /* 0x0002e400000200f8 */
[----:B0123-5:R-:W-:Y:S05]  /*80f00*/  ENDCOLLECTIVE ;  /* 0x000000000000791b */ /* 0x02ffea0003800000 */
.L_x_1050:
[----:B------:R-:W-:Y:S01]  /*80f10*/  @!P0 ISETP.GE.AND P2, PT, R211, R200, PT ;  /* 0x000000c8d300820c */ /* 0x000fe20003f46270 */
[----:B------:R-:W-:Y:S02]  /*80f20*/  HFMA2 R249, -RZ, RZ, 0, 2.384185791015625e-07 ;  /* 0x00000004fff97431 */ /* 0x000fe400000001ff */
[----:B------:R-:W-:-:S04]  /*80f30*/  IMAD.MOV.U32 R200, RZ, RZ, R251 ;  /* 0x000000ffffc87224 */ /* 0x000fc800078e00fb */
[----:B------:R-:W-:-:S05]  /*80f40*/  FADD R197, R197, R200 ;  /* 0x000000c8c5c57221 */ /* 0x000fca0000000000 */
[----:B------:R-:W-:-:S07]  /*80f50*/  MOV R250, R197 ;  /* 0x000000c500fa7202 */ /* 0x000fce0000000f00 */
[----:B------:R-:W-:Y:S05]  /*80f60*/  WARPSYNC.COLLECTIVE R247, `(.L_x_1051) ;  /* 0x00000000f7087348 */ /* 0x000fea0003c00000 */
[----:B------:R0:W1:Y:S02]  /*80f70*/  SHFL.DOWN P1, R251, R250, R249, R248 ;  /* 0x080000f9fafb7389 */ /* 0x00006400000200f8 */
[----:B01----:R-:W-:Y:S05]  /*80f80*/  ENDCOLLECTIVE ;  /* 0x000000000000791b */ /* 0x003fea0003800000 */
.L_x_1051:
[----:B------:R-:W-:Y:S01]  /*80f90*/  HFMA2 R249, -RZ, RZ, 0, 1.1920928955078125e-07 ;  /* 0x00000002fff97431 */ /* 0x000fe200000001ff */
[----:B------:R-:W-:-:S05]  /*80fa0*/  MOV R211, R251 ;  /* 0x000000fb00d37202 */ /* 0x000fca0000000f00 */
[----:B------:R-:W-:-:S04]  /*80fb0*/  FADD R211, R197, R211 ;  /* 0x000000d3c5d37221 */ /* 0x000fc80000000000 */
[----:B------:R-:W-:-:S07]  /*80fc0*/  IMAD.MOV.U32 R250, RZ, RZ, R211 ;  /* 0x000000fffffa7224 */ /* 0x000fce00078e00d3 */
[----:B------:R-:W-:Y:S05]  /*80fd0*/  WARPSYNC.COLLECTIVE R247, `(.L_x_1052) ;  /* 0x00000000f7087348 */ /* 0x000fea0003c00000 */
[----:B------:R0:W1:Y:S02]  /*80fe0*/  SHFL.DOWN P1, R251, R250, R249, R248 ;  /* 0x080000f9fafb7389 */ /* 0x00006400000200f8 */
[----:B01----:R-:W-:Y:S05]  /*80ff0*/  ENDCOLLECTIVE ;  /* 0x000000000000791b */ /* 0x003fea0003800000 */
.L_x_1052:
[----:B------:R-:W-:Y:S01]  /*81000*/  IMAD.MOV.U32 R249, RZ, RZ, 0x1 ;  /* 0x00000001fff97424 */ /* 0x000fe200078e00ff */
[----:B------:R-:W-:-:S05]  /*81010*/  MOV R195, R251 ;  /* 0x000000fb00c37202 */ /* 0x000fca0000000f00 */
[----:B------:R-:W-:-:S05]  /*81020*/  FADD R211, R211, R195 ;  /* 0x000000c3d3d37221 */ /* 0x000fca0000000000 */
[----:B------:R-:W-:-:S07]  /*81030*/  MOV R250, R211 ;  /* 0x000000d300fa7202 */ /* 0x000fce0000000f00 */
[----:B------:R-:W-:Y:S05]  /*81040*/  WARPSYNC.COLLECTIVE R247, `(.L_x_1053) ;  /* 0x00000000f7087348 */ /* 0x000fea0003c00000 */
[----:B------:R0:W1:Y:S02]  /*81050*/  SHFL.DOWN P1, R251, R250, R249, R248 ;  /* 0x080000f9fafb7389 */ /* 0x00006400000200f8 */
[----:B01----:R-:W-:Y:S05]  /*81060*/  ENDCOLLECTIVE ;  /* 0x000000000000791b */ /* 0x003fea0003800000 */
.L_x_1053:
[----:B------:R-:W-:Y:S01]  /*81070*/  HFMA2 R249, -RZ, RZ, 0, 9.5367431640625e-07 ;  /* 0x00000010fff97431 */ /* 0x000fe200000001ff */
[----:B------:R-:W-:Y:S02]  /*81080*/  MOV R250, R194 ;  /* 0x000000c200fa7202 */ /* 0x000fe40000000f00 */
[----:B------:R-:W-:-:S07]  /*81090*/  MOV R200, R251 ;  /* 0x000000fb00c87202 */ /* 0x000fce0000000f00 */
[----:B------:R-:W-:Y:S05]  /*810a0*/  WARPSYNC.COLLECTIVE R247, `(.L_x_1054) ;  /* 0x00000000f7087348 */ /* 0x000fea0003c00000 */
[----:B------:R0:W1:Y:S02]  /*810b0*/  SHFL.DOWN P1, R251, R250, R249, R248 ;  /* 0x080000f9fafb7389 */ /* 0x00006400000200f8 */
[----:B01----:R-:W-:Y:S05]  /*810c0*/  ENDCOLLECTIVE ;  /* 0x000000000000791b */ /* 0x003fea0003800000 */
.L_x_1054:
[----:B------:R-:W-:Y:S02]  /*810d0*/  HFMA2 R249, -RZ, RZ, 0, 4.76837158203125e-07 ;  /* 0x00000008fff97431 */ /* 0x000fe400000001ff */
[----:B------:R-:W-:-:S04]  /*810e0*/  IMAD.MOV.U32 R202, RZ, RZ, R251 ;  /* 0x000000ffffca7224 */ /* 0x000fc800078e00fb */
[----:B------:R-:W-:-:S05]  /*810f0*/  FADD R194, R194, R202 ;  /* 0x000000cac2c27221 */ /* 0x000fca0000000000 */
[----:B------:R-:W-:-:S07]  /*81100*/  MOV R250, R194 ;  /* 0x000000c200fa7202 */ /* 0x000fce0000000f00 */
[----:B------:R-:W-:Y:S05]  /*81110*/  WARPSYNC.COLLECTIVE R247, `(.L_x_1055) ;  /* 0x00000000f7087348 */ /* 0x000fea0003c00000 */
[----:B------:R0:W1:Y:S02]  /*81120*/  SHFL.DOWN P1, R251, R250, R249, R248 ;  /* 0x080000f9fafb7389 */ /* 0x00006400000200f8 */
[----:B01----:R-:W-:Y:S05]  /*81130*/  ENDCOLLECTIVE ;  /* 0x000000000000791b */ /* 0x003fea0003800000 */
.L_x_1055:
[----:B------:R-:W-:Y:S01]  /*81140*/  HFMA2 R249, -RZ, RZ, 0, 2.384185791015625e-07 ;  /* 0x00000004fff97431 */ /* 0x000fe200000001ff */
[----:B------:R-:W-:-:S05]  /*81150*/  MOV R210, R251 ;  /* 0x000000fb00d27202 */ /* 0x000fca0000000f00 */
[----:B------:R-:W-:-:S05]  /*81160*/  FADD R194, R194, R210 ;  /* 0x000000d2c2c27221 */ /* 0x000fca0000000000 */
[----:B------:R-:W-:-:S07]  /*81170*/  MOV R250, R194 ;  /* 0x000000c200fa7202 */ /* 0x000fce0000000f00 */
[----:B------:R-:W-:Y:S05]  /*81180*/  WARPSYNC.COLLECTIVE R247, `(.L_x_1056) ;  /* 0x00000000f7087348 */ /* 0x000fea0003c00000 */
[----:B------:R0:W1:Y:S02]  /*81190*/  SHFL.DOWN P1, R251, R250, R249, R248 ;  /* 0x080000f9fafb7389 */ /* 0x00006400000200f8 */
[----:B01----:R-:W-:Y:S05]  /*811a0*/  ENDCOLLECTIVE ;  /* 0x000000000000791b */ /* 0x003fea0003800000 */
.L_x_1056:
[----:B------:R-:W-:Y:S01]  /*811b0*/  @!P0 FMUL R202, R214, R215 ;  /* 0x000000d7d6ca8220 */ /* 0x000fe20000400000 */
[C---:B------:R-:W-:Y:S01]  /*811c0*/  @!P0 IMAD R214, R0.reuse, 0x200, R246 ;  /* 0x0000020000d68824 */ /* 0x040fe200078e02f6 */
[----:B------:R-:W-:Y:S01]  /*811d0*/  @!P0 LEA R206, R0, UR5, 0x2 ;  /* 0x0000000500ce8c11 */ /* 0x000fe2000f8e10ff */
[----:B------:R-:W0:Y:S02]  /*811e0*/  @!P0 LDC R215, c[0x0][0x3a8] ;  /* 0x0000ea00ffd78b82 */ /* 0x000e240000000800 */
[----:B------:R-:W-:-:S03]  /*811f0*/  @!P0 FSEL R202, R202, -1.00000000000000000000e+09, !P2 ;  /* 0xce6e6b28caca8808 */ /* 0x000fc60005000000 */
[----:B------:R-:W5:Y:S04]  /*81200*/  @!P0 LDL R206, [R206] ;  /* 0x00000000cece8983 */ /* 0x000f680000100800 */
[----:B------:R1:W-:Y:S01]  /*81210*/  @!P0 STS [R214+0x40bc], R202 ;  /* 0x0040bccad6008388 */ /* 0x0003e20000000800 */
[----:B------:R-:W-:-:S03]  /*81220*/  HFMA2 R249, -RZ, RZ, 0, 1.1920928955078125e-07 ;  /* 0x00000002fff97431 */ /* 0x000fc600000001ff */
[----:B------:R2:W3:Y:S01]  /*81230*/  @!P0 LDS R214, [R246+0x80c0] ;  /* 0x0080c000f6d68984 */ /* 0x0004e20000000800 */
[----:B-1----:R-:W-:-:S05]  /*81240*/  MOV R202, R251 ;  /* 0x000000fb00ca7202 */ /* 0x002fca0000000f00 */
[----:B------:R-:W-:-:S04]  /*81250*/  FADD R202, R194, R202 ;  /* 0x000000cac2ca7221 */ /* 0x000fc80000000000 */
[----:B--2---:R-:W-:-:S07]  /*81260*/  IMAD.MOV.U32 R250, RZ, RZ, R202 ;  /* 0x000000fffffa7224 */ /* 0x004fce00078e00ca */
[----:B0--3-5:R-:W-:Y:S05]  /*81270*/  WARPSYNC.COLLECTIVE R247, `(.L_x_1057) ;  /* 0x00000000f7087348 */ /* 0x029fea0003c00000 */
[----:B------:R1:W2:Y:S02]  /*81280*/  SHFL.DOWN P1, R251, R250, R249, R248 ;  /* 0x080000f9fafb7389 */ /* 0x0002a400000200f8 */
[----:B0123-5:R-:W-:Y:S05]  /*81290*/  ENDCOLLECTIVE ;  /* 0x000000000000791b */ /* 0x02ffea0003800000 */
.L_x_1057:
[----:B------:R-:W-:Y:S01]  /*812a0*/  IMAD.MOV.U32 R249, RZ, RZ, 0x1 ;  /* 0x00000001fff97424 */ /* 0x000fe200078e00ff */
[----:B------:R-:W-:-:S05]  /*812b0*/  MOV R194, R251 ;  /* 0x000000fb00c27202 */ /* 0x000fca0000000f00 */
[----:B------:R-:W-:-:S05]  /*812c0*/  FADD R202, R202, R194 ;  /* 0x000000c2caca7221 */ /* 0x000fca0000000000 */
[----:B------:R-:W-:-:S07]  /*812d0*/  MOV R250, R202 ;  /* 0x000000ca00fa7202 */ /* 0x000fce0000000f00 */
[----:B------:R-:W-:Y:S05]  /*812e0*/  WARPSYNC.COLLECTIVE R247, `(.L_x_1058) ;  /* 0x00000000f7087348 */ /* 0x000fea0003c00000 */
[----:B------:R0:W1:Y:S02]  /*812f0*/  SHFL.DOWN P1, R251, R250, R249, R248 ;  /* 0x080000f9fafb7389 */ /* 0x00006400000200f8 */
[----:B01----:R-:W-:Y:S05]  /*81300*/  ENDCOLLECTIVE ;  /* 0x000000000000791b */ /* 0x003fea0003800000 */
.L_x_1058:
[----:B------:R-:W-:Y:S01]  /*81310*/  HFMA2 R249, -RZ, RZ, 0, 9.5367431640625e-07 ;  /* 0x00000010fff97431 */ /* 0x000fe200000001ff */
[----:B------:R-:W-:Y:S02]  /*81320*/  MOV R250, R193 ;  /* 0x000000c100fa7202 */ /* 0x000fe40000000f00 */
[----:B------:R-:W-:-:S07]  /*81330*/  MOV R219, R251 ;  /* 0x000000fb00db7202 */ /* 0x000fce0000000f00 */
[----:B------:R-:W-:Y:S05]  /*81340*/  WARPSYNC.COLLECTIVE R247, `(.L_x_1059) ;  /* 0x00000000f7087348 */ /* 0x000fea0003c00000 */
[----:B------:R0:W1:Y:S02]  /*81350*/  SHFL.DOWN P1, R251, R250, R249, R248 ;  /* 0x080000f9fafb7389 */ /* 0x00006400000200f8 */
[----:B01----:R-:W-:Y:S05]  /*81360*/  ENDCOLLECTIVE ;  /* 0x000000000000791b */ /* 0x003fea0003800000 */
.L_x_1059:
[----:B------:R-:W-:Y:S02]  /*81370*/  HFMA2 R249, -RZ, RZ, 0, 4.76837158203125e-07 ;  /* 0x00000008fff97431 */ /* 0x000fe400000001ff */
[----:B------:R-:W-:-:S04]  /*81380*/  IMAD.MOV.U32 R196, RZ, RZ, R251 ;  /* 0x000000ffffc47224 */ /* 0x000fc800078e00fb */
[----:B------:R-:W-:-:S05]  /*81390*/  FADD R193, R193, R196 ;  /* 0x000000c4c1c17221 */ /* 0x000fca0000000000 */
[----:B------:R-:W-:-:S07]  /*813a0*/  MOV R250, R193 ;  /* 0x000000c100fa7202 */ /* 0x000fce0000000f00 */
[----:B------:R-:W-:Y:S05]  /*813b0*/  WARPSYNC.COLLECTIVE R247, `(.L_x_1060) ;  /* 0x00000000f7087348 */ /* 0x000fea0003c00000 */
[----:B------:R0:W1:Y:S02]  /*813c0*/  SHFL.DOWN P1, R251, R250, R249, R248 ;  /* 0x080000f9fafb7389 */ /* 0x00006400000200f8 */
[----:B01----:R-:W-:Y:S05]  /*813d0*/  ENDCOLLECTIVE ;  /* 0x000000000000791b */ /* 0x003fea0003800000 */
.L_x_1060:
[----:B------:R-:W-:Y:S01]  /*813e0*/  HFMA2 R249, -RZ, RZ, 0, 2.384185791015625e-07 ;  /* 0x00000004fff97431 */ /* 0x000fe200000001ff */
[----:B------:R-:W-:-:S05]  /*813f0*/  MOV R218, R251 ;  /* 0x000000fb00da7202 */ /* 0x000fca0000000f00 */
[----:B------:R-:W-:-:S04]  /*81400*/  FADD R218, R193, R218 ;  /* 0x000000dac1da7221 */ /* 0x000fc80000000000 */
[----:B------:R-:W-:-:S07]  /*81410*/  IMAD.MOV.U32 R250, RZ, RZ, R218 ;  /* 0x000000fffffa7224 */ /* 0x000fce00078e00da */
[----:B------:R-:W-:Y:S05]  /*81420*/  WARPSYNC.COLLECTIVE R247, `(.L_x_1061) ;  /* 0x00000000f7087348 */ /* 0x000fea0003c00000 */
[----:B------:R0:W1:Y:S02]  /*81430*/  SHFL.DOWN P1, R251, R250, R249, R248 ;  /* 0x080000f9fafb7389 */ /* 0x00006400000200f8 */
[----:B01----:R-:W-:Y:S05]  /*81440*/  ENDCOLLECTIVE ;  /* 0x000000000000791b */ /* 0x003fea0003800000 */
.L_x_1061:
[----:B------:R-:W-:Y:S01]  /*81450*/  IMAD.MOV.U32 R249, RZ, RZ, 0x2 ;  /* 0x00000002fff97424 */ /* 0x000fe200078e00ff */
[----:B------:R-:W-:-:S05]  /*81460*/  MOV R196, R251 ;  /* 0x000000fb00c47202 */ /* 0x000fca0000000f00 */
[----:B------:R-:W-:-:S05]  /*81470*/  FADD R218, R218, R196 ;  /* 0x000000c4dada7221 */ /* 0x000fca0000000000 */
[----:B------:R-:W-:-:S07]  /*81480*/  MOV R250, R218 ;  /* 0x000000da00fa7202 */ /* 0x000fce0000000f00 */
[----:B------:R-:W-:Y:S05]  /*81490*/  WARPSYNC.COLLECTIVE R247, `(.L_x_1062) ;  /* 0x00000000f7087348 */ /* 0x000fea0003c00000 */
[----:B------:R0:W1:Y:S02]  /*814a0*/  SHFL.DOWN P1, R251, R250, R249, R248 ;  /* 0x080000f9fafb7389 */ /* 0x00006400000200f8 */
[----:B01----:R-:W-:Y:S05]  /*814b0*/  ENDCOLLECTIVE ;  /* 0x000000000000791b */ /* 0x003fea0003800000 */
.L_x_1062:
[----:B------:R-:W-:Y:S01]  /*814c0*/  HFMA2 R249, -RZ, RZ, 0, 5.9604644775390625e-08 ;  /* 0x00000001fff97431 */ /* 0x000fe200000001ff */
[----:B------:R-:W-:-:S05]  /*814d0*/  MOV R195, R251 ;  /* 0x000000fb00c37202 */ /* 0x000fca0000000f00 */
[----:B------:R-:W-:-:S05]  /*814e0*/  FADD R218, R218, R195 ;  /* 0x000000c3dada7221 */ /* 0x000fca0000000000 */
[----:B------:R-:W-:-:S07]  /*814f0*/  MOV R250, R218 ;  /* 0x000000da00fa7202 */ /* 0x000fce0000000f00 */
[----:B------:R-:W-:Y:S05]  /*81500*/  WARPSYNC.COLLECTIVE R247, `(.L_x_1063) ;  /* 0x00000000f7087348 */ /* 0x000fea0003c00000 */
[----:B------:R0:W1:Y:S02]  /*81510*/  SHFL.DOWN P1, R251, R250, R249, R248 ;  /* 0x080000f9fafb7389 */ /* 0x00006400000200f8 */
[----:B01----:R-:W-:Y:S05]  /*81520*/  ENDCOLLECTIVE ;  /* 0x000000000000791b */ /* 0x003fea0003800000 */
.L_x_1063:
[----:B------:R-:W-:Y:S01]  /*81530*/  @!P0 ISETP.GE.AND P2, PT, R204, R214, PT ;  /* 0x000000d6cc00820c */ /* 0x000fe20003f46270 */
[----:B------:R-:W-:Y:S01]  /*81540*/  HFMA2 R249, -RZ, RZ, 0, 9.5367431640625e-07 ;  /* 0x00000010fff97431 */ /* 0x000fe200000001ff */
[----:B------:R-:W-:Y:S01]  /*81550*/  MOV R250, R192 ;  /* 0x000000c000fa7202 */ /* 0x000fe20000000f00 */
[----:B------:R-:W-:-:S10]  /*81560*/  IMAD.MOV.U32 R204, RZ, RZ, R251 ;  /* 0x000000ffffcc7224 */ /* 0x000fd400078e00fb */
[----:B------:R-:W-:Y:S05]  /*81570*/  WARPSYNC.COLLECTIVE R247, `(.L_x_1064) ;  /* 0x00000000f7087348 */ /* 0x000fea0003c00000 */
[----:B------:R0:W1:Y:S02]  /*81580*/  SHFL.DOWN P1, R251, R250, R249, R248 ;  /* 0x080000f9fafb7389 */ /* 0x00006400000200f8 */
[----:B01----:R-:W-:Y:S05]  /*81590*/  ENDCOLLECTIVE ;  /* 0x000000000000791b */ /* 0x003fea0003800000 */
.L_x_1064:
[----:B------:R-:W-:Y:S01]  /*815a0*/  HFMA2 R249, -RZ, RZ, 0, 4.76837158203125e-07 ;  /* 0x00000008fff97431 */ /* 0x000fe200000001ff */
[----:B------:R-:W-:-:S05]  /*815b0*/  MOV R195, R251 ;  /* 0x000000fb00c37202 */ /* 0x000fca0000000f00 */
[----:B------:R-:W-:-:S04]  /*815c0*/  FADD R193, R192, R195 ;  /* 0x000000c3c0c17221 */ /* 0x000fc80000000000 */
[----:B------:R-:W-:-:S07]  /*815d0*/  IMAD.MOV.U32 R250, RZ, RZ, R193 ;  /* 0x000000fffffa7224 */ /* 0x000fce00078e00c1 */
[----:B------:R-:W-:Y:S05]  /*815e0*/  WARPSYNC.COLLECTIVE R247, `(.L_x_1065) ;  /* 0x00000000f7087348 */ /* 0x000fea0003c00000 */
[----:B------:R0:W1:Y:S02]  /*815f0*/  SHFL.DOWN P1, R251, R250, R249, R248 ;  /* 0x080000f9fafb7389 */ /* 0x00006400000200f8 */
[----:B01----:R-:W-:Y:S05]  /*81600*/  ENDCOLLECTIVE ;  /* 0x000000000000791b */ /* 0x003fea0003800000 */
.L_x_1065:
[----:B------:R-:W-:Y:S01]  /*81610*/  HFMA2 R249, -RZ, RZ, 0, 2.384185791015625e-07 ;  /* 0x00000004fff97431 */ /* 0x000fe200000001ff */
[----:B------:R-:W-:-:S05]  /*81620*/  MOV R194, R251 ;  /* 0x000000fb00c27202 */ /* 0x000fca0000000f00 */
[----:B------:R-:W-:-:S04]  /*81630*/  FADD R194, R193, R194 ;  /* 0x000000c2c1c27221 */ /* 0x000fc80000000000 */
[----:B------:R-:W-:-:S07]  /*81640*/  IMAD.MOV.U32 R250, RZ, RZ, R194 ;  /* 0x000000fffffa7224 */ /* 0x000fce00078e00c2 */
[----:B------:R-:W-:Y:S05]  /*81650*/  WARPSYNC.COLLECTIVE R247, `(.L_x_1066) ;  /* 0x00000000f7087348 */ /* 0x000fea0003c00000 */
[----:B------:R0:W1:Y:S02]  /*81660*/  SHFL.DOWN P1, R251, R250, R249, R248 ;  /* 0x080000f9fafb7389 */ /* 0x00006400000200f8 */
[----:B01----:R-:W-:Y:S05]  /*81670*/  ENDCOLLECTIVE ;  /* 0x000000000000791b */ /* 0x003fea0003800000 */
.L_x_1066:
[----:B------:R-:W-:Y:S01]  /*81680*/  FADD R213, R213, R201 ;  /* 0x000000c9d5d57221 */ /* 0x000fe20000000000 */
[----:B------:R-:W-:Y:S01]  /*81690*/  IMAD.MOV.U32 R249, RZ, RZ, 0x2 ;  /* 0x00000002fff97424 */ /* 0x000fe200078e00ff */
[----:B------:R-:W-:-:S05]  /*816a0*/  MOV R217, R251 ;  /* 0x000000fb00d97202 */ /* 0x000fca0000000f00 */
[----:B------:R-:W-:-:S05]  /*816b0*/  FADD R217, R194, R217 ;  /* 0x000000d9c2d97221 */ /* 0x000fca0000000000 */
[----:B------:R-:W-:-:S07]  /*816c0*/  MOV R250, R217 ;  /* 0x000000d900fa7202 */ /* 0x000fce0000000f00 */
[----:B------:R-:W-:Y:S05]  /*816d0*/  WARPSYNC.COLLECTIVE R247, `(.L_x_1067) ;  /* 0x00000000f7087348 */ /* 0x000fea0003c00000 */
[----:B------:R0:W1:Y:S02]  /*816e0*/  SHFL.DOWN P1, R251, R250, R249, R248 ;  /* 0x080000f9fafb7389 */ /* 0x00006400000200f8 */
[----:B01----:R-:W-:Y:S05]  /*816f0*/  ENDCOLLECTIVE ;  /* 0x000000000000791b */ /* 0x003fea0003800000 */
.L_x_1067:
        /* <DEDUP_REMOVED lines=16> */
.L_x_1068:
[----:B------:R-:W-:Y:S01]  /*81800*/  HFMA2 R249, -RZ, RZ, 0, 9.5367431640625e-07 ;  /* 0x00000010fff97431 */ /* 0x000fe200000001ff */
[----:B------:R-:W-:Y:S02]  /*81810*/  MOV R250, R191 ;  /* 0x000000bf00fa7202 */ /* 0x000fe40000000f00 */
[----:B------:R-:W-:Y:S01]  /*81820*/  @!P0 ISETP.GE.AND P2, PT, R206, R213, PT ;  /* 0x000000d5ce00820c */ /* 0x000fe20003f46270 */
[----:B------:R-:W-:-:S12]  /*81830*/  IMAD.MOV.U32 R206, RZ, RZ, R251 ;  /* 0x000000ffffce7224 */ /* 0x000fd800078e00fb */
[----:B------:R-:W-:Y:S05]  /*81840*/  WARPSYNC.COLLECTIVE R247, `(.L_x_1069) ;  /* 0x00000000f7087348 */ /* 0x000fea0003c00000 */
[----:B------:R0:W1:Y:S02]  /*81850*/  SHFL.DOWN P1, R251, R250, R249, R248 ;  /* 0x080000f9fafb7389 */ /* 0x00006400000200f8 */
[----:B01----:R-:W-:Y:S05]  /*81860*/  ENDCOLLECTIVE ;  /* 0x000000000000791b */ /* 0x003fea0003800000 */
.L_x_1069:
[----:B------:R-:W-:Y:S01]  /*81870*/  HFMA2 R249, -RZ, RZ, 0, 4.76837158203125e-07 ;  /* 0x00000008fff97431 */ /* 0x000fe200000001ff */
[----:B------:R-:W-:-:S05]  /*81880*/  MOV R196, R251 ;  /* 0x000000fb00c47202 */ /* 0x000fca0000000f00 */
[----:B------:R-:W-:-:S04]  /*81890*/  FADD R193, R191, R196 ;  /* 0x000000c4bfc17221 */ /* 0x000fc80000000000 */
[----:B------:R-:W-:-:S07]  /*818a0*/  IMAD.MOV.U32 R250, RZ, RZ, R193 ;  /* 0x000000fffffa7224 */ /* 0x000fce00078e00c1 */
[----:B------:R-:W-:Y:S05]  /*818b0*/  WARPSYNC.COLLECTIVE R247, `(.L_x_1070) ;  /* 0x00000000f7087348 */ /* 0x000fea0003c00000 */
[----:B------:R0:W1:Y:S02]  /*818c0*/  SHFL.DOWN P1, R251, R250, R249, R248 ;  /* 0x080000f9fafb7389 */ /* 0x00006400000200f8 */
[----:B01----:R-:W-:Y:S05]  /*818d0*/  ENDCOLLECTIVE ;  /* 0x000000000000791b */ /* 0x003fea0003800000 */
.L_x_1070:
[----:B------:R-:W-:Y:S01]  /*818e0*/  IMAD.MOV.U32 R249, RZ, RZ, 0x4 ;  /* 0x00000004fff97424 */ /* 0x000fe200078e00ff */
[----:B------:R-:W-:-:S05]  /*818f0*/  MOV R216, R251 ;  /* 0x000000fb00d87202 */ /* 0x000fca0000000f00 */
[----:B------:R-:W-:-:S05]  /*81900*/  FADD R216, R193, R216 ;  /* 0x000000d8c1d87221 */ /* 0x000fca0000000000 */
[----:B------:R-:W-:-:S07]  /*81910*/  MOV R250, R216 ;  /* 0x000000d800fa7202 */ /* 0x000fce0000000f00 */
[----:B------:R-:W-:Y:S05]  /*81920*/  WARPSYNC.COLLECTIVE R247, `(.L_x_1071) ;  /* 0x00000000f7087348 */ /* 0x000fea0003c00000 */
[----:B------:R0:W1:Y:S02]  /*81930*/  SHFL.DOWN P1, R251, R250, R249, R248 ;  /* 0x080000f9fafb7389 */ /* 0x00006400000200f8 */
[----:B01----:R-:W-:Y:S05]  /*81940*/  ENDCOLLECTIVE ;  /* 0x000000000000791b */ /* 0x003fea0003800000 */
.L_x_1071:
[----:B------:R-:W-:Y:S01]  /*81950*/  HFMA2 R249, -RZ, RZ, 0, 1.1920928955078125e-07 ;  /* 0x00000002fff97431 */ /* 0x000fe200000001ff */
[----:B------:R-:W-:-:S05]  /*81960*/  MOV R196, R251 ;  /* 0x000000fb00c47202 */ /* 0x000fca0000000f00 */
[----:B------:R-:W-:-:S05]  /*81970*/  FADD R216, R216, R196 ;  /* 0x000000c4d8d87221 */ /* 0x000fca0000000000 */
[----:B------:R-:W-:-:S07]  /*81980*/  MOV R250, R216 ;  /* 0x000000d800fa7202 */ /* 0x000fce0000000f00 */
[----:B------:R-:W-:Y:S05]  /*81990*/  WARPSYNC.COLLECTIVE R247, `(.L_x_1072) ;  /* 0x00000000f7087348 */ /* 0x000fea0003c00000 */
[----:B------:R0:W1:Y:S02]  /*819a0*/  SHFL.DOWN P1, R251, R250, R249, R248 ;  /* 0x080000f9fafb7389 */ /* 0x00006400000200f8 */
[----:B01----:R-:W-:Y:S05]  /*819b0*/  ENDCOLLECTIVE ;  /* 0x000000000000791b */ /* 0x003fea0003800000 */
.L_x_1072:
[----:B------:R-:W-:Y:S02]  /*819c0*/  HFMA2 R249, -RZ, RZ, 0, 5.9604644775390625e-08 ;  /* 0x00000001fff97431 */ /* 0x000fe400000001ff */
[----:B------:R-:W-:-:S04]  /*819d0*/  IMAD.MOV.U32 R195, RZ, RZ, R251 ;  /* 0x000000ffffc37224 */ /* 0x000fc800078e00fb */
[----:B------:R-:W-:-:S05]  /*819e0*/  FADD R216, R216, R195 ;  /* 0x000000c3d8d87221 */ /* 0x000fca0000000000 */
[----:B------:R-:W-:-:S07]  /*819f0*/  MOV R250, R216 ;  /* 0x000000d800fa7202 */ /* 0x000fce0000000f00 */
[----:B------:R-:W-:Y:S05]  /*81a00*/  WARPSYNC.COLLECTIVE R247, `(.L_x_1073) ;  /* 0x00000000f7087348 */ /* 0x000fea0003c00000 */
[----:B------:R0:W1:Y:S02]  /*81a10*/  SHFL.DOWN P1, R251, R250, R249, R248 ;  /* 0x080000f9fafb7389 */ /* 0x00006400000200f8 */
[----:B01----:R-:W-:Y:S05]  /*81a20*/  ENDCOLLECTIVE ;  /* 0x000000000000791b */ /* 0x003fea0003800000 */
.L_x_1073:
[----:B------:R-:W-:Y:S02]  /*81a30*/  HFMA2 R249, -RZ, RZ, 0, 9.5367431640625e-07 ;  /* 0x00000010fff97431 */ /* 0x000fe400000001ff */
[----:B------:R-:W-:Y:S01]  /*81a40*/  IMAD.MOV.U32 R250, RZ, RZ, R190 ;  /* 0x000000fffffa7224 */ /* 0x000fe200078e00be */
[----:B------:R-:W-:-:S07]  /*81a50*/  MOV R208, R251 ;  /* 0x000000fb00d07202 */ /* 0x000fce0000000f00 */
[----:B------:R-:W-:Y:S05]  /*81a60*/  WARPSYNC.COLLECTIVE R247, `(.L_x_1074) ;  /* 0x00000000f7087348 */ /* 0x000fea0003c00000 */
[----:B------:R0:W1:Y:S02]  /*81a70*/  SHFL.DOWN P1, R251, R250, R249, R248 ;  /* 0x080000f9fafb7389 */ /* 0x00006400000200f8 */
[----:B01----:R-:W-:Y:S05]  /*81a80*/  ENDCOLLECTIVE ;  /* 0x000000000000791b */ /* 0x003fea0003800000 */
.L_x_1074:
[----:B------:R-:W-:Y:S01]  /*81a90*/  IMAD.MOV.U32 R249, RZ, RZ, 0x8 ;  /* 0x00000008fff97424 */ /* 0x000fe200078e00ff */
[----:B------:R-:W-:-:S05]  /*81aa0*/  MOV R195, R251 ;  /* 0x000000fb00c37202 */ /* 0x000fca0000000f00 */
[----:B------:R-:W-:-:S05]  /*81ab0*/  FADD R193, R190, R195 ;  /* 0x000000c3bec17221 */ /* 0x000fca0000000000 */
[----:B------:R-:W-:-:S07]  /*81ac0*/  MOV R250, R193 ;  /* 0x000000c100fa7202 */ /* 0x000fce0000000f00 */
[----:B------:R-:W-:Y:S05]  /*81ad0*/  WARPSYNC.COLLECTIVE R247, `(.L_x_1075) ;  /* 0x00000000f7087348 */ /* 0x000fea0003c00000 */
[----:B------:R0:W1:Y:S02]  /*81ae0*/  SHFL.DOWN P1, R251, R250, R249, R248 ;  /* 0x080000f9fafb7389 */ /* 0x00006400000200f8 */
[----:B01----:R-:W-:Y:S05]  /*81af0*/  ENDCOLLECTIVE ;  /* 0x000000000000791b */ /* 0x003fea0003800000 */
.L_x_1075:
[----:B------:R-:W-:Y:S01]  /*81b00*/  IMAD.MOV.U32 R249, RZ, RZ, 0x4 ;  /* 0x00000004fff97424 */ /* 0x000fe200078e00ff */
[----:B------:R-:W-:-:S05]  /*81b10*/  MOV R194, R251 ;  /* 0x000000fb00c27202 */ /* 0x000fca0000000f00 */
[----:B------:R-:W-:-:S05]  /*81b20*/  FADD R194, R193, R194 ;  /* 0x000000c2c1c27221 */ /* 0x000fca0000000000 */
[----:B------:R-:W-:-:S07]  /*81b30*/  MOV R250, R194 ;  /* 0x000000c200fa7202 */ /* 0x000fce0000000f00 */
[----:B------:R-:W-:Y:S05]  /*81b40*/  WARPSYNC.COLLECTIVE R247, `(.L_x_1076) ;  /* 0x00000000f7087348 */ /* 0x000fea0003c00000 */
[----:B------:R0:W1:Y:S02]  /*81b50*/  SHFL.DOWN P1, R251, R250, R249, R248 ;  /* 0x080000f9fafb7389 */ /* 0x00006400000200f8 */
[----:B01----:R-:W-:Y:S05]  /*81b60*/  ENDCOLLECTIVE ;  /* 0x000000000000791b */ /* 0x003fea0003800000 */
.L_x_1076:
[----:B------:R-:W-:Y:S01]  /*81b70*/  HFMA2 R249, -RZ, RZ, 0, 1.1920928955078125e-07 ;  /* 0x00000002fff97431 */ /* 0x000fe200000001ff */
[----:B------:R-:W-:-:S05]  /*81b80*/  MOV R215, R251 ;  /* 0x000000fb00d77202 */ /* 0x000fca0000000f00 */
[----:B------:R-:W-:-:S05]  /*81b90*/  FADD R215, R194, R215 ;  /* 0x000000d7c2d77221 */ /* 0x000fca0000000000 */
[----:B------:R-:W-:-:S07]  /*81ba0*/  MOV R250, R215 ;  /* 0x000000d700fa7202 */ /* 0x000fce0000000f00 */
[----:B------:R-:W-:Y:S05]  /*81bb0*/  WARPSYNC.COLLECTIVE R247, `(.L_x_1077) ;  /* 0x00000000f7087348 */ /* 0x000fea0003c00000 */
[----:B------:R0:W1:Y:S02]  /*81bc0*/  SHFL.DOWN P1, R251, R250, R249, R248 ;  /* 0x080000f9fafb7389 */ /* 0x00006400000200f8 */
[----:B01----:R-:W-:Y:S05]  /*81bd0*/  ENDCOLLECTIVE ;  /* 0x000000000000791b */ /* 0x003fea0003800000 */
.L_x_1077:
[----:B------:R-:W-:Y:S01]  /*81be0*/  @!P0 FMUL R197, R197, R214 ;  /* 0x000000d6c5c58220 */ /* 0x000fe20000400000 */
[----:B------:R-:W-:Y:S01]  /*81bf0*/  @!P0 LEA R213, R0, R246, 0x9 ;  /* 0x000000f600d58211 */ /* 0x000fe200078e48ff */
[----:B------:R-:W0:Y:S03]  /*81c00*/  @!P0 LDC R214, c[0x0][0x3a8] ;  /* 0x0000ea00ffd68b82 */ /* 0x000e260000000800 */
[----:B------:R-:W-:-:S05]  /*81c10*/  @!P0 FSEL R197, R197, -1.00000000000000000000e+09, !P2 ;  /* 0xce6e6b28c5c58808 */ /* 0x000fca0005000000 */
[----:B------:R1:W-:Y:S04]  /*81c20*/  @!P0 STS [R213+0x40c4], R197 ;  /* 0x0040c4c5d5008388 */ /* 0x0003e80000000800 */
[----:B------:R1:W2:Y:S01]  /*81c30*/  @!P0 LDS R197, [R246+0x80c8] ;  /* 0x0080c800f6c58984 */ /* 0x0002a20000000800 */
[----:B------:R-:W-:Y:S02]  /*81c40*/  HFMA2 R249, -RZ, RZ, 0, 5.9604644775390625e-08 ;  /* 0x00000001fff97431 */ /* 0x000fe400000001ff */
[----:B------:R-:W-:-:S04]  /*81c50*/  IMAD.MOV.U32 R194, RZ, RZ, R251 ;  /* 0x000000ffffc27224 */ /* 0x000fc800078e00fb */
[----:B------:R-:W-:-:S05]  /*81c60*/  FADD R215, R215, R194 ;  /* 0x000000c2d7d77221 */ /* 0x000fca0000000000 */
[----:B-1----:R-:W-:-:S07]  /*81c70*/  MOV R250, R215 ;  /* 0x000000d700fa7202 */ /* 0x002fce0000000f00 */
[----:B0-2---:R-:W-:Y:S05]  /*81c80*/  WARPSYNC.COLLECTIVE R247, `(.L_x_1078) ;  /* 0x00000000f7087348 */ /* 0x005fea0003c00000 */
[----:B------:R1:W3:Y:S02]  /*81c90*/  SHFL.DOWN P1, R251, R250, R249, R248 ;  /* 0x080000f9fafb7389 */ /* 0x0002e400000200f8 */
[----:B0123--:R-:W-:Y:S05]  /*81ca0*/  ENDCOLLECTIVE ;  /* 0x000000000000791b */ /* 0x00ffea0003800000 */
.L_x_1078:
[----:B------:R-:W-:Y:S02]  /*81cb0*/  HFMA2 R249, -RZ, RZ, 0, 9.5367431640625e-07 ;  /* 0x00000010fff97431 */ /* 0x000fe400000001ff */
[----:B------:R-:W-:Y:S01]  /*81cc0*/  IMAD.MOV.U32 R250, RZ, RZ, R189 ;  /* 0x000000fffffa7224 */ /* 0x000fe200078e00bd */
[----:B------:R-:W-:Y:S02]  /*81cd0*/  @!P0 ISETP.GE.AND P2, PT, R210, R197, PT ;  /* 0x000000c5d200820c */ /* 0x000fe40003f46270 */
[----:B------:R-:W-:-:S11]  /*81ce0*/  MOV R210, R251 ;  /* 0x000000fb00d27202 */ /* 0x000fd60000000f00 */
[----:B------:R-:W-:Y:S05]  /*81cf0*/  WARPSYNC.COLLECTIVE R247, `(.L_x_1079) ;  /* 0x00000000f7087348 */ /* 0x000fea0003c00000 */
[----:B------:R0:W1:Y:S02]  /*81d00*/  SHFL.DOWN P1, R251, R250, R249, R248 ;  /* 0x080000f9fafb7389 */ /* 0x00006400000200f8 */
[----:B01----:R-:W-:Y:S05]  /*81d10*/  ENDCOLLECTIVE ;  /* 0x000000000000791b */ /* 0x003fea0003800000 */
.L_x_1079:
[----:B------:R-:W-:Y:S01]  /*81d20*/  IMAD.MOV.U32 R249, RZ, RZ, 0x8 ;  /* 0x00000008fff97424 */ /* 0x000fe200078e00ff */
[----:B------:R-:W-:-:S05]  /*81d30*/  MOV R196, R251 ;  /* 0x000000fb00c47202 */ /* 0x000fca0000000f00 */
[----:B------:R-:W-:-:S05]  /*81d40*/  FADD R193, R189, R196 ;  /* 0x000000c4bdc17221 */ /* 0x000fca0000000000 */
[----:B------:R-:W-:-:S07]  /*81d50*/  MOV R250, R193 ;  /* 0x000000c100fa7202 */ /* 0x000fce0000000f00 */
[----:B------:R-:W-:Y:S05]  /*81d60*/  WARPSYNC.COLLECTIVE R247, `(.L_x_1080) ;  /* 0x00000000f7087348 */ /* 0x000fea0003c00000 */
[----:B------:R0:W1:Y:S02]  /*81d70*/  SHFL.DOWN P1, R251, R250, R249, R248 ;  /* 0x080000f9fafb7389 */ /* 0x00006400000200f8 */
[----:B01----:R-:W-:Y:S05]  /*81d80*/  ENDCOLLECTIVE ;  /* 0x000000000000791b */ /* 0x003fea0003800000 */
.L_x_1080:
[----:B------:R-:W-:-:S05]  /*81d90*/  @!P0 LEA R201, R0, UR5, 0x2 ;  /* 0x0000000500c98c11 */ /* 0x000fca000f8e10ff */
[----:B------:R0:W5:Y:S01]  /*81da0*/  @!P0 LDL R207, [R201] ;  /* 0x00000000c9cf8983 */ /* 0x0001620000100800 */
[----:B------:R-:W-:Y:S01]  /*81db0*/  HFMA2 R249, -RZ, RZ, 0, 2.384185791015625e-07 ;  /* 0x00000004fff97431 */ /* 0x000fe200000001ff */
[----:B------:R-:W-:-:S05]  /*81dc0*/  MOV R213, R251 ;  /* 0x000000fb00d57202 */ /* 0x000fca0000000f00 */
[----:B------:R-:W-:-:S05]  /*81dd0*/  FADD R213, R193, R213 ;  /* 0x000000d5c1d57221 */ /* 0x000fca0000000000 */
[----:B0-----:R-:W-:-:S07]  /*81de0*/  MOV R250, R213 ;  /* 0x000000d500fa7202 */ /* 0x001fce0000000f00 */
[----:B-----5:R-:W-:Y:S05]  /*81df0*/  WARPSYNC.COLLECTIVE R247, `(.L_x_1081) ;  /* 0x00000000f7087348 */ /* 0x020fea0003c00000 */
[----:B------:R0:W1:Y:S02]  /*81e00*/  SHFL.DOWN P1, R251, R250, R249, R248 ;  /* 0x080000f9fafb7389 */ /* 0x00006400000200f8 */
[----:B01---5:R-:W-:Y:S05]  /*81e10*/  ENDCOLLECTIVE ;  /* 0x000000000000791b */ /* 0x023fea0003800000 */
.L_x_1081:
[----:B------:R-:W-:Y:S02]  /*81e20*/  HFMA2 R249, -RZ, RZ, 0, 1.1920928955078125e-07 ;  /* 0x00000002fff97431 */ /* 0x000fe400000001ff */
[----:B------:R-:W-:-:S04]  /*81e30*/  IMAD.MOV.U32 R196, RZ, RZ, R251 ;  /* 0x000000ffffc47224 */ /* 0x000fc800078e00fb */
[----:B------:R-:W-:-:S05]  /*81e40*/  FADD R213, R213, R196 ;  /* 0x000000c4d5d57221 */ /* 0x000fca0000000000 */
[----:B------:R-:W-:-:S07]  /*81e50*/  MOV R250, R213 ;  /* 0x000000d500fa7202 */ /* 0x000fce0000000f00 */
[----:B------:R-:W-:Y:S05]  /*81e60*/  WARPSYNC.COLLECTIVE R247, `(.L_x_1082) ;  /* 0x00000000f7087348 */ /* 0x000fea0003c00000 */
[----:B------:R0:W1:Y:S02]  /*81e70*/  SHFL.DOWN P1, R251, R250, R249, R248 ;  /* 0x080000f9fafb7389 */ /* 0x00006400000200f8 */
[----:B01----:R-:W-:Y:S05]  /*81e80*/  ENDCOLLECTIVE ;  /* 0x000000000000791b */ /* 0x003fea0003800000 */
.L_x_1082:
[----:B------:R-:W-:Y:S01]  /*81e90*/  HFMA2 R249, -RZ, RZ, 0, 5.9604644775390625e-08 ;  /* 0x00000001fff97431 */ /* 0x000fe200000001ff */
[----:B------:R-:W-:-:S05]  /*81ea0*/  MOV R195, R251 ;  /* 0x000000fb00c37202 */ /* 0x000fca0000000f00 */
[----:B------:R-:W-:-:S04]  /*81eb0*/  FADD R213, R213, R195 ;  /* 0x000000c3d5d57221 */ /* 0x000fc80000000000 */
[----:B------:R-:W-:-:S07]  /*81ec0*/  IMAD.MOV.U32 R250, RZ, RZ, R213 ;  /* 0x000000fffffa7224 */ /* 0x000fce00078e00d5 */
[----:B------:R-:W-:Y:S05]  /*81ed0*/  WARPSYNC.COLLECTIVE R247, `(.L_x_1083) ;  /* 0x00000000f7087348 */ /* 0x000fea0003c00000 */
[----:B------:R0:W1:Y:S02]  /*81ee0*/  SHFL.DOWN P1, R251, R250, R249, R248 ;  /* 0x080000f9fafb7389 */ /* 0x00006400000200f8 */
[----:B01----:R-:W-:Y:S05]  /*81ef0*/  ENDCOLLECTIVE ;  /* 0x000000000000791b */ /* 0x003fea0003800000 */
.L_x_1083:
[----:B------:R-:W-:Y:S01]  /*81f00*/  FADD R196, R205, R212 ;  /* 0x000000d4cdc47221 */ /* 0x000fe20000000000 */
[----:B------:R-:W-:Y:S01]  /*81f10*/  MOV R250, R188 ;  /* 0x000000bc00fa7202 */ /* 0x000fe20000000f00 */
[----:B------:R-:W-:Y:S01]  /*81f20*/  IMAD.MOV.U32 R249, RZ, RZ, 0x10 ;  /* 0x00000010fff97424 */ /* 0x000fe200078e00ff */
[----:B------:R-:W-:-:S07]  /*81f30*/  MOV R212, R251 ;  /* 0x000000fb00d47202 */ /* 0x000fce0000000f00 */
[----:B------:R-:W-:Y:S05]  /*81f40*/  WARPSYNC.COLLECTIVE R247, `(.L_x_1084) ;  /* 0x00000000f7087348 */ /* 0x000fea0003c00000 */
[----:B------:R0:W1:Y:S02]  /*81f50*/  SHFL.DOWN P1, R251, R250, R249, R248 ;  /* 0x080000f9fafb7389 */ /* 0x00006400000200f8 */
[----:B01----:R-:W-:Y:S05]  /*81f60*/  ENDCOLLECTIVE ;  /* 0x000000000000791b */ /* 0x003fea0003800000 */
.L_x_1084:
[----:B------:R-:W-:Y:S01]  /*81f70*/  HFMA2 R249, -RZ, RZ, 0, 4.76837158203125e-07 ;  /* 0x00000008fff97431 */ /* 0x000fe200000001ff */
[----:B------:R-:W-:-:S05]  /*81f80*/  MOV R195, R251 ;  /* 0x000000fb00c37202 */ /* 0x000fca0000000f00 */
[----:B------:R-:W-:-:S05]  /*81f90*/  FADD R193, R188, R195 ;  /* 0x000000c3bcc17221 */ /* 0x000fca0000000000 */
[----:B------:R-:W-:-:S07]  /*81fa0*/  MOV R250, R193 ;  /* 0x000000c100fa7202 */ /* 0x000fce0000000f00 */
[----:B------:R-:W-:Y:S05]  /*81fb0*/  WARPSYNC.COLLECTIVE R247, `(.L_x_1085) ;  /* 0x00000000f7087348 */ /* 0x000fea0003c00000 */
[----:B------:R0:W1:Y:S02]  /*81fc0*/  SHFL.DOWN P1, R251, R250, R249, R248 ;  /* 0x080000f9fafb7389 */ /* 0x00006400000200f8 */
[----:B01----:R-:W-:Y:S05]  /*81fd0*/  ENDCOLLECTIVE ;  /* 0x000000000000791b */ /* 0x003fea0003800000 */
.L_x_1085:
[----:B------:R-:W-:Y:S02]  /*81fe0*/  HFMA2 R249, -RZ, RZ, 0, 2.384185791015625e-07 ;  /* 0x00000004fff97431 */ /* 0x000fe400000001ff */
[----:B------:R-:W-:-:S04]  /*81ff0*/  IMAD.MOV.U32 R194, RZ, RZ, R251 ;  /* 0x000000ffffc27224 */ /* 0x000fc800078e00fb */
[----:B------:R-:W-:-:S05]  /*82000*/  FADD R194, R193, R194 ;  /* 0x000000c2c1c27221 */ /* 0x000fca0000000000 */
[----:B------:R-:W-:-:S07]  /*82010*/  MOV R250, R194 ;  /* 0x000000c200fa7202 */ /* 0x000fce0000000f00 */
[----:B------:R-:W-:Y:S05]  /*82020*/  WARPSYNC.COLLECTIVE R247, `(.L_x_1086) ;  /* 0x00000000f7087348 */ /* 0x000fea0003c00000 */
[----:B------:R0:W1:Y:S02]  /*82030*/  SHFL.DOWN P1, R251, R250, R249, R248 ;  /* 0x080000f9fafb7389 */ /* 0x00006400000200f8 */
[----:B01----:R-:W-:Y:S05]  /*82040*/  ENDCOLLECTIVE ;  /* 0x000000000000791b */ /* 0x003fea0003800000 */
.L_x_1086:
[----:B------:R-:W-:Y:S01]  /*82050*/  @!P0 FMUL R196, R196, R214 ;  /* 0x000000d6c4c48220 */ /* 0x000fe20000400000 */
[----:B------:R-:W-:-:S04]  /*82060*/  @!P0 LEA R197, R0, R246, 0x9 ;  /* 0x000000f600c58211 */ /* 0x000fc800078e48ff */
[----:B------:R-:W-:-:S05]  /*82070*/  @!P0 FSEL R196, R196, -1.00000000000000000000e+09, !P2 ;  /* 0xce6e6b28c4c48808 */ /* 0x000fca0005000000 */
[----:B------:R0:W-:Y:S01]  /*82080*/  @!P0 STS [R197+0x40c8], R196 ;  /* 0x0040c8c4c5008388 */ /* 0x0001e20000000800 */
[----:B------:R-:W-:-:S03]  /*82090*/  HFMA2 R249, -RZ, RZ, 0, 1.1920928955078125e-07 ;  /* 0x00000002fff97431 */ /* 0x000fc600000001ff */
[----:B------:R1:W2:Y:S01]  /*820a0*/  @!P0 LDS R196, [R246+0x80cc] ;  /* 0x0080cc00f6c48984 */ /* 0x0002a20000000800 */
[----:B0-----:R-:W-:-:S04]  /*820b0*/  IMAD.MOV.U32 R197, RZ, RZ, R251 ;  /* 0x000000ffffc57224 */ /* 0x001fc800078e00fb */
[----:B------:R-:W-:-:S05]  /*820c0*/  FADD R197, R194, R197 ;  /* 0x000000c5c2c57221 */ /* 0x000fca0000000000 */
[----:B-1----:R-:W-:-:S07]  /*820d0*/  MOV R250, R197 ;  /* 0x000000c500fa7202 */ /* 0x002fce0000000f00 */
[----:B--2---:R-:W-:Y:S05]  /*820e0*/  WARPSYNC.COLLECTIVE R247, `(.L_x_1087) ;  /* 0x00000000f7087348 */ /* 0x004fea0003c00000 */
[----:B------:R0:W1:Y:S02]  /*820f0*/  SHFL.DOWN P1, R251, R250, R249, R248 ;  /* 0x080000f9fafb7389 */ /* 0x00006400000200f8 */
[----:B012---:R-:W-:Y:S05]  /*82100*/  ENDCOLLECTIVE ;  /* 0x000000000000791b */ /* 0x007fea0003800000 */
.L_x_1087:
[----:B------:R-:W-:Y:S01]  /*82110*/  HFMA2 R249, -RZ, RZ, 0, 5.9604644775390625e-08 ;  /* 0x00000001fff97431 */ /* 0x000fe200000001ff */
[----:B------:R-:W-:-:S05]  /*82120*/  MOV R194, R251 ;  /* 0x000000fb00c27202 */ /* 0x000fca0000000f00 */
[----:B------:R-:W-:-:S04]  /*82130*/  FADD R197, R197, R194 ;  /* 0x000000c2c5c57221 */ /* 0x000fc80000000000 */
[----:B------:R-:W-:-:S07]  /*82140*/  IMAD.MOV.U32 R250, RZ, RZ, R197 ;  /* 0x000000fffffa7224 */ /* 0x000fce00078e00c5 */
[----:B------:R-:W-:Y:S05]  /*82150*/  WARPSYNC.COLLECTIVE R247, `(.L_x_1088) ;  /* 0x00000000f7087348 */ /* 0x000fea0003c00000 */
[----:B------:R0:W1:Y:S02]  /*82160*/  SHFL.DOWN P1, R251, R250, R249, R248 ;  /* 0x080000f9fafb7389 */ /* 0x00006400000200f8 */
[----:B01----:R-:W-:Y:S05]  /*82170*/  ENDCOLLECTIVE ;  /* 0x000000000000791b */ /* 0x003fea0003800000 */
.L_x_1088:
[----:B------:R-:W-:Y:S01]  /*82180*/  MOV R250, R187 ;  /* 0x000000bb00fa7202 */ /* 0x000fe20000000f00 */
[----:B------:R-:W-:Y:S01]  /*82190*/  IMAD.MOV.U32 R249, RZ, RZ, 0x10 ;  /* 0x00000010fff97424 */ /* 0x000fe200078e00ff */
[----:B------:R-:W-:-:S07]  /*821a0*/  MOV R214, R251 ;  /* 0x000000fb00d67202 */ /* 0x000fce0000000f00 */
[----:B------:R-:W-:Y:S05]  /*821b0*/  WARPSYNC.COLLECTIVE R247, `(.L_x_1089) ;  /* 0x00000000f7087348 */ /* 0x000fea0003c00000 */
[----:B------:R0:W1:Y:S02]  /*821c0*/  SHFL.DOWN P1, R251, R250, R249, R248 ;  /* 0x080000f9fafb7389 */ /* 0x00006400000200f8 */
[----:B01----:R-:W-:Y:S05]  /*821d0*/  ENDCOLLECTIVE ;  /* 0x000000000000791b */ /* 0x003fea0003800000 */
.L_x_1089:
[----:B------:R-:W-:Y:S01]  /*821e0*/  @!P0 ISETP.GE.AND P2, PT, R207, R196, PT ;  /* 0x000000c4cf00820c */ /* 0x000fe20003f46270 */
[----:B------:R-:W-:Y:S01]  /*821f0*/  HFMA2 R249, -RZ, RZ, 0, 4.76837158203125e-07 ;  /* 0x00000008fff97431 */ /* 0x000fe200000001ff */
[----:B------:R-:W-:-:S05]  /*82200*/  MOV R196, R251 ;  /* 0x000000fb00c47202 */ /* 0x000fca0000000f00 */
[----:B------:R-:W-:-:S05]  /*82210*/  FADD R193, R187, R196 ;  /* 0x000000c4bbc17221 */ /* 0x000fca0000000000 */
[----:B------:R-:W-:-:S07]  /*82220*/  MOV R250, R193 ;  /* 0x000000c100fa7202 */ /* 0x000fce0000000f00 */
[----:B------:R-:W-:Y:S05]  /*82230*/  WARPSYNC.COLLECTIVE R247, `(.L_x_1090) ;  /* 0x00000000f7087348 */ /* 0x000fea0003c00000 */
[----:B------:R0:W1:Y:S02]  /*82240*/  SHFL.DOWN P1, R251, R250, R249, R248 ;  /* 0x080000f9fafb7389 */ /* 0x00006400000200f8 */
[----:B01----:R-:W-:Y:S05]  /*82250*/  ENDCOLLECTIVE ;  /* 0x000000000000791b */ /* 0x003fea0003800000 */
.L_x_1090:
        /* <DEDUP_REMOVED lines=9> */
.L_x_1091:
[----:B------:R-:W-:Y:S01]  /*822f0*/  HFMA2 R249, -RZ, RZ, 0, 1.1920928955078125e-07 ;  /* 0x00000002fff97431 */ /* 0x000fe200000001ff */
[----:B------:R-:W-:-:S05]  /*82300*/  MOV R195, R251 ;  /* 0x000000fb00c37202 */ /* 0x000fca0000000f00 */
[----:B------:R-:W-:-:S04]  /*82310*/  FADD R194, R193, R195 ;  /* 0x000000c3c1c27221 */ /* 0x000fc80000000000 */
[----:B------:R-:W-:-:S07]  /*82320*/  IMAD.MOV.U32 R250, RZ, RZ, R194 ;  /* 0x000000fffffa7224 */ /* 0x000fce00078e00c2 */
[----:B------:R-:W-:Y:S05]  /*82330*/  WARPSYNC.COLLECTIVE R247, `(.L_x_1092) ;  /* 0x00000000f7087348 */ /* 0x000fea0003c00000 */
[----:B------:R0:W1:Y:S02]  /*82340*/  SHFL.DOWN P1, R251, R250, R249, R248 ;  /* 0x080000f9fafb7389 */ /* 0x00006400000200f8 */
[----:B01----:R-:W-:Y:S05]  /*82350*/  ENDCOLLECTIVE ;  /* 0x000000000000791b */ /* 0x003fea0003800000 */
.L_x_1092:
[----:B------:R-:W-:Y:S01]  /*82360*/  IMAD.MOV.U32 R249, RZ, RZ, 0x1 ;  /* 0x00000001fff97424 */ /* 0x000fe200078e00ff */
[----:B------:R-:W-:-:S05]  /*82370*/  MOV R193, R251 ;  /* 0x000000fb00c17202 */ /* 0x000fca0000000f00 */
[----:B------:R-:W-:-:S05]  /*82380*/  FADD R194, R194, R193 ;  /* 0x000000c1c2c27221 */ /* 0x000fca0000000000 */
[----:B------:R-:W-:-:S07]  /*82390*/  MOV R250, R194 ;  /* 0x000000c200fa7202 */ /* 0x000fce0000000f00 */
[----:B------:R-:W-:Y:S05]  /*823a0*/  WARPSYNC.COLLECTIVE R247, `(.L_x_1093) ;  /* 0x00000000f7087348 */ /* 0x000fea0003c00000 */
[----:B------:R0:W1:Y:S02]  /*823b0*/  SHFL.DOWN P1, R251, R250, R249, R248 ;  /* 0x080000f9fafb7389 */ /* 0x00006400000200f8 */
[----:B01----:R-:W-:Y:S05]  /*823c0*/  ENDCOLLECTIVE ;  /* 0x000000000000791b */ /* 0x003fea0003800000 */
.L_x_1093:
[----:B------:R-:W-:Y:S01]  /*823d0*/  HFMA2 R249, -RZ, RZ, 0, 9.5367431640625e-07 ;  /* 0x00000010fff97431 */ /* 0x000fe200000001ff */
[----:B------:R-:W-:Y:S02]  /*823e0*/  MOV R250, R186 ;  /* 0x000000ba00fa7202 */ /* 0x000fe40000000f00 */
[----:B------:R-:W-:-:S07]  /*823f0*/  MOV R193, R251 ;  /* 0x000000fb00c17202 */ /* 0x000fce0000000f00 */
[----:B------:R-:W-:Y:S05]  /*82400*/  WARPSYNC.COLLECTIVE R247, `(.L_x_1094) ;  /* 0x00000000f7087348 */ /* 0x000fea0003c00000 */
[----:B------:R0:W1:Y:S02]  /*82410*/  SHFL.DOWN P1, R251, R250, R249, R248 ;  /* 0x080000f9fafb7389 */ /* 0x00006400000200f8 */
[----:B01----:R-:W-:Y:S05]  /*82420*/  ENDCOLLECTIVE ;  /* 0x000000000000791b */ /* 0x003fea0003800000 */
.L_x_1094:
[----:B------:R-:W-:Y:S02]  /*82430*/  HFMA2 R249, -RZ, RZ, 0, 4.76837158203125e-07 ;  /* 0x00000008fff97431 */ /* 0x000fe400000001ff */
[----:B------:R-:W-:-:S04]  /*82440*/  IMAD.MOV.U32 R196, RZ, RZ, R251 ;  /* 0x000000ffffc47224 */ /* 0x000fc800078e00fb */
[----:B------:R-:W-:-:S05]  /*82450*/  FADD R196, R186, R196 ;  /* 0x000000c4bac47221 */ /* 0x000fca0000000000 */
[----:B------:R-:W-:-:S07]  /*82460*/  MOV R250, R196 ;  /* 0x000000c400fa7202 */ /* 0x000fce0000000f00 */
[----:B------:R-:W-:Y:S05]  /*82470*/  WARPSYNC.COLLECTIVE R247, `(.L_x_1095) ;  /* 0x00000000f7087348 */ /* 0x000fea0003c00000 */
[----:B------:R0:W1:Y:S02]  /*82480*/  SHFL.DOWN P1, R251, R250, R249, R248 ;  /* 0x080000f9fafb7389 */ /* 0x00006400000200f8 */
[----:B01----:R-:W-:Y:S05]  /*82490*/  ENDCOLLECTIVE ;  /* 0x000000000000791b */ /* 0x003fea0003800000 */
.L_x_1095:
[----:B------:R-:W-:-:S04]  /*824a0*/  FADD R195, R222, R221 ;  /* 0x000000dddec37221 */ /* 0x000fc80000000000 */
[----:B------:R-:W-:Y:S01]  /*824b0*/  @!P0 FMUL R195, R195, R223 ;  /* 0x000000dfc3c38220 */ /* 0x000fe20000400000 */
[----:B------:R-:W-:-:S04]  /*824c0*/  @!P0 IMAD R221, R0, 0x200, R246 ;  /* 0x0000020000dd8824 */ /* 0x000fc800078e02f6 */
[----:B------:R-:W-:-:S05]  /*824d0*/  @!P0 FSEL R195, R195, -1.00000000000000000000e+09, !P2 ;  /* 0xce6e6b28c3c38808 */ /* 0x000fca0005000000 */
[----:B------:R0:W-:Y:S01]  /*824e0*/  @!P0 STS [R221+0x40cc], R195 ;  /* 0x0040ccc3dd008388 */ /* 0x0001e20000000800 */
[----:B------:R-:W-:Y:S01]  /*824f0*/  HFMA2 R249, -RZ, RZ, 0, 2.384185791015625e-07 ;  /* 0x00000004fff97431 */ /* 0x000fe200000001ff */
[----:B------:R-:W-:Y:S01]  /*82500*/  MOV R201, R251 ;  /* 0x000000fb00c97202 */ /* 0x000fe20000000f00 */
[----:B0-----:R-:W0:Y:S04]  /*82510*/  @!P0 LDC R221, c[0x0][0x3a8] ;  /* 0x0000ea00ffdd8b82 */ /* 0x001e280000000800 */
[----:B------:R-:W-:Y:S02]  /*82520*/  FADD R195, R196, R201 ;  /* 0x000000c9c4c37221 */ /* 0x000fe40000000000 */
[----:B------:R1:W2:Y:S03]  /*82530*/  @!P0 LDS R196, [R246+0x80d0] ;  /* 0x0080d000f6c48984 */ /* 0x0002a60000000800 */
[----:B------:R-:W-:-:S07]  /*82540*/  MOV R250, R195 ;  /* 0x000000c300fa7202 */ /* 0x000fce0000000f00 */
[----:B012---:R-:W-:Y:S05]  /*82550*/  WARPSYNC.COLLECTIVE R247, `(.L_x_1096) ;  /* 0x00000000f7087348 */ /* 0x007fea0003c00000 */
[----:B------:R3:W4:Y:S02]  /*82560*/  SHFL.DOWN P1, R251, R250, R249, R248 ;  /* 0x080000f9fafb7389 */ /* 0x00072400000200f8 */
[----:B01234-:R-:W-:Y:S05]  /*82570*/  ENDCOLLECTIVE ;  /* 0x000000000000791b */ /* 0x01ffea0003800000 */
.L_x_1096:
[----:B------:R-:W-:Y:S01]  /*82580*/  HFMA2 R249, -RZ, RZ, 0, 1.1920928955078125e-07 ;  /* 0x00000002fff97431 */ /* 0x000fe200000001ff */
[----:B------:R-:W-:-:S05]  /*82590*/  MOV R186, R251 ;  /* 0x000000fb00ba7202 */ /* 0x000fca0000000f00 */
[----:B------:R-:W-:-:S04]  /*825a0*/  FADD R195, R195, R186 ;  /* 0x000000bac3c37221 */ /* 0x000fc80000000000 */
[----:B------:R-:W-:-:S07]  /*825b0*/  IMAD.MOV.U32 R250, RZ, RZ, R195 ;  /* 0x000000fffffa7224 */ /* 0x000fce00078e00c3 */
[----:B------:R-:W-:Y:S05]  /*825c0*/  WARPSYNC.COLLECTIVE R247, `(.L_x_1097) ;  /* 0x00000000f7087348 */ /* 0x000fea0003c00000 */
[----:B------:R0:W1:Y:S02]  /*825d0*/  SHFL.DOWN P1, R251, R250, R249, R248 ;  /* 0x080000f9fafb7389 */ /* 0x00006400000200f8 */
[----:B01----:R-:W-:Y:S05]  /*825e0*/  ENDCOLLECTIVE ;  /* 0x000000000000791b */ /* 0x003fea0003800000 */
.L_x_1097:
[----:B------:R-:W-:Y:S01]  /*825f0*/  IMAD.MOV.U32 R249, RZ, RZ, 0x1 ;  /* 0x00000001fff97424 */ /* 0x000fe200078e00ff */
[----:B------:R-:W-:-:S05]  /*82600*/  MOV R186, R251 ;  /* 0x000000fb00ba7202 */ /* 0x000fca0000000f00 */
[----:B------:R-:W-:-:S05]  /*82610*/  FADD R195, R195, R186 ;  /* 0x000000bac3c37221 */ /* 0x000fca0000000000 */
[----:B------:R-:W-:-:S07]  /*82620*/  MOV R250, R195 ;  /* 0x000000c300fa7202 */ /* 0x000fce0000000f00 */
[----:B------:R-:W-:Y:S05]  /*82630*/  WARPSYNC.COLLECTIVE R247, `(.L_x_1098) ;  /* 0x00000000f7087348 */ /* 0x000fea0003c00000 */
[----:B------:R0:W1:Y:S02]  /*82640*/  SHFL.DOWN P1, R251, R250, R249, R248 ;  /* 0x080000f9fafb7389 */ /* 0x00006400000200f8 */
[----:B01----:R-:W-:Y:S05]  /*82650*/  ENDCOLLECTIVE ;  /* 0x000000000000791b */ /* 0x003fea0003800000 */
.L_x_1098:
[----:B------:R-:W-:Y:S01]  /*82660*/  HFMA2 R249, -RZ, RZ, 0, 9.5367431640625e-07 ;  /* 0x00000010fff97431 */ /* 0x000fe200000001ff */
[----:B------:R-:W-:Y:S02]  /*82670*/  MOV R250, R65 ;  /* 0x0000004100fa7202 */ /* 0x000fe40000000f00 */
[----:B------:R-:W-:-:S07]  /*82680*/  MOV R186, R251 ;  /* 0x000000fb00ba7202 */ /* 0x000fce0000000f00 */
[----:B------:R-:W-:Y:S05]  /*82690*/  WARPSYNC.COLLECTIVE R247, `(.L_x_1099) ;  /* 0x00000000f7087348 */ /* 0x000fea0003c00000 */
[----:B------:R0:W1:Y:S02]  /*826a0*/  SHFL.DOWN P1, R251, R250, R249, R248 ;  /* 0x080000f9fafb7389 */ /* 0x00006400000200f8 */
[----:B01----:R-:W-:Y:S05]  /*826b0*/  ENDCOLLECTIVE ;  /* 0x000000000000791b */ /* 0x003fea0003800000 */
.L_x_1099:
[----:B------:R-:W-:Y:S01]  /*826c0*/  @!P0 ISETP.GE.AND P2, PT, R209, R196, PT ;  /* 0x000000c4d100820c */ /* 0x000fe20003f46270 */
[----:B------:R-:W-:Y:S02]  /*826d0*/  HFMA2 R249, -RZ, RZ, 0, 4.76837158203125e-07 ;  /* 0x00000008fff97431 */ /* 0x000fe400000001ff */
[----:B------:R-:W-:-:S04]  /*826e0*/  IMAD.MOV.U32 R203, RZ, RZ, R251 ;  /* 0x000000ffffcb7224 */ /* 0x000fc800078e00fb */
[----:B------:R-:W-:-:S05]  /*826f0*/  FADD R196, R65, R203 ;  /* 0x000000cb41c47221 */ /* 0x000fca0000000000 */
[----:B------:R-:W-:-:S07]  /*82700*/  MOV R250, R196 ;  /* 0x000000c400fa7202 */ /* 0x000fce0000000f00 */
[----:B------:R-:W-:Y:S05]  /*82710*/  WARPSYNC.COLLECTIVE R247, `(.L_x_1100) ;  /* 0x00000000f7087348 */ /* 0x000fea0003c00000 */
[----:B------:R0:W1:Y:S02]  /*82720*/  SHFL.DOWN P1, R251, R250, R249, R248 ;  /* 0x080000f9fafb7389 */ /* 0x00006400000200f8 */
[----:B01----:R-:W-:Y:S05]  /*82730*/  ENDCOLLECTIVE ;  /* 0x000000000000791b */ /* 0x003fea0003800000 */
.L_x_1100:
        /* <DEDUP_REMOVED lines=9> */
.L_x_1101:
[----:B------:R-:W-:Y:S01]  /*827d0*/  IMAD.MOV.U32 R249, RZ, RZ, 0x2 ;  /* 0x00000002fff97424 */ /* 0x000fe200078e00ff */
[----:B------:R-:W-:-:S05]  /*827e0*/  MOV R65, R251 ;  /* 0x000000fb00417202 */ /* 0x000fca0000000f00 */
[----:B------:R-:W-:-:S05]  /*827f0*/  FADD R196, R196, R65 ;  /* 0x00000041c4c47221 */ /* 0x000fca0000000000 */
[----:B------:R-:W-:-:S07]  /*82800*/  MOV R250, R196 ;  /* 0x000000c400fa7202 */ /* 0x000fce0000000f00 */
[----:B------:R-:W-:Y:S05]  /*82810*/  WARPSYNC.COLLECTIVE R247, `(.L_x_1102) ;  /* 0x00000000f7087348 */ /* 0x000fea0003c00000 */
[----:B------:R0:W1:Y:S02]  /*82820*/  SHFL.DOWN P1, R251, R250, R249, R248 ;  /* 0x080000f9fafb7389 */ /* 0x00006400000200f8 */
[----:B01----:R-:W-:Y:S05]  /*82830*/  ENDCOLLECTIVE ;  /* 0x000000000000791b */ /* 0x003fea0003800000 */
.L_x_1102:
[----:B------:R-:W-:Y:S01]  /*82840*/  HFMA2 R249, -RZ, RZ, 0, 5.9604644775390625e-08 ;  /* 0x00000001fff97431 */ /* 0x000fe200000001ff */
[----:B------:R-:W-:-:S05]  /*82850*/  MOV R65, R251 ;  /* 0x000000fb00417202 */ /* 0x000fca0000000f00 */
[----:B------:R-:W-:-:S05]  /*82860*/  FADD R196, R196, R65 ;  /* 0x00000041c4c47221 */ /* 0x000fca0000000000 */
[----:B------:R-:W-:-:S07]  /*82870*/  MOV R250, R196 ;  /* 0x000000c400fa7202 */ /* 0x000fce0000000f00 */
[----:B------:R-:W-:Y:S05]  /*82880*/  WARPSYNC.COLLECTIVE R247, `(.L_x_1103) ;  /* 0x00000000f7087348 */ /* 0x000fea0003c00000 */
[----:B------:R0:W1:Y:S02]  /*82890*/  SHFL.DOWN P1, R251, R250, R249, R248 ;  /* 0x080000f9fafb7389 */ /* 0x00006400000200f8 */
[----:B01----:R-:W-:Y:S05]  /*828a0*/  ENDCOLLECTIVE ;  /* 0x000000000000791b */ /* 0x003fea0003800000 */
.L_x_1103:
[----:B------:R-:W-:Y:S01]  /*828b0*/  HFMA2 R249, -RZ, RZ, 0, 9.5367431640625e-07 ;  /* 0x00000010fff97431 */ /* 0x000fe200000001ff */
[----:B------:R-:W-:Y:S01]  /*828c0*/  MOV R250, R64 ;  /* 0x0000004000fa7202 */ /* 0x000fe20000000f00 */
[----:B------:R-:W-:-:S07]  /*828d0*/  IMAD.MOV.U32 R65, RZ, RZ, R251 ;  /* 0x000000ffff417224 */ /* 0x000fce00078e00fb */
[----:B------:R-:W-:Y:S05]  /*828e0*/  WARPSYNC.COLLECTIVE R247, `(.L_x_1104) ;  /* 0x00000000f7087348 */ /* 0x000fea0003c00000 */
[----:B------:R0:W1:Y:S02]  /*828f0*/  SHFL.DOWN P1, R251, R250, R249, R248 ;  /* 0x080000f9fafb7389 */ /* 0x00006400000200f8 */
[----:B01----:R-:W-:Y:S05]  /*82900*/  ENDCOLLECTIVE ;  /* 0x000000000000791b */ /* 0x003fea0003800000 */
.L_x_1104:
[----:B------:R-:W-:Y:S01]  /*82910*/  HFMA2 R249, -RZ, RZ, 0, 4.76837158203125e-07 ;  /* 0x00000008fff97431 */ /* 0x000fe200000001ff */
[----:B------:R-:W-:-:S05]  /*82920*/  MOV R203, R251 ;  /* 0x000000fb00cb7202 */ /* 0x000fca0000000f00 */
[----:B------:R-:W-:-:S04]  /*82930*/  FADD R203, R64, R203 ;  /* 0x000000cb40cb7221 */ /* 0x000fc80000000000 */
[----:B------:R-:W-:-:S07]  /*82940*/  IMAD.MOV.U32 R250, RZ, RZ, R203 ;  /* 0x000000fffffa7224 */ /* 0x000fce00078e00cb */
[----:B------:R-:W-:Y:S05]  /*82950*/  WARPSYNC.COLLECTIVE R247, `(.L_x_1105) ;  /* 0x00000000f7087348 */ /* 0x000fea0003c00000 */
[----:B------:R0:W1:Y:S02]  /*82960*/  SHFL.DOWN P1, R251, R250, R249, R248 ;  /* 0x080000f9fafb7389 */ /* 0x00006400000200f8 */
[----:B01----:R-:W-:Y:S05]  /*82970*/  ENDCOLLECTIVE ;  /* 0x000000000000791b */ /* 0x003fea0003800000 */
.L_x_1105:
[----:B------:R-:W-:-:S04]  /*82980*/  FADD R198, R220, R198 ;  /* 0x000000c6dcc67221 */ /* 0x000fc80000000000 */
[----:B------:R-:W-:Y:S01]  /*82990*/  @!P0 FMUL R198, R198, R221 ;  /* 0x000000ddc6c68220 */ /* 0x000fe20000400000 */
[----:B------:R-:W-:Y:S01]  /*829a0*/  @!P0 LEA R220, R0, R246, 0x9 ;  /* 0x000000f600dc8211 */ /* 0x000fe200078e48ff */
[----:B------:R-:W0:Y:S03]  /*829b0*/  @!P0 LDC R221, c[0x0][0x3a8] ;  /* 0x0000ea00ffdd8b82 */ /* 0x000e260000000800 */
[----:B------:R-:W-:-:S05]  /*829c0*/  @!P0 FSEL R198, R198, -1.00000000000000000000e+09, !P2 ;  /* 0xce6e6b28c6c68808 */ /* 0x000fca0005000000 */
[----:B------:R1:W-:Y:S01]  /*829d0*/  @!P0 STS [R220+0x40d0], R198 ;  /* 0x0040d0c6dc008388 */ /* 0x0003e20000000800 */
[----:B------:R-:W-:-:S03]  /*829e0*/  HFMA2 R249, -RZ, RZ, 0, 2.384185791015625e-07 ;  /* 0x00000004fff97431 */ /* 0x000fc600000001ff */
[----:B------:R2:W3:Y:S01]  /*829f0*/  @!P0 LDS R220, [R246+0x80d4] ;  /* 0x0080d400f6dc8984 */ /* 0x0004e20000000800 */
[----:B------:R-:W-:-:S05]  /*82a00*/  MOV R205, R251 ;  /* 0x000000fb00cd7202 */ /* 0x000fca0000000f00 */
[----:B-1----:R-:W-:-:S04]  /*82a10*/  FADD R198, R203, R205 ;  /* 0x000000cdcbc67221 */ /* 0x002fc80000000000 */
[----:B--2---:R-:W-:-:S07]  /*82a20*/  IMAD.MOV.U32 R250, RZ, RZ, R198 ;  /* 0x000000fffffa7224 */ /* 0x004fce00078e00c6 */
[----:B0--3--:R-:W-:Y:S05]  /*82a30*/  WARPSYNC.COLLECTIVE R247, `(.L_x_1106) ;  /* 0x00000000f7087348 */ /* 0x009fea0003c00000 */
[----:B------:R1:W2:Y:S02]  /*82a40*/  SHFL.DOWN P1, R251, R250, R249, R248 ;  /* 0x080000f9fafb7389 */ /* 0x0002a400000200f8 */
[----:B0123--:R-:W-:Y:S05]  /*82a50*/  ENDCOLLECTIVE ;  /* 0x000000000000791b */ /* 0x00ffea0003800000 */
.L_x_1106:
[----:B------:R-:W-:Y:S01]  /*82a60*/  IMAD.MOV.U32 R249, RZ, RZ, 0x2 ;  /* 0x00000002fff97424 */ /* 0x000fe200078e00ff */
[----:B------:R-:W-:-:S05]  /*82a70*/  MOV R64, R251 ;  /* 0x000000fb00407202 */ /* 0x000fca0000000f00 */
[----:B------:R-:W-:-:S05]  /*82a80*/  FADD R198, R198, R64 ;  /* 0x00000040c6c67221 */ /* 0x000fca0000000000 */
[----:B------:R-:W-:-:S07]  /*82a90*/  MOV R250, R198 ;  /* 0x000000c600fa7202 */ /* 0x000fce0000000f00 */
[----:B------:R-:W-:Y:S05]  /*82aa0*/  WARPSYNC.COLLECTIVE R247, `(.L_x_1107) ;  /* 0x00000000f7087348 */ /* 0x000fea0003c00000 */
[----:B------:R0:W1:Y:S02]  /*82ab0*/  SHFL.DOWN P1, R251, R250, R249, R248 ;  /* 0x080000f9fafb7389 */ /* 0x00006400000200f8 */
[----:B01----:R-:W-:Y:S05]  /*82ac0*/  ENDCOLLECTIVE ;  /* 0x000000000000791b */ /* 0x003fea0003800000 */
.L_x_1107:
[----:B------:R-:W-:Y:S01]  /*82ad0*/  HFMA2 R249, -RZ, RZ, 0, 5.9604644775390625e-08 ;  /* 0x00000001fff97431 */ /* 0x000fe200000001ff */
[----:B------:R-:W-:-:S05]  /*82ae0*/  MOV R64, R251 ;  /* 0x000000fb00407202 */ /* 0x000fca0000000f00 */
[----:B------:R-:W-:-:S05]  /*82af0*/  FADD R198, R198, R64 ;  /* 0x00000040c6c67221 */ /* 0x000fca0000000000 */
[----:B------:R-:W-:-:S07]  /*82b00*/  MOV R250, R198 ;  /* 0x000000c600fa7202 */ /* 0x000fce0000000f00 */
[----:B------:R-:W-:Y:S05]  /*82b10*/  WARPSYNC.COLLECTIVE R247, `(.L_x_1108) ;  /* 0x00000000f7087348 */ /* 0x000fea0003c00000 */
[----:B------:R0:W1:Y:S02]  /*82b20*/  SHFL.DOWN P1, R251, R250, R249, R248 ;  /* 0x080000f9fafb7389 */ /* 0x00006400000200f8 */
[----:B01----:R-:W-:Y:S05]  /*82b30*/  ENDCOLLECTIVE ;  /* 0x000000000000791b */ /* 0x003fea0003800000 */
.L_x_1108:
[----:B------:R-:W-:Y:S01]  /*82b40*/  HFMA2 R249, -RZ, RZ, 0, 9.5367431640625e-07 ;  /* 0x00000010fff97431 */ /* 0x000fe200000001ff */
[----:B------:R-:W-:Y:S01]  /*82b50*/  MOV R250, R63 ;  /* 0x0000003f00fa7202 */ /* 0x000fe20000000f00 */
[----:B------:R-:W-:-:S07]  /*82b60*/  IMAD.MOV.U32 R64, RZ, RZ, R251 ;  /* 0x000000ffff407224 */ /* 0x000fce00078e00fb */
[----:B------:R-:W-:Y:S05]  /*82b70*/  WARPSYNC.COLLECTIVE R247, `(.L_x_1109) ;  /* 0x00000000f7087348 */ /* 0x000fea0003c00000 */
[----:B------:R0:W1:Y:S02]  /*82b80*/  SHFL.DOWN P1, R251, R250, R249, R248 ;  /* 0x080000f9fafb7389 */ /* 0x00006400000200f8 */
[----:B01----:R-:W-:Y:S05]  /*82b90*/  ENDCOLLECTIVE ;  /* 0x000000000000791b */ /* 0x003fea0003800000 */
.L_x_1109:
        /* <DEDUP_REMOVED lines=8> */
.L_x_1110:
[----:B------:R-:W-:Y:S01]  /*82c20*/  IMAD.MOV.U32 R249, RZ, RZ, 0x4 ;  /* 0x00000004fff97424 */ /* 0x000fe200078e00ff */
[----:B------:R-:W-:-:S05]  /*82c30*/  MOV R203, R251 ;  /* 0x000000fb00cb7202 */ /* 0x000fca0000000f00 */
[----:B------:R-:W-:-:S05]  /*82c40*/  FADD R199, R199, R203 ;  /* 0x000000cbc7c77221 */ /* 0x000fca0000000000 */
[----:B------:R-:W-:-:S07]  /*82c50*/  MOV R250, R199 ;  /* 0x000000c700fa7202 */ /* 0x000fce0000000f00 */
[----:B------:R-:W-:Y:S05]  /*82c60*/  WARPSYNC.COLLECTIVE R247, `(.L_x_1111) ;  /* 0x00000000f7087348 */ /* 0x000fea0003c00000 */
[----:B------:R0:W1:Y:S02]  /*82c70*/  SHFL.DOWN P1, R251, R250, R249, R248 ;  /* 0x080000f9fafb7389 */ /* 0x00006400000200f8 */
[----:B01----:R-:W-:Y:S05]  /*82c80*/  ENDCOLLECTIVE ;  /* 0x000000000000791b */ /* 0x003fea0003800000 */
.L_x_1111:
[----:B------:R-:W-:-:S06]  /*82c90*/  @!P0 LEA R201, R0, UR5, 0x2 ;  /* 0x0000000500c98c11 */ /* 0x000fcc000f8e10ff */
[----:B------:R-:W5:Y:S01]  /*82ca0*/  @!P0 LDL R201, [R201] ;  /* 0x00000000c9c98983 */ /* 0x000f620000100800 */
[----:B------:R-:W-:Y:S01]  /*82cb0*/  HFMA2 R249, -RZ, RZ, 0, 1.1920928955078125e-07 ;  /* 0x00000002fff97431 */ /* 0x000fe200000001ff */
[----:B------:R-:W-:-:S05]  /*82cc0*/  MOV R63, R251 ;  /* 0x000000fb003f7202 */ /* 0x000fca0000000f00 */
[----:B------:R-:W-:-:S05]  /*82cd0*/  FADD R199, R199, R63 ;  /* 0x0000003fc7c77221 */ /* 0x000fca0000000000 */
[----:B------:R-:W-:-:S07]  /*82ce0*/  MOV R250, R199 ;  /* 0x000000c700fa7202 */ /* 0x000fce0000000f00 */
[----:B-----5:R-:W-:Y:S05]  /*82cf0*/  WARPSYNC.COLLECTIVE R247, `(.L_x_1112) ;  /* 0x00000000f7087348 */ /* 0x020fea0003c00000 */
[----:B------:R0:W1:Y:S02]  /*82d00*/  SHFL.DOWN P1, R251, R250, R249, R248 ;  /* 0x080000f9fafb7389 */ /* 0x00006400000200f8 */
[----:B01---5:R-:W-:Y:S05]  /*82d10*/  ENDCOLLECTIVE ;  /* 0x000000000000791b */ /* 0x023fea0003800000 */
.L_x_1112:
[----:B------:R-:W-:Y:S02]  /*82d20*/  HFMA2 R249, -RZ, RZ, 0, 5.9604644775390625e-08 ;  /* 0x00000001fff97431 */ /* 0x000fe400000001ff */
[----:B------:R-:W-:-:S04]  /*82d30*/  IMAD.MOV.U32 R63, RZ, RZ, R251 ;  /* 0x000000ffff3f7224 */ /* 0x000fc800078e00fb */
[----:B------:R-:W-:-:S05]  /*82d40*/  FADD R199, R199, R63 ;  /* 0x0000003fc7c77221 */ /* 0x000fca0000000000 */
[----:B------:R-:W-:-:S07]  /*82d50*/  MOV R250, R199 ;  /* 0x000000c700fa7202 */ /* 0x000fce0000000f00 */
[----:B------:R-:W-:Y:S05]  /*82d60*/  WARPSYNC.COLLECTIVE R247, `(.L_x_1113) ;  /* 0x00000000f7087348 */ /* 0x000fea0003c00000 */
[----:B------:R0:W1:Y:S02]  /*82d70*/  SHFL.DOWN P1, R251, R250, R249, R248 ;  /* 0x080000f9fafb7389 */ /* 0x00006400000200f8 */
[----:B01----:R-:W-:Y:S05]  /*82d80*/  ENDCOLLECTIVE ;  /* 0x000000000000791b */ /* 0x003fea0003800000 */
.L_x_1113:
[----:B------:R-:W-:Y:S02]  /*82d90*/  HFMA2 R249, -RZ, RZ, 0, 9.5367431640625e-07 ;  /* 0x00000010fff97431 */ /* 0x000fe400000001ff */
[----:B------:R-:W-:Y:S01]  /*82da0*/  IMAD.MOV.U32 R250, RZ, RZ, R62 ;  /* 0x000000fffffa7224 */ /* 0x000fe200078e003e */
[----:B------:R-:W-:-:S07]  /*82db0*/  MOV R63, R251 ;  /* 0x000000fb003f7202 */ /* 0x000fce0000000f00 */
[----:B------:R-:W-:Y:S05]  /*82dc0*/  WARPSYNC.COLLECTIVE R247, `(.L_x_1114) ;  /* 0x00000000f7087348 */ /* 0x000fea0003c00000 */
[----:B------:R0:W1:Y:S02]  /*82dd0*/  SHFL.DOWN P1, R251, R250, R249, R248 ;  /* 0x080000f9fafb7389 */ /* 0x00006400000200f8 */
[----:B01----:R-:W-:Y:S05]  /*82de0*/  ENDCOLLECTIVE ;  /* 0x000000000000791b */ /* 0x003fea0003800000 */
.L_x_1114:
[----:B------:R-:W-:Y:S01]  /*82df0*/  IMAD.MOV.U32 R249, RZ, RZ, 0x8 ;  /* 0x00000008fff97424 */ /* 0x000fe200078e00ff */
[----:B------:R-:W-:-:S05]  /*82e00*/  MOV R205, R251 ;  /* 0x000000fb00cd7202 */ /* 0x000fca0000000f00 */
[----:B------:R-:W-:-:S05]  /*82e10*/  FADD R205, R62, R205 ;  /* 0x000000cd3ecd7221 */ /* 0x000fca0000000000 */
[----:B------:R-:W-:-:S07]  /*82e20*/  MOV R250, R205 ;  /* 0x000000cd00fa7202 */ /* 0x000fce0000000f00 */
[----:B------:R-:W-:Y:S05]  /*82e30*/  WARPSYNC.COLLECTIVE R247, `(.L_x_1115) ;  /* 0x00000000f7087348 */ /* 0x000fea0003c00000 */
[----:B------:R0:W1:Y:S02]  /*82e40*/  SHFL.DOWN P1, R251, R250, R249, R248 ;  /* 0x080000f9fafb7389 */ /* 0x00006400000200f8 */
[----:B01----:R-:W-:Y:S05]  /*82e50*/  ENDCOLLECTIVE ;  /* 0x000000000000791b */ /* 0x003fea0003800000 */
.L_x_1115:
[----:B------:R-:W-:-:S04]  /*82e60*/  FADD R200, R211, R200 ;  /* 0x000000c8d3c87221 */ /* 0x000fc80000000000 */
[----:B------:R-:W-:Y:S01]  /*82e70*/  @!P0 FMUL R200, R200, R221 ;  /* 0x000000ddc8c88220 */ /* 0x000fe20000400000 */
[----:B------:R-:W-:Y:S01]  /*82e80*/  @!P0 LEA R220, R0, R246, 0x9 ;  /* 0x000000f600dc8211 */ /* 0x000fe200078e48ff */
[----:B------:R-:W0:Y:S03]  /*82e90*/  @!P0 LDC R221, c[0x0][0x3a8] ;  /* 0x0000ea00ffdd8b82 */ /* 0x000e260000000800 */
[----:B------:R-:W-:-:S05]  /*82ea0*/  @!P0 FSEL R200, R200, -1.00000000000000000000e+09, !P2 ;  /* 0xce6e6b28c8c88808 */ /* 0x000fca0005000000 */
[----:B------:R1:W-:Y:S01]  /*82eb0*/  @!P0 STS [R220+0x40d4], R200 ;  /* 0x0040d4c8dc008388 */ /* 0x0003e20000000800 */
[----:B------:R-:W-:-:S03]  /*82ec0*/  IMAD.MOV.U32 R249, RZ, RZ, 0x4 ;  /* 0x00000004fff97424 */ /* 0x000fc600078e00ff */
[----:B------:R2:W3:Y:S01]  /*82ed0*/  @!P0 LDS R220, [R246+0x80d8] ;  /* 0x0080d800f6dc8984 */ /* 0x0004e20000000800 */
[----:B------:R-:W-:-:S05]  /*82ee0*/  MOV R207, R251 ;  /* 0x000000fb00cf7202 */ /* 0x000fca0000000f00 */
[----:B-1----:R-:W-:-:S05]  /*82ef0*/  FADD R200, R205, R207 ;  /* 0x000000cfcdc87221 */ /* 0x002fca0000000000 */
[----:B--2---:R-:W-:-:S07]  /*82f00*/  MOV R250, R200 ;  /* 0x000000c800fa7202 */ /* 0x004fce0000000f00 */
[----:B0--3--:R-:W-:Y:S05]  /*82f10*/  WARPSYNC.COLLECTIVE R247, `(.L_x_1116) ;  /* 0x00000000f7087348 */ /* 0x009fea0003c00000 */
[----:B------:R1:W2:Y:S02]  /*82f20*/  SHFL.DOWN P1, R251, R250, R249, R248 ;  /* 0x080000f9fafb7389 */ /* 0x0002a400000200f8 */
[----:B0123--:R-:W-:Y:S05]  /*82f30*/  ENDCOLLECTIVE ;  /* 0x000000000000791b */ /* 0x00ffea0003800000 */
.L_x_1116:
[----:B------:R-:W-:Y:S01]  /*82f40*/  HFMA2 R249, -RZ, RZ, 0, 1.1920928955078125e-07 ;  /* 0x00000002fff97431 */ /* 0x000fe200000001ff */
[----:B------:R-:W-:-:S05]  /*82f50*/  MOV R62, R251 ;  /* 0x000000fb003e7202 */ /* 0x000fca0000000f00 */
[----:B------:R-:W-:-:S05]  /*82f60*/  FADD R200, R200, R62 ;  /* 0x0000003ec8c87221 */ /* 0x000fca0000000000 */
[----:B------:R-:W-:-:S07]  /*82f70*/  MOV R250, R200 ;  /* 0x000000c800fa7202 */ /* 0x000fce0000000f00 */
[----:B------:R-:W-:Y:S05]  /*82f80*/  WARPSYNC.COLLECTIVE R247, `(.L_x_1117) ;  /* 0x00000000f7087348 */ /* 0x000fea0003c00000 */
[----:B------:R0:W1:Y:S02]  /*82f90*/  SHFL.DOWN P1, R251, R250, R249, R248 ;  /* 0x080000f9fafb7389 */ /* 0x00006400000200f8 */
[----:B01----:R-:W-:Y:S05]  /*82fa0*/  ENDCOLLECTIVE ;  /* 0x000000000000791b */ /* 0x003fea0003800000 */
.L_x_1117:
[----:B------:R-:W-:Y:S02]  /*82fb0*/  HFMA2 R249, -RZ, RZ, 0, 5.9604644775390625e-08 ;  /* 0x00000001fff97431 */ /* 0x000fe400000001ff */
[----:B------:R-:W-:-:S04]  /*82fc0*/  IMAD.MOV.U32 R62, RZ, RZ, R251 ;  /* 0x000000ffff3e7224 */ /* 0x000fc800078e00fb */
[----:B------:R-:W-:-:S05]  /*82fd0*/  FADD R200, R200, R62 ;  /* 0x0000003ec8c87221 */ /* 0x000fca0000000000 */
[----:B------:R-:W-:-:S07]  /*82fe0*/  MOV R250, R200 ;  /* 0x000000c800fa7202 */ /* 0x000fce0000000f00 */
[----:B------:R-:W-:Y:S05]  /*82ff0*/  WARPSYNC.COLLECTIVE R247, `(.L_x_1118) ;  /* 0x00000000f7087348 */ /* 0x000fea0003c00000 */
[----:B------:R0:W1:Y:S02]  /*83000*/  SHFL.DOWN P1, R251, R250, R249, R248 ;  /* 0x080000f9fafb7389 */ /* 0x00006400000200f8 */
[----:B01----:R-:W-:Y:S05]  /*83010*/  ENDCOLLECTIVE ;  /* 0x000000000000791b */ /* 0x003fea0003800000 */
.L_x_1118:
[----:B------:R-:W-:Y:S02]  /*83020*/  HFMA2 R249, -RZ, RZ, 0, 9.5367431640625e-07 ;  /* 0x00000010fff97431 */ /* 0x000fe400000001ff */
[----:B------:R-:W-:Y:S01]  /*83030*/  IMAD.MOV.U32 R250, RZ, RZ, R61 ;  /* 0x000000fffffa7224 */ /* 0x000fe200078e003d */
[----:B------:R-:W-:-:S07]  /*83040*/  MOV R62, R251 ;  /* 0x000000fb003e7202 */ /* 0x000fce0000000f00 */
[----:B------:R-:W-:Y:S05]  /*83050*/  WARPSYNC.COLLECTIVE R247, `(.L_x_1119) ;  /* 0x00000000f7087348 */ /* 0x000fea0003c00000 */
[----:B------:R0:W1:Y:S02]  /*83060*/  SHFL.DOWN P1, R251, R250, R249, R248 ;  /* 0x080000f9fafb7389 */ /* 0x00006400000200f8 */
[----:B01----:R-:W-:Y:S05]  /*83070*/  ENDCOLLECTIVE ;  /* 0x000000000000791b */ /* 0x003fea0003800000 */
.L_x_1119:
[----:B------:R-:W-:Y:S01]  /*83080*/  IMAD.MOV.U32 R249, RZ, RZ, 0x8 ;  /* 0x00000008fff97424 */ /* 0x000fe200078e00ff */
[----:B------:R-:W-:-:S05]  /*83090*/  MOV R189, R251 ;  /* 0x000000fb00bd7202 */ /* 0x000fca0000000f00 */
[----:B------:R-:W-:-:S05]  /*830a0*/  FADD R189, R61, R189 ;  /* 0x000000bd3dbd7221 */ /* 0x000fca0000000000 */
[----:B------:R-:W-:-:S07]  /*830b0*/  MOV R250, R189 ;  /* 0x000000bd00fa7202 */ /* 0x000fce0000000f00 */
[----:B------:R-:W-:Y:S05]  /*830c0*/  WARPSYNC.COLLECTIVE R247, `(.L_x_1120) ;  /* 0x00000000f7087348 */ /* 0x000fea0003c00000 */
[----:B------:R0:W1:Y:S02]  /*830d0*/  SHFL.DOWN P1, R251, R250, R249, R248 ;  /* 0x080000f9fafb7389 */ /* 0x00006400000200f8 */
[----:B01----:R-:W-:Y:S05]  /*830e0*/  ENDCOLLECTIVE ;  /* 0x000000000000791b */ /* 0x003fea0003800000 */
.L_x_1120:
[----:B------:R-:W-:Y:S02]  /*830f0*/  @!P0 ISETP.GE.AND P2, PT, R201, R220, PT ;  /* 0x000000dcc900820c */ /* 0x000fe40003f46270 */
[----:B------:R-:W-:Y:S01]  /*83100*/  @!P0 LEA R203, R0, UR5, 0x2 ;  /* 0x0000000500cb8c11 */ /* 0x000fe2000f8e10ff */
[----:B------:R-:W-:Y:S01]  /*83110*/  FADD R202, R202, R219 ;  /* 0x000000dbcaca7221 */ /* 0x000fe20000000000 */
[----:B------:R-:W-:Y:S01]  /*83120*/  @!P0 LEA R205, R0, UR5, 0x2 ;  /* 0x0000000500cd8c11 */ /* 0x000fe2000f8e10ff */
[----:B------:R-:W0:Y:S03]  /*83130*/  @!P0 LDC R220, c[0x0][0x3a8] ;  /* 0x0000ea00ffdc8b82 */ /* 0x000e260000000800 */
[----:B------:R-:W5:Y:S01]  /*83140*/  @!P0 LDL R203, [R203] ;  /* 0x00000000cbcb8983 */ /* 0x000f620000100800 */
[----:B------:R-:W-:Y:S01]  /*83150*/  HFMA2 R249, -RZ, RZ, 0, 2.384185791015625e-07 ;  /* 0x00000004fff97431 */ /* 0x000fe200000001ff */
[----:B------:R-:W-:Y:S01]  /*83160*/  MOV R201, R251 ;  /* 0x000000fb00c97202 */ /* 0x000fe20000000f00 */
[----:B------:R-:W-:Y:S01]  /*83170*/  @!P0 FMUL R202, R202, R221 ;  /* 0x000000ddcaca8220 */ /* 0x000fe20000400000 */
[----:B------:R-:W-:Y:S01]  /*83180*/  @!P0 LEA R219, R0, R246, 0x9 ;  /* 0x000000f600db8211 */ /* 0x000fe200078e48ff */
[----:B------:R-:W5:Y:S02]  /*83190*/  @!P0 LDL R205, [R205] ;  /* 0x00000000cdcd8983 */ /* 0x000f640000100800 */
[----:B------:R-:W-:-:S05]  /*831a0*/  FADD R189, R189, R201 ;  /* 0x000000c9bdbd7221 */ /* 0x000fca0000000000 */
[----:B------:R-:W-:-:S07]  /*831b0*/  MOV R250, R189 ;  /* 0x000000bd00fa7202 */ /* 0x000fce0000000f00 */
[----:B0----5:R-:W-:Y:S05]  /*831c0*/  WARPSYNC.COLLECTIVE R247, `(.L_x_1121) ;  /* 0x00000000f7087348 */ /* 0x021fea0003c00000 */
[----:B------:R1:W2:Y:S02]  /*831d0*/  SHFL.DOWN P1, R251, R250, R249, R248 ;  /* 0x080000f9fafb7389 */ /* 0x0002a400000200f8 */
[----:B012--5:R-:W-:Y:S05]  /*831e0*/  ENDCOLLECTIVE ;  /* 0x000000000000791b */ /* 0x027fea0003800000 */
.L_x_1121:
[----:B------:R-:W-:Y:S02]  /*831f0*/  HFMA2 R249, -RZ, RZ, 0, 1.1920928955078125e-07 ;  /* 0x00000002fff97431 */ /* 0x000fe400000001ff */
[----:B------:R-:W-:-:S04]  /*83200*/  IMAD.MOV.U32 R201, RZ, RZ, R251 ;  /* 0x000000ffffc97224 */ /* 0x000fc800078e00fb */
[----:B------:R-:W-:-:S05]  /*83210*/  FADD R201, R189, R201 ;  /* 0x000000c9bdc97221 */ /* 0x000fca0000000000 */
[----:B------:R-:W-:-:S07]  /*83220*/  MOV R250, R201 ;  /* 0x000000c900fa7202 */ /* 0x000fce0000000f00 */
[----:B------:R-:W-:Y:S05]  /*83230*/  WARPSYNC.COLLECTIVE R247, `(.L_x_1122) ;  /* 0x00000000f7087348 */ /* 0x000fea0003c00000 */
[----:B------:R0:W1:Y:S02]  /*83240*/  SHFL.DOWN P1, R251, R250, R249, R248 ;  /* 0x080000f9fafb7389 */ /* 0x00006400000200f8 */
[----:B01----:R-:W-:Y:S05]  /*83250*/  ENDCOLLECTIVE ;  /* 0x000000000000791b */ /* 0x003fea0003800000 */
.L_x_1122:
[----:B------:R-:W-:Y:S01]  /*83260*/  HFMA2 R249, -RZ, RZ, 0, 5.9604644775390625e-08 ;  /* 0x00000001fff97431 */ /* 0x000fe200000001ff */
[----:B------:R-:W-:-:S05]  /*83270*/  MOV R61, R251 ;  /* 0x000000fb003d7202 */ /* 0x000fca0000000f00 */
[----:B------:R-:W-:-:S04]  /*83280*/  FADD R201, R201, R61 ;  /* 0x0000003dc9c97221 */ /* 0x000fc80000000000 */
[----:B------:R-:W-:-:S07]  /*83290*/  IMAD.MOV.U32 R250, RZ, RZ, R201 ;  /* 0x000000fffffa7224 */ /* 0x000fce00078e00c9 */
[----:B------:R-:W-:Y:S05]  /*832a0*/  WARPSYNC.COLLECTIVE R247, `(.L_x_1123) ;  /* 0x00000000f7087348 */ /* 0x000fea0003c00000 */
[----:B------:R0:W1:Y:S02]  /*832b0*/  SHFL.DOWN P1, R251, R250, R249, R248 ;  /* 0x080000f9fafb7389 */ /* 0x00006400000200f8 */
[----:B01----:R-:W-:Y:S05]  /*832c0*/  ENDCOLLECTIVE ;  /* 0x000000000000791b */ /* 0x003fea0003800000 */
.L_x_1123:
[----:B------:R-:W-:Y:S01]  /*832d0*/  MOV R250, R60 ;  /* 0x0000003c00fa7202 */ /* 0x000fe20000000f00 */
[----:B------:R-:W-:Y:S01]  /*832e0*/  IMAD.MOV.U32 R249, RZ, RZ, 0x10 ;  /* 0x00000010fff97424 */ /* 0x000fe200078e00ff */
[----:B------:R-:W-:-:S07]  /*832f0*/  MOV R61, R251 ;  /* 0x000000fb003d7202 */ /* 0x000fce0000000f00 */
[----:B------:R-:W-:Y:S05]  /*83300*/  WARPSYNC.COLLECTIVE R247, `(.L_x_1124) ;  /* 0x00000000f7087348 */ /* 0x000fea0003c00000 */
[----:B------:R0:W1:Y:S02]  /*83310*/  SHFL.DOWN P1, R251, R250, R249, R248 ;  /* 0x080000f9fafb7389 */ /* 0x00006400000200f8 */
[----:B01----:R-:W-:Y:S05]  /*83320*/  ENDCOLLECTIVE ;  /* 0x000000000000791b */ /* 0x003fea0003800000 */
.L_x_1124:
[----:B------:R-:W-:Y:S01]  /*83330*/  HFMA2 R249, -RZ, RZ, 0, 4.76837158203125e-07 ;  /* 0x00000008fff97431 */ /* 0x000fe200000001ff */
[----:B------:R-:W-:-:S05]  /*83340*/  MOV R188, R251 ;  /* 0x000000fb00bc7202 */ /* 0x000fca0000000f00 */
[----:B------:R-:W-:-:S05]  /*83350*/  FADD R60, R60, R188 ;  /* 0x000000bc3c3c7221 */ /* 0x000fca0000000000 */
[----:B------:R-:W-:-:S07]  /*83360*/  MOV R250, R60 ;  /* 0x0000003c00fa7202 */ /* 0x000fce0000000f00 */
[----:B------:R-:W-:Y:S05]  /*83370*/  WARPSYNC.COLLECTIVE R247, `(.L_x_1125) ;  /* 0x00000000f7087348 */ /* 0x000fea0003c00000 */
[----:B------:R0:W1:Y:S02]  /*83380*/  SHFL.DOWN P1, R251, R250, R249, R248 ;  /* 0x080000f9fafb7389 */ /* 0x00006400000200f8 */
[----:B01----:R-:W-:Y:S05]  /*83390*/  ENDCOLLECTIVE ;  /* 0x000000000000791b */ /* 0x003fea0003800000 */
.L_x_1125:
[----:B------:R-:W-:Y:S02]  /*833a0*/  HFMA2 R249, -RZ, RZ, 0, 2.384185791015625e-07 ;  /* 0x00000004fff97431 */ /* 0x000fe400000001ff */
[----:B------:R-:W-:-:S04]  /*833b0*/  IMAD.MOV.U32 R188, RZ, RZ, R251 ;  /* 0x000000ffffbc7224 */ /* 0x000fc800078e00fb */
[----:B------:R-:W-:-:S05]  /*833c0*/  FADD R60, R60, R188 ;  /* 0x000000bc3c3c7221 */ /* 0x000fca0000000000 */
[----:B------:R-:W-:-:S07]  /*833d0*/  MOV R250, R60 ;  /* 0x0000003c00fa7202 */ /* 0x000fce0000000f00 */
[----:B------:R-:W-:Y:S05]  /*833e0*/  WARPSYNC.COLLECTIVE R247, `(.L_x_1126) ;  /* 0x00000000f7087348 */ /* 0x000fea0003c00000 */
[----:B------:R0:W1:Y:S02]  /*833f0*/  SHFL.DOWN P1, R251, R250, R249, R248 ;  /* 0x080000f9fafb7389 */ /* 0x00006400000200f8 */
[----:B01----:R-:W-:Y:S05]  /*83400*/  ENDCOLLECTIVE ;  /* 0x000000000000791b */ /* 0x003fea0003800000 */
.L_x_1126:
[----:B------:R-:W-:-:S05]  /*83410*/  @!P0 FSEL R202, R202, -1.00000000000000000000e+09, !P2 ;  /* 0xce6e6b28caca8808 */ /* 0x000fca0005000000 */
[----:B------:R0:W-:Y:S04]  /*83420*/  @!P0 STS [R219+0x40d8], R202 ;  /* 0x0040d8cadb008388 */ /* 0x0001e80000000800 */
[----:B------:R1:W2:Y:S01]  /*83430*/  @!P0 LDS R219, [R246+0x80dc] ;  /* 0x0080dc00f6db8984 */ /* 0x0002a20000000800 */
[----:B------:R-:W-:Y:S02]  /*83440*/  HFMA2 R249, -RZ, RZ, 0, 1.1920928955078125e-07 ;  /* 0x00000002fff97431 */ /* 0x000fe400000001ff */
[----:B0-----:R-:W-:-:S04]  /*83450*/  IMAD.MOV.U32 R202, RZ, RZ, R251 ;  /* 0x000000ffffca7224 */ /* 0x001fc800078e00fb */
[----:B------:R-:W-:-:S05]  /*83460*/  FADD R202, R60, R202 ;  /* 0x000000ca3cca7221 */ /* 0x000fca0000000000 */
[----:B-1----:R-:W-:-:S07]  /*83470*/  MOV R250, R202 ;  /* 0x000000ca00fa7202 */ /* 0x002fce0000000f00 */
[----:B--2---:R-:W-:Y:S05]  /*83480*/  WARPSYNC.COLLECTIVE R247, `(.L_x_1127) ;  /* 0x00000000f7087348 */ /* 0x004fea0003c00000 */
[----:B------:R0:W1:Y:S02]  /*83490*/  SHFL.DOWN P1, R251, R250, R249, R248 ;  /* 0x080000f9fafb7389 */ /* 0x00006400000200f8 */
[----:B012---:R-:W-:Y:S05]  /*834a0*/  ENDCOLLECTIVE ;  /* 0x000000000000791b */ /* 0x007fea0003800000 */
.L_x_1127:
[----:B------:R-:W-:Y:S01]  /*834b0*/  HFMA2 R249, -RZ, RZ, 0, 5.9604644775390625e-08 ;  /* 0x00000001fff97431 */ /* 0x000fe200000001ff */
[----:B------:R-:W-:-:S05]  /*834c0*/  MOV R60, R251 ;  /* 0x000000fb003c7202 */ /* 0x000fca0000000f00 */
[----:B------:R-:W-:-:S04]  /*834d0*/  FADD R202, R202, R60 ;  /* 0x0000003ccaca7221 */ /* 0x000fc80000000000 */
[----:B------:R-:W-:-:S07]  /*834e0*/  IMAD.MOV.U32 R250, RZ, RZ, R202 ;  /* 0x000000fffffa7224 */ /* 0x000fce00078e00ca */
[----:B------:R-:W-:Y:S05]  /*834f0*/  WARPSYNC.COLLECTIVE R247, `(.L_x_1128) ;  /* 0x00000000f7087348 */ /* 0x000fea0003c00000 */
[----:B------:R0:W1:Y:S02]  /*83500*/  SHFL.DOWN P1, R251, R250, R249, R248 ;  /* 0x080000f9fafb7389 */ /* 0x00006400000200f8 */
[----:B01----:R-:W-:Y:S05]  /*83510*/  ENDCOLLECTIVE ;  /* 0x000000000000791b */ /* 0x003fea0003800000 */
.L_x_1128:
[----:B------:R-:W-:Y:S01]  /*83520*/  MOV R250, R59 ;  /* 0x0000003b00fa7202 */ /* 0x000fe20000000f00 */
[----:B------:R-:W-:Y:S01]  /*83530*/  IMAD.MOV.U32 R249, RZ, RZ, 0x10 ;  /* 0x00000010fff97424 */ /* 0x000fe200078e00ff */
[----:B------:R-:W-:-:S07]  /*83540*/  MOV R60, R251 ;  /* 0x000000fb003c7202 */ /* 0x000fce0000000f00 */
[----:B------:R-:W-:Y:S05]  /*83550*/  WARPSYNC.COLLECTIVE R247, `(.L_x_1129) ;  /* 0x00000000f7087348 */ /* 0x000fea0003c00000 */
[----:B------:R0:W1:Y:S02]  /*83560*/  SHFL.DOWN P1, R251, R250, R249, R248 ;  /* 0x080000f9fafb7389 */ /* 0x00006400000200f8 */
[----:B01----:R-:W-:Y:S05]  /*83570*/  ENDCOLLECTIVE ;  /* 0x000000000000791b */ /* 0x003fea0003800000 */
.L_x_1129:
[----:B------:R-:W-:Y:S01]  /*83580*/  HFMA2 R249, -RZ, RZ, 0, 4.76837158203125e-07 ;  /* 0x00000008fff97431 */ /* 0x000fe200000001ff */
[----:B------:R-:W-:-:S05]  /*83590*/  MOV R189, R251 ;  /* 0x000000fb00bd7202 */ /* 0x000fca0000000f00 */
[----:B------:R-:W-:-:S05]  /*835a0*/  FADD R59, R59, R189 ;  /* 0x000000bd3b3b7221 */ /* 0x000fca0000000000 */
[----:B------:R-:W-:-:S07]  /*835b0*/  MOV R250, R59 ;  /* 0x0000003b00fa7202 */ /* 0x000fce0000000f00 */
[----:B------:R-:W-:Y:S05]  /*835c0*/  WARPSYNC.COLLECTIVE R247, `(.L_x_1130) ;  /* 0x00000000f7087348 */ /* 0x000fea0003c00000 */
[----:B------:R0:W1:Y:S02]  /*835d0*/  SHFL.DOWN P1, R251, R250, R249, R248 ;  /* 0x080000f9fafb7389 */ /* 0x00006400000200f8 */
[----:B01----:R-:W-:Y:S05]  /*835e0*/  ENDCOLLECTIVE ;  /* 0x000000000000791b */ /* 0x003fea0003800000 */
.L_x_1130:
[----:B------:R-:W-:Y:S02]  /*835f0*/  HFMA2 R249, -RZ, RZ, 0, 2.384185791015625e-07 ;  /* 0x00000004fff97431 */ /* 0x000fe400000001ff */
[----:B------:R-:W-:-:S04]  /*83600*/  IMAD.MOV.U32 R188, RZ, RZ, R251 ;  /* 0x000000ffffbc7224 */ /* 0x000fc800078e00fb */
[----:B------:R-:W-:-:S05]  /*83610*/  FADD R59, R59, R188 ;  /* 0x000000bc3b3b7221 */ /* 0x000fca0000000000 */
[----:B------:R-:W-:-:S07]  /*83620*/  MOV R250, R59 ;  /* 0x0000003b00fa7202 */ /* 0x000fce0000000f00 */
[----:B------:R-:W-:Y:S05]  /*83630*/  WARPSYNC.COLLECTIVE R247, `(.L_x_1131) ;  /* 0x00000000f7087348 */ /* 0x000fea0003c00000 */
[----:B------:R0:W1:Y:S02]  /*83640*/  SHFL.DOWN P1, R251, R250, R249, R248 ;  /* 0x080000f9fafb7389 */ /* 0x00006400000200f8 */
[----:B01----:R-:W-:Y:S05]  /*83650*/  ENDCOLLECTIVE ;  /* 0x000000000000791b */ /* 0x003fea0003800000 */
.L_x_1131:
[----:B------:R-:W-:Y:S01]  /*83660*/  @!P0 ISETP.GE.AND P2, PT, R203, R219, PT ;  /* 0x000000dbcb00820c */ /* 0x000fe20003f46270 */
[----:B------:R-:W-:Y:S01]  /*83670*/  FADD R204, R218, R204 ;  /* 0x000000ccdacc7221 */ /* 0x000fe20000000000 */
[----:B------:R-:W0:Y:S01]  /*83680*/  @!P0 LDC R219, c[0x0][0x3a8] ;  /* 0x0000ea00ffdb8b82 */ /* 0x000e220000000800 */
[----:B------:R-:W-:Y:S01]  /*83690*/  HFMA2 R249, -RZ, RZ, 0, 1.1920928955078125e-07 ;  /* 0x00000002fff97431 */ /* 0x000fe200000001ff */
[----:B------:R-:W-:-:S05]  /*836a0*/  MOV R203, R251 ;  /* 0x000000fb00cb7202 */ /* 0x000fca0000000f00 */
[----:B------:R-:W-:-:S04]  /*836b0*/  FADD R203, R59, R203 ;  /* 0x000000cb3bcb7221 */ /* 0x000fc80000000000 */
[----:B------:R-:W-:-:S07]  /*836c0*/  IMAD.MOV.U32 R250, RZ, RZ, R203 ;  /* 0x000000fffffa7224 */ /* 0x000fce00078e00cb */
[----:B0-----:R-:W-:Y:S05]  /*836d0*/  WARPSYNC.COLLECTIVE R247, `(.L_x_1132) ;  /* 0x00000000f7087348 */ /* 0x001fea0003c00000 */
[----:B------:R1:W2:Y:S02]  /*836e0*/  SHFL.DOWN P1, R251, R250, R249, R248 ;  /* 0x080000f9fafb7389 */ /* 0x0002a400000200f8 */
[----:B012---:R-:W-:Y:S05]  /*836f0*/  ENDCOLLECTIVE ;  /* 0x000000000000791b */ /* 0x007fea0003800000 */
.L_x_1132:
[----:B------:R-:W-:Y:S01]  /*83700*/  IMAD.MOV.U32 R249, RZ, RZ, 0x1 ;  /* 0x00000001fff97424 */ /* 0x000fe200078e00ff */
[----:B------:R-:W-:-:S05]  /*83710*/  MOV R59, R251 ;  /* 0x000000fb003b7202 */ /* 0x000fca0000000f00 */
[----:B------:R-:W-:-:S05]  /*83720*/  FADD R203, R203, R59 ;  /* 0x0000003bcbcb7221 */ /* 0x000fca0000000000 */
[----:B------:R-:W-:-:S07]  /*83730*/  MOV R250, R203 ;  /* 0x000000cb00fa7202 */ /* 0x000fce0000000f00 */
[----:B------:R-:W-:Y:S05]  /*83740*/  WARPSYNC.COLLECTIVE R247, `(.L_x_1133) ;  /* 0x00000000f7087348 */ /* 0x000fea0003c00000 */
[----:B------:R0:W1:Y:S02]  /*83750*/  SHFL.DOWN P1, R251, R250, R249, R248 ;  /* 0x080000f9fafb7389 */ /* 0x00006400000200f8 */
[----:B01----:R-:W-:Y:S05]  /*83760*/  ENDCOLLECTIVE ;  /* 0x000000000000791b */ /* 0x003fea0003800000 */
.L_x_1133:
[----:B------:R-:W-:Y:S01]  /*83770*/  HFMA2 R249, -RZ, RZ, 0, 9.5367431640625e-07 ;  /* 0x00000010fff97431 */ /* 0x000fe200000001ff */
[----:B------:R-:W-:Y:S02]  /*83780*/  MOV R250, R58 ;  /* 0x0000003a00fa7202 */ /* 0x000fe40000000f00 */
[----:B------:R-:W-:-:S07]  /*83790*/  MOV R59, R251 ;  /* 0x000000fb003b7202 */ /* 0x000fce0000000f00 */
[----:B------:R-:W-:Y:S05]  /*837a0*/  WARPSYNC.COLLECTIVE R247, `(.L_x_1134) ;  /* 0x00000000f7087348 */ /* 0x000fea0003c00000 */
[----:B------:R0:W1:Y:S02]  /*837b0*/  SHFL.DOWN P1, R251, R250, R249, R248 ;  /* 0x080000f9fafb7389 */ /* 0x00006400000200f8 */
[----:B01----:R-:W-:Y:S05]  /*837c0*/  ENDCOLLECTIVE ;  /* 0x000000000000791b */ /* 0x003fea0003800000 */
.L_x_1134:
[----:B------:R-:W-:Y:S02]  /*837d0*/  HFMA2 R249, -RZ, RZ, 0, 4.76837158203125e-07 ;  /* 0x00000008fff97431 */ /* 0x000fe400000001ff */
[----:B------:R-:W-:-:S04]  /*837e0*/  IMAD.MOV.U32 R189, RZ, RZ, R251 ;  /* 0x000000ffffbd7224 */ /* 0x000fc800078e00fb */
[----:B------:R-:W-:-:S05]  /*837f0*/  FADD R58, R58, R189 ;  /* 0x000000bd3a3a7221 */ /* 0x000fca0000000000 */
[----:B------:R-:W-:-:S07]  /*83800*/  MOV R250, R58 ;  /* 0x0000003a00fa7202 */ /* 0x000fce0000000f00 */
[----:B------:R-:W-:Y:S05]  /*83810*/  WARPSYNC.COLLECTIVE R247, `(.L_x_1135) ;  /* 0x00000000f7087348 */ /* 0x000fea0003c00000 */
[----:B------:R0:W1:Y:S02]  /*83820*/  SHFL.DOWN P1, R251, R250, R249, R248 ;  /* 0x080000f9fafb7389 */ /* 0x00006400000200f8 */
[----:B01----:R-:W-:Y:S05]  /*83830*/  ENDCOLLECTIVE ;  /* 0x000000000000791b */ /* 0x003fea0003800000 */
.L_x_1135:
[----:B------:R-:W-:Y:S01]  /*83840*/  HFMA2 R249, -RZ, RZ, 0, 2.384185791015625e-07 ;  /* 0x00000004fff97431 */ /* 0x000fe200000001ff */
[----:B------:R-:W-:-:S05]  /*83850*/  MOV R188, R251 ;  /* 0x000000fb00bc7202 */ /* 0x000fca0000000f00 */
[----:B------:R-:W-:-:S05]  /*83860*/  FADD R58, R58, R188 ;  /* 0x000000bc3a3a7221 */ /* 0x000fca0000000000 */
[----:B------:R-:W-:-:S07]  /*83870*/  MOV R250, R58 ;  /* 0x0000003a00fa7202 */ /* 0x000fce0000000f00 */
[----:B------:R-:W-:Y:S05]  /*83880*/  WARPSYNC.COLLECTIVE R247, `(.L_x_1136) ;  /* 0x00000000f7087348 */ /* 0x000fea0003c00000 */
[----:B------:R0:W1:Y:S02]  /*83890*/  SHFL.DOWN P1, R251, R250, R249, R248 ;  /* 0x080000f9fafb7389 */ /* 0x00006400000200f8 */
[----:B01----:R-:W-:Y:S05]  /*838a0*/  ENDCOLLECTIVE ;  /* 0x000000000000791b */ /* 0x003fea0003800000 */
.L_x_1136:
[----:B------:R-:W-:Y:S01]  /*838b0*/  @!P0 FMUL R204, R204, R220 ;  /* 0x000000dccccc8220 */ /* 0x000fe20000400000 */
[----:B------:R-:W-:-:S04]  /*838c0*/  @!P0 IMAD R218, R0, 0x200, R246 ;  /* 0x0000020000da8824 */ /* 0x000fc800078e02f6 */
[----:B------:R-:W-:-:S05]  /*838d0*/  @!P0 FSEL R204, R204, -1.00000000000000000000e+09, !P2 ;  /* 0xce6e6b28cccc8808 */ /* 0x000fca0005000000 */
[----:B------:R0:W-:Y:S01]  /*838e0*/  @!P0 STS [R218+0x40dc], R204 ;  /* 0x0040dcccda008388 */ /* 0x0001e20000000800 */
[----:B------:R-:W-:-:S03]  /*838f0*/  HFMA2 R249, -RZ, RZ, 0, 1.1920928955078125e-07 ;  /* 0x00000002fff97431 */ /* 0x000fc600000001ff */
[----:B------:R1:W2:Y:S01]  /*83900*/  @!P0 LDS R218, [R246+0x80e0] ;  /* 0x0080e000f6da8984 */ /* 0x0002a20000000800 */
[----:B0-----:R-:W-:-:S05]  /*83910*/  @!P0 LEA R204, R0, UR5, 0x2 ;  /* 0x0000000500cc8c11 */ /* 0x001fca000f8e10ff */
[----:B------:R0:W5:Y:S02]  /*83920*/  @!P0 LDL R207, [R204] ;  /* 0x00000000cccf8983 */ /* 0x0001640000100800 */
[----:B0-----:R-:W-:-:S05]  /*83930*/  MOV R204, R251 ;  /* 0x000000fb00cc7202 */ /* 0x001fca0000000f00 */
[----:B------:R-:W-:-:S04]  /*83940*/  FADD R204, R58, R204 ;  /* 0x000000cc3acc7221 */ /* 0x000fc80000000000 */
[----:B-1----:R-:W-:-:S07]  /*83950*/  IMAD.MOV.U32 R250, RZ, RZ, R204 ;  /* 0x000000fffffa7224 */ /* 0x002fce00078e00cc */
[----:B--2--5:R-:W-:Y:S05]  /*83960*/  WARPSYNC.COLLECTIVE R247, `(.L_x_1137) ;  /* 0x00000000f7087348 */ /* 0x024fea0003c00000 */
[----:B------:R0:W1:Y:S02]  /*83970*/  SHFL.DOWN P1, R251, R250, R249, R248 ;  /* 0x080000f9fafb7389 */ /* 0x00006400000200f8 */
[----:B012--5:R-:W-:Y:S05]  /*83980*/  ENDCOLLECTIVE ;  /* 0x000000000000791b */ /* 0x027fea0003800000 */
.L_x_1137:
[----:B------:R-:W-:Y:S01]  /*83990*/  IMAD.MOV.U32 R249, RZ, RZ, 0x1 ;  /* 0x00000001fff97424 */ /* 0x000fe200078e00ff */
[----:B------:R-:W-:-:S05]  /*839a0*/  MOV R58, R251 ;  /* 0x000000fb003a7202 */ /* 0x000fca0000000f00 */
[----:B------:R-:W-:-:S05]  /*839b0*/  FADD R204, R204, R58 ;  /* 0x0000003acccc7221 */ /* 0x000fca0000000000 */
[----:B------:R-:W-:-:S07]  /*839c0*/  MOV R250, R204 ;  /* 0x000000cc00fa7202 */ /* 0x000fce0000000f00 */
[----:B------:R-:W-:Y:S05]  /*839d0*/  WARPSYNC.COLLECTIVE R247, `(.L_x_1138) ;  /* 0x00000000f7087348 */ /* 0x000fea0003c00000 */
[----:B------:R0:W1:Y:S02]  /*839e0*/  SHFL.DOWN P1, R251, R250, R249, R248 ;  /* 0x080000f9fafb7389 */ /* 0x00006400000200f8 */
[----:B01----:R-:W-:Y:S05]  /*839f0*/  ENDCOLLECTIVE ;  /* 0x000000000000791b */ /* 0x003fea0003800000 */
.L_x_1138:
[----:B------:R-:W-:Y:S01]  /*83a00*/  HFMA2 R249, -RZ, RZ, 0, 9.5367431640625e-07 ;  /* 0x00000010fff97431 */ /* 0x000fe200000001ff */
[----:B------:R-:W-:Y:S02]  /*83a10*/  MOV R250, R57 ;  /* 0x0000003900fa7202 */ /* 0x000fe40000000f00 */
[----:B------:R-:W-:-:S07]  /*83a20*/  MOV R58, R251 ;  /* 0x000000fb003a7202 */ /* 0x000fce0000000f00 */
[----:B------:R-:W-:Y:S05]  /*83a30*/  WARPSYNC.COLLECTIVE R247, `(.L_x_1139) ;  /* 0x00000000f7087348 */ /* 0x000fea0003c00000 */
[----:B------:R0:W1:Y:S02]  /*83a40*/  SHFL.DOWN P1, R251, R250, R249, R248 ;  /* 0x080000f9fafb7389 */ /* 0x00006400000200f8 */
[----:B01----:R-:W-:Y:S05]  /*83a50*/  ENDCOLLECTIVE ;  /* 0x000000000000791b */ /* 0x003fea0003800000 */
.L_x_1139:
[----:B------:R-:W-:Y:S02]  /*83a60*/  HFMA2 R249, -RZ, RZ, 0, 4.76837158203125e-07 ;  /* 0x00000008fff97431 */ /* 0x000fe400000001ff */
[----:B------:R-:W-:-:S04]  /*83a70*/  IMAD.MOV.U32 R189, RZ, RZ, R251 ;  /* 0x000000ffffbd7224 */ /* 0x000fc800078e00fb */
[----:B------:R-:W-:-:S05]  /*83a80*/  FADD R57, R57, R189 ;  /* 0x000000bd39397221 */ /* 0x000fca0000000000 */
[----:B------:R-:W-:-:S07]  /*83a90*/  MOV R250, R57 ;  /* 0x0000003900fa7202 */ /* 0x000fce0000000f00 */
[----:B------:R-:W-:Y:S05]  /*83aa0*/  WARPSYNC.COLLECTIVE R247, `(.L_x_1140) ;  /* 0x00000000f7087348 */ /* 0x000fea0003c00000 */
[----:B------:R0:W1:Y:S02]  /*83ab0*/  SHFL.DOWN P1, R251, R250, R249, R248 ;  /* 0x080000f9fafb7389 */ /* 0x00006400000200f8 */
[----:B01----:R-:W-:Y:S05]  /*83ac0*/  ENDCOLLECTIVE ;  /* 0x000000000000791b */ /* 0x003fea0003800000 */
.L_x_1140:
[----:B------:R-:W-:Y:S01]  /*83ad0*/  HFMA2 R249, -RZ, RZ, 0, 2.384185791015625e-07 ;  /* 0x00000004fff97431 */ /* 0x000fe200000001ff */
[----:B------:R-:W-:-:S05]  /*83ae0*/  MOV R188, R251 ;  /* 0x000000fb00bc7202 */ /* 0x000fca0000000f00 */
[----:B------:R-:W-:-:S04]  /*83af0*/  FADD R57, R57, R188 ;  /* 0x000000bc39397221 */ /* 0x000fc80000000000 */
[----:B------:R-:W-:-:S07]  /*83b00*/  IMAD.MOV.U32 R250, RZ, RZ, R57 ;  /* 0x000000fffffa7224 */ /* 0x000fce00078e0039 */
[----:B------:R-:W-:Y:S05]  /*83b10*/  WARPSYNC.COLLECTIVE R247, `(.L_x_1141) ;  /* 0x00000000f7087348 */ /* 0x000fea0003c00000 */
[----:B------:R0:W1:Y:S02]  /*83b20*/  SHFL.DOWN P1, R251, R250, R249, R248 ;  /* 0x080000f9fafb7389 */ /* 0x00006400000200f8 */
[----:B01----:R-:W-:Y:S05]  /*83b30*/  ENDCOLLECTIVE ;  /* 0x000000000000791b */ /* 0x003fea0003800000 */
.L_x_1141:
[----:B------:R-:W-:Y:S01]  /*83b40*/  @!P0 ISETP.GE.AND P2, PT, R205, R218, PT ;  /* 0x000000dacd00820c */ /* 0x000fe20003f46270 */
[----:B------:R-:W-:Y:S01]  /*83b50*/  FADD R206, R217, R206 ;  /* 0x000000ced9ce7221 */ /* 0x000fe20000000000 */
[----:B------:R-:W0:Y:S01]  /*83b60*/  @!P0 LDC R218, c[0x0][0x3a8] ;  /* 0x0000ea00ffda8b82 */ /* 0x000e220000000800 */
[----:B------:R-:W-:Y:S01]  /*83b70*/  IMAD.MOV.U32 R249, RZ, RZ, 0x2 ;  /* 0x00000002fff97424 */ /* 0x000fe200078e00ff */
[----:B------:R-:W-:-:S05]  /*83b80*/  MOV R205, R251 ;  /* 0x000000fb00cd7202 */ /* 0x000fca0000000f00 */
[----:B------:R-:W-:-:S05]  /*83b90*/  FADD R205, R57, R205 ;  /* 0x000000cd39cd7221 */ /* 0x000fca0000000000 */
[----:B------:R-:W-:-:S07]  /*83ba0*/  MOV R250, R205 ;  /* 0x000000cd00fa7202 */ /* 0x000fce0000000f00 */
[----:B0-----:R-:W-:Y:S05]  /*83bb0*/  WARPSYNC.COLLECTIVE R247, `(.L_x_1142) ;  /* 0x00000000f7087348 */ /* 0x001fea0003c00000 */
[----:B------:R1:W2:Y:S02]  /*83bc0*/  SHFL.DOWN P1, R251, R250, R249, R248 ;  /* 0x080000f9fafb7389 */ /* 0x0002a400000200f8 */
[----:B012---:R-:W-:Y:S05]  /*83bd0*/  ENDCOLLECTIVE ;  /* 0x000000000000791b */ /* 0x007fea0003800000 */
.L_x_1142:
[----:B------:R-:W-:Y:S01]  /*83be0*/  HFMA2 R249, -RZ, RZ, 0, 5.9604644775390625e-08 ;  /* 0x00000001fff97431 */ /* 0x000fe200000001ff */
[----:B------:R-:W-:-:S05]  /*83bf0*/  MOV R57, R251 ;  /* 0x000000fb00397202 */ /* 0x000fca0000000f00 */
[----:B------:R-:W-:-:S05]  /*83c00*/  FADD R205, R205, R57 ;  /* 0x00000039cdcd7221 */ /* 0x000fca0000000000 */
[----:B------:R-:W-:-:S07]  /*83c10*/  MOV R250, R205 ;  /* 0x000000cd00fa7202 */ /* 0x000fce0000000f00 */
[----:B------:R-:W-:Y:S05]  /*83c20*/  WARPSYNC.COLLECTIVE R247, `(.L_x_1143) ;  /* 0x00000000f7087348 */ /* 0x000fea0003c00000 */
[----:B------:R0:W1:Y:S02]  /*83c30*/  SHFL.DOWN P1, R251, R250, R249, R248 ;  /* 0x080000f9fafb7389 */ /* 0x00006400000200f8 */
[----:B01----:R-:W-:Y:S05]  /*83c40*/  ENDCOLLECTIVE ;  /* 0x000000000000791b */ /* 0x003fea0003800000 */
.L_x_1143:
[----:B------:R-:W-:Y:S01]  /*83c50*/  HFMA2 R249, -RZ, RZ, 0, 9.5367431640625e-07 ;  /* 0x00000010fff97431 */ /* 0x000fe200000001ff */
[----:B------:R-:W-:Y:S01]  /*83c60*/  MOV R250, R56 ;  /* 0x0000003800fa7202 */ /* 0x000fe20000000f00 */
[----:B------:R-:W-:-:S07]  /*83c70*/  IMAD.MOV.U32 R57, RZ, RZ, R251 ;  /* 0x000000ffff397224 */ /* 0x000fce00078e00fb */
[----:B------:R-:W-:Y:S05]  /*83c80*/  WARPSYNC.COLLECTIVE R247, `(.L_x_1144) ;  /* 0x00000000f7087348 */ /* 0x000fea0003c00000 */
[----:B------:R0:W1:Y:S02]  /*83c90*/  SHFL.DOWN P1, R251, R250, R249, R248 ;  /* 0x080000f9fafb7389 */ /* 0x00006400000200f8 */
[----:B01----:R-:W-:Y:S05]  /*83ca0*/  ENDCOLLECTIVE ;  /* 0x000000000000791b */ /* 0x003fea0003800000 */
.L_x_1144:
[----:B------:R-:W-:Y:S01]  /*83cb0*/  HFMA2 R249, -RZ, RZ, 0, 4.76837158203125e-07 ;  /* 0x00000008fff97431 */ /* 0x000fe200000001ff */
[----:B------:R-:W-:-:S05]  /*83cc0*/  MOV R189, R251 ;  /* 0x000000fb00bd7202 */ /* 0x000fca0000000f00 */
[----:B------:R-:W-:-:S04]  /*83cd0*/  FADD R56, R56, R189 ;  /* 0x000000bd38387221 */ /* 0x000fc80000000000 */
[----:B------:R-:W-:-:S07]  /*83ce0*/  IMAD.MOV.U32 R250, RZ, RZ, R56 ;  /* 0x000000fffffa7224 */ /* 0x000fce00078e0038 */
[----:B------:R-:W-:Y:S05]  /*83cf0*/  WARPSYNC.COLLECTIVE R247, `(.L_x_1145) ;  /* 0x00000000f7087348 */ /* 0x000fea0003c00000 */
[----:B------:R0:W1:Y:S02]  /*83d00*/  SHFL.DOWN P1, R251, R250, R249, R248 ;  /* 0x080000f9fafb7389 */ /* 0x00006400000200f8 */
[----:B01----:R-:W-:Y:S05]  /*83d10*/  ENDCOLLECTIVE ;  /* 0x000000000000791b */ /* 0x003fea0003800000 */
.L_x_1145:
[----:B------:R-:W-:Y:S01]  /*83d20*/  HFMA2 R249, -RZ, RZ, 0, 2.384185791015625e-07 ;  /* 0x00000004fff97431 */ /* 0x000fe200000001ff */
[----:B------:R-:W-:-:S05]  /*83d30*/  MOV R187, R251 ;  /* 0x000000fb00bb7202 */ /* 0x000fca0000000f00 */
[----:B------:R-:W-:-:S04]  /*83d40*/  FADD R56, R56, R187 ;  /* 0x000000bb38387221 */ /* 0x000fc80000000000 */
[----:B------:R-:W-:-:S07]  /*83d50*/  IMAD.MOV.U32 R250, RZ, RZ, R56 ;  /* 0x000000fffffa7224 */ /* 0x000fce00078e0038 */
[----:B------:R-:W-:Y:S05]  /*83d60*/  WARPSYNC.COLLECTIVE R247, `(.L_x_1146) ;  /* 0x00000000f7087348 */ /* 0x000fea0003c00000 */
[----:B------:R0:W1:Y:S02]  /*83d70*/  SHFL.DOWN P1, R251, R250, R249, R248 ;  /* 0x080000f9fafb7389 */ /* 0x00006400000200f8 */
[----:B01----:R-:W-:Y:S05]  /*83d80*/  ENDCOLLECTIVE ;  /* 0x000000000000791b */ /* 0x003fea0003800000 */
.L_x_1146:
[----:B------:R-:W-:Y:S01]  /*83d90*/  @!P0 FMUL R206, R206, R219 ;  /* 0x000000dbcece8220 */ /* 0x000fe20000400000 */
[----:B------:R-:W-:-:S04]  /*83da0*/  @!P0 LEA R217, R0, R246, 0x9 ;  /* 0x000000f600d98211 */ /* 0x000fc800078e48ff */
[----:B------:R-:W-:-:S05]  /*83db0*/  @!P0 FSEL R206, R206, -1.00000000000000000000e+09, !P2 ;  /* 0xce6e6b28cece8808 */ /* 0x000fca0005000000 */
[----:B------:R0:W-:Y:S01]  /*83dc0*/  @!P0 STS [R217+0x40e0], R206 ;  /* 0x0040e0ced9008388 */ /* 0x0001e20000000800 */
[----:B------:R-:W-:-:S03]  /*83dd0*/  IMAD.MOV.U32 R249, RZ, RZ, 0x2 ;  /* 0x00000002fff97424 */ /* 0x000fc600078e00ff */
[----:B------:R1:W2:Y:S01]  /*83de0*/  @!P0 LDS R217, [R246+0x80e4] ;  /* 0x0080e400f6d98984 */ /* 0x0002a20000000800 */
[----:B0-----:R-:W-:-:S05]  /*83df0*/  @!P0 LEA R206, R0, UR5, 0x2 ;  /* 0x0000000500ce8c11 */ /* 0x001fca000f8e10ff */
[----:B------:R0:W5:Y:S02]  /*83e00*/  @!P0 LDL R209, [R206] ;  /* 0x00000000ced18983 */ /* 0x0001640000100800 */
[----:B0-----:R-:W-:-:S05]  /*83e10*/  MOV R206, R251 ;  /* 0x000000fb00ce7202 */ /* 0x001fca0000000f00 */
[----:B------:R-:W-:-:S05]  /*83e20*/  FADD R206, R56, R206 ;  /* 0x000000ce38ce7221 */ /* 0x000fca0000000000 */
[----:B-1----:R-:W-:-:S07]  /*83e30*/  MOV R250, R206 ;  /* 0x000000ce00fa7202 */ /* 0x002fce0000000f00 */
[----:B--2--5:R-:W-:Y:S05]  /*83e40*/  WARPSYNC.COLLECTIVE R247, `(.L_x_1147) ;  /* 0x00000000f7087348 */ /* 0x024fea0003c00000 */
[----:B------:R0:W1:Y:S02]  /*83e50*/  SHFL.DOWN P1, R251, R250, R249, R248 ;  /* 0x080000f9fafb7389 */ /* 0x00006400000200f8 */
[----:B012--5:R-:W-:Y:S05]  /*83e60*/  ENDCOLLECTIVE ;  /* 0x000000000000791b */ /* 0x027fea0003800000 */
.L_x_1147:
[----:B------:R-:W-:Y:S01]  /*83e70*/  HFMA2 R249, -RZ, RZ, 0, 5.9604644775390625e-08 ;  /* 0x00000001fff97431 */ /* 0x000fe200000001ff */
[----:B------:R-:W-:-:S05]  /*83e80*/  MOV R56, R251 ;  /* 0x000000fb00387202 */ /* 0x000fca0000000f00 */
[----:B------:R-:W-:-:S05]  /*83e90*/  FADD R206, R206, R56 ;  /* 0x00000038cece7221 */ /* 0x000fca0000000000 */
[----:B------:R-:W-:-:S07]  /*83ea0*/  MOV R250, R206 ;  /* 0x000000ce00fa7202 */ /* 0x000fce0000000f00 */
[----:B------:R-:W-:Y:S05]  /*83eb0*/  WARPSYNC.COLLECTIVE R247, `(.L_x_1148) ;  /* 0x00000000f7087348 */ /* 0x000fea0003c00000 */
[----:B------:R0:W1:Y:S02]  /*83ec0*/  SHFL.DOWN P1, R251, R250, R249, R248 ;  /* 0x080000f9fafb7389 */ /* 0x00006400000200f8 */
[----:B01----:R-:W-:Y:S05]  /*83ed0*/  ENDCOLLECTIVE ;  /* 0x000000000000791b */ /* 0x003fea0003800000 */
.L_x_1148:
[----:B------:R-:W-:Y:S01]  /*83ee0*/  HFMA2 R249, -RZ, RZ, 0, 9.5367431640625e-07 ;  /* 0x00000010fff97431 */ /* 0x000fe200000001ff */
[----:B------:R-:W-:Y:S01]  /*83ef0*/  MOV R250, R55 ;  /* 0x0000003700fa7202 */ /* 0x000fe20000000f00 */
[----:B------:R-:W-:-:S07]  /*83f00*/  IMAD.MOV.U32 R56, RZ, RZ, R251 ;  /* 0x000000ffff387224 */ /* 0x000fce00078e00fb */
[----:B------:R-:W-:Y:S05]  /*83f10*/  WARPSYNC.COLLECTIVE R247, `(.L_x_1149) ;  /* 0x00000000f7087348 */ /* 0x000fea0003c00000 */
[----:B------:R0:W1:Y:S02]  /*83f20*/  SHFL.DOWN P1, R251, R250, R249, R248 ;  /* 0x080000f9fafb7389 */ /* 0x00006400000200f8 */
[----:B01----:R-:W-:Y:S05]  /*83f30*/  ENDCOLLECTIVE ;  /* 0x000000000000791b */ /* 0x003fea0003800000 */
.L_x_1149:
[----:B------:R-:W-:Y:S01]  /*83f40*/  HFMA2 R249, -RZ, RZ, 0, 4.76837158203125e-07 ;  /* 0x00000008fff97431 */ /* 0x000fe200000001ff */
[----:B------:R-:W-:-:S05]  /*83f50*/  MOV R188, R251 ;  /* 0x000000fb00bc7202 */ /* 0x000fca0000000f00 */
[----:B------:R-:W-:-:S04]  /*83f60*/  FADD R55, R55, R188 ;  /* 0x000000bc37377221 */ /* 0x000fc80000000000 */
[----:B------:R-:W-:-:S07]  /*83f70*/  IMAD.MOV.U32 R250, RZ, RZ, R55 ;  /* 0x000000fffffa7224 */ /* 0x000fce00078e0037 */
[----:B------:R-:W-:Y:S05]  /*83f80*/  WARPSYNC.COLLECTIVE R247, `(.L_x_1150) ;  /* 0x00000000f7087348 */ /* 0x000fea0003c00000 */
[----:B------:R0:W1:Y:S02]  /*83f90*/  SHFL.DOWN P1, R251, R250, R249, R248 ;  /* 0x080000f9fafb7389 */ /* 0x00006400000200f8 */
[----:B01----:R-:W-:Y:S05]  /*83fa0*/  ENDCOLLECTIVE ;  /* 0x000000000000791b */ /* 0x003fea0003800000 */
.L_x_1150:
[----:B------:R-:W-:Y:S01]  /*83fb0*/  IMAD.MOV.U32 R249, RZ, RZ, 0x4 ;  /* 0x00000004fff97424 */ /* 0x000fe200078e00ff */
[----:B------:R-:W-:-:S05]  /*83fc0*/  MOV R187, R251 ;  /* 0x000000fb00bb7202 */ /* 0x000fca0000000f00 */
[----:B------:R-:W-:-:S05]  /*83fd0*/  FADD R55, R55, R187 ;  /* 0x000000bb37377221 */ /* 0x000fca0000000000 */
[----:B------:R-:W-:-:S07]  /*83fe0*/  MOV R250, R55 ;  /* 0x0000003700fa7202 */ /* 0x000fce0000000f00 */
[----:B------:R-:W-:Y:S05]  /*83ff0*/  WARPSYNC.COLLECTIVE R247, `(.L_x_1151) ;  /* 0x00000000f7087348 */ /* 0x000fea0003c00000 */
[----:B------:R0:W1:Y:S02]  /*84000*/  SHFL.DOWN P1, R251, R250, R249, R248 ;  /* 0x080000f9fafb7389 */ /* 0x00006400000200f8 */
[----:B01----:R-:W-:Y:S05]  /*84010*/  ENDCOLLECTIVE ;  /* 0x000000000000791b */ /* 0x003fea0003800000 */
.L_x_1151:
[----:B------:R-:W-:Y:S01]  /*84020*/  @!P0 ISETP.GE.AND P2, PT, R207, R217, PT ;  /* 0x000000d9cf00820c */ /* 0x000fe20003f46270 */
[----:B------:R-:W-:Y:S01]  /*84030*/  FADD R208, R216, R208 ;  /* 0x000000d0d8d07221 */ /* 0x000fe20000000000 */
[----:B------:R-:W-:Y:S01]  /*84040*/  @!P0 LEA R211, R0, UR5, 0x2 ;  /* 0x0000000500d38c11 */ /* 0x000fe2000f8e10ff */
[----:B------:R-:W0:Y:S01]  /*84050*/  @!P0 LDC R217, c[0x0][0x3a8] ;  /* 0x0000ea00ffd98b82 */ /* 0x000e220000000800 */
[----:B------:R-:W-:Y:S01]  /*84060*/  HFMA2 R249, -RZ, RZ, 0, 1.1920928955078125e-07 ;  /* 0x00000002fff97431 */ /* 0x000fe200000001ff */
        /* <DEDUP_REMOVED lines=9> */
.L_x_1152:
[----:B------:R-:W-:Y:S02]  /*84100*/  HFMA2 R249, -RZ, RZ, 0, 5.9604644775390625e-08 ;  /* 0x00000001fff97431 */ /* 0x000fe400000001ff */
[----:B------:R-:W-:-:S04]  /*84110*/  IMAD.MOV.U32 R55, RZ, RZ, R251 ;  /* 0x000000ffff377224 */ /* 0x000fc800078e00fb */
[----:B------:R-:W-:-:S05]  /*84120*/  FADD R207, R207, R55 ;  /* 0x00000037cfcf7221 */ /* 0x000fca0000000000 */
[----:B------:R-:W-:-:S07]  /*84130*/  MOV R250, R207 ;  /* 0x000000cf00fa7202 */ /* 0x000fce0000000f00 */
[----:B------:R-:W-:Y:S05]  /*84140*/  WARPSYNC.COLLECTIVE R247, `(.L_x_1153) ;  /* 0x00000000f7087348 */ /* 0x000fea0003c00000 */
[----:B------:R0:W1:Y:S02]  /*84150*/  SHFL.DOWN P1, R251, R250, R249, R248 ;  /* 0x080000f9fafb7389 */ /* 0x00006400000200f8 */
[----:B01----:R-:W-:Y:S05]  /*84160*/  ENDCOLLECTIVE ;  /* 0x000000000000791b */ /* 0x003fea0003800000 */
.L_x_1153:
[----:B------:R-:W-:Y:S02]  /*84170*/  HFMA2 R249, -RZ, RZ, 0, 9.5367431640625e-07 ;  /* 0x00000010fff97431 */ /* 0x000fe400000001ff */
[----:B------:R-:W-:Y:S01]  /*84180*/  IMAD.MOV.U32 R250, RZ, RZ, R54 ;  /* 0x000000fffffa7224 */ /* 0x000fe200078e0036 */
[----:B------:R-:W-:-:S07]  /*84190*/  MOV R55, R251 ;  /* 0x000000fb00377202 */ /* 0x000fce0000000f00 */
[----:B------:R-:W-:Y:S05]  /*841a0*/  WARPSYNC.COLLECTIVE R247, `(.L_x_1154) ;  /* 0x00000000f7087348 */ /* 0x000fea0003c00000 */
[----:B------:R0:W1:Y:S02]  /*841b0*/  SHFL.DOWN P1, R251, R250, R249, R248 ;  /* 0x080000f9fafb7389 */ /* 0x00006400000200f8 */
[----:B01----:R-:W-:Y:S05]  /*841c0*/  ENDCOLLECTIVE ;  /* 0x000000000000791b */ /* 0x003fea0003800000 */
.L_x_1154:
[----:B------:R-:W-:Y:S01]  /*841d0*/  IMAD.MOV.U32 R249, RZ, RZ, 0x8 ;  /* 0x00000008fff97424 */ /* 0x000fe200078e00ff */
[----:B------:R-:W-:-:S05]  /*841e0*/  MOV R188, R251 ;  /* 0x000000fb00bc7202 */ /* 0x000fca0000000f00 */
[----:B------:R-:W-:-:S05]  /*841f0*/  FADD R54, R54, R188 ;  /* 0x000000bc36367221 */ /* 0x000fca0000000000 */
[----:B------:R-:W-:-:S07]  /*84200*/  MOV R250, R54 ;  /* 0x0000003600fa7202 */ /* 0x000fce0000000f00 */
[----:B------:R-:W-:Y:S05]  /*84210*/  WARPSYNC.COLLECTIVE R247, `(.L_x_1155) ;  /* 0x00000000f7087348 */ /* 0x000fea0003c00000 */
[----:B------:R0:W1:Y:S02]  /*84220*/  SHFL.DOWN P1, R251, R250, R249, R248 ;  /* 0x080000f9fafb7389 */ /* 0x00006400000200f8 */
[----:B01----:R-:W-:Y:S05]  /*84230*/  ENDCOLLECTIVE ;  /* 0x000000000000791b */ /* 0x003fea0003800000 */
.L_x_1155:
[----:B------:R-:W-:Y:S01]  /*84240*/  IMAD.MOV.U32 R249, RZ, RZ, 0x4 ;  /* 0x00000004fff97424 */ /* 0x000fe200078e00ff */
[----:B------:R-:W-:-:S05]  /*84250*/  MOV R187, R251 ;  /* 0x000000fb00bb7202 */ /* 0x000fca0000000f00 */
[----:B------:R-:W-:-:S05]  /*84260*/  FADD R54, R54, R187 ;  /* 0x000000bb36367221 */ /* 0x000fca0000000000 */
[----:B------:R-:W-:-:S07]  /*84270*/  MOV R250, R54 ;  /* 0x0000003600fa7202 */ /* 0x000fce0000000f00 */
[----:B------:R-:W-:Y:S05]  /*84280*/  WARPSYNC.COLLECTIVE R247, `(.L_x_1156) ;  /* 0x00000000f7087348 */ /* 0x000fea0003c00000 */
[----:B------:R0:W1:Y:S02]  /*84290*/  SHFL.DOWN P1, R251, R250, R249, R248 ;  /* 0x080000f9fafb7389 */ /* 0x00006400000200f8 */
[----:B01----:R-:W-:Y:S05]  /*842a0*/  ENDCOLLECTIVE ;  /* 0x000000000000791b */ /* 0x003fea0003800000 */
.L_x_1156:
[----:B------:R-:W-:-:S05]  /*842b0*/  @!P0 FSEL R208, R208, -1.00000000000000000000e+09, !P2 ;  /* 0xce6e6b28d0d08808 */ /* 0x000fca0005000000 */
[----:B------:R0:W-:Y:S04]  /*842c0*/  @!P0 STS [R216+0x40e4], R208 ;  /* 0x0040e4d0d8008388 */ /* 0x0001e80000000800 */
[----:B------:R1:W2:Y:S01]  /*842d0*/  @!P0 LDS R216, [R246+0x80e8] ;  /* 0x0080e800f6d88984 */ /* 0x0002a20000000800 */
[----:B------:R-:W-:Y:S01]  /*842e0*/  HFMA2 R249, -RZ, RZ, 0, 1.1920928955078125e-07 ;  /* 0x00000002fff97431 */ /* 0x000fe200000001ff */
[----:B0-----:R-:W-:-:S05]  /*842f0*/  MOV R208, R251 ;  /* 0x000000fb00d07202 */ /* 0x001fca0000000f00 */
[----:B------:R-:W-:-:S05]  /*84300*/  FADD R208, R54, R208 ;  /* 0x000000d036d07221 */ /* 0x000fca0000000000 */
[----:B-1----:R-:W-:-:S07]  /*84310*/  MOV R250, R208 ;  /* 0x000000d000fa7202 */ /* 0x002fce0000000f00 */
[----:B--2---:R-:W-:Y:S05]  /*84320*/  WARPSYNC.COLLECTIVE R247, `(.L_x_1157) ;  /* 0x00000000f7087348 */ /* 0x004fea0003c00000 */
[----:B------:R0:W1:Y:S02]  /*84330*/  SHFL.DOWN P1, R251, R250, R249, R248 ;  /* 0x080000f9fafb7389 */ /* 0x00006400000200f8 */
[----:B012---:R-:W-:Y:S05]  /*84340*/  ENDCOLLECTIVE ;  /* 0x000000000000791b */ /* 0x007fea0003800000 */
.L_x_1157:
[----:B------:R-:W-:Y:S02]  /*84350*/  HFMA2 R249, -RZ, RZ, 0, 5.9604644775390625e-08 ;  /* 0x00000001fff97431 */ /* 0x000fe400000001ff */
[----:B------:R-:W-:-:S04]  /*84360*/  IMAD.MOV.U32 R187, RZ, RZ, R251 ;  /* 0x000000ffffbb7224 */ /* 0x000fc800078e00fb */
[----:B------:R-:W-:-:S05]  /*84370*/  FADD R208, R208, R187 ;  /* 0x000000bbd0d07221 */ /* 0x000fca0000000000 */
[----:B------:R-:W-:-:S07]  /*84380*/  MOV R250, R208 ;  /* 0x000000d000fa7202 */ /* 0x000fce0000000f00 */
[----:B------:R-:W-:Y:S05]  /*84390*/  WARPSYNC.COLLECTIVE R247, `(.L_x_1158) ;  /* 0x00000000f7087348 */ /* 0x000fea0003c00000 */
[----:B------:R0:W1:Y:S02]  /*843a0*/  SHFL.DOWN P1, R251, R250, R249, R248 ;  /* 0x080000f9fafb7389 */ /* 0x00006400000200f8 */
[----:B01----:R-:W-:Y:S05]  /*843b0*/  ENDCOLLECTIVE ;  /* 0x000000000000791b */ /* 0x003fea0003800000 */
.L_x_1158:
[----:B------:R-:W-:Y:S02]  /*843c0*/  HFMA2 R249, -RZ, RZ, 0, 9.5367431640625e-07 ;  /* 0x00000010fff97431 */ /* 0x000fe400000001ff */
[----:B------:R-:W-:Y:S01]  /*843d0*/  IMAD.MOV.U32 R250, RZ, RZ, R53 ;  /* 0x000000fffffa7224 */ /* 0x000fe200078e0035 */
[----:B------:R-:W-:-:S07]  /*843e0*/  MOV R54, R251 ;  /* 0x000000fb00367202 */ /* 0x000fce0000000f00 */
[----:B------:R-:W-:Y:S05]  /*843f0*/  WARPSYNC.COLLECTIVE R247, `(.L_x_1159) ;  /* 0x00000000f7087348 */ /* 0x000fea0003c00000 */
[----:B------:R0:W1:Y:S02]  /*84400*/  SHFL.DOWN P1, R251, R250, R249, R248 ;  /* 0x080000f9fafb7389 */ /* 0x00006400000200f8 */
[----:B01----:R-:W-:Y:S05]  /*84410*/  ENDCOLLECTIVE ;  /* 0x000000000000791b */ /* 0x003fea0003800000 */
.L_x_1159:
[----:B------:R-:W-:Y:S01]  /*84420*/  IMAD.MOV.U32 R249, RZ, RZ, 0x8 ;  /* 0x00000008fff97424 */ /* 0x000fe200078e00ff */
[----:B------:R-:W-:-:S05]  /*84430*/  MOV R188, R251 ;  /* 0x000000fb00bc7202 */ /* 0x000fca0000000f00 */
[----:B------:R-:W-:-:S05]  /*84440*/  FADD R53, R53, R188 ;  /* 0x000000bc35357221 */ /* 0x000fca0000000000 */
[----:B------:R-:W-:-:S07]  /*84450*/  MOV R250, R53 ;  /* 0x0000003500fa7202 */ /* 0x000fce0000000f00 */
[----:B------:R-:W-:Y:S05]  /*84460*/  WARPSYNC.COLLECTIVE R247, `(.L_x_1160) ;  /* 0x00000000f7087348 */ /* 0x000fea0003c00000 */
[----:B------:R0:W1:Y:S02]  /*84470*/  SHFL.DOWN P1, R251, R250, R249, R248 ;  /* 0x080000f9fafb7389 */ /* 0x00006400000200f8 */
[----:B01----:R-:W-:Y:S05]  /*84480*/  ENDCOLLECTIVE ;  /* 0x000000000000791b */ /* 0x003fea0003800000 */
.L_x_1160:
[----:B------:R-:W-:Y:S01]  /*84490*/  HFMA2 R249, -RZ, RZ, 0, 2.384185791015625e-07 ;  /* 0x00000004fff97431 */ /* 0x000fe200000001ff */
[----:B------:R-:W-:-:S05]  /*844a0*/  MOV R188, R251 ;  /* 0x000000fb00bc7202 */ /* 0x000fca0000000f00 */
[----:B------:R-:W-:-:S05]  /*844b0*/  FADD R53, R53, R188 ;  /* 0x000000bc35357221 */ /* 0x000fca0000000000 */
[----:B------:R-:W-:-:S07]  /*844c0*/  MOV R250, R53 ;  /* 0x0000003500fa7202 */ /* 0x000fce0000000f00 */
[----:B------:R-:W-:Y:S05]  /*844d0*/  WARPSYNC.COLLECTIVE R247, `(.L_x_1161) ;  /* 0x00000000f7087348 */ /* 0x000fea0003c00000 */
[----:B------:R0:W1:Y:S02]  /*844e0*/  SHFL.DOWN P1, R251, R250, R249, R248 ;  /* 0x080000f9fafb7389 */ /* 0x00006400000200f8 */
[----:B01----:R-:W-:Y:S05]  /*844f0*/  ENDCOLLECTIVE ;  /* 0x000000000000791b */ /* 0x003fea0003800000 */
.L_x_1161:
[----:B------:R-:W-:Y:S01]  /*84500*/  @!P0 ISETP.GE.AND P2, PT, R209, R216, PT ;  /* 0x000000d8d100820c */ /* 0x000fe20003f46270 */
[----:B------:R-:W-:Y:S01]  /*84510*/  FADD R210, R215, R210 ;  /* 0x000000d2d7d27221 */ /* 0x000fe20000000000 */
[----:B------:R-:W-:Y:S01]  /*84520*/  @!P0 LEA R192, R0, UR5, 0x2 ;  /* 0x0000000500c08c11 */ /* 0x000fe2000f8e10ff */
[----:B------:R-:W0:Y:S01]  /*84530*/  @!P0 LDC R216, c[0x0][0x3a8] ;  /* 0x0000ea00ffd88b82 */ /* 0x000e220000000800 */
[----:B------:R-:W-:Y:S02]  /*84540*/  HFMA2 R249, -RZ, RZ, 0, 1.1920928955078125e-07 ;  /* 0x00000002fff97431 */ /* 0x000fe400000001ff */
[----:B------:R-:W-:Y:S02]  /*84550*/  IMAD.MOV.U32 R209, RZ, RZ, R251 ;  /* 0x000000ffffd17224 */ /* 0x000fe400078e00fb */
[----:B------:R-:W-:Y:S01]  /*84560*/  @!P0 FMUL R210, R210, R217 ;  /* 0x000000d9d2d28220 */ /* 0x000fe20000400000 */
[----:B------:R-:W-:Y:S01]  /*84570*/  @!P0 LEA R215, R0, R246, 0x9 ;  /* 0x000000f600d78211 */ /* 0x000fe200078e48ff */
[----:B------:R-:W5:Y:S01]  /*84580*/  @!P0 LDL R192, [R192] ;  /* 0x00000000c0c08983 */ /* 0x000f620000100800 */
[----:B------:R-:W-:-:S05]  /*84590*/  FADD R209, R53, R209 ;  /* 0x000000d135d17221 */ /* 0x000fca0000000000 */
[----:B------:R-:W-:-:S07]  /*845a0*/  MOV R250, R209 ;  /* 0x000000d100fa7202 */ /* 0x000fce0000000f00 */
[----:B0----5:R-:W-:Y:S05]  /*845b0*/  WARPSYNC.COLLECTIVE R247, `(.L_x_1162) ;  /* 0x00000000f7087348 */ /* 0x021fea0003c00000 */
[----:B------:R1:W2:Y:S02]  /*845c0*/  SHFL.DOWN P1, R251, R250, R249, R248 ;  /* 0x080000f9fafb7389 */ /* 0x0002a400000200f8 */
[----:B012--5:R-:W-:Y:S05]  /*845d0*/  ENDCOLLECTIVE ;  /* 0x000000000000791b */ /* 0x027fea0003800000 */
.L_x_1162:
[----:B------:R-:W-:Y:S01]  /*845e0*/  HFMA2 R249, -RZ, RZ, 0, 5.9604644775390625e-08 ;  /* 0x00000001fff97431 */ /* 0x000fe200000001ff */
[----:B------:R-:W-:-:S05]  /*845f0*/  MOV R53, R251 ;  /* 0x000000fb00357202 */ /* 0x000fca0000000f00 */
[----:B------:R-:W-:-:S04]  /*84600*/  FADD R209, R209, R53 ;  /* 0x00000035d1d17221 */ /* 0x000fc80000000000 */
[----:B------:R-:W-:-:S07]  /*84610*/  IMAD.MOV.U32 R250, RZ, RZ, R209 ;  /* 0x000000fffffa7224 */ /* 0x000fce00078e00d1 */
[----:B------:R-:W-:Y:S05]  /*84620*/  WARPSYNC.COLLECTIVE R247, `(.L_x_1163) ;  /* 0x00000000f7087348 */ /* 0x000fea0003c00000 */
[----:B------:R0:W1:Y:S02]  /*84630*/  SHFL.DOWN P1, R251, R250, R249, R248 ;  /* 0x080000f9fafb7389 */ /* 0x00006400000200f8 */
[----:B01----:R-:W-:Y:S05]  /*84640*/  ENDCOLLECTIVE ;  /* 0x000000000000791b */ /* 0x003fea0003800000 */
.L_x_1163:
[----:B------:R-:W-:Y:S01]  /*84650*/  MOV R250, R52 ;  /* 0x0000003400fa7202 */ /* 0x000fe20000000f00 */
[----:B------:R-:W-:Y:S01]  /*84660*/  IMAD.MOV.U32 R249, RZ, RZ, 0x10 ;  /* 0x00000010fff97424 */ /* 0x000fe200078e00ff */
[----:B------:R-:W-:-:S07]  /*84670*/  MOV R53, R251 ;  /* 0x000000fb00357202 */ /* 0x000fce0000000f00 */
[----:B------:R-:W-:Y:S05]  /*84680*/  WARPSYNC.COLLECTIVE R247, `(.L_x_1164) ;  /* 0x00000000f7087348 */ /* 0x000fea0003c00000 */
[----:B------:R0:W1:Y:S02]  /*84690*/  SHFL.DOWN P1, R251, R250, R249, R248 ;  /* 0x080000f9fafb7389 */ /* 0x00006400000200f8 */
[----:B01----:R-:W-:Y:S05]  /*846a0*/  ENDCOLLECTIVE ;  /* 0x000000000000791b */ /* 0x003fea0003800000 */
.L_x_1164:
[----:B------:R-:W-:Y:S01]  /*846b0*/  HFMA2 R249, -RZ, RZ, 0, 4.76837158203125e-07 ;  /* 0x00000008fff97431 */ /* 0x000fe200000001ff */
[----:B------:R-:W-:-:S05]  /*846c0*/  MOV R189, R251 ;  /* 0x000000fb00bd7202 */ /* 0x000fca0000000f00 */
[----:B------:R-:W-:-:S05]  /*846d0*/  FADD R52, R52, R189 ;  /* 0x000000bd34347221 */ /* 0x000fca0000000000 */
[----:B------:R-:W-:-:S07]  /*846e0*/  MOV R250, R52 ;  /* 0x0000003400fa7202 */ /* 0x000fce0000000f00 */
[----:B------:R-:W-:Y:S05]  /*846f0*/  WARPSYNC.COLLECTIVE R247, `(.L_x_1165) ;  /* 0x00000000f7087348 */ /* 0x000fea0003c00000 */
[----:B------:R0:W1:Y:S02]  /*84700*/  SHFL.DOWN P1, R251, R250, R249, R248 ;  /* 0x080000f9fafb7389 */ /* 0x00006400000200f8 */
[----:B01----:R-:W-:Y:S05]  /*84710*/  ENDCOLLECTIVE ;  /* 0x000000000000791b */ /* 0x003fea0003800000 */
.L_x_1165:
[----:B------:R-:W-:Y:S02]  /*84720*/  HFMA2 R249, -RZ, RZ, 0, 2.384185791015625e-07 ;  /* 0x00000004fff97431 */ /* 0x000fe400000001ff */
[----:B------:R-:W-:-:S04]  /*84730*/  IMAD.MOV.U32 R187, RZ, RZ, R251 ;  /* 0x000000ffffbb7224 */ /* 0x000fc800078e00fb */
[----:B------:R-:W-:-:S05]  /*84740*/  FADD R52, R52, R187 ;  /* 0x000000bb34347221 */ /* 0x000fca0000000000 */
[----:B------:R-:W-:-:S07]  /*84750*/  MOV R250, R52 ;  /* 0x0000003400fa7202 */ /* 0x000fce0000000f00 */
[----:B------:R-:W-:Y:S05]  /*84760*/  WARPSYNC.COLLECTIVE R247, `(.L_x_1166) ;  /* 0x00000000f7087348 */ /* 0x000fea0003c00000 */
[----:B------:R0:W1:Y:S02]  /*84770*/  SHFL.DOWN P1, R251, R250, R249, R248 ;  /* 0x080000f9fafb7389 */ /* 0x00006400000200f8 */
[----:B01----:R-:W-:Y:S05]  /*84780*/  ENDCOLLECTIVE ;  /* 0x000000000000791b */ /* 0x003fea0003800000 */
.L_x_1166:
        /* <DEDUP_REMOVED lines=10> */
.L_x_1167:
[----:B------:R-:W-:Y:S01]  /*84830*/  HFMA2 R249, -RZ, RZ, 0, 5.9604644775390625e-08 ;  /* 0x00000001fff97431 */ /* 0x000fe200000001ff */
[----:B------:R-:W-:-:S05]  /*84840*/  MOV R52, R251 ;  /* 0x000000fb00347202 */ /* 0x000fca0000000f00 */
[----:B------:R-:W-:-:S04]  /*84850*/  FADD R210, R210, R52 ;  /* 0x00000034d2d27221 */ /* 0x000fc80000000000 */
[----:B------:R-:W-:-:S07]  /*84860*/  IMAD.MOV.U32 R250, RZ, RZ, R210 ;  /* 0x000000fffffa7224 */ /* 0x000fce00078e00d2 */
[----:B------:R-:W-:Y:S05]  /*84870*/  WARPSYNC.COLLECTIVE R247, `(.L_x_1168) ;  /* 0x00000000f7087348 */ /* 0x000fea0003c00000 */
[----:B------:R0:W1:Y:S02]  /*84880*/  SHFL.DOWN P1, R251, R250, R249, R248 ;  /* 0x080000f9fafb7389 */ /* 0x00006400000200f8 */
[----:B01----:R-:W-:Y:S05]  /*84890*/  ENDCOLLECTIVE ;  /* 0x000000000000791b */ /* 0x003fea0003800000 */
.L_x_1168:
[----:B------:R-:W-:Y:S01]  /*848a0*/  MOV R250, R51 ;  /* 0x0000003300fa7202 */ /* 0x000fe20000000f00 */
[----:B------:R-:W-:Y:S01]  /*848b0*/  IMAD.MOV.U32 R249, RZ, RZ, 0x10 ;  /* 0x00000010fff97424 */ /* 0x000fe200078e00ff */
[----:B------:R-:W-:-:S07]  /*848c0*/  MOV R52, R251 ;  /* 0x000000fb00347202 */ /* 0x000fce0000000f00 */
[----:B------:R-:W-:Y:S05]  /*848d0*/  WARPSYNC.COLLECTIVE R247, `(.L_x_1169) ;  /* 0x00000000f7087348 */ /* 0x000fea0003c00000 */
[----:B------:R0:W1:Y:S02]  /*848e0*/  SHFL.DOWN P1, R251, R250, R249, R248 ;  /* 0x080000f9fafb7389 */ /* 0x00006400000200f8 */
[----:B01----:R-:W-:Y:S05]  /*848f0*/  ENDCOLLECTIVE ;  /* 0x000000000000791b */ /* 0x003fea0003800000 */
.L_x_1169:
[----:B------:R-:W-:Y:S01]  /*84900*/  HFMA2 R249, -RZ, RZ, 0, 4.76837158203125e-07 ;  /* 0x00000008fff97431 */ /* 0x000fe200000001ff */
[----:B------:R-:W-:-:S05]  /*84910*/  MOV R188, R251 ;  /* 0x000000fb00bc7202 */ /* 0x000fca0000000f00 */
[----:B------:R-:W-:-:S05]  /*84920*/  FADD R51, R51, R188 ;  /* 0x000000bc33337221 */ /* 0x000fca0000000000 */
[----:B------:R-:W-:-:S07]  /*84930*/  MOV R250, R51 ;  /* 0x0000003300fa7202 */ /* 0x000fce0000000f00 */
[----:B------:R-:W-:Y:S05]  /*84940*/  WARPSYNC.COLLECTIVE R247, `(.L_x_1170) ;  /* 0x00000000f7087348 */ /* 0x000fea0003c00000 */
[----:B------:R0:W1:Y:S02]  /*84950*/  SHFL.DOWN P1, R251, R250, R249, R248 ;  /* 0x080000f9fafb7389 */ /* 0x00006400000200f8 */
[----:B01----:R-:W-:Y:S05]  /*84960*/  ENDCOLLECTIVE ;  /* 0x000000000000791b */ /* 0x003fea0003800000 */
.L_x_1170:
[----:B------:R-:W-:Y:S02]  /*84970*/  HFMA2 R249, -RZ, RZ, 0, 2.384185791015625e-07 ;  /* 0x00000004fff97431 */ /* 0x000fe400000001ff */
[----:B------:R-:W-:-:S04]  /*84980*/  IMAD.MOV.U32 R187, RZ, RZ, R251 ;  /* 0x000000ffffbb7224 */ /* 0x000fc800078e00fb */
[----:B------:R-:W-:-:S05]  /*84990*/  FADD R51, R51, R187 ;  /* 0x000000bb33337221 */ /* 0x000fca0000000000 */
[----:B------:R-:W-:-:S07]  /*849a0*/  MOV R250, R51 ;  /* 0x0000003300fa7202 */ /* 0x000fce0000000f00 */
[----:B------:R-:W-:Y:S05]  /*849b0*/  WARPSYNC.COLLECTIVE R247, `(.L_x_1171) ;  /* 0x00000000f7087348 */ /* 0x000fea0003c00000 */
[----:B------:R0:W1:Y:S02]  /*849c0*/  SHFL.DOWN P1, R251, R250, R249, R248 ;  /* 0x080000f9fafb7389 */ /* 0x00006400000200f8 */
[----:B01----:R-:W-:Y:S05]  /*849d0*/  ENDCOLLECTIVE ;  /* 0x000000000000791b */ /* 0x003fea0003800000 */
.L_x_1171:
[----:B------:R-:W-:Y:S01]  /*849e0*/  @!P0 ISETP.GE.AND P2, PT, R211, R215, PT ;  /* 0x000000d7d300820c */ /* 0x000fe20003f46270 */
[----:B------:R-:W-:Y:S01]  /*849f0*/  FADD R212, R213, R212 ;  /* 0x000000d4d5d47221 */ /* 0x000fe20000000000 */
[----:B------:R-:W-:Y:S01]  /*84a00*/  @!P0 LEA R191, R0, UR5, 0x2 ;  /* 0x0000000500bf8c11 */ /* 0x000fe2000f8e10ff */
[----:B------:R-:W0:Y:S01]  /*84a10*/  @!P0 LDC R215, c[0x0][0x3a8] ;  /* 0x0000ea00ffd78b82 */ /* 0x000e220000000800 */
[----:B------:R-:W-:Y:S01]  /*84a20*/  HFMA2 R249, -RZ, RZ, 0, 1.1920928955078125e-07 ;  /* 0x00000002fff97431 */ /* 0x000fe200000001ff */
[----:B------:R-:W-:Y:S01]  /*84a30*/  MOV R211, R251 ;  /* 0x000000fb00d37202 */ /* 0x000fe20000000f00 */
[----:B------:R-:W-:Y:S01]  /*84a40*/  @!P0 FMUL R212, R212, R216 ;  /* 0x000000d8d4d48220 */ /* 0x000fe20000400000 */
[----:B------:R-:W-:Y:S01]  /*84a50*/  @!P0 IMAD R213, R0, 0x200, R246 ;  /* 0x0000020000d58824 */ /* 0x000fe200078e02f6 */
[----:B------:R-:W5:Y:S02]  /*84a60*/  @!P0 LDL R191, [R191] ;  /* 0x00000000bfbf8983 */ /* 0x000f640000100800 */
[----:B------:R-:W-:-:S04]  /*84a70*/  FADD R211, R51, R211 ;  /* 0x000000d333d37221 */ /* 0x000fc80000000000 */
[----:B------:R-:W-:-:S07]  /*84a80*/  IMAD.MOV.U32 R250, RZ, RZ, R211 ;  /* 0x000000fffffa7224 */ /* 0x000fce00078e00d3 */
[----:B0----5:R-:W-:Y:S05]  /*84a90*/  WARPSYNC.COLLECTIVE R247, `(.L_x_1172) ;  /* 0x00000000f7087348 */ /* 0x021fea0003c00000 */
[----:B------:R1:W2:Y:S02]  /*84aa0*/  SHFL.DOWN P1, R251, R250, R249, R248 ;  /* 0x080000f9fafb7389 */ /* 0x0002a400000200f8 */
[----:B012--5:R-:W-:Y:S05]  /*84ab0*/  ENDCOLLECTIVE ;  /* 0x000000000000791b */ /* 0x027fea0003800000 */
.L_x_1172:
[----:B------:R-:W-:Y:S01]  /*84ac0*/  IMAD.MOV.U32 R249, RZ, RZ, 0x1 ;  /* 0x00000001fff97424 */ /* 0x000fe200078e00ff */
[----:B------:R-:W-:-:S05]  /*84ad0*/  MOV R51, R251 ;  /* 0x000000fb00337202 */ /* 0x000fca0000000f00 */
[----:B------:R-:W-:-:S05]  /*84ae0*/  FADD R211, R211, R51 ;  /* 0x00000033d3d37221 */ /* 0x000fca0000000000 */
[----:B------:R-:W-:-:S07]  /*84af0*/  MOV R250, R211 ;  /* 0x000000d300fa7202 */ /* 0x000fce0000000f00 */
[----:B------:R-:W-:Y:S05]  /*84b00*/  WARPSYNC.COLLECTIVE R247, `(.L_x_1173) ;  /* 0x00000000f7087348 */ /* 0x000fea0003c00000 */
[----:B------:R0:W1:Y:S02]  /*84b10*/  SHFL.DOWN P1, R251, R250, R249, R248 ;  /* 0x080000f9fafb7389 */ /* 0x00006400000200f8 */
[----:B01----:R-:W-:Y:S05]  /*84b20*/  ENDCOLLECTIVE ;  /* 0x000000000000791b */ /* 0x003fea0003800000 */
.L_x_1173:
[----:B------:R-:W-:Y:S01]  /*84b30*/  HFMA2 R249, -RZ, RZ, 0, 9.5367431640625e-07 ;  /* 0x00000010fff97431 */ /* 0x000fe200000001ff */
[----:B------:R-:W-:Y:S02]  /*84b40*/  MOV R250, R50 ;  /* 0x0000003200fa7202 */ /* 0x000fe40000000f00 */
[----:B------:R-:W-:-:S07]  /*84b50*/  MOV R51, R251 ;  /* 0x000000fb00337202 */ /* 0x000fce0000000f00 */
[----:B------:R-:W-:Y:S05]  /*84b60*/  WARPSYNC.COLLECTIVE R247, `(.L_x_1174) ;  /* 0x00000000f7087348 */ /* 0x000fea0003c00000 */
[----:B------:R0:W1:Y:S02]  /*84b70*/  SHFL.DOWN P1, R251, R250, R249, R248 ;  /* 0x080000f9fafb7389 */ /* 0x00006400000200f8 */
[----:B01----:R-:W-:Y:S05]  /*84b80*/  ENDCOLLECTIVE ;  /* 0x000000000000791b */ /* 0x003fea0003800000 */
.L_x_1174:
[----:B------:R-:W-:Y:S02]  /*84b90*/  HFMA2 R249, -RZ, RZ, 0, 4.76837158203125e-07 ;  /* 0x00000008fff97431 */ /* 0x000fe400000001ff */
[----:B------:R-:W-:-:S04]  /*84ba0*/  IMAD.MOV.U32 R188, RZ, RZ, R251 ;  /* 0x000000ffffbc7224 */ /* 0x000fc800078e00fb */
[----:B------:R-:W-:-:S05]  /*84bb0*/  FADD R50, R50, R188 ;  /* 0x000000bc32327221 */ /* 0x000fca0000000000 */
[----:B------:R-:W-:-:S07]  /*84bc0*/  MOV R250, R50 ;  /* 0x0000003200fa7202 */ /* 0x000fce0000000f00 */
[----:B------:R-:W-:Y:S05]  /*84bd0*/  WARPSYNC.COLLECTIVE R247, `(.L_x_1175) ;  /* 0x00000000f7087348 */ /* 0x000fea0003c00000 */
[----:B------:R0:W1:Y:S02]  /*84be0*/  SHFL.DOWN P1, R251, R250, R249, R248 ;  /* 0x080000f9fafb7389 */ /* 0x00006400000200f8 */
[----:B01----:R-:W-:Y:S05]  /*84bf0*/  ENDCOLLECTIVE ;  /* 0x000000000000791b */ /* 0x003fea0003800000 */
.L_x_1175:
[----:B------:R-:W-:Y:S01]  /*84c00*/  HFMA2 R249, -RZ, RZ, 0, 2.384185791015625e-07 ;  /* 0x00000004fff97431 */ /* 0x000fe200000001ff */
[----:B------:R-:W-:-:S05]  /*84c10*/  MOV R187, R251 ;  /* 0x000000fb00bb7202 */ /* 0x000fca0000000f00 */
[----:B------:R-:W-:-:S05]  /*84c20*/  FADD R50, R50, R187 ;  /* 0x000000bb32327221 */ /* 0x000fca0000000000 */
[----:B------:R-:W-:-:S07]  /*84c30*/  MOV R250, R50 ;  /* 0x0000003200fa7202 */ /* 0x000fce0000000f00 */
[----:B------:R-:W-:Y:S05]  /*84c40*/  WARPSYNC.COLLECTIVE R247, `(.L_x_1176) ;  /* 0x00000000f7087348 */ /* 0x000fea0003c00000 */
[----:B------:R0:W1:Y:S02]  /*84c50*/  SHFL.DOWN P1, R251, R250, R249, R248 ;  /* 0x080000f9fafb7389 */ /* 0x00006400000200f8 */
[----:B01----:R-:W-:Y:S05]  /*84c60*/  ENDCOLLECTIVE ;  /* 0x000000000000791b */ /* 0x003fea0003800000 */
.L_x_1176:
[----:B------:R-:W-:Y:S01]  /*84c70*/  HFMA2 R249, -RZ, RZ, 0, 1.1920928955078125e-07 ;  /* 0x00000002fff97431 */ /* 0x000fe200000001ff */
[----:B------:R-:W-:-:S05]  /*84c80*/  MOV R187, R251 ;  /* 0x000000fb00bb7202 */ /* 0x000fca0000000f00 */
[----:B------:R-:W-:-:S04]  /*84c90*/  FADD R50, R50, R187 ;  /* 0x000000bb32327221 */ /* 0x000fc80000000000 */
[----:B------:R-:W-:-:S07]  /*84ca0*/  IMAD.MOV.U32 R250, RZ, RZ, R50 ;  /* 0x000000fffffa7224 */ /* 0x000fce00078e0032 */
[----:B------:R-:W-:Y:S05]  /*84cb0*/  WARPSYNC.COLLECTIVE R247, `(.L_x_1177) ;  /* 0x00000000f7087348 */ /* 0x000fea0003c00000 */
[----:B------:R0:W1:Y:S02]  /*84cc0*/  SHFL.DOWN P1, R251, R250, R249, R248 ;  /* 0x080000f9fafb7389 */ /* 0x00006400000200f8 */
[----:B01----:R-:W-:Y:S05]  /*84cd0*/  ENDCOLLECTIVE ;  /* 0x000000000000791b */ /* 0x003fea0003800000 */
.L_x_1177:
[----:B------:R-:W-:-:S05]  /*84ce0*/  @!P0 FSEL R212, R212, -1.00000000000000000000e+09, !P2 ;  /* 0xce6e6b28d4d48808 */ /* 0x000fca0005000000 */
[----:B------:R0:W-:Y:S04]  /*84cf0*/  @!P0 STS [R213+0x40ec], R212 ;  /* 0x0040ecd4d5008388 */ /* 0x0001e80000000800 */
[----:B------:R0:W1:Y:S01]  /*84d00*/  @!P0 LDS R212, [R246+0x80f0] ;  /* 0x0080f000f6d48984 */ /* 0x0000620000000800 */
[----:B------:R-:W-:Y:S01]  /*84d10*/  IMAD.MOV.U32 R249, RZ, RZ, 0x1 ;  /* 0x00000001fff97424 */ /* 0x000fe200078e00ff */
[----:B------:R-:W-:-:S05]  /*84d20*/  MOV R187, R251 ;  /* 0x000000fb00bb7202 */ /* 0x000fca0000000f00 */
[----:B------:R-:W-:-:S05]  /*84d30*/  FADD R50, R50, R187 ;  /* 0x000000bb32327221 */ /* 0x000fca0000000000 */
[----:B0-----:R-:W-:-:S07]  /*84d40*/  MOV R250, R50 ;  /* 0x0000003200fa7202 */ /* 0x001fce0000000f00 */
[----:B-1----:R-:W-:Y:S05]  /*84d50*/  WARPSYNC.COLLECTIVE R247, `(.L_x_1178) ;  /* 0x00000000f7087348 */ /* 0x002fea0003c00000 */
[----:B------:R0:W2:Y:S02]  /*84d60*/  SHFL.DOWN P1, R251, R250, R249, R248 ;  /* 0x080000f9fafb7389 */ /* 0x0000a400000200f8 */
[----:B012---:R-:W-:Y:S05]  /*84d70*/  ENDCOLLECTIVE ;  /* 0x000000000000791b */ /* 0x007fea0003800000 */
.L_x_1178:
[----:B------:R-:W-:Y:S01]  /*84d80*/  HFMA2 R249, -RZ, RZ, 0, 9.5367431640625e-07 ;  /* 0x00000010fff97431 */ /* 0x000fe200000001ff */
[----:B------:R-:W-:Y:S02]  /*84d90*/  MOV R250, R49 ;  /* 0x0000003100fa7202 */ /* 0x000fe40000000f00 */
[----:B------:R-:W-:Y:S02]  /*84da0*/  @!P0 ISETP.GE.AND P2, PT, R192, R212, PT ;  /* 0x000000d4c000820c */ /* 0x000fe40003f46270 */
[----:B------:R-:W-:-:S11]  /*84db0*/  MOV R212, R251 ;  /* 0x000000fb00d47202 */ /* 0x000fd60000000f00 */
[----:B------:R-:W-:Y:S05]  /*84dc0*/  WARPSYNC.COLLECTIVE R247, `(.L_x_1179) ;  /* 0x00000000f7087348 */ /* 0x000fea0003c00000 */
[----:B------:R0:W1:Y:S02]  /*84dd0*/  SHFL.DOWN P1, R251, R250, R249, R248 ;  /* 0x080000f9fafb7389 */ /* 0x00006400000200f8 */
[----:B01----:R-:W-:Y:S05]  /*84de0*/  ENDCOLLECTIVE ;  /* 0x000000000000791b */ /* 0x003fea0003800000 */
.L_x_1179:
[----:B------:R-:W-:Y:S02]  /*84df0*/  HFMA2 R249, -RZ, RZ, 0, 4.76837158203125e-07 ;  /* 0x00000008fff97431 */ /* 0x000fe400000001ff */
[----:B------:R-:W-:-:S04]  /*84e00*/  IMAD.MOV.U32 R188, RZ, RZ, R251 ;  /* 0x000000ffffbc7224 */ /* 0x000fc800078e00fb */
[----:B------:R-:W-:-:S05]  /*84e10*/  FADD R49, R49, R188 ;  /* 0x000000bc31317221 */ /* 0x000fca0000000000 */
[----:B------:R-:W-:-:S07]  /*84e20*/  MOV R250, R49 ;  /* 0x0000003100fa7202 */ /* 0x000fce0000000f00 */
[----:B------:R-:W-:Y:S05]  /*84e30*/  WARPSYNC.COLLECTIVE R247, `(.L_x_1180) ;  /* 0x00000000f7087348 */ /* 0x000fea0003c00000 */
[----:B------:R0:W1:Y:S02]  /*84e40*/  SHFL.DOWN P1, R251, R250, R249, R248 ;  /* 0x080000f9fafb7389 */ /* 0x00006400000200f8 */
[----:B01----:R-:W-:Y:S05]  /*84e50*/  ENDCOLLECTIVE ;  /* 0x000000000000791b */ /* 0x003fea0003800000 */
.L_x_1180:
[----:B------:R-:W-:Y:S01]  /*84e60*/  HFMA2 R249, -RZ, RZ, 0, 2.384185791015625e-07 ;  /* 0x00000004fff97431 */ /* 0x000fe200000001ff */
[----:B------:R-:W-:-:S05]  /*84e70*/  MOV R188, R251 ;  /* 0x000000fb00bc7202 */ /* 0x000fca0000000f00 */
[----:B------:R-:W-:-:S04]  /*84e80*/  FADD R49, R49, R188 ;  /* 0x000000bc31317221 */ /* 0x000fc80000000000 */
[----:B------:R-:W-:-:S07]  /*84e90*/  IMAD.MOV.U32 R250, RZ, RZ, R49 ;  /* 0x000000fffffa7224 */ /* 0x000fce00078e0031 */
[----:B------:R-:W-:Y:S05]  /*84ea0*/  WARPSYNC.COLLECTIVE R247, `(.L_x_1181) ;  /* 0x00000000f7087348 */ /* 0x000fea0003c00000 */
[----:B------:R0:W1:Y:S02]  /*84eb0*/  SHFL.DOWN P1, R251, R250, R249, R248 ;  /* 0x080000f9fafb7389 */ /* 0x00006400000200f8 */
[----:B01----:R-:W-:Y:S05]  /*84ec0*/  ENDCOLLECTIVE ;  /* 0x000000000000791b */ /* 0x003fea0003800000 */
.L_x_1181:
[----:B------:R-:W-:Y:S01]  /*84ed0*/  IMAD.MOV.U32 R249, RZ, RZ, 0x2 ;  /* 0x00000002fff97424 */ /* 0x000fe200078e00ff */
[----:B------:R-:W-:-:S05]  /*84ee0*/  MOV R213, R251 ;  /* 0x000000fb00d57202 */ /* 0x000fca0000000f00 */
[----:B------:R-:W-:-:S05]  /*84ef0*/  FADD R213, R49, R213 ;  /* 0x000000d531d57221 */ /* 0x000fca0000000000 */
[----:B------:R-:W-:-:S07]  /*84f00*/  MOV R250, R213 ;  /* 0x000000d500fa7202 */ /* 0x000fce0000000f00 */
[----:B------:R-:W-:Y:S05]  /*84f10*/  WARPSYNC.COLLECTIVE R247, `(.L_x_1182) ;  /* 0x00000000f7087348 */ /* 0x000fea0003c00000 */
[----:B------:R0:W1:Y:S02]  /*84f20*/  SHFL.DOWN P1, R251, R250, R249, R248 ;  /* 0x080000f9fafb7389 */ /* 0x00006400000200f8 */
[----:B01----:R-:W-:Y:S05]  /*84f30*/  ENDCOLLECTIVE ;  /* 0x000000000000791b */ /* 0x003fea0003800000 */
.L_x_1182:
[----:B------:R-:W-:Y:S01]  /*84f40*/  HFMA2 R249, -RZ, RZ, 0, 5.9604644775390625e-08 ;  /* 0x00000001fff97431 */ /* 0x000fe200000001ff */
[----:B------:R-:W-:-:S05]  /*84f50*/  MOV R49, R251 ;  /* 0x000000fb00317202 */ /* 0x000fca0000000f00 */
[----:B------:R-:W-:-:S05]  /*84f60*/  FADD R213, R213, R49 ;  /* 0x00000031d5d57221 */ /* 0x000fca0000000000 */
[----:B------:R-:W-:-:S07]  /*84f70*/  MOV R250, R213 ;  /* 0x000000d500fa7202 */ /* 0x000fce0000000f00 */
[----:B------:R-:W-:Y:S05]  /*84f80*/  WARPSYNC.COLLECTIVE R247, `(.L_x_1183) ;  /* 0x00000000f7087348 */ /* 0x000fea0003c00000 */
[----:B------:R0:W1:Y:S02]  /*84f90*/  SHFL.DOWN P1, R251, R250, R249, R248 ;  /* 0x080000f9fafb7389 */ /* 0x00006400000200f8 */
[----:B01----:R-:W-:Y:S05]  /*84fa0*/  ENDCOLLECTIVE ;  /* 0x000000000000791b */ /* 0x003fea0003800000 */
.L_x_1183:
[----:B------:R-:W-:Y:S01]  /*84fb0*/  HFMA2 R249, -RZ, RZ, 0, 9.5367431640625e-07 ;  /* 0x00000010fff97431 */ /* 0x000fe200000001ff */
[----:B------:R-:W-:Y:S01]  /*84fc0*/  MOV R250, R48 ;  /* 0x0000003000fa7202 */ /* 0x000fe20000000f00 */
[----:B------:R-:W-:-:S07]  /*84fd0*/  IMAD.MOV.U32 R49, RZ, RZ, R251 ;  /* 0x000000ffff317224 */ /* 0x000fce00078e00fb */
[----:B------:R-:W-:Y:S05]  /*84fe0*/  WARPSYNC.COLLECTIVE R247, `(.L_x_1184) ;  /* 0x00000000f7087348 */ /* 0x000fea0003c00000 */
[----:B------:R0:W1:Y:S02]  /*84ff0*/  SHFL.DOWN P1, R251, R250, R249, R248 ;  /* 0x080000f9fafb7389 */ /* 0x00006400000200f8 */
[----:B01----:R-:W-:Y:S05]  /*85000*/  ENDCOLLECTIVE ;  /* 0x000000000000791b */ /* 0x003fea0003800000 */
.L_x_1184:
[----:B------:R-:W-:Y:S01]  /*85010*/  HFMA2 R249, -RZ, RZ, 0, 4.76837158203125e-07 ;  /* 0x00000008fff97431 */ /* 0x000fe200000001ff */
[----:B------:R-:W-:-:S05]  /*85020*/  MOV R189, R251 ;  /* 0x000000fb00bd7202 */ /* 0x000fca0000000f00 */
[----:B------:R-:W-:-:S04]  /*85030*/  FADD R48, R48, R189 ;  /* 0x000000bd30307221 */ /* 0x000fc80000000000 */
[----:B------:R-:W-:-:S07]  /*85040*/  IMAD.MOV.U32 R250, RZ, RZ, R48 ;  /* 0x000000fffffa7224 */ /* 0x000fce00078e0030 */
[----:B------:R-:W-:Y:S05]  /*85050*/  WARPSYNC.COLLECTIVE R247, `(.L_x_1185) ;  /* 0x00000000f7087348 */ /* 0x000fea0003c00000 */
[----:B------:R0:W1:Y:S02]  /*85060*/  SHFL.DOWN P1, R251, R250, R249, R248 ;  /* 0x080000f9fafb7389 */ /* 0x00006400000200f8 */
[----:B01----:R-:W-:Y:S05]  /*85070*/  ENDCOLLECTIVE ;  /* 0x000000000000791b */ /* 0x003fea0003800000 */
.L_x_1185:
[----:B------:R-:W-:Y:S01]  /*85080*/  HFMA2 R249, -RZ, RZ, 0, 2.384185791015625e-07 ;  /* 0x00000004fff97431 */ /* 0x000fe200000001ff */
[----:B------:R-:W-:-:S05]  /*85090*/  MOV R187, R251 ;  /* 0x000000fb00bb7202 */ /* 0x000fca0000000f00 */
[----:B------:R-:W-:-:S04]  /*850a0*/  FADD R48, R48, R187 ;  /* 0x000000bb30307221 */ /* 0x000fc80000000000 */
[----:B------:R-:W-:-:S07]  /*850b0*/  IMAD.MOV.U32 R250, RZ, RZ, R48 ;  /* 0x000000fffffa7224 */ /* 0x000fce00078e0030 */
[----:B------:R-:W-:Y:S05]  /*850c0*/  WARPSYNC.COLLECTIVE R247, `(.L_x_1186) ;  /* 0x00000000f7087348 */ /* 0x000fea0003c00000 */
[----:B------:R0:W1:Y:S02]  /*850d0*/  SHFL.DOWN P1, R251, R250, R249, R248 ;  /* 0x080000f9fafb7389 */ /* 0x00006400000200f8 */
[----:B01----:R-:W-:Y:S05]  /*850e0*/  ENDCOLLECTIVE ;  /* 0x000000000000791b */ /* 0x003fea0003800000 */
.L_x_1186:
        /* <DEDUP_REMOVED lines=8> */
.L_x_1187:
[----:B------:R-:W-:Y:S01]  /*85170*/  @!P0 FMUL R197, R197, R215 ;  /* 0x000000d7c5c58220 */ /* 0x000fe20000400000 */
[C---:B------:R-:W-:Y:S02]  /*85180*/  @!P0 LEA R214, R0.reuse, R246, 0x9 ;  /* 0x000000f600d68211 */ /* 0x040fe400078e48ff */
[----:B------:R-:W-:Y:S01]  /*85190*/  @!P0 LEA R190, R0, UR5, 0x2 ;  /* 0x0000000500be8c11 */ /* 0x000fe2000f8e10ff */
[----:B------:R-:W-:Y:S01]  /*851a0*/  FADD R193, R194, R193 ;  /* 0x000000c1c2c17221 */ /* 0x000fe20000000000 */
[----:B------:R-:W-:Y:S01]  /*851b0*/  @!P0 FSEL R197, R197, -1.00000000000000000000e+09, !P2 ;  /* 0xce6e6b28c5c58808 */ /* 0x000fe20005000000 */
[----:B------:R-:W0:Y:S03]  /*851c0*/  @!P0 LDC R215, c[0x0][0x3a8] ;  /* 0x0000ea00ffd78b82 */ /* 0x000e260000000800 */
[----:B------:R-:W5:Y:S04]  /*851d0*/  @!P0 LDL R190, [R190] ;  /* 0x00000000bebe8983 */ /* 0x000f680000100800 */
[----:B------:R1:W-:Y:S04]  /*851e0*/  @!P0 STS [R214+0x40f0], R197 ;  /* 0x0040f0c5d6008388 */ /* 0x0003e80000000800 */
[----:B------:R2:W3:Y:S01]  /*851f0*/  @!P0 LDS R197, [R246+0x80f4] ;  /* 0x0080f400f6c58984 */ /* 0x0004e20000000800 */
[----:B------:R-:W-:Y:S01]  /*85200*/  MOV R187, R251 ;  /* 0x000000fb00bb7202 */ /* 0x000fe20000000f00 */
[----:B------:R-:W-:Y:S01]  /*85210*/  HFMA2 R249, -RZ, RZ, 0, 5.9604644775390625e-08 ;  /* 0x00000001fff97431 */ /* 0x000fe200000001ff */
[----:B-1----:R-:W1:Y:S03]  /*85220*/  @!P0 LDC R214, c[0x0][0x3a8] ;  /* 0x0000ea00ffd68b82 */ /* 0x002e660000000800 */
[----:B------:R-:W-:-:S05]  /*85230*/  FADD R48, R48, R187 ;  /* 0x000000bb30307221 */ /* 0x000fca0000000000 */
[----:B--2---:R-:W-:-:S07]  /*85240*/  MOV R250, R48 ;  /* 0x0000003000fa7202 */ /* 0x004fce0000000f00 */
[----:B01-3-5:R-:W-:Y:S05]  /*85250*/  WARPSYNC.COLLECTIVE R247, `(.L_x_1188) ;  /* 0x00000000f7087348 */ /* 0x02bfea0003c00000 */
[----:B------:R2:W4:Y:S02]  /*85260*/  SHFL.DOWN P1, R251, R250, R249, R248 ;  /* 0x080000f9fafb7389 */ /* 0x00052400000200f8 */
[----:B012345:R-:W-:Y:S05]  /*85270*/  ENDCOLLECTIVE ;  /* 0x000000000000791b */ /* 0x03ffea0003800000 */
.L_x_1188:
[----:B------:R-:W-:Y:S01]  /*85280*/  HFMA2 R249, -RZ, RZ, 0, 9.5367431640625e-07 ;  /* 0x00000010fff97431 */ /* 0x000fe200000001ff */
[----:B------:R-:W-:Y:S02]  /*85290*/  MOV R250, R47 ;  /* 0x0000002f00fa7202 */ /* 0x000fe40000000f00 */
[----:B------:R-:W-:Y:S01]  /*852a0*/  @!P0 ISETP.GE.AND P2, PT, R191, R197, PT ;  /* 0x000000c5bf00820c */ /* 0x000fe20003f46270 */
[----:B------:R-:W-:-:S12]  /*852b0*/  IMAD.MOV.U32 R197, RZ, RZ, R251 ;  /* 0x000000ffffc57224 */ /* 0x000fd800078e00fb */
[----:B------:R-:W-:Y:S05]  /*852c0*/  WARPSYNC.COLLECTIVE R247, `(.L_x_1189) ;  /* 0x00000000f7087348 */ /* 0x000fea0003c00000 */
[----:B------:R0:W1:Y:S02]  /*852d0*/  SHFL.DOWN P1, R251, R250, R249, R248 ;  /* 0x080000f9fafb7389 */ /* 0x00006400000200f8 */
[----:B01----:R-:W-:Y:S05]  /*852e0*/  ENDCOLLECTIVE ;  /* 0x000000000000791b */ /* 0x003fea0003800000 */
.L_x_1189:
[----:B------:R-:W-:Y:S01]  /*852f0*/  HFMA2 R249, -RZ, RZ, 0, 4.76837158203125e-07 ;  /* 0x00000008fff97431 */ /* 0x000fe200000001ff */
[----:B------:R-:W-:-:S05]  /*85300*/  MOV R188, R251 ;  /* 0x000000fb00bc7202 */ /* 0x000fca0000000f00 */
[----:B------:R-:W-:-:S04]  /*85310*/  FADD R47, R47, R188 ;  /* 0x000000bc2f2f7221 */ /* 0x000fc80000000000 */
[----:B------:R-:W-:-:S07]  /*85320*/  IMAD.MOV.U32 R250, RZ, RZ, R47 ;  /* 0x000000fffffa7224 */ /* 0x000fce00078e002f */
[----:B------:R-:W-:Y:S05]  /*85330*/  WARPSYNC.COLLECTIVE R247, `(.L_x_1190) ;  /* 0x00000000f7087348 */ /* 0x000fea0003c00000 */
[----:B------:R0:W1:Y:S02]  /*85340*/  SHFL.DOWN P1, R251, R250, R249, R248 ;  /* 0x080000f9fafb7389 */ /* 0x00006400000200f8 */
[----:B01----:R-:W-:Y:S05]  /*85350*/  ENDCOLLECTIVE ;  /* 0x000000000000791b */ /* 0x003fea0003800000 */
.L_x_1190:
[----:B------:R-:W-:Y:S01]  /*85360*/  IMAD.MOV.U32 R249, RZ, RZ, 0x4 ;  /* 0x00000004fff97424 */ /* 0x000fe200078e00ff */
[----:B------:R-:W-:-:S05]  /*85370*/  MOV R188, R251 ;  /* 0x000000fb00bc7202 */ /* 0x000fca0000000f00 */
[----:B------:R-:W-:-:S05]  /*85380*/  FADD R47, R47, R188 ;  /* 0x000000bc2f2f7221 */ /* 0x000fca0000000000 */
[----:B------:R-:W-:-:S07]  /*85390*/  MOV R250, R47 ;  /* 0x0000002f00fa7202 */ /* 0x000fce0000000f00 */
[----:B------:R-:W-:Y:S05]  /*853a0*/  WARPSYNC.COLLECTIVE R247, `(.L_x_1191) ;  /* 0x00000000f7087348 */ /* 0x000fea0003c00000 */
[----:B------:R0:W1:Y:S02]  /*853b0*/  SHFL.DOWN P1, R251, R250, R249, R248 ;  /* 0x080000f9fafb7389 */ /* 0x00006400000200f8 */
[----:B01----:R-:W-:Y:S05]  /*853c0*/  ENDCOLLECTIVE ;  /* 0x000000000000791b */ /* 0x003fea0003800000 */
.L_x_1191:
[----:B------:R-:W-:Y:S01]  /*853d0*/  HFMA2 R249, -RZ, RZ, 0, 1.1920928955078125e-07 ;  /* 0x00000002fff97431 */ /* 0x000fe200000001ff */
[----:B------:R-:W-:-:S05]  /*853e0*/  MOV R188, R251 ;  /* 0x000000fb00bc7202 */ /* 0x000fca0000000f00 */
[----:B------:R-:W-:-:S05]  /*853f0*/  FADD R47, R47, R188 ;  /* 0x000000bc2f2f7221 */ /* 0x000fca0000000000 */
[----:B------:R-:W-:-:S07]  /*85400*/  MOV R250, R47 ;  /* 0x0000002f00fa7202 */ /* 0x000fce0000000f00 */
[----:B------:R-:W-:Y:S05]  /*85410*/  WARPSYNC.COLLECTIVE R247, `(.L_x_1192) ;  /* 0x00000000f7087348 */ /* 0x000fea0003c00000 */
[----:B------:R0:W1:Y:S02]  /*85420*/  SHFL.DOWN P1, R251, R250, R249, R248 ;  /* 0x080000f9fafb7389 */ /* 0x00006400000200f8 */
[----:B01----:R-:W-:Y:S05]  /*85430*/  ENDCOLLECTIVE ;  /* 0x000000000000791b */ /* 0x003fea0003800000 */
.L_x_1192:
[----:B------:R-:W-:Y:S02]  /*85440*/  HFMA2 R249, -RZ, RZ, 0, 5.9604644775390625e-08 ;  /* 0x00000001fff97431 */ /* 0x000fe400000001ff */
[----:B------:R-:W-:-:S04]  /*85450*/  IMAD.MOV.U32 R188, RZ, RZ, R251 ;  /* 0x000000ffffbc7224 */ /* 0x000fc800078e00fb */
[----:B------:R-:W-:-:S05]  /*85460*/  FADD R47, R47, R188 ;  /* 0x000000bc2f2f7221 */ /* 0x000fca0000000000 */
[----:B------:R-:W-:-:S07]  /*85470*/  MOV R250, R47 ;  /* 0x0000002f00fa7202 */ /* 0x000fce0000000f00 */
[----:B------:R-:W-:Y:S05]  /*85480*/  WARPSYNC.COLLECTIVE R247, `(.L_x_1193) ;  /* 0x00000000f7087348 */ /* 0x000fea0003c00000 */
[----:B------:R0:W1:Y:S02]  /*85490*/  SHFL.DOWN P1, R251, R250, R249, R248 ;  /* 0x080000f9fafb7389 */ /* 0x00006400000200f8 */
[----:B01----:R-:W-:Y:S05]  /*854a0*/  ENDCOLLECTIVE ;  /* 0x000000000000791b */ /* 0x003fea0003800000 */
.L_x_1193:
[----:B------:R-:W-:Y:S02]  /*854b0*/  HFMA2 R249, -RZ, RZ, 0, 9.5367431640625e-07 ;  /* 0x00000010fff97431 */ /* 0x000fe400000001ff */
[----:B------:R-:W-:Y:S01]  /*854c0*/  IMAD.MOV.U32 R250, RZ, RZ, R46 ;  /* 0x000000fffffa7224 */ /* 0x000fe200078e002e */
[----:B------:R-:W-:-:S07]  /*854d0*/  MOV R194, R251 ;  /* 0x000000fb00c27202 */ /* 0x000fce0000000f00 */
[----:B------:R-:W-:Y:S05]  /*854e0*/  WARPSYNC.COLLECTIVE R247, `(.L_x_1194) ;  /* 0x00000000f7087348 */ /* 0x000fea0003c00000 */
[----:B------:R0:W1:Y:S02]  /*854f0*/  SHFL.DOWN P1, R251, R250, R249, R248 ;  /* 0x080000f9fafb7389 */ /* 0x00006400000200f8 */
[----:B01----:R-:W-:Y:S05]  /*85500*/  ENDCOLLECTIVE ;  /* 0x000000000000791b */ /* 0x003fea0003800000 */
.L_x_1194:
[----:B------:R-:W-:Y:S01]  /*85510*/  IMAD.MOV.U32 R249, RZ, RZ, 0x8 ;  /* 0x00000008fff97424 */ /* 0x000fe200078e00ff */
[----:B------:R-:W-:-:S05]  /*85520*/  MOV R189, R251 ;  /* 0x000000fb00bd7202 */ /* 0x000fca0000000f00 */
[----:B------:R-:W-:-:S05]  /*85530*/  FADD R46, R46, R189 ;  /* 0x000000bd2e2e7221 */ /* 0x000fca0000000000 */
[----:B------:R-:W-:-:S07]  /*85540*/  MOV R250, R46 ;  /* 0x0000002e00fa7202 */ /* 0x000fce0000000f00 */
[----:B------:R-:W-:Y:S05]  /*85550*/  WARPSYNC.COLLECTIVE R247, `(.L_x_1195) ;  /* 0x00000000f7087348 */ /* 0x000fea0003c00000 */
[----:B------:R0:W1:Y:S02]  /*85560*/  SHFL.DOWN P1, R251, R250, R249, R248 ;  /* 0x080000f9fafb7389 */ /* 0x00006400000200f8 */
[----:B01----:R-:W-:Y:S05]  /*85570*/  ENDCOLLECTIVE ;  /* 0x000000000000791b */ /* 0x003fea0003800000 */
.L_x_1195:
[----:B------:R-:W-:Y:S01]  /*85580*/  IMAD.MOV.U32 R249, RZ, RZ, 0x4 ;  /* 0x00000004fff97424 */ /* 0x000fe200078e00ff */
[----:B------:R-:W-:-:S05]  /*85590*/  MOV R187, R251 ;  /* 0x000000fb00bb7202 */ /* 0x000fca0000000f00 */
[----:B------:R-:W-:-:S05]  /*855a0*/  FADD R46, R46, R187 ;  /* 0x000000bb2e2e7221 */ /* 0x000fca0000000000 */
[----:B------:R-:W-:-:S07]  /*855b0*/  MOV R250, R46 ;  /* 0x0000002e00fa7202 */ /* 0x000fce0000000f00 */
[----:B------:R-:W-:Y:S05]  /*855c0*/  WARPSYNC.COLLECTIVE R247, `(.L_x_1196) ;  /* 0x00000000f7087348 */ /* 0x000fea0003c00000 */
[----:B------:R0:W1:Y:S02]  /*855d0*/  SHFL.DOWN P1, R251, R250, R249, R248 ;  /* 0x080000f9fafb7389 */ /* 0x00006400000200f8 */
[----:B01----:R-:W-:Y:S05]  /*855e0*/  ENDCOLLECTIVE ;  /* 0x000000000000791b */ /* 0x003fea0003800000 */
.L_x_1196:
[----:B------:R-:W-:Y:S01]  /*855f0*/  HFMA2 R249, -RZ, RZ, 0, 1.1920928955078125e-07 ;  /* 0x00000002fff97431 */ /* 0x000fe200000001ff */
[----:B------:R-:W-:-:S05]  /*85600*/  MOV R187, R251 ;  /* 0x000000fb00bb7202 */ /* 0x000fca0000000f00 */
[----:B------:R-:W-:-:S05]  /*85610*/  FADD R46, R46, R187 ;  /* 0x000000bb2e2e7221 */ /* 0x000fca0000000000 */
[----:B------:R-:W-:-:S07]  /*85620*/  MOV R250, R46 ;  /* 0x0000002e00fa7202 */ /* 0x000fce0000000f00 */
[----:B------:R-:W-:Y:S05]  /*85630*/  WARPSYNC.COLLECTIVE R247, `(.L_x_1197) ;  /* 0x00000000f7087348 */ /* 0x000fea0003c00000 */
[----:B------:R0:W1:Y:S02]  /*85640*/  SHFL.DOWN P1, R251, R250, R249, R248 ;  /* 0x080000f9fafb7389 */ /* 0x00006400000200f8 */
[----:B01----:R-:W-:Y:S05]  /*85650*/  ENDCOLLECTIVE ;  /* 0x000000000000791b */ /* 0x003fea0003800000 */
.L_x_1197:
[----:B------:R-:W-:Y:S01]  /*85660*/  @!P0 FMUL R193, R193, R214 ;  /* 0x000000d6c1c18220 */ /* 0x000fe20000400000 */
[----:B------:R-:W-:Y:S01]  /*85670*/  @!P0 LEA R214, R0, R246, 0x9 ;  /* 0x000000f600d68211 */ /* 0x000fe200078e48ff */
[----:B------:R-:W-:Y:S02]  /*85680*/  HFMA2 R249, -RZ, RZ, 0, 5.9604644775390625e-08 ;  /* 0x00000001fff97431 */ /* 0x000fe400000001ff */
[----:B------:R-:W-:-:S04]  /*85690*/  IMAD.MOV.U32 R187, RZ, RZ, R251 ;  /* 0x000000ffffbb7224 */ /* 0x000fc800078e00fb */
[----:B------:R-:W-:-:S05]  /*856a0*/  FADD R46, R46, R187 ;  /* 0x000000bb2e2e7221 */ /* 0x000fca0000000000 */
[----:B------:R-:W-:Y:S02]  /*856b0*/  MOV R250, R46 ;  /* 0x0000002e00fa7202 */ /* 0x000fe40000000f00 */
[----:B------:R-:W-:-:S07]  /*856c0*/  @!P0 FSEL R193, R193, -1.00000000000000000000e+09, !P2 ;  /* 0xce6e6b28c1c18808 */ /* 0x000fce0005000000 */
[----:B------:R-:W-:Y:S05]  /*856d0*/  WARPSYNC.COLLECTIVE R247, `(.L_x_1198) ;  /* 0x00000000f7087348 */ /* 0x000fea0003c00000 */
[----:B------:R0:W1:Y:S02]  /*856e0*/  SHFL.DOWN P1, R251, R250, R249, R248 ;  /* 0x080000f9fafb7389 */ /* 0x00006400000200f8 */
[----:B01----:R-:W-:Y:S05]  /*856f0*/  ENDCOLLECTIVE ;  /* 0x000000000000791b */ /* 0x003fea0003800000 */
.L_x_1198:
[----:B------:R0:W-:Y:S04]  /*85700*/  @!P0 STS [R214+0x40f4], R193 ;  /* 0x0040f4c1d6008388 */ /* 0x0001e80000000800 */
[----:B------:R1:W2:Y:S01]  /*85710*/  @!P0 LDS R193, [R246+0x80f8] ;  /* 0x0080f800f6c18984 */ /* 0x0002a20000000800 */
[----:B------:R-:W-:Y:S02]  /*85720*/  HFMA2 R249, -RZ, RZ, 0, 9.5367431640625e-07 ;  /* 0x00000010fff97431 */ /* 0x000fe400000001ff */
[----:B------:R-:W-:Y:S01]  /*85730*/  IMAD.MOV.U32 R250, RZ, RZ, R45 ;  /* 0x000000fffffa7224 */ /* 0x000fe200078e002d */
[----:B0-----:R-:W-:-:S07]  /*85740*/  MOV R214, R251 ;  /* 0x000000fb00d67202 */ /* 0x001fce0000000f00 */
[----:B-12---:R-:W-:Y:S05]  /*85750*/  WARPSYNC.COLLECTIVE R247, `(.L_x_1199) ;  /* 0x00000000f7087348 */ /* 0x006fea0003c00000 */
[----:B------:R0:W3:Y:S02]  /*85760*/  SHFL.DOWN P1, R251, R250, R249, R248 ;  /* 0x080000f9fafb7389 */ /* 0x0000e400000200f8 */
[----:B0123--:R-:W-:Y:S05]  /*85770*/  ENDCOLLECTIVE ;  /* 0x000000000000791b */ /* 0x00ffea0003800000 */
.L_x_1199:
[----:B------:R-:W-:Y:S02]  /*85780*/  @!P0 ISETP.GE.AND P2, PT, R190, R193, PT ;  /* 0x000000c1be00820c */ /* 0x000fe40003f46270 */
[----:B------:R-:W-:-:S05]  /*85790*/  MOV R190, R251 ;  /* 0x000000fb00be7202 */ /* 0x000fca0000000f00 */
[----:B------:R-:W-:Y:S01]  /*857a0*/  FADD R45, R45, R190 ;  /* 0x000000be2d2d7221 */ /* 0x000fe20000000000 */
[----:B------:R-:W-:-:S04]  /*857b0*/  IMAD.MOV.U32 R249, RZ, RZ, 0x8 ;  /* 0x00000008fff97424 */ /* 0x000fc800078e00ff */
[----:B------:R-:W-:-:S07]  /*857c0*/  MOV R250, R45 ;  /* 0x0000002d00fa7202 */ /* 0x000fce0000000f00 */
[----:B------:R-:W-:Y:S05]  /*857d0*/  WARPSYNC.COLLECTIVE R247, `(.L_x_1200) ;  /* 0x00000000f7087348 */ /* 0x000fea0003c00000 */
[----:B------:R0:W1:Y:S02]  /*857e0*/  SHFL.DOWN P1, R251, R250, R249, R248 ;  /* 0x080000f9fafb7389 */ /* 0x00006400000200f8 */
[----:B01----:R-:W-:Y:S05]  /*857f0*/  ENDCOLLECTIVE ;  /* 0x000000000000791b */ /* 0x003fea0003800000 */
.L_x_1200:
        /* <DEDUP_REMOVED lines=9> */
.L_x_1201:
[----:B------:R-:W-:Y:S02]  /*85890*/  HFMA2 R249, -RZ, RZ, 0, 1.1920928955078125e-07 ;  /* 0x00000002fff97431 */ /* 0x000fe400000001ff */
[----:B------:R-:W-:-:S04]  /*858a0*/  IMAD.MOV.U32 R188, RZ, RZ, R251 ;  /* 0x000000ffffbc7224 */ /* 0x000fc800078e00fb */
[----:B------:R-:W-:-:S05]  /*858b0*/  FADD R45, R45, R188 ;  /* 0x000000bc2d2d7221 */ /* 0x000fca0000000000 */
[----:B------:R-:W-:-:S07]  /*858c0*/  MOV R250, R45 ;  /* 0x0000002d00fa7202 */ /* 0x000fce0000000f00 */
[----:B------:R-:W-:Y:S05]  /*858d0*/  WARPSYNC.COLLECTIVE R247, `(.L_x_1202) ;  /* 0x00000000f7087348 */ /* 0x000fea0003c00000 */
[----:B------:R0:W1:Y:S02]  /*858e0*/  SHFL.DOWN P1, R251, R250, R249, R248 ;  /* 0x080000f9fafb7389 */ /* 0x00006400000200f8 */
[----:B01----:R-:W-:Y:S05]  /*858f0*/  ENDCOLLECTIVE ;  /* 0x000000000000791b */ /* 0x003fea0003800000 */
.L_x_1202:
[----:B------:R-:W-:Y:S01]  /*85900*/  HFMA2 R249, -RZ, RZ, 0, 5.9604644775390625e-08 ;  /* 0x00000001fff97431 */ /* 0x000fe200000001ff */
[----:B------:R-:W-:-:S05]  /*85910*/  MOV R188, R251 ;  /* 0x000000fb00bc7202 */ /* 0x000fca0000000f00 */
[----:B------:R-:W-:-:S04]  /*85920*/  FADD R45, R45, R188 ;  /* 0x000000bc2d2d7221 */ /* 0x000fc80000000000 */
[----:B------:R-:W-:-:S07]  /*85930*/  IMAD.MOV.U32 R250, RZ, RZ, R45 ;  /* 0x000000fffffa7224 */ /* 0x000fce00078e002d */
[----:B------:R-:W-:Y:S05]  /*85940*/  WARPSYNC.COLLECTIVE R247, `(.L_x_1203) ;  /* 0x00000000f7087348 */ /* 0x000fea0003c00000 */
[----:B------:R0:W1:Y:S02]  /*85950*/  SHFL.DOWN P1, R251, R250, R249, R248 ;  /* 0x080000f9fafb7389 */ /* 0x00006400000200f8 */
[----:B01----:R-:W-:Y:S05]  /*85960*/  ENDCOLLECTIVE ;  /* 0x000000000000791b */ /* 0x003fea0003800000 */
.L_x_1203:
[----:B------:R-:W-:Y:S01]  /*85970*/  FADD R187, R195, R186 ;  /* 0x000000bac3bb7221 */ /* 0x000fe20000000000 */
[----:B------:R-:W-:Y:S01]  /*85980*/  MOV R250, R44 ;  /* 0x0000002c00fa7202 */ /* 0x000fe20000000f00 */
[----:B------:R-:W-:Y:S01]  /*85990*/  IMAD.MOV.U32 R249, RZ, RZ, 0x10 ;  /* 0x00000010fff97424 */ /* 0x000fe200078e00ff */
[----:B------:R-:W-:-:S07]  /*859a0*/  MOV R195, R251 ;  /* 0x000000fb00c37202 */ /* 0x000fce0000000f00 */
[----:B------:R-:W-:Y:S05]  /*859b0*/  WARPSYNC.COLLECTIVE R247, `(.L_x_1204) ;  /* 0x00000000f7087348 */ /* 0x000fea0003c00000 */
[----:B------:R0:W1:Y:S02]  /*859c0*/  SHFL.DOWN P1, R251, R250, R249, R248 ;  /* 0x080000f9fafb7389 */ /* 0x00006400000200f8 */
[----:B01----:R-:W-:Y:S05]  /*859d0*/  ENDCOLLECTIVE ;  /* 0x000000000000791b */ /* 0x003fea0003800000 */
.L_x_1204:
[----:B------:R-:W-:Y:S01]  /*859e0*/  HFMA2 R249, -RZ, RZ, 0, 4.76837158203125e-07 ;  /* 0x00000008fff97431 */ /* 0x000fe200000001ff */
[----:B------:R-:W-:-:S05]  /*859f0*/  MOV R186, R251 ;  /* 0x000000fb00ba7202 */ /* 0x000fca0000000f00 */
[----:B------:R-:W-:-:S05]  /*85a00*/  FADD R44, R44, R186 ;  /* 0x000000ba2c2c7221 */ /* 0x000fca0000000000 */
[----:B------:R-:W-:-:S07]  /*85a10*/  MOV R250, R44 ;  /* 0x0000002c00fa7202 */ /* 0x000fce0000000f00 */
[----:B------:R-:W-:Y:S05]  /*85a20*/  WARPSYNC.COLLECTIVE R247, `(.L_x_1205) ;  /* 0x00000000f7087348 */ /* 0x000fea0003c00000 */
[----:B------:R0:W1:Y:S02]  /*85a30*/  SHFL.DOWN P1, R251, R250, R249, R248 ;  /* 0x080000f9fafb7389 */ /* 0x00006400000200f8 */
[----:B01----:R-:W-:Y:S05]  /*85a40*/  ENDCOLLECTIVE ;  /* 0x000000000000791b */ /* 0x003fea0003800000 */
.L_x_1205:
[----:B------:R-:W-:Y:S01]  /*85a50*/  @!P0 FMUL R186, R187, R215 ;  /* 0x000000d7bbba8220 */ /* 0x000fe20000400000 */
[----:B------:R-:W-:Y:S02]  /*85a60*/  HFMA2 R249, -RZ, RZ, 0, 2.384185791015625e-07 ;  /* 0x00000004fff97431 */ /* 0x000fe400000001ff */
[----:B------:R-:W-:-:S04]  /*85a70*/  IMAD.MOV.U32 R187, RZ, RZ, R251 ;  /* 0x000000ffffbb7224 */ /* 0x000fc800078e00fb */
[----:B------:R-:W-:-:S05]  /*85a80*/  FADD R44, R44, R187 ;  /* 0x000000bb2c2c7221 */ /* 0x000fca0000000000 */
[----:B------:R-:W-:-:S07]  /*85a90*/  MOV R250, R44 ;  /* 0x0000002c00fa7202 */ /* 0x000fce0000000f00 */
[----:B------:R-:W-:Y:S05]  /*85aa0*/  WARPSYNC.COLLECTIVE R247, `(.L_x_1206) ;  /* 0x00000000f7087348 */ /* 0x000fea0003c00000 */
[----:B------:R0:W1:Y:S02]  /*85ab0*/  SHFL.DOWN P1, R251, R250, R249, R248 ;  /* 0x080000f9fafb7389 */ /* 0x00006400000200f8 */
[----:B01----:R-:W-:Y:S05]  /*85ac0*/  ENDCOLLECTIVE ;  /* 0x000000000000791b */ /* 0x003fea0003800000 */
.L_x_1206:
[----:B------:R-:W-:Y:S02]  /*85ad0*/  HFMA2 R249, -RZ, RZ, 0, 1.1920928955078125e-07 ;  /* 0x00000002fff97431 */ /* 0x000fe400000001ff */
[----:B------:R-:W-:-:S04]  /*85ae0*/  IMAD.MOV.U32 R187, RZ, RZ, R251 ;  /* 0x000000ffffbb7224 */ /* 0x000fc800078e00fb */
[----:B------:R-:W-:-:S05]  /*85af0*/  FADD R44, R44, R187 ;  /* 0x000000bb2c2c7221 */ /* 0x000fca0000000000 */
[----:B------:R-:W-:-:S07]  /*85b00*/  MOV R250, R44 ;  /* 0x0000002c00fa7202 */ /* 0x000fce0000000f00 */
[----:B------:R-:W-:Y:S05]  /*85b10*/  WARPSYNC.COLLECTIVE R247, `(.L_x_1207) ;  /* 0x00000000f7087348 */ /* 0x000fea0003c00000 */
[----:B------:R0:W1:Y:S02]  /*85b20*/  SHFL.DOWN P1, R251, R250, R249, R248 ;  /* 0x080000f9fafb7389 */ /* 0x00006400000200f8 */
[----:B01----:R-:W-:Y:S05]  /*85b30*/  ENDCOLLECTIVE ;  /* 0x000000000000791b */ /* 0x003fea0003800000 */
.L_x_1207:
[----:B------:R-:W-:Y:S02]  /*85b40*/  @!P0 FSEL R186, R186, -1.00000000000000000000e+09, !P2 ;  /* 0xce6e6b28baba8808 */ /* 0x000fe40005000000 */
[----:B------:R-:W-:Y:S01]  /*85b50*/  @!P0 LEA R193, R0, R246, 0x9 ;  /* 0x000000f600c18211 */ /* 0x000fe200078e48ff */
[----:B------:R-:W-:Y:S01]  /*85b60*/  HFMA2 R249, -RZ, RZ, 0, 5.9604644775390625e-08 ;  /* 0x00000001fff97431 */ /* 0x000fe200000001ff */
[----:B------:R-:W-:-:S05]  /*85b70*/  MOV R187, R251 ;  /* 0x000000fb00bb7202 */ /* 0x000fca0000000f00 */
[----:B------:R-:W-:-:S04]  /*85b80*/  FADD R44, R44, R187 ;  /* 0x000000bb2c2c7221 */ /* 0x000fc80000000000 */
[----:B------:R-:W-:-:S07]  /*85b90*/  IMAD.MOV.U32 R250, RZ, RZ, R44 ;  /* 0x000000fffffa7224 */ /* 0x000fce00078e002c */
[----:B------:R-:W-:Y:S05]  /*85ba0*/  WARPSYNC.COLLECTIVE R247, `(.L_x_1208) ;  /* 0x00000000f7087348 */ /* 0x000fea0003c00000 */
[----:B------:R0:W1:Y:S02]  /*85bb0*/  SHFL.DOWN P1, R251, R250, R249, R248 ;  /* 0x080000f9fafb7389 */ /* 0x00006400000200f8 */
[----:B01----:R-:W-:Y:S05]  /*85bc0*/  ENDCOLLECTIVE ;  /* 0x000000000000791b */ /* 0x003fea0003800000 */
.L_x_1208:
[----:B------:R0:W-:Y:S04]  /*85bd0*/  @!P0 STS [R193+0x40f8], R186 ;  /* 0x0040f8bac1008388 */ /* 0x0001e80000000800 */
[----:B------:R1:W2:Y:S01]  /*85be0*/  @!P0 LDS R186, [R246+0x80fc] ;  /* 0x0080fc00f6ba8984 */ /* 0x0002a20000000800 */
[----:B------:R-:W-:Y:S01]  /*85bf0*/  MOV R250, R43 ;  /* 0x0000002b00fa7202 */ /* 0x000fe20000000f00 */
[----:B------:R-:W-:Y:S01]  /*85c00*/  IMAD.MOV.U32 R249, RZ, RZ, 0x10 ;  /* 0x00000010fff97424 */ /* 0x000fe200078e00ff */
[----:B------:R-:W-:Y:S01]  /*85c10*/  @!P0 LEA R188, R0, UR5, 0x2 ;  /* 0x0000000500bc8c11 */ /* 0x000fe2000f8e10ff */
[----:B0-----:R-:W0:Y:S05]  /*85c20*/  @!P0 LDC R193, c[0x0][0x3a8] ;  /* 0x0000ea00ffc18b82 */ /* 0x001e2a0000000800 */
[----:B------:R-:W5:Y:S01]  /*85c30*/  @!P0 LDL R188, [R188] ;  /* 0x00000000bcbc8983 */ /* 0x000f620000100800 */
[----:B-1----:R-:W-:-:S07]  /*85c40*/  MOV R215, R251 ;  /* 0x000000fb00d77202 */ /* 0x002fce0000000f00 */
[----:B0-2--5:R-:W-:Y:S05]  /*85c50*/  WARPSYNC.COLLECTIVE R247, `(.L_x_1209) ;  /* 0x00000000f7087348 */ /* 0x025fea0003c00000 */
[----:B------:R1:W3:Y:S02]  /*85c60*/  SHFL.DOWN P1, R251, R250, R249, R248 ;  /* 0x080000f9fafb7389 */ /* 0x0002e400000200f8 */
[----:B0123-5:R-:W-:Y:S05]  /*85c70*/  ENDCOLLECTIVE ;  /* 0x000000000000791b */ /* 0x02ffea0003800000 */
.L_x_1209:
[----:B------:R-:W-:Y:S02]  /*85c80*/  @!P0 ISETP.GE.AND P2, PT, R189, R186, PT ;  /* 0x000000babd00820c */ /* 0x000fe40003f46270 */
[----:B------:R-:W-:Y:S01]  /*85c90*/  MOV R186, R251 ;  /* 0x000000fb00ba7202 */ /* 0x000fe20000000f00 */
[----:B------:R-:W-:-:S04]  /*85ca0*/  HFMA2 R249, -RZ, RZ, 0, 4.76837158203125e-07 ;  /* 0x00000008fff97431 */ /* 0x000fc800000001ff */
[----:B------:R-:W-:-:S05]  /*85cb0*/  FADD R43, R43, R186 ;  /* 0x000000ba2b2b7221 */ /* 0x000fca0000000000 */
[----:B------:R-:W-:-:S07]  /*85cc0*/  MOV R250, R43 ;  /* 0x0000002b00fa7202 */ /* 0x000fce0000000f00 */
[----:B------:R-:W-:Y:S05]  /*85cd0*/  WARPSYNC.COLLECTIVE R247, `(.L_x_1210) ;  /* 0x00000000f7087348 */ /* 0x000fea0003c00000 */
[----:B------:R0:W1:Y:S02]  /*85ce0*/  SHFL.DOWN P1, R251, R250, R249, R248 ;  /* 0x080000f9fafb7389 */ /* 0x00006400000200f8 */
[----:B01----:R-:W-:Y:S05]  /*85cf0*/  ENDCOLLECTIVE ;  /* 0x000000000000791b */ /* 0x003fea0003800000 */
.L_x_1210:
[----:B------:R-:W-:Y:S02]  /*85d00*/  HFMA2 R249, -RZ, RZ, 0, 2.384185791015625e-07 ;  /* 0x00000004fff97431 */ /* 0x000fe400000001ff */
[----:B------:R-:W-:-:S04]  /*85d10*/  IMAD.MOV.U32 R186, RZ, RZ, R251 ;  /* 0x000000ffffba7224 */ /* 0x000fc800078e00fb */
[----:B------:R-:W-:-:S05]  /*85d20*/  FADD R43, R43, R186 ;  /* 0x000000ba2b2b7221 */ /* 0x000fca0000000000 */
[----:B------:R-:W-:-:S07]  /*85d30*/  MOV R250, R43 ;  /* 0x0000002b00fa7202 */ /* 0x000fce0000000f00 */
[----:B------:R-:W-:Y:S05]  /*85d40*/  WARPSYNC.COLLECTIVE R247, `(.L_x_1211) ;  /* 0x00000000f7087348 */ /* 0x000fea0003c00000 */
[----:B------:R0:W1:Y:S02]  /*85d50*/  SHFL.DOWN P1, R251, R250, R249, R248 ;  /* 0x080000f9fafb7389 */ /* 0x00006400000200f8 */
[----:B01----:R-:W-:Y:S05]  /*85d60*/  ENDCOLLECTIVE ;  /* 0x000000000000791b */ /* 0x003fea0003800000 */
.L_x_1211:
[----:B------:R-:W-:Y:S01]  /*85d70*/  HFMA2 R249, -RZ, RZ, 0, 1.1920928955078125e-07 ;  /* 0x00000002fff97431 */ /* 0x000fe200000001ff */
[----:B------:R-:W-:-:S05]  /*85d80*/  MOV R189, R251 ;  /* 0x000000fb00bd7202 */ /* 0x000fca0000000f00 */
[----:B------:R-:W-:-:S04]  /*85d90*/  FADD R43, R43, R189 ;  /* 0x000000bd2b2b7221 */ /* 0x000fc80000000000 */
[----:B------:R-:W-:-:S07]  /*85da0*/  IMAD.MOV.U32 R250, RZ, RZ, R43 ;  /* 0x000000fffffa7224 */ /* 0x000fce00078e002b */
[----:B------:R-:W-:Y:S05]  /*85db0*/  WARPSYNC.COLLECTIVE R247, `(.L_x_1212) ;  /* 0x00000000f7087348 */ /* 0x000fea0003c00000 */
[----:B------:R0:W1:Y:S02]  /*85dc0*/  SHFL.DOWN P1, R251, R250, R249, R248 ;  /* 0x080000f9fafb7389 */ /* 0x00006400000200f8 */
[----:B01----:R-:W-:Y:S05]  /*85dd0*/  ENDCOLLECTIVE ;  /* 0x000000000000791b */ /* 0x003fea0003800000 */
.L_x_1212:
[----:B------:R-:W-:Y:S01]  /*85de0*/  IMAD.MOV.U32 R249, RZ, RZ, 0x1 ;  /* 0x00000001fff97424 */ /* 0x000fe200078e00ff */
[----:B------:R-:W-:-:S05]  /*85df0*/  MOV R187, R251 ;  /* 0x000000fb00bb7202 */ /* 0x000fca0000000f00 */
[----:B------:R-:W-:-:S05]  /*85e00*/  FADD R43, R43, R187 ;  /* 0x000000bb2b2b7221 */ /* 0x000fca0000000000 */
[----:B------:R-:W-:-:S07]  /*85e10*/  MOV R250, R43 ;  /* 0x0000002b00fa7202 */ /* 0x000fce0000000f00 */
[----:B------:R-:W-:Y:S05]  /*85e20*/  WARPSYNC.COLLECTIVE R247, `(.L_x_1213) ;  /* 0x00000000f7087348 */ /* 0x000fea0003c00000 */
[----:B------:R0:W1:Y:S02]  /*85e30*/  SHFL.DOWN P1, R251, R250, R249, R248 ;  /* 0x080000f9fafb7389 */ /* 0x00006400000200f8 */
[----:B01----:R-:W-:Y:S05]  /*85e40*/  ENDCOLLECTIVE ;  /* 0x000000000000791b */ /* 0x003fea0003800000 */
.L_x_1213:
[----:B------:R-:W-:Y:S01]  /*85e50*/  FADD R186, R196, R65 ;  /* 0x00000041c4ba7221 */ /* 0x000fe20000000000 */
[----:B------:R-:W-:Y:S01]  /*85e60*/  HFMA2 R249, -RZ, RZ, 0, 9.5367431640625e-07 ;  /* 0x00000010fff97431 */ /* 0x000fe200000001ff */
[----:B------:R-:W-:Y:S02]  /*85e70*/  MOV R250, R42 ;  /* 0x0000002a00fa7202 */ /* 0x000fe40000000f00 */
[----:B------:R-:W-:-:S07]  /*85e80*/  MOV R196, R251 ;  /* 0x000000fb00c47202 */ /* 0x000fce0000000f00 */
[----:B------:R-:W-:Y:S05]  /*85e90*/  WARPSYNC.COLLECTIVE R247, `(.L_x_1214) ;  /* 0x00000000f7087348 */ /* 0x000fea0003c00000 */
[----:B------:R0:W1:Y:S02]  /*85ea0*/  SHFL.DOWN P1, R251, R250, R249, R248 ;  /* 0x080000f9fafb7389 */ /* 0x00006400000200f8 */
[----:B01----:R-:W-:Y:S05]  /*85eb0*/  ENDCOLLECTIVE ;  /* 0x000000000000791b */ /* 0x003fea0003800000 */
.L_x_1214:
[----:B------:R-:W-:Y:S02]  /*85ec0*/  HFMA2 R249, -RZ, RZ, 0, 4.76837158203125e-07 ;  /* 0x00000008fff97431 */ /* 0x000fe400000001ff */
[----:B------:R-:W-:-:S04]  /*85ed0*/  IMAD.MOV.U32 R65, RZ, RZ, R251 ;  /* 0x000000ffff417224 */ /* 0x000fc800078e00fb */
[----:B------:R-:W-:-:S05]  /*85ee0*/  FADD R42, R42, R65 ;  /* 0x000000412a2a7221 */ /* 0x000fca0000000000 */
[----:B------:R-:W-:-:S07]  /*85ef0*/  MOV R250, R42 ;  /* 0x0000002a00fa7202 */ /* 0x000fce0000000f00 */
[----:B------:R-:W-:Y:S05]  /*85f00*/  WARPSYNC.COLLECTIVE R247, `(.L_x_1215) ;  /* 0x00000000f7087348 */ /* 0x000fea0003c00000 */
[----:B------:R0:W1:Y:S02]  /*85f10*/  SHFL.DOWN P1, R251, R250, R249, R248 ;  /* 0x080000f9fafb7389 */ /* 0x00006400000200f8 */
[----:B01----:R-:W-:Y:S05]  /*85f20*/  ENDCOLLECTIVE ;  /* 0x000000000000791b */ /* 0x003fea0003800000 */
.L_x_1215:
[----:B------:R-:W-:Y:S01]  /*85f30*/  @!P0 FMUL R65, R186, R193 ;  /* 0x000000c1ba418220 */ /* 0x000fe20000400000 */
[----:B------:R-:W-:Y:S01]  /*85f40*/  HFMA2 R249, -RZ, RZ, 0, 2.384185791015625e-07 ;  /* 0x00000004fff97431 */ /* 0x000fe200000001ff */
[----:B------:R-:W-:-:S05]  /*85f50*/  MOV R186, R251 ;  /* 0x000000fb00ba7202 */ /* 0x000fca0000000f00 */
[----:B------:R-:W-:-:S05]  /*85f60*/  FADD R42, R42, R186 ;  /* 0x000000ba2a2a7221 */ /* 0x000fca0000000000 */
[----:B------:R-:W-:-:S07]  /*85f70*/  MOV R250, R42 ;  /* 0x0000002a00fa7202 */ /* 0x000fce0000000f00 */
[----:B------:R-:W-:Y:S05]  /*85f80*/  WARPSYNC.COLLECTIVE R247, `(.L_x_1216) ;  /* 0x00000000f7087348 */ /* 0x000fea0003c00000 */
[----:B------:R0:W1:Y:S02]  /*85f90*/  SHFL.DOWN P1, R251, R250, R249, R248 ;  /* 0x080000f9fafb7389 */ /* 0x00006400000200f8 */
[----:B01----:R-:W-:Y:S05]  /*85fa0*/  ENDCOLLECTIVE ;  /* 0x000000000000791b */ /* 0x003fea0003800000 */
.L_x_1216:
[----:B------:R-:W-:Y:S01]  /*85fb0*/  HFMA2 R249, -RZ, RZ, 0, 1.1920928955078125e-07 ;  /* 0x00000002fff97431 */ /* 0x000fe200000001ff */
[----:B------:R-:W-:-:S05]  /*85fc0*/  MOV R186, R251 ;  /* 0x000000fb00ba7202 */ /* 0x000fca0000000f00 */
[----:B------:R-:W-:-:S04]  /*85fd0*/  FADD R42, R42, R186 ;  /* 0x000000ba2a2a7221 */ /* 0x000fc80000000000 */
[----:B------:R-:W-:-:S07]  /*85fe0*/  IMAD.MOV.U32 R250, RZ, RZ, R42 ;  /* 0x000000fffffa7224 */ /* 0x000fce00078e002a */
[----:B------:R-:W-:Y:S05]  /*85ff0*/  WARPSYNC.COLLECTIVE R247, `(.L_x_1217) ;  /* 0x00000000f7087348 */ /* 0x000fea0003c00000 */
[----:B------:R0:W1:Y:S02]  /*86000*/  SHFL.DOWN P1, R251, R250, R249, R248 ;  /* 0x080000f9fafb7389 */ /* 0x00006400000200f8 */
[----:B01----:R-:W-:Y:S05]  /*86010*/  ENDCOLLECTIVE ;  /* 0x000000000000791b */ /* 0x003fea0003800000 */
.L_x_1217:
[----:B------:R-:W-:Y:S01]  /*86020*/  @!P0 FSEL R65, R65, -1.00000000000000000000e+09, !P2 ;  /* 0xce6e6b2841418808 */ /* 0x000fe20005000000 */
[----:B------:R-:W-:Y:S02]  /*86030*/  @!P0 IMAD R189, R0, 0x200, R246 ;  /* 0x0000020000bd8824 */ /* 0x000fe400078e02f6 */
[----:B------:R-:W-:Y:S01]  /*86040*/  IMAD.MOV.U32 R249, RZ, RZ, 0x1 ;  /* 0x00000001fff97424 */ /* 0x000fe200078e00ff */
[----:B------:R-:W-:-:S05]  /*86050*/  MOV R186, R251 ;  /* 0x000000fb00ba7202 */ /* 0x000fca0000000f00 */
[----:B------:R-:W-:-:S05]  /*86060*/  FADD R42, R42, R186 ;  /* 0x000000ba2a2a7221 */ /* 0x000fca0000000000 */
[----:B------:R-:W-:-:S07]  /*86070*/  MOV R250, R42 ;  /* 0x0000002a00fa7202 */ /* 0x000fce0000000f00 */
[----:B------:R-:W-:Y:S05]  /*86080*/  WARPSYNC.COLLECTIVE R247, `(.L_x_1218) ;  /* 0x00000000f7087348 */ /* 0x000fea0003c00000 */
[----:B------:R0:W1:Y:S02]  /*86090*/  SHFL.DOWN P1, R251, R250, R249, R248 ;  /* 0x080000f9fafb7389 */ /* 0x00006400000200f8 */
[----:B01----:R-:W-:Y:S05]  /*860a0*/  ENDCOLLECTIVE ;  /* 0x000000000000791b */ /* 0x003fea0003800000 */
.L_x_1218:
[----:B------:R0:W-:Y:S04]  /*860b0*/  @!P0 STS [R189+0x40fc], R65 ;  /* 0x0040fc41bd008388 */ /* 0x0001e80000000800 */
[----:B------:R1:W2:Y:S01]  /*860c0*/  @!P0 LDS R65, [R246+0x8100] ;  /* 0x00810000f6418984 */ /* 0x0002a20000000800 */
[----:B------:R-:W-:Y:S01]  /*860d0*/  HFMA2 R249, -RZ, RZ, 0, 9.5367431640625e-07 ;  /* 0x00000010fff97431 */ /* 0x000fe200000001ff */
[----:B------:R-:W-:Y:S01]  /*860e0*/  MOV R250, R41 ;  /* 0x0000002900fa7202 */ /* 0x000fe20000000f00 */
[----:B0-----:R-:W0:Y:S01]  /*860f0*/  @!P0 LDC R189, c[0x0][0x3a8] ;  /* 0x0000ea00ffbd8b82 */ /* 0x001e220000000800 */
[----:B------:R-:W-:-:S07]  /*86100*/  MOV R193, R251 ;  /* 0x000000fb00c17202 */ /* 0x000fce0000000f00 */
[----:B012---:R-:W-:Y:S05]  /*86110*/  WARPSYNC.COLLECTIVE R247, `(.L_x_1219) ;  /* 0x00000000f7087348 */ /* 0x007fea0003c00000 */
[----:B------:R3:W4:Y:S02]  /*86120*/  SHFL.DOWN P1, R251, R250, R249, R248 ;  /* 0x080000f9fafb7389 */ /* 0x00072400000200f8 */
[----:B01234-:R-:W-:Y:S05]  /*86130*/  ENDCOLLECTIVE ;  /* 0x000000000000791b */ /* 0x01ffea0003800000 */
.L_x_1219:
[----:B------:R-:W-:Y:S01]  /*86140*/  HFMA2 R249, -RZ, RZ, 0, 4.76837158203125e-07 ;  /* 0x00000008fff97431 */ /* 0x000fe200000001ff */
[----:B------:R-:W-:Y:S01]  /*86150*/  @!P0 ISETP.GE.AND P2, PT, R188, R65, PT ;  /* 0x00000041bc00820c */ /* 0x000fe20003f46270 */
[----:B------:R-:W-:-:S04]  /*86160*/  IMAD.MOV.U32 R65, RZ, RZ, R251 ;  /* 0x000000ffff417224 */ /* 0x000fc800078e00fb */
[----:B------:R-:W-:-:S05]  /*86170*/  FADD R41, R41, R65 ;  /* 0x0000004129297221 */ /* 0x000fca0000000000 */
[----:B------:R-:W-:-:S07]  /*86180*/  MOV R250, R41 ;  /* 0x0000002900fa7202 */ /* 0x000fce0000000f00 */
[----:B------:R-:W-:Y:S05]  /*86190*/  WARPSYNC.COLLECTIVE R247, `(.L_x_1220) ;  /* 0x00000000f7087348 */ /* 0x000fea0003c00000 */
[----:B------:R0:W1:Y:S02]  /*861a0*/  SHFL.DOWN P1, R251, R250, R249, R248 ;  /* 0x080000f9fafb7389 */ /* 0x00006400000200f8 */
[----:B01----:R-:W-:Y:S05]  /*861b0*/  ENDCOLLECTIVE ;  /* 0x000000000000791b */ /* 0x003fea0003800000 */
.L_x_1220:
        /* <DEDUP_REMOVED lines=9> */
.L_x_1221:
[----:B------:R-:W-:Y:S01]  /*86250*/  IMAD.MOV.U32 R249, RZ, RZ, 0x2 ;  /* 0x00000002fff97424 */ /* 0x000fe200078e00ff */
[----:B------:R-:W-:-:S05]  /*86260*/  MOV R188, R251 ;  /* 0x000000fb00bc7202 */ /* 0x000fca0000000f00 */
[----:B------:R-:W-:-:S05]  /*86270*/  FADD R41, R41, R188 ;  /* 0x000000bc29297221 */ /* 0x000fca0000000000 */
[----:B------:R-:W-:-:S07]  /*86280*/  MOV R250, R41 ;  /* 0x0000002900fa7202 */ /* 0x000fce0000000f00 */
[----:B------:R-:W-:Y:S05]  /*86290*/  WARPSYNC.COLLECTIVE R247, `(.L_x_1222) ;  /* 0x00000000f7087348 */ /* 0x000fea0003c00000 */
[----:B------:R0:W1:Y:S02]  /*862a0*/  SHFL.DOWN P1, R251, R250, R249, R248 ;  /* 0x080000f9fafb7389 */ /* 0x00006400000200f8 */
[----:B01----:R-:W-:Y:S05]  /*862b0*/  ENDCOLLECTIVE ;  /* 0x000000000000791b */ /* 0x003fea0003800000 */
.L_x_1222:
[----:B------:R-:W-:Y:S01]  /*862c0*/  HFMA2 R249, -RZ, RZ, 0, 5.9604644775390625e-08 ;  /* 0x00000001fff97431 */ /* 0x000fe200000001ff */
[----:B------:R-:W-:-:S05]  /*862d0*/  MOV R186, R251 ;  /* 0x000000fb00ba7202 */ /* 0x000fca0000000f00 */
[----:B------:R-:W-:-:S05]  /*862e0*/  FADD R41, R41, R186 ;  /* 0x000000ba29297221 */ /* 0x000fca0000000000 */
[----:B------:R-:W-:-:S07]  /*862f0*/  MOV R250, R41 ;  /* 0x0000002900fa7202 */ /* 0x000fce0000000f00 */
[----:B------:R-:W-:Y:S05]  /*86300*/  WARPSYNC.COLLECTIVE R247, `(.L_x_1223) ;  /* 0x00000000f7087348 */ /* 0x000fea0003c00000 */
[----:B------:R0:W1:Y:S02]  /*86310*/  SHFL.DOWN P1, R251, R250, R249, R248 ;  /* 0x080000f9fafb7389 */ /* 0x00006400000200f8 */
[----:B01----:R-:W-:Y:S05]  /*86320*/  ENDCOLLECTIVE ;  /* 0x000000000000791b */ /* 0x003fea0003800000 */
.L_x_1223:
[----:B------:R-:W-:Y:S01]  /*86330*/  FADD R65, R198, R64 ;  /* 0x00000040c6417221 */ /* 0x000fe20000000000 */
[----:B------:R-:W-:Y:S01]  /*86340*/  HFMA2 R249, -RZ, RZ, 0, 9.5367431640625e-07 ;  /* 0x00000010fff97431 */ /* 0x000fe200000001ff */
[----:B------:R-:W-:Y:S01]  /*86350*/  MOV R250, R40 ;  /* 0x0000002800fa7202 */ /* 0x000fe20000000f00 */
[----:B------:R-:W-:-:S07]  /*86360*/  IMAD.MOV.U32 R198, RZ, RZ, R251 ;  /* 0x000000ffffc67224 */ /* 0x000fce00078e00fb */
[----:B------:R-:W-:Y:S05]  /*86370*/  WARPSYNC.COLLECTIVE R247, `(.L_x_1224) ;  /* 0x00000000f7087348 */ /* 0x000fea0003c00000 */
[----:B------:R0:W1:Y:S02]  /*86380*/  SHFL.DOWN P1, R251, R250, R249, R248 ;  /* 0x080000f9fafb7389 */ /* 0x00006400000200f8 */
[----:B01----:R-:W-:Y:S05]  /*86390*/  ENDCOLLECTIVE ;  /* 0x000000000000791b */ /* 0x003fea0003800000 */
.L_x_1224:
[----:B------:R-:W-:Y:S01]  /*863a0*/  HFMA2 R249, -RZ, RZ, 0, 4.76837158203125e-07 ;  /* 0x00000008fff97431 */ /* 0x000fe200000001ff */
[----:B------:R-:W-:-:S05]  /*863b0*/  MOV R64, R251 ;  /* 0x000000fb00407202 */ /* 0x000fca0000000f00 */
[----:B------:R-:W-:-:S04]  /*863c0*/  FADD R40, R40, R64 ;  /* 0x0000004028287221 */ /* 0x000fc80000000000 */
[----:B------:R-:W-:-:S07]  /*863d0*/  IMAD.MOV.U32 R250, RZ, RZ, R40 ;  /* 0x000000fffffa7224 */ /* 0x000fce00078e0028 */
[----:B------:R-:W-:Y:S05]  /*863e0*/  WARPSYNC.COLLECTIVE R247, `(.L_x_1225) ;  /* 0x00000000f7087348 */ /* 0x000fea0003c00000 */
[----:B------:R0:W1:Y:S02]  /*863f0*/  SHFL.DOWN P1, R251, R250, R249, R248 ;  /* 0x080000f9fafb7389 */ /* 0x00006400000200f8 */
[----:B01----:R-:W-:Y:S05]  /*86400*/  ENDCOLLECTIVE ;  /* 0x000000000000791b */ /* 0x003fea0003800000 */
.L_x_1225:
[----:B------:R-:W-:Y:S01]  /*86410*/  @!P0 FMUL R64, R65, R189 ;  /* 0x000000bd41408220 */ /* 0x000fe20000400000 */
[----:B------:R-:W-:Y:S01]  /*86420*/  HFMA2 R249, -RZ, RZ, 0, 2.384185791015625e-07 ;  /* 0x00000004fff97431 */ /* 0x000fe200000001ff */
[----:B------:R-:W-:-:S05]  /*86430*/  MOV R65, R251 ;  /* 0x000000fb00417202 */ /* 0x000fca0000000f00 */
[----:B------:R-:W-:-:S04]  /*86440*/  FADD R40, R40, R65 ;  /* 0x0000004128287221 */ /* 0x000fc80000000000 */
[----:B------:R-:W-:-:S07]  /*86450*/  IMAD.MOV.U32 R250, RZ, RZ, R40 ;  /* 0x000000fffffa7224 */ /* 0x000fce00078e0028 */
[----:B------:R-:W-:Y:S05]  /*86460*/  WARPSYNC.COLLECTIVE R247, `(.L_x_1226) ;  /* 0x00000000f7087348 */ /* 0x000fea0003c00000 */
[----:B------:R0:W1:Y:S02]  /*86470*/  SHFL.DOWN P1, R251, R250, R249, R248 ;  /* 0x080000f9fafb7389 */ /* 0x00006400000200f8 */
[----:B01----:R-:W-:Y:S05]  /*86480*/  ENDCOLLECTIVE ;  /* 0x000000000000791b */ /* 0x003fea0003800000 */
.L_x_1226:
[----:B------:R-:W-:Y:S01]  /*86490*/  IMAD.MOV.U32 R249, RZ, RZ, 0x2 ;  /* 0x00000002fff97424 */ /* 0x000fe200078e00ff */
[----:B------:R-:W-:-:S05]  /*864a0*/  MOV R65, R251 ;  /* 0x000000fb00417202 */ /* 0x000fca0000000f00 */
[----:B------:R-:W-:-:S05]  /*864b0*/  FADD R40, R40, R65 ;  /* 0x0000004128287221 */ /* 0x000fca0000000000 */
[----:B------:R-:W-:-:S07]  /*864c0*/  MOV R250, R40 ;  /* 0x0000002800fa7202 */ /* 0x000fce0000000f00 */
[----:B------:R-:W-:Y:S05]  /*864d0*/  WARPSYNC.COLLECTIVE R247, `(.L_x_1227) ;  /* 0x00000000f7087348 */ /* 0x000fea0003c00000 */
[----:B------:R0:W1:Y:S02]  /*864e0*/  SHFL.DOWN P1, R251, R250, R249, R248 ;  /* 0x080000f9fafb7389 */ /* 0x00006400000200f8 */
[----:B01----:R-:W-:Y:S05]  /*864f0*/  ENDCOLLECTIVE ;  /* 0x000000000000791b */ /* 0x003fea0003800000 */
.L_x_1227:
[----:B------:R-:W-:Y:S02]  /*86500*/  @!P0 FSEL R64, R64, -1.00000000000000000000e+09, !P2 ;  /* 0xce6e6b2840408808 */ /* 0x000fe40005000000 */
[----:B------:R-:W-:Y:S01]  /*86510*/  @!P0 LEA R188, R0, R246, 0x9 ;  /* 0x000000f600bc8211 */ /* 0x000fe200078e48ff */
[----:B------:R-:W-:Y:S01]  /*86520*/  HFMA2 R249, -RZ, RZ, 0, 5.9604644775390625e-08 ;  /* 0x00000001fff97431 */ /* 0x000fe200000001ff */
[----:B------:R-:W-:-:S05]  /*86530*/  MOV R65, R251 ;  /* 0x000000fb00417202 */ /* 0x000fca0000000f00 */
[----:B------:R-:W-:-:S05]  /*86540*/  FADD R40, R40, R65 ;  /* 0x0000004128287221 */ /* 0x000fca0000000000 */
[----:B------:R-:W-:-:S07]  /*86550*/  MOV R250, R40 ;  /* 0x0000002800fa7202 */ /* 0x000fce0000000f00 */
[----:B------:R-:W-:Y:S05]  /*86560*/  WARPSYNC.COLLECTIVE R247, `(.L_x_1228) ;  /* 0x00000000f7087348 */ /* 0x000fea0003c00000 */
[----:B------:R0:W1:Y:S02]  /*86570*/  SHFL.DOWN P1, R251, R250, R249, R248 ;  /* 0x080000f9fafb7389 */ /* 0x00006400000200f8 */
[----:B01----:R-:W-:Y:S05]  /*86580*/  ENDCOLLECTIVE ;  /* 0x000000000000791b */ /* 0x003fea0003800000 */
.L_x_1228:
[----:B------:R0:W-:Y:S04]  /*86590*/  @!P0 STS [R188+0x4100], R64 ;  /* 0x00410040bc008388 */ /* 0x0001e80000000800 */
[----:B------:R1:W2:Y:S01]  /*865a0*/  @!P0 LDS R64, [R246+0x8104] ;  /* 0x00810400f6408984 */ /* 0x0002a20000000800 */
[----:B------:R-:W-:Y:S01]  /*865b0*/  HFMA2 R249, -RZ, RZ, 0, 9.5367431640625e-07 ;  /* 0x00000010fff97431 */ /* 0x000fe200000001ff */
[----:B------:R-:W-:Y:S01]  /*865c0*/  MOV R250, R39 ;  /* 0x0000002700fa7202 */ /* 0x000fe20000000f00 */
[----:B0-----:R-:W0:Y:S01]  /*865d0*/  @!P0 LDC R188, c[0x0][0x3a8] ;  /* 0x0000ea00ffbc8b82 */ /* 0x001e220000000800 */
[----:B------:R-:W-:-:S07]  /*865e0*/  IMAD.MOV.U32 R189, RZ, RZ, R251 ;  /* 0x000000ffffbd7224 */ /* 0x000fce00078e00fb */
[----:B012---:R-:W-:Y:S05]  /*865f0*/  WARPSYNC.COLLECTIVE R247, `(.L_x_1229) ;  /* 0x00000000f7087348 */ /* 0x007fea0003c00000 */
[----:B------:R3:W4:Y:S02]  /*86600*/  SHFL.DOWN P1, R251, R250, R249, R248 ;  /* 0x080000f9fafb7389 */ /* 0x00072400000200f8 */
[----:B01234-:R-:W-:Y:S05]  /*86610*/  ENDCOLLECTIVE ;  /* 0x000000000000791b */ /* 0x01ffea0003800000 */
.L_x_1229:
[----:B------:R-:W-:Y:S01]  /*86620*/  HFMA2 R249, -RZ, RZ, 0, 4.76837158203125e-07 ;  /* 0x00000008fff97431 */ /* 0x000fe200000001ff */
[----:B------:R-:W-:Y:S02]  /*86630*/  @!P0 ISETP.GE.AND P2, PT, R187, R64, PT ;  /* 0x00000040bb00820c */ /* 0x000fe40003f46270 */
[----:B------:R-:W-:-:S05]  /*86640*/  MOV R64, R251 ;  /* 0x000000fb00407202 */ /* 0x000fca0000000f00 */
[----:B------:R-:W-:-:S04]  /*86650*/  FADD R39, R39, R64 ;  /* 0x0000004027277221 */ /* 0x000fc80000000000 */
[----:B------:R-:W-:-:S07]  /*86660*/  IMAD.MOV.U32 R250, RZ, RZ, R39 ;  /* 0x000000fffffa7224 */ /* 0x000fce00078e0027 */
[----:B------:R-:W-:Y:S05]  /*86670*/  WARPSYNC.COLLECTIVE R247, `(.L_x_1230) ;  /* 0x00000000f7087348 */ /* 0x000fea0003c00000 */
[----:B------:R0:W1:Y:S02]  /*86680*/  SHFL.DOWN P1, R251, R250, R249, R248 ;  /* 0x080000f9fafb7389 */ /* 0x00006400000200f8 */
[----:B01----:R-:W-:Y:S05]  /*86690*/  ENDCOLLECTIVE ;  /* 0x000000000000791b */ /* 0x003fea0003800000 */
.L_x_1230:
[----:B------:R-:W-:-:S05]  /*866a0*/  @!P0 LEA R186, R0, UR5, 0x2 ;  /* 0x0000000500ba8c11 */ /* 0x000fca000f8e10ff */
[----:B------:R0:W5:Y:S01]  /*866b0*/  @!P0 LDL R192, [R186] ;  /* 0x00000000bac08983 */ /* 0x0001620000100800 */
[----:B------:R-:W-:Y:S01]  /*866c0*/  IMAD.MOV.U32 R249, RZ, RZ, 0x4 ;  /* 0x00000004fff97424 */ /* 0x000fe200078e00ff */
[----:B------:R-:W-:-:S05]  /*866d0*/  MOV R64, R251 ;  /* 0x000000fb00407202 */ /* 0x000fca0000000f00 */
[----:B------:R-:W-:-:S05]  /*866e0*/  FADD R39, R39, R64 ;  /* 0x0000004027277221 */ /* 0x000fca0000000000 */
[----:B0-----:R-:W-:-:S07]  /*866f0*/  MOV R250, R39 ;  /* 0x0000002700fa7202 */ /* 0x001fce0000000f00 */
[----:B-----5:R-:W-:Y:S05]  /*86700*/  WARPSYNC.COLLECTIVE R247, `(.L_x_1231) ;  /* 0x00000000f7087348 */ /* 0x020fea0003c00000 */
[----:B------:R0:W1:Y:S02]  /*86710*/  SHFL.DOWN P1, R251, R250, R249, R248 ;  /* 0x080000f9fafb7389 */ /* 0x00006400000200f8 */
[----:B01---5:R-:W-:Y:S05]  /*86720*/  ENDCOLLECTIVE ;  /* 0x000000000000791b */ /* 0x023fea0003800000 */
.L_x_1231:
[----:B------:R-:W-:Y:S01]  /*86730*/  HFMA2 R249, -RZ, RZ, 0, 1.1920928955078125e-07 ;  /* 0x00000002fff97431 */ /* 0x000fe200000001ff */
[----:B------:R-:W-:-:S05]  /*86740*/  MOV R186, R251 ;  /* 0x000000fb00ba7202 */ /* 0x000fca0000000f00 */
[----:B------:R-:W-:-:S05]  /*86750*/  FADD R39, R39, R186 ;  /* 0x000000ba27277221 */ /* 0x000fca0000000000 */
[----:B------:R-:W-:-:S07]  /*86760*/  MOV R250, R39 ;  /* 0x0000002700fa7202 */ /* 0x000fce0000000f00 */
[----:B------:R-:W-:Y:S05]  /*86770*/  WARPSYNC.COLLECTIVE R247, `(.L_x_1232) ;  /* 0x00000000f7087348 */ /* 0x000fea0003c00000 */
[----:B------:R0:W1:Y:S02]  /*86780*/  SHFL.DOWN P1, R251, R250, R249, R248 ;  /* 0x080000f9fafb7389 */ /* 0x00006400000200f8 */
[----:B01----:R-:W-:Y:S05]  /*86790*/  ENDCOLLECTIVE ;  /* 0x000000000000791b */ /* 0x003fea0003800000 */
.L_x_1232:
[----:B------:R-:W-:Y:S02]  /*867a0*/  HFMA2 R249, -RZ, RZ, 0, 5.9604644775390625e-08 ;  /* 0x00000001fff97431 */ /* 0x000fe400000001ff */
[----:B------:R-:W-:-:S04]  /*867b0*/  IMAD.MOV.U32 R65, RZ, RZ, R251 ;  /* 0x000000ffff417224 */ /* 0x000fc800078e00fb */
[----:B------:R-:W-:-:S05]  /*867c0*/  FADD R39, R39, R65 ;  /* 0x0000004127277221 */ /* 0x000fca0000000000 */
[----:B------:R-:W-:-:S07]  /*867d0*/  MOV R250, R39 ;  /* 0x0000002700fa7202 */ /* 0x000fce0000000f00 */
[----:B------:R-:W-:Y:S05]  /*867e0*/  WARPSYNC.COLLECTIVE R247, `(.L_x_1233) ;  /* 0x00000000f7087348 */ /* 0x000fea0003c00000 */
[----:B------:R0:W1:Y:S02]  /*867f0*/  SHFL.DOWN P1, R251, R250, R249, R248 ;  /* 0x080000f9fafb7389 */ /* 0x00006400000200f8 */
[----:B01----:R-:W-:Y:S05]  /*86800*/  ENDCOLLECTIVE ;  /* 0x000000000000791b */ /* 0x003fea0003800000 */
.L_x_1233:
[----:B------:R-:W-:Y:S01]  /*86810*/  FADD R64, R199, R63 ;  /* 0x0000003fc7407221 */ /* 0x000fe20000000000 */
[----:B------:R-:W-:Y:S02]  /*86820*/  HFMA2 R249, -RZ, RZ, 0, 9.5367431640625e-07 ;  /* 0x00000010fff97431 */ /* 0x000fe400000001ff */
[----:B------:R-:W-:Y:S01]  /*86830*/  IMAD.MOV.U32 R250, RZ, RZ, R38 ;  /* 0x000000fffffa7224 */ /* 0x000fe200078e0026 */
[----:B------:R-:W-:-:S07]  /*86840*/  MOV R199, R251 ;  /* 0x000000fb00c77202 */ /* 0x000fce0000000f00 */
[----:B------:R-:W-:Y:S05]  /*86850*/  WARPSYNC.COLLECTIVE R247, `(.L_x_1234) ;  /* 0x00000000f7087348 */ /* 0x000fea0003c00000 */
[----:B------:R0:W1:Y:S02]  /*86860*/  SHFL.DOWN P1, R251, R250, R249, R248 ;  /* 0x080000f9fafb7389 */ /* 0x00006400000200f8 */
[----:B01----:R-:W-:Y:S05]  /*86870*/  ENDCOLLECTIVE ;  /* 0x000000000000791b */ /* 0x003fea0003800000 */
.L_x_1234:
[----:B------:R-:W-:Y:S01]  /*86880*/  IMAD.MOV.U32 R249, RZ, RZ, 0x8 ;  /* 0x00000008fff97424 */ /* 0x000fe200078e00ff */
[----:B------:R-:W-:-:S05]  /*86890*/  MOV R63, R251 ;  /* 0x000000fb003f7202 */ /* 0x000fca0000000f00 */
[----:B------:R-:W-:-:S05]  /*868a0*/  FADD R38, R38, R63 ;  /* 0x0000003f26267221 */ /* 0x000fca0000000000 */
[----:B------:R-:W-:-:S07]  /*868b0*/  MOV R250, R38 ;  /* 0x0000002600fa7202 */ /* 0x000fce0000000f00 */
[----:B------:R-:W-:Y:S05]  /*868c0*/  WARPSYNC.COLLECTIVE R247, `(.L_x_1235) ;  /* 0x00000000f7087348 */ /* 0x000fea0003c00000 */
[----:B------:R0:W1:Y:S02]  /*868d0*/  SHFL.DOWN P1, R251, R250, R249, R248 ;  /* 0x080000f9fafb7389 */ /* 0x00006400000200f8 */
[----:B01----:R-:W-:Y:S05]  /*868e0*/  ENDCOLLECTIVE ;  /* 0x000000000000791b */ /* 0x003fea0003800000 */
.L_x_1235:
        /* <DEDUP_REMOVED lines=8> */
.L_x_1236:
[----:B------:R-:W-:Y:S01]  /*86970*/  HFMA2 R249, -RZ, RZ, 0, 1.1920928955078125e-07 ;  /* 0x00000002fff97431 */ /* 0x000fe200000001ff */
[----:B------:R-:W-:-:S05]  /*86980*/  MOV R64, R251 ;  /* 0x000000fb00407202 */ /* 0x000fca0000000f00 */
[----:B------:R-:W-:-:S05]  /*86990*/  FADD R38, R38, R64 ;  /* 0x0000004026267221 */ /* 0x000fca0000000000 */
[----:B------:R-:W-:-:S07]  /*869a0*/  MOV R250, R38 ;  /* 0x0000002600fa7202 */ /* 0x000fce0000000f00 */
[----:B------:R-:W-:Y:S05]  /*869b0*/  WARPSYNC.COLLECTIVE R247, `(.L_x_1237) ;  /* 0x00000000f7087348 */ /* 0x000fea0003c00000 */
[----:B------:R0:W1:Y:S02]  /*869c0*/  SHFL.DOWN P1, R251, R250, R249, R248 ;  /* 0x080000f9fafb7389 */ /* 0x00006400000200f8 */
[----:B01----:R-:W-:Y:S05]  /*869d0*/  ENDCOLLECTIVE ;  /* 0x000000000000791b */ /* 0x003fea0003800000 */
.L_x_1237:
[----:B------:R-:W-:Y:S02]  /*869e0*/  @!P0 FSEL R63, R63, -1.00000000000000000000e+09, !P2 ;  /* 0xce6e6b283f3f8808 */ /* 0x000fe40005000000 */
[----:B------:R-:W-:Y:S01]  /*869f0*/  @!P0 LEA R187, R0, R246, 0x9 ;  /* 0x000000f600bb8211 */ /* 0x000fe200078e48ff */
[----:B------:R-:W-:Y:S02]  /*86a00*/  HFMA2 R249, -RZ, RZ, 0, 5.9604644775390625e-08 ;  /* 0x00000001fff97431 */ /* 0x000fe400000001ff */
[----:B------:R-:W-:-:S04]  /*86a10*/  IMAD.MOV.U32 R64, RZ, RZ, R251 ;  /* 0x000000ffff407224 */ /* 0x000fc800078e00fb */
[----:B------:R-:W-:-:S05]  /*86a20*/  FADD R38, R38, R64 ;  /* 0x0000004026267221 */ /* 0x000fca0000000000 */
[----:B------:R-:W-:-:S07]  /*86a30*/  MOV R250, R38 ;  /* 0x0000002600fa7202 */ /* 0x000fce0000000f00 */
[----:B------:R-:W-:Y:S05]  /*86a40*/  WARPSYNC.COLLECTIVE R247, `(.L_x_1238) ;  /* 0x00000000f7087348 */ /* 0x000fea0003c00000 */
[----:B------:R0:W1:Y:S02]  /*86a50*/  SHFL.DOWN P1, R251, R250, R249, R248 ;  /* 0x080000f9fafb7389 */ /* 0x00006400000200f8 */
[----:B01----:R-:W-:Y:S05]  /*86a60*/  ENDCOLLECTIVE ;  /* 0x000000000000791b */ /* 0x003fea0003800000 */
.L_x_1238:
[----:B------:R0:W-:Y:S04]  /*86a70*/  @!P0 STS [R187+0x4104], R63 ;  /* 0x0041043fbb008388 */ /* 0x0001e80000000800 */
[----:B------:R1:W2:Y:S01]  /*86a80*/  @!P0 LDS R63, [R246+0x8108] ;  /* 0x00810800f63f8984 */ /* 0x0002a20000000800 */
[----:B------:R-:W-:Y:S02]  /*86a90*/  HFMA2 R249, -RZ, RZ, 0, 9.5367431640625e-07 ;  /* 0x00000010fff97431 */ /* 0x000fe400000001ff */
[----:B------:R-:W-:Y:S01]  /*86aa0*/  IMAD.MOV.U32 R250, RZ, RZ, R37 ;  /* 0x000000fffffa7224 */ /* 0x000fe200078e0025 */
[----:B------:R-:W-:Y:S01]  /*86ab0*/  @!P0 LEA R65, R0, UR5, 0x2 ;  /* 0x0000000500418c11 */ /* 0x000fe2000f8e10ff */
[----:B0-----:R-:W0:Y:S04]  /*86ac0*/  @!P0 LDC R187, c[0x0][0x3a8] ;  /* 0x0000ea00ffbb8b82 */ /* 0x001e280000000800 */
[----:B------:R1:W5:Y:S01]  /*86ad0*/  @!P0 LDL R191, [R65] ;  /* 0x0000000041bf8983 */ /* 0x0003620000100800 */
[----:B------:R-:W-:-:S07]  /*86ae0*/  MOV R188, R251 ;  /* 0x000000fb00bc7202 */ /* 0x000fce0000000f00 */
[----:B012--5:R-:W-:Y:S05]  /*86af0*/  WARPSYNC.COLLECTIVE R247, `(.L_x_1239) ;  /* 0x00000000f7087348 */ /* 0x027fea0003c00000 */
[----:B------:R3:W4:Y:S02]  /*86b00*/  SHFL.DOWN P1, R251, R250, R249, R248 ;  /* 0x080000f9fafb7389 */ /* 0x00072400000200f8 */
[----:B012345:R-:W-:Y:S05]  /*86b10*/  ENDCOLLECTIVE ;  /* 0x000000000000791b */ /* 0x03ffea0003800000 */
.L_x_1239:
        /* <DEDUP_REMOVED lines=8> */
.L_x_1240:
[----:B------:R-:W-:Y:S01]  /*86ba0*/  HFMA2 R249, -RZ, RZ, 0, 2.384185791015625e-07 ;  /* 0x00000004fff97431 */ /* 0x000fe200000001ff */
[----:B------:R-:W-:-:S05]  /*86bb0*/  MOV R63, R251 ;  /* 0x000000fb003f7202 */ /* 0x000fca0000000f00 */
[----:B------:R-:W-:-:S05]  /*86bc0*/  FADD R37, R37, R63 ;  /* 0x0000003f25257221 */ /* 0x000fca0000000000 */
[----:B------:R-:W-:-:S07]  /*86bd0*/  MOV R250, R37 ;  /* 0x0000002500fa7202 */ /* 0x000fce0000000f00 */
[----:B------:R-:W-:Y:S05]  /*86be0*/  WARPSYNC.COLLECTIVE R247, `(.L_x_1241) ;  /* 0x00000000f7087348 */ /* 0x000fea0003c00000 */
[----:B------:R0:W1:Y:S02]  /*86bf0*/  SHFL.DOWN P1, R251, R250, R249, R248 ;  /* 0x080000f9fafb7389 */ /* 0x00006400000200f8 */
[----:B01----:R-:W-:Y:S05]  /*86c00*/  ENDCOLLECTIVE ;  /* 0x000000000000791b */ /* 0x003fea0003800000 */
.L_x_1241:
[----:B------:R-:W-:Y:S02]  /*86c10*/  HFMA2 R249, -RZ, RZ, 0, 1.1920928955078125e-07 ;  /* 0x00000002fff97431 */ /* 0x000fe400000001ff */
[----:B------:R-:W-:-:S04]  /*86c20*/  IMAD.MOV.U32 R63, RZ, RZ, R251 ;  /* 0x000000ffff3f7224 */ /* 0x000fc800078e00fb */
[----:B------:R-:W-:-:S05]  /*86c30*/  FADD R37, R37, R63 ;  /* 0x0000003f25257221 */ /* 0x000fca0000000000 */
[----:B------:R-:W-:-:S07]  /*86c40*/  MOV R250, R37 ;  /* 0x0000002500fa7202 */ /* 0x000fce0000000f00 */
[----:B------:R-:W-:Y:S05]  /*86c50*/  WARPSYNC.COLLECTIVE R247, `(.L_x_1242) ;  /* 0x00000000f7087348 */ /* 0x000fea0003c00000 */
[----:B------:R0:W1:Y:S02]  /*86c60*/  SHFL.DOWN P1, R251, R250, R249, R248 ;  /* 0x080000f9fafb7389 */ /* 0x00006400000200f8 */
[----:B01----:R-:W-:Y:S05]  /*86c70*/  ENDCOLLECTIVE ;  /* 0x000000000000791b */ /* 0x003fea0003800000 */
.L_x_1242:
[----:B------:R-:W-:Y:S01]  /*86c80*/  HFMA2 R249, -RZ, RZ, 0, 5.9604644775390625e-08 ;  /* 0x00000001fff97431 */ /* 0x000fe200000001ff */
[----:B------:R-:W-:-:S05]  /*86c90*/  MOV R64, R251 ;  /* 0x000000fb00407202 */ /* 0x000fca0000000f00 */
[----:B------:R-:W-:-:S04]  /*86ca0*/  FADD R37, R37, R64 ;  /* 0x0000004025257221 */ /* 0x000fc80000000000 */
[----:B------:R-:W-:-:S07]  /*86cb0*/  IMAD.MOV.U32 R250, RZ, RZ, R37 ;  /* 0x000000fffffa7224 */ /* 0x000fce00078e0025 */
[----:B------:R-:W-:Y:S05]  /*86cc0*/  WARPSYNC.COLLECTIVE R247, `(.L_x_1243) ;  /* 0x00000000f7087348 */ /* 0x000fea0003c00000 */
[----:B------:R0:W1:Y:S02]  /*86cd0*/  SHFL.DOWN P1, R251, R250, R249, R248 ;  /* 0x080000f9fafb7389 */ /* 0x00006400000200f8 */
[----:B01----:R-:W-:Y:S05]  /*86ce0*/  ENDCOLLECTIVE ;  /* 0x000000000000791b */ /* 0x003fea0003800000 */
.L_x_1243:
[----:B------:R-:W-:Y:S01]  /*86cf0*/  MOV R250, R36 ;  /* 0x0000002400fa7202 */ /* 0x000fe20000000f00 */
[----:B------:R-:W-:Y:S01]  /*86d00*/  IMAD.MOV.U32 R249, RZ, RZ, 0x10 ;  /* 0x00000010fff97424 */ /* 0x000fe200078e00ff */
[----:B------:R-:W-:-:S07]  /*86d10*/  MOV R192, R251 ;  /* 0x000000fb00c07202 */ /* 0x000fce0000000f00 */
[----:B------:R-:W-:Y:S05]  /*86d20*/  WARPSYNC.COLLECTIVE R247, `(.L_x_1244) ;  /* 0x00000000f7087348 */ /* 0x000fea0003c00000 */
[----:B------:R0:W1:Y:S02]  /*86d30*/  SHFL.DOWN P1, R251, R250, R249, R248 ;  /* 0x080000f9fafb7389 */ /* 0x00006400000200f8 */
[----:B01----:R-:W-:Y:S05]  /*86d40*/  ENDCOLLECTIVE ;  /* 0x000000000000791b */ /* 0x003fea0003800000 */
.L_x_1244:
[----:B------:R-:W-:Y:S01]  /*86d50*/  FADD R63, R200, R62 ;  /* 0x0000003ec83f7221 */ /* 0x000fe20000000000 */
[----:B------:R-:W-:Y:S01]  /*86d60*/  HFMA2 R249, -RZ, RZ, 0, 4.76837158203125e-07 ;  /* 0x00000008fff97431 */ /* 0x000fe200000001ff */
[----:B------:R-:W-:-:S05]  /*86d70*/  MOV R62, R251 ;  /* 0x000000fb003e7202 */ /* 0x000fca0000000f00 */
[----:B------:R-:W-:-:S05]  /*86d80*/  FADD R36, R36, R62 ;  /* 0x0000003e24247221 */ /* 0x000fca0000000000 */
[----:B------:R-:W-:-:S07]  /*86d90*/  MOV R250, R36 ;  /* 0x0000002400fa7202 */ /* 0x000fce0000000f00 */
[----:B------:R-:W-:Y:S05]  /*86da0*/  WARPSYNC.COLLECTIVE R247, `(.L_x_1245) ;  /* 0x00000000f7087348 */ /* 0x000fea0003c00000 */
[----:B------:R0:W1:Y:S02]  /*86db0*/  SHFL.DOWN P1, R251, R250, R249, R248 ;  /* 0x080000f9fafb7389 */ /* 0x00006400000200f8 */
[----:B01----:R-:W-:Y:S05]  /*86dc0*/  ENDCOLLECTIVE ;  /* 0x000000000000791b */ /* 0x003fea0003800000 */
.L_x_1245:
[----:B------:R-:W-:Y:S02]  /*86dd0*/  HFMA2 R249, -RZ, RZ, 0, 2.384185791015625e-07 ;  /* 0x00000004fff97431 */ /* 0x000fe400000001ff */
[----:B------:R-:W-:-:S04]  /*86de0*/  IMAD.MOV.U32 R62, RZ, RZ, R251 ;  /* 0x000000ffff3e7224 */ /* 0x000fc800078e00fb */
[----:B------:R-:W-:-:S05]  /*86df0*/  FADD R36, R36, R62 ;  /* 0x0000003e24247221 */ /* 0x000fca0000000000 */
[----:B------:R-:W-:-:S07]  /*86e00*/  MOV R250, R36 ;  /* 0x0000002400fa7202 */ /* 0x000fce0000000f00 */
[----:B------:R-:W-:Y:S05]  /*86e10*/  WARPSYNC.COLLECTIVE R247, `(.L_x_1246) ;  /* 0x00000000f7087348 */ /* 0x000fea0003c00000 */
[----:B------:R0:W1:Y:S02]  /*86e20*/  SHFL.DOWN P1, R251, R250, R249, R248 ;  /* 0x080000f9fafb7389 */ /* 0x00006400000200f8 */
[----:B01----:R-:W-:Y:S05]  /*86e30*/  ENDCOLLECTIVE ;  /* 0x000000000000791b */ /* 0x003fea0003800000 */
.L_x_1246:
[----:B------:R-:W-:Y:S02]  /*86e40*/  HFMA2 R249, -RZ, RZ, 0, 1.1920928955078125e-07 ;  /* 0x00000002fff97431 */ /* 0x000fe400000001ff */
[----:B------:R-:W-:-:S04]  /*86e50*/  IMAD.MOV.U32 R62, RZ, RZ, R251 ;  /* 0x000000ffff3e7224 */ /* 0x000fc800078e00fb */
[----:B------:R-:W-:-:S05]  /*86e60*/  FADD R36, R36, R62 ;  /* 0x0000003e24247221 */ /* 0x000fca0000000000 */
[----:B------:R-:W-:-:S07]  /*86e70*/  MOV R250, R36 ;  /* 0x0000002400fa7202 */ /* 0x000fce0000000f00 */
[----:B------:R-:W-:Y:S05]  /*86e80*/  WARPSYNC.COLLECTIVE R247, `(.L_x_1247) ;  /* 0x00000000f7087348 */ /* 0x000fea0003c00000 */
[----:B------:R0:W1:Y:S02]  /*86e90*/  SHFL.DOWN P1, R251, R250, R249, R248 ;  /* 0x080000f9fafb7389 */ /* 0x00006400000200f8 */
[----:B01----:R-:W-:Y:S05]  /*86ea0*/  ENDCOLLECTIVE ;  /* 0x000000000000791b */ /* 0x003fea0003800000 */
.L_x_1247:
[----:B------:R-:W-:Y:S01]  /*86eb0*/  @!P0 FMUL R63, R63, R187 ;  /* 0x000000bb3f3f8220 */ /* 0x000fe20000400000 */
[----:B------:R-:W-:-:S04]  /*86ec0*/  @!P0 LEA R187, R0, R246, 0x9 ;  /* 0x000000f600bb8211 */ /* 0x000fc800078e48ff */
[----:B------:R-:W-:Y:S02]  /*86ed0*/  @!P0 FSEL R63, R63, -1.00000000000000000000e+09, !P2 ;  /* 0xce6e6b283f3f8808 */ /* 0x000fe40005000000 */
[----:B------:R-:W-:-:S03]  /*86ee0*/  @!P0 LEA R64, R0, UR5, 0x2 ;  /* 0x0000000500408c11 */ /* 0x000fc6000f8e10ff */
[----:B------:R0:W-:Y:S04]  /*86ef0*/  @!P0 STS [R187+0x4108], R63 ;  /* 0x0041083fbb008388 */ /* 0x0001e80000000800 */
[----:B------:R1:W2:Y:S04]  /*86f00*/  @!P0 LDS R63, [R246+0x810c] ;  /* 0x00810c00f63f8984 */ /* 0x0002a80000000800 */
[----:B------:R3:W5:Y:S01]  /*86f10*/  @!P0 LDL R190, [R64] ;  /* 0x0000000040be8983 */ /* 0x0007620000100800 */
[----:B------:R-:W-:Y:S02]  /*86f20*/  HFMA2 R249, -RZ, RZ, 0, 5.9604644775390625e-08 ;  /* 0x00000001fff97431 */ /* 0x000fe400000001ff */
[----:B------:R-:W-:Y:S01]  /*86f30*/  FADD R201, R201, R61 ;  /* 0x0000003dc9c97221 */ /* 0x000fe20000000000 */
[----:B0-----:R-:W0:Y:S01]  /*86f40*/  @!P0 LDC R187, c[0x0][0x3a8] ;  /* 0x0000ea00ffbb8b82 */ /* 0x001e220000000800 */
[----:B---3--:R-:W-:-:S05]  /*86f50*/  MOV R64, R251 ;  /* 0x000000fb00407202 */ /* 0x008fca0000000f00 */
[----:B------:R-:W-:-:S04]  /*86f60*/  FADD R36, R36, R64 ;  /* 0x0000004024247221 */ /* 0x000fc80000000000 */
[----:B-1----:R-:W-:-:S07]  /*86f70*/  IMAD.MOV.U32 R250, RZ, RZ, R36 ;  /* 0x000000fffffa7224 */ /* 0x002fce00078e0024 */
[----:B0-2--5:R-:W-:Y:S05]  /*86f80*/  WARPSYNC.COLLECTIVE R247, `(.L_x_1248) ;  /* 0x00000000f7087348 */ /* 0x025fea0003c00000 */
[----:B------:R1:W3:Y:S02]  /*86f90*/  SHFL.DOWN P1, R251, R250, R249, R248 ;  /* 0x080000f9fafb7389 */ /* 0x0002e400000200f8 */
[----:B0123-5:R-:W-:Y:S05]  /*86fa0*/  ENDCOLLECTIVE ;  /* 0x000000000000791b */ /* 0x02ffea0003800000 */
.L_x_1248:
[----:B------:R-:W-:Y:S01]  /*86fb0*/  MOV R250, R35 ;  /* 0x0000002300fa7202 */ /* 0x000fe20000000f00 */
[----:B------:R-:W-:Y:S01]  /*86fc0*/  IMAD.MOV.U32 R249, RZ, RZ, 0x10 ;  /* 0x00000010fff97424 */ /* 0x000fe200078e00ff */
[----:B------:R-:W-:Y:S02]  /*86fd0*/  @!P0 ISETP.GE.AND P2, PT, R191, R63, PT ;  /* 0x0000003fbf00820c */ /* 0x000fe40003f46270 */
[----:B------:R-:W-:-:S11]  /*86fe0*/  MOV R191, R251 ;  /* 0x000000fb00bf7202 */ /* 0x000fd60000000f00 */
[----:B------:R-:W-:Y:S05]  /*86ff0*/  WARPSYNC.COLLECTIVE R247, `(.L_x_1249) ;  /* 0x00000000f7087348 */ /* 0x000fea0003c00000 */
[----:B------:R0:W1:Y:S02]  /*87000*/  SHFL.DOWN P1, R251, R250, R249, R248 ;  /* 0x080000f9fafb7389 */ /* 0x00006400000200f8 */
[----:B01----:R-:W-:Y:S05]  /*87010*/  ENDCOLLECTIVE ;  /* 0x000000000000791b */ /* 0x003fea0003800000 */
.L_x_1249:
[----:B------:R-:W-:Y:S01]  /*87020*/  HFMA2 R249, -RZ, RZ, 0, 4.76837158203125e-07 ;  /* 0x00000008fff97431 */ /* 0x000fe200000001ff */
[----:B------:R-:W-:-:S05]  /*87030*/  MOV R63, R251 ;  /* 0x000000fb003f7202 */ /* 0x000fca0000000f00 */
[----:B------:R-:W-:-:S05]  /*87040*/  FADD R35, R35, R63 ;  /* 0x0000003f23237221 */ /* 0x000fca0000000000 */
[----:B------:R-:W-:-:S07]  /*87050*/  MOV R250, R35 ;  /* 0x0000002300fa7202 */ /* 0x000fce0000000f00 */
[----:B------:R-:W-:Y:S05]  /*87060*/  WARPSYNC.COLLECTIVE R247, `(.L_x_1250) ;  /* 0x00000000f7087348 */ /* 0x000fea0003c00000 */
[----:B------:R0:W1:Y:S02]  /*87070*/  SHFL.DOWN P1, R251, R250, R249, R248 ;  /* 0x080000f9fafb7389 */ /* 0x00006400000200f8 */
[----:B01----:R-:W-:Y:S05]  /*87080*/  ENDCOLLECTIVE ;  /* 0x000000000000791b */ /* 0x003fea0003800000 */
.L_x_1250:
[----:B------:R-:W-:Y:S02]  /*87090*/  HFMA2 R249, -RZ, RZ, 0, 2.384185791015625e-07 ;  /* 0x00000004fff97431 */ /* 0x000fe400000001ff */
[----:B------:R-:W-:-:S04]  /*870a0*/  IMAD.MOV.U32 R63, RZ, RZ, R251 ;  /* 0x000000ffff3f7224 */ /* 0x000fc800078e00fb */
[----:B------:R-:W-:-:S05]  /*870b0*/  FADD R35, R35, R63 ;  /* 0x0000003f23237221 */ /* 0x000fca0000000000 */
[----:B------:R-:W-:-:S07]  /*870c0*/  MOV R250, R35 ;  /* 0x0000002300fa7202 */ /* 0x000fce0000000f00 */
[----:B------:R-:W-:Y:S05]  /*870d0*/  WARPSYNC.COLLECTIVE R247, `(.L_x_1251) ;  /* 0x00000000f7087348 */ /* 0x000fea0003c00000 */
[----:B------:R0:W1:Y:S02]  /*870e0*/  SHFL.DOWN P1, R251, R250, R249, R248 ;  /* 0x080000f9fafb7389 */ /* 0x00006400000200f8 */
[----:B01----:R-:W-:Y:S05]  /*870f0*/  ENDCOLLECTIVE ;  /* 0x000000000000791b */ /* 0x003fea0003800000 */
.L_x_1251:
[----:B------:R-:W-:Y:S01]  /*87100*/  HFMA2 R249, -RZ, RZ, 0, 1.1920928955078125e-07 ;  /* 0x00000002fff97431 */ /* 0x000fe200000001ff */
[----:B------:R-:W-:-:S05]  /*87110*/  MOV R63, R251 ;  /* 0x000000fb003f7202 */ /* 0x000fca0000000f00 */
[----:B------:R-:W-:-:S04]  /*87120*/  FADD R35, R35, R63 ;  /* 0x0000003f23237221 */ /* 0x000fc80000000000 */
[----:B------:R-:W-:-:S07]  /*87130*/  IMAD.MOV.U32 R250, RZ, RZ, R35 ;  /* 0x000000fffffa7224 */ /* 0x000fce00078e0023 */
[----:B------:R-:W-:Y:S05]  /*87140*/  WARPSYNC.COLLECTIVE R247, `(.L_x_1252) ;  /* 0x00000000f7087348 */ /* 0x000fea0003c00000 */
[----:B------:R0:W1:Y:S02]  /*87150*/  SHFL.DOWN P1, R251, R250, R249, R248 ;  /* 0x080000f9fafb7389 */ /* 0x00006400000200f8 */
[----:B01----:R-:W-:Y:S05]  /*87160*/  ENDCOLLECTIVE ;  /* 0x000000000000791b */ /* 0x003fea0003800000 */
.L_x_1252:
[----:B------:R-:W-:Y:S01]  /*87170*/  IMAD.MOV.U32 R249, RZ, RZ, 0x1 ;  /* 0x00000001fff97424 */ /* 0x000fe200078e00ff */
[----:B------:R-:W-:-:S05]  /*87180*/  MOV R200, R251 ;  /* 0x000000fb00c87202 */ /* 0x000fca0000000f00 */
[----:B------:R-:W-:-:S05]  /*87190*/  FADD R200, R35, R200 ;  /* 0x000000c823c87221 */ /* 0x000fca0000000000 */
[----:B------:R-:W-:-:S07]  /*871a0*/  MOV R250, R200 ;  /* 0x000000c800fa7202 */ /* 0x000fce0000000f00 */
[----:B------:R-:W-:Y:S05]  /*871b0*/  WARPSYNC.COLLECTIVE R247, `(.L_x_1253) ;  /* 0x00000000f7087348 */ /* 0x000fea0003c00000 */
[----:B------:R0:W1:Y:S02]  /*871c0*/  SHFL.DOWN P1, R251, R250, R249, R248 ;  /* 0x080000f9fafb7389 */ /* 0x00006400000200f8 */
[----:B01----:R-:W-:Y:S05]  /*871d0*/  ENDCOLLECTIVE ;  /* 0x000000000000791b */ /* 0x003fea0003800000 */
.L_x_1253:
[----:B------:R-:W-:Y:S01]  /*871e0*/  HFMA2 R249, -RZ, RZ, 0, 9.5367431640625e-07 ;  /* 0x00000010fff97431 */ /* 0x000fe200000001ff */
[----:B------:R-:W-:Y:S02]  /*871f0*/  MOV R250, R34 ;  /* 0x0000002200fa7202 */ /* 0x000fe40000000f00 */
[----:B------:R-:W-:-:S07]  /*87200*/  MOV R35, R251 ;  /* 0x000000fb00237202 */ /* 0x000fce0000000f00 */
[----:B------:R-:W-:Y:S05]  /*87210*/  WARPSYNC.COLLECTIVE R247, `(.L_x_1254) ;  /* 0x00000000f7087348 */ /* 0x000fea0003c00000 */
[----:B------:R0:W1:Y:S02]  /*87220*/  SHFL.DOWN P1, R251, R250, R249, R248 ;  /* 0x080000f9fafb7389 */ /* 0x00006400000200f8 */
[----:B01----:R-:W-:Y:S05]  /*87230*/  ENDCOLLECTIVE ;  /* 0x000000000000791b */ /* 0x003fea0003800000 */
.L_x_1254:
[----:B------:R-:W-:Y:S02]  /*87240*/  HFMA2 R249, -RZ, RZ, 0, 4.76837158203125e-07 ;  /* 0x00000008fff97431 */ /* 0x000fe400000001ff */
[----:B------:R-:W-:-:S04]  /*87250*/  IMAD.MOV.U32 R62, RZ, RZ, R251 ;  /* 0x000000ffff3e7224 */ /* 0x000fc800078e00fb */
[----:B------:R-:W-:-:S05]  /*87260*/  FADD R34, R34, R62 ;  /* 0x0000003e22227221 */ /* 0x000fca0000000000 */
[----:B------:R-:W-:-:S07]  /*87270*/  MOV R250, R34 ;  /* 0x0000002200fa7202 */ /* 0x000fce0000000f00 */
[----:B------:R-:W-:Y:S05]  /*87280*/  WARPSYNC.COLLECTIVE R247, `(.L_x_1255) ;  /* 0x00000000f7087348 */ /* 0x000fea0003c00000 */
[----:B------:R0:W1:Y:S02]  /*87290*/  SHFL.DOWN P1, R251, R250, R249, R248 ;  /* 0x080000f9fafb7389 */ /* 0x00006400000200f8 */
[----:B01----:R-:W-:Y:S05]  /*872a0*/  ENDCOLLECTIVE ;  /* 0x000000000000791b */ /* 0x003fea0003800000 */
.L_x_1255:
[----:B------:R-:W-:Y:S01]  /*872b0*/  HFMA2 R249, -RZ, RZ, 0, 2.384185791015625e-07 ;  /* 0x00000004fff97431 */ /* 0x000fe200000001ff */
[----:B------:R-:W-:-:S05]  /*872c0*/  MOV R61, R251 ;  /* 0x000000fb003d7202 */ /* 0x000fca0000000f00 */
[----:B------:R-:W-:-:S05]  /*872d0*/  FADD R34, R34, R61 ;  /* 0x0000003d22227221 */ /* 0x000fca0000000000 */
[----:B------:R-:W-:-:S07]  /*872e0*/  MOV R250, R34 ;  /* 0x0000002200fa7202 */ /* 0x000fce0000000f00 */
[----:B------:R-:W-:Y:S05]  /*872f0*/  WARPSYNC.COLLECTIVE R247, `(.L_x_1256) ;  /* 0x00000000f7087348 */ /* 0x000fea0003c00000 */
[----:B------:R0:W1:Y:S02]  /*87300*/  SHFL.DOWN P1, R251, R250, R249, R248 ;  /* 0x080000f9fafb7389 */ /* 0x00006400000200f8 */
[----:B01----:R-:W-:Y:S05]  /*87310*/  ENDCOLLECTIVE ;  /* 0x000000000000791b */ /* 0x003fea0003800000 */
.L_x_1256:
[----:B------:R-:W-:Y:S01]  /*87320*/  @!P0 FMUL R187, R201, R187 ;  /* 0x000000bbc9bb8220 */ /* 0x000fe20000400000 */
[----:B------:R-:W-:Y:S01]  /*87330*/  HFMA2 R249, -RZ, RZ, 0, 1.1920928955078125e-07 ;  /* 0x00000002fff97431 */ /* 0x000fe200000001ff */
[----:B------:R-:W-:-:S05]  /*87340*/  MOV R61, R251 ;  /* 0x000000fb003d7202 */ /* 0x000fca0000000f00 */
[----:B------:R-:W-:-:S04]  /*87350*/  FADD R34, R34, R61 ;  /* 0x0000003d22227221 */ /* 0x000fc80000000000 */
[----:B------:R-:W-:-:S07]  /*87360*/  IMAD.MOV.U32 R250, RZ, RZ, R34 ;  /* 0x000000fffffa7224 */ /* 0x000fce00078e0022 */
[----:B------:R-:W-:Y:S05]  /*87370*/  WARPSYNC.COLLECTIVE R247, `(.L_x_1257) ;  /* 0x00000000f7087348 */ /* 0x000fea0003c00000 */
[----:B------:R0:W1:Y:S02]  /*87380*/  SHFL.DOWN P1, R251, R250, R249, R248 ;  /* 0x080000f9fafb7389 */ /* 0x00006400000200f8 */
[----:B01----:R-:W-:Y:S05]  /*87390*/  ENDCOLLECTIVE ;  /* 0x000000000000791b */ /* 0x003fea0003800000 */
.L_x_1257:
[----:B------:R-:W-:Y:S01]  /*873a0*/  @!P0 FSEL R187, R187, -1.00000000000000000000e+09, !P2 ;  /* 0xce6e6b28bbbb8808 */ /* 0x000fe20005000000 */
[----:B------:R-:W-:-:S05]  /*873b0*/  @!P0 IMAD R63, R0, 0x200, R246 ;  /* 0x00000200003f8824 */ /* 0x000fca00078e02f6 */
[----:B------:R0:W-:Y:S02]  /*873c0*/  @!P0 STS [R63+0x410c], R187 ;  /* 0x00410cbb3f008388 */ /* 0x0001e40000000800 */
[----:B0-----:R-:W-:Y:S01]  /*873d0*/  @!P0 LEA R63, R0, UR5, 0x2 ;  /* 0x00000005003f8c11 */ /* 0x001fe2000f8e10ff */
[----:B------:R-:W-:Y:S02]  /*873e0*/  IMAD.MOV.U32 R249, RZ, RZ, 0x1 ;  /* 0x00000001fff97424 */ /* 0x000fe400078e00ff */
[----:B------:R-:W-:Y:S01]  /*873f0*/  FADD R202, R202, R60 ;  /* 0x0000003ccaca7221 */ /* 0x000fe20000000000 */
[----:B------:R-:W0:Y:S01]  /*87400*/  @!P0 LDC R187, c[0x0][0x3a8] ;  /* 0x0000ea00ffbb8b82 */ /* 0x000e220000000800 */
[----:B------:R1:W5:Y:S01]  /*87410*/  @!P0 LDL R186, [R63] ;  /* 0x000000003fba8983 */ /* 0x0003620000100800 */
[----:B------:R-:W-:-:S03]  /*87420*/  MOV R62, R251 ;  /* 0x000000fb003e7202 */ /* 0x000fc60000000f00 */
[----:B-1----:R1:W2:Y:S02]  /*87430*/  @!P0 LDS R63, [R246+0x8110] ;  /* 0x00811000f63f8984 */ /* 0x0022a40000000800 */
[----:B------:R-:W-:-:S05]  /*87440*/  FADD R34, R34, R62 ;  /* 0x0000003e22227221 */ /* 0x000fca0000000000 */
[----:B------:R-:W-:-:S07]  /*87450*/  MOV R250, R34 ;  /* 0x0000002200fa7202 */ /* 0x000fce0000000f00 */
[----:B012--5:R-:W-:Y:S05]  /*87460*/  WARPSYNC.COLLECTIVE R247, `(.L_x_1258) ;  /* 0x00000000f7087348 */ /* 0x027fea0003c00000 */
[----:B------:R3:W4:Y:S02]  /*87470*/  SHFL.DOWN P1, R251, R250, R249, R248 ;  /* 0x080000f9fafb7389 */ /* 0x00072400000200f8 */
[----:B012345:R-:W-:Y:S05]  /*87480*/  ENDCOLLECTIVE ;  /* 0x000000000000791b */ /* 0x03ffea0003800000 */
.L_x_1258:
[----:B------:R-:W-:Y:S01]  /*87490*/  HFMA2 R249, -RZ, RZ, 0, 9.5367431640625e-07 ;  /* 0x00000010fff97431 */ /* 0x000fe200000001ff */
[----:B------:R-:W-:Y:S02]  /*874a0*/  MOV R250, R33 ;  /* 0x0000002100fa7202 */ /* 0x000fe40000000f00 */
[----:B------:R-:W-:Y:S02]  /*874b0*/  @!P0 ISETP.GE.AND P2, PT, R190, R63, PT ;  /* 0x0000003fbe00820c */ /* 0x000fe40003f46270 */
[----:B------:R-:W-:-:S11]  /*874c0*/  MOV R190, R251 ;  /* 0x000000fb00be7202 */ /* 0x000fd60000000f00 */
[----:B------:R-:W-:Y:S05]  /*874d0*/  WARPSYNC.COLLECTIVE R247, `(.L_x_1259) ;  /* 0x00000000f7087348 */ /* 0x000fea0003c00000 */
[----:B------:R0:W1:Y:S02]  /*874e0*/  SHFL.DOWN P1, R251, R250, R249, R248 ;  /* 0x080000f9fafb7389 */ /* 0x00006400000200f8 */
[----:B01----:R-:W-:Y:S05]  /*874f0*/  ENDCOLLECTIVE ;  /* 0x000000000000791b */ /* 0x003fea0003800000 */
.L_x_1259:
[----:B------:R-:W-:Y:S02]  /*87500*/  HFMA2 R249, -RZ, RZ, 0, 4.76837158203125e-07 ;  /* 0x00000008fff97431 */ /* 0x000fe400000001ff */
[----:B------:R-:W-:-:S04]  /*87510*/  IMAD.MOV.U32 R62, RZ, RZ, R251 ;  /* 0x000000ffff3e7224 */ /* 0x000fc800078e00fb */
[----:B------:R-:W-:-:S05]  /*87520*/  FADD R33, R33, R62 ;  /* 0x0000003e21217221 */ /* 0x000fca0000000000 */
[----:B------:R-:W-:-:S07]  /*87530*/  MOV R250, R33 ;  /* 0x0000002100fa7202 */ /* 0x000fce0000000f00 */
[----:B------:R-:W-:Y:S05]  /*87540*/  WARPSYNC.COLLECTIVE R247, `(.L_x_1260) ;  /* 0x00000000f7087348 */ /* 0x000fea0003c00000 */
[----:B------:R0:W1:Y:S02]  /*87550*/  SHFL.DOWN P1, R251, R250, R249, R248 ;  /* 0x080000f9fafb7389 */ /* 0x00006400000200f8 */
[----:B01----:R-:W-:Y:S05]  /*87560*/  ENDCOLLECTIVE ;  /* 0x000000000000791b */ /* 0x003fea0003800000 */
.L_x_1260:
[----:B------:R-:W-:Y:S01]  /*87570*/  HFMA2 R249, -RZ, RZ, 0, 2.384185791015625e-07 ;  /* 0x00000004fff97431 */ /* 0x000fe200000001ff */
[----:B------:R-:W-:-:S05]  /*87580*/  MOV R63, R251 ;  /* 0x000000fb003f7202 */ /* 0x000fca0000000f00 */
[----:B------:R-:W-:-:S04]  /*87590*/  FADD R33, R33, R63 ;  /* 0x0000003f21217221 */ /* 0x000fc80000000000 */
[----:B------:R-:W-:-:S07]  /*875a0*/  IMAD.MOV.U32 R250, RZ, RZ, R33 ;  /* 0x000000fffffa7224 */ /* 0x000fce00078e0021 */
[----:B------:R-:W-:Y:S05]  /*875b0*/  WARPSYNC.COLLECTIVE R247, `(.L_x_1261) ;  /* 0x00000000f7087348 */ /* 0x000fea0003c00000 */
[----:B------:R0:W1:Y:S02]  /*875c0*/  SHFL.DOWN P1, R251, R250, R249, R248 ;  /* 0x080000f9fafb7389 */ /* 0x00006400000200f8 */
[----:B01----:R-:W-:Y:S05]  /*875d0*/  ENDCOLLECTIVE ;  /* 0x000000000000791b */ /* 0x003fea0003800000 */
.L_x_1261:
[----:B------:R-:W-:Y:S01]  /*875e0*/  IMAD.MOV.U32 R249, RZ, RZ, 0x2 ;  /* 0x00000002fff97424 */ /* 0x000fe200078e00ff */
[----:B------:R-:W-:-:S05]  /*875f0*/  MOV R63, R251 ;  /* 0x000000fb003f7202 */ /* 0x000fca0000000f00 */
[----:B------:R-:W-:-:S05]  /*87600*/  FADD R33, R33, R63 ;  /* 0x0000003f21217221 */ /* 0x000fca0000000000 */
[----:B------:R-:W-:-:S07]  /*87610*/  MOV R250, R33 ;  /* 0x0000002100fa7202 */ /* 0x000fce0000000f00 */
[----:B------:R-:W-:Y:S05]  /*87620*/  WARPSYNC.COLLECTIVE R247, `(.L_x_1262) ;  /* 0x00000000f7087348 */ /* 0x000fea0003c00000 */
[----:B------:R0:W1:Y:S02]  /*87630*/  SHFL.DOWN P1, R251, R250, R249, R248 ;  /* 0x080000f9fafb7389 */ /* 0x00006400000200f8 */
[----:B01----:R-:W-:Y:S05]  /*87640*/  ENDCOLLECTIVE ;  /* 0x000000000000791b */ /* 0x003fea0003800000 */
.L_x_1262:
[----:B------:R-:W-:Y:S01]  /*87650*/  HFMA2 R249, -RZ, RZ, 0, 5.9604644775390625e-08 ;  /* 0x00000001fff97431 */ /* 0x000fe200000001ff */
[----:B------:R-:W-:-:S05]  /*87660*/  MOV R201, R251 ;  /* 0x000000fb00c97202 */ /* 0x000fca0000000f00 */
[----:B------:R-:W-:-:S05]  /*87670*/  FADD R201, R33, R201 ;  /* 0x000000c921c97221 */ /* 0x000fca0000000000 */
[----:B------:R-:W-:-:S07]  /*87680*/  MOV R250, R201 ;  /* 0x000000c900fa7202 */ /* 0x000fce0000000f00 */
[----:B------:R-:W-:Y:S05]  /*87690*/  WARPSYNC.COLLECTIVE R247, `(.L_x_1263) ;  /* 0x00000000f7087348 */ /* 0x000fea0003c00000 */
[----:B------:R0:W1:Y:S02]  /*876a0*/  SHFL.DOWN P1, R251, R250, R249, R248 ;  /* 0x080000f9fafb7389 */ /* 0x00006400000200f8 */
[----:B01----:R-:W-:Y:S05]  /*876b0*/  ENDCOLLECTIVE ;  /* 0x000000000000791b */ /* 0x003fea0003800000 */
.L_x_1263:
[----:B------:R-:W-:Y:S01]  /*876c0*/  HFMA2 R249, -RZ, RZ, 0, 9.5367431640625e-07 ;  /* 0x00000010fff97431 */ /* 0x000fe200000001ff */
[----:B------:R-:W-:Y:S01]  /*876d0*/  MOV R250, R32 ;  /* 0x0000002000fa7202 */ /* 0x000fe20000000f00 */
[----:B------:R-:W-:-:S07]  /*876e0*/  IMAD.MOV.U32 R33, RZ, RZ, R251 ;  /* 0x000000ffff217224 */ /* 0x000fce00078e00fb */
[----:B------:R-:W-:Y:S05]  /*876f0*/  WARPSYNC.COLLECTIVE R247, `(.L_x_1264) ;  /* 0x00000000f7087348 */ /* 0x000fea0003c00000 */
[----:B------:R0:W1:Y:S02]  /*87700*/  SHFL.DOWN P1, R251, R250, R249, R248 ;  /* 0x080000f9fafb7389 */ /* 0x00006400000200f8 */
[----:B01----:R-:W-:Y:S05]  /*87710*/  ENDCOLLECTIVE ;  /* 0x000000000000791b */ /* 0x003fea0003800000 */
.L_x_1264:
[----:B------:R-:W-:Y:S01]  /*87720*/  HFMA2 R249, -RZ, RZ, 0, 4.76837158203125e-07 ;  /* 0x00000008fff97431 */ /* 0x000fe200000001ff */
[----:B------:R-:W-:-:S05]  /*87730*/  MOV R61, R251 ;  /* 0x000000fb003d7202 */ /* 0x000fca0000000f00 */
[----:B------:R-:W-:-:S04]  /*87740*/  FADD R32, R32, R61 ;  /* 0x0000003d20207221 */ /* 0x000fc80000000000 */
[----:B------:R-:W-:-:S07]  /*87750*/  IMAD.MOV.U32 R250, RZ, RZ, R32 ;  /* 0x000000fffffa7224 */ /* 0x000fce00078e0020 */
[----:B------:R-:W-:Y:S05]  /*87760*/  WARPSYNC.COLLECTIVE R247, `(.L_x_1265) ;  /* 0x00000000f7087348 */ /* 0x000fea0003c00000 */
[----:B------:R0:W1:Y:S02]  /*87770*/  SHFL.DOWN P1, R251, R250, R249, R248 ;  /* 0x080000f9fafb7389 */ /* 0x00006400000200f8 */
[----:B01----:R-:W-:Y:S05]  /*87780*/  ENDCOLLECTIVE ;  /* 0x000000000000791b */ /* 0x003fea0003800000 */
.L_x_1265:
[----:B------:R-:W-:Y:S01]  /*87790*/  HFMA2 R249, -RZ, RZ, 0, 2.384185791015625e-07 ;  /* 0x00000004fff97431 */ /* 0x000fe200000001ff */
[----:B------:R-:W-:-:S05]  /*877a0*/  MOV R60, R251 ;  /* 0x000000fb003c7202 */ /* 0x000fca0000000f00 */
[----:B------:R-:W-:-:S04]  /*877b0*/  FADD R32, R32, R60 ;  /* 0x0000003c20207221 */ /* 0x000fc80000000000 */
[----:B------:R-:W-:-:S07]  /*877c0*/  IMAD.MOV.U32 R250, RZ, RZ, R32 ;  /* 0x000000fffffa7224 */ /* 0x000fce00078e0020 */
[----:B------:R-:W-:Y:S05]  /*877d0*/  WARPSYNC.COLLECTIVE R247, `(.L_x_1266) ;  /* 0x00000000f7087348 */ /* 0x000fea0003c00000 */
[----:B------:R0:W1:Y:S02]  /*877e0*/  SHFL.DOWN P1, R251, R250, R249, R248 ;  /* 0x080000f9fafb7389 */ /* 0x00006400000200f8 */
[----:B01----:R-:W-:Y:S05]  /*877f0*/  ENDCOLLECTIVE ;  /* 0x000000000000791b */ /* 0x003fea0003800000 */
.L_x_1266:
[----:B------:R-:W-:Y:S01]  /*87800*/  IMAD.MOV.U32 R249, RZ, RZ, 0x2 ;  /* 0x00000002fff97424 */ /* 0x000fe200078e00ff */
[----:B------:R-:W-:-:S05]  /*87810*/  MOV R60, R251 ;  /* 0x000000fb003c7202 */ /* 0x000fca0000000f00 */
[----:B------:R-:W-:-:S05]  /*87820*/  FADD R32, R32, R60 ;  /* 0x0000003c20207221 */ /* 0x000fca0000000000 */
[----:B------:R-:W-:-:S07]  /*87830*/  MOV R250, R32 ;  /* 0x0000002000fa7202 */ /* 0x000fce0000000f00 */
[----:B------:R-:W-:Y:S05]  /*87840*/  WARPSYNC.COLLECTIVE R247, `(.L_x_1267) ;  /* 0x00000000f7087348 */ /* 0x000fea0003c00000 */
[----:B------:R0:W1:Y:S02]  /*87850*/  SHFL.DOWN P1, R251, R250, R249, R248 ;  /* 0x080000f9fafb7389 */ /* 0x00006400000200f8 */
[----:B01----:R-:W-:Y:S05]  /*87860*/  ENDCOLLECTIVE ;  /* 0x000000000000791b */ /* 0x003fea0003800000 */
.L_x_1267:
[----:B------:R-:W-:Y:S01]  /*87870*/  HFMA2 R249, -RZ, RZ, 0, 5.9604644775390625e-08 ;  /* 0x00000001fff97431 */ /* 0x000fe200000001ff */
[----:B------:R-:W-:-:S05]  /*87880*/  MOV R60, R251 ;  /* 0x000000fb003c7202 */ /* 0x000fca0000000f00 */
[----:B------:R-:W-:-:S05]  /*87890*/  FADD R32, R32, R60 ;  /* 0x0000003c20207221 */ /* 0x000fca0000000000 */
[----:B------:R-:W-:-:S07]  /*878a0*/  MOV R250, R32 ;  /* 0x0000002000fa7202 */ /* 0x000fce0000000f00 */
[----:B------:R-:W-:Y:S05]  /*878b0*/  WARPSYNC.COLLECTIVE R247, `(.L_x_1268) ;  /* 0x00000000f7087348 */ /* 0x000fea0003c00000 */
[----:B------:R0:W1:Y:S02]  /*878c0*/  SHFL.DOWN P1, R251, R250, R249, R248 ;  /* 0x080000f9fafb7389 */ /* 0x00006400000200f8 */
[----:B01----:R-:W-:Y:S05]  /*878d0*/  ENDCOLLECTIVE ;  /* 0x000000000000791b */ /* 0x003fea0003800000 */
.L_x_1268:
[----:B------:R-:W-:Y:S01]  /*878e0*/  @!P0 FMUL R187, R202, R187 ;  /* 0x000000bbcabb8220 */ /* 0x000fe20000400000 */
[----:B------:R-:W-:Y:S01]  /*878f0*/  HFMA2 R249, -RZ, RZ, 0, 9.5367431640625e-07 ;  /* 0x00000010fff97431 */ /* 0x000fe200000001ff */
[----:B------:R-:W-:Y:S01]  /*87900*/  MOV R250, R31 ;  /* 0x0000001f00fa7202 */ /* 0x000fe20000000f00 */
[----:B------:R-:W-:-:S07]  /*87910*/  IMAD.MOV.U32 R202, RZ, RZ, R251 ;  /* 0x000000ffffca7224 */ /* 0x000fce00078e00fb */
[----:B------:R-:W-:Y:S05]  /*87920*/  WARPSYNC.COLLECTIVE R247, `(.L_x_1269) ;  /* 0x00000000f7087348 */ /* 0x000fea0003c00000 */
[----:B------:R0:W1:Y:S02]  /*87930*/  SHFL.DOWN P1, R251, R250, R249, R248 ;  /* 0x080000f9fafb7389 */ /* 0x00006400000200f8 */
[----:B01----:R-:W-:Y:S05]  /*87940*/  ENDCOLLECTIVE ;  /* 0x000000000000791b */ /* 0x003fea0003800000 */
.L_x_1269:
[----:B------:R-:W-:Y:S01]  /*87950*/  HFMA2 R249, -RZ, RZ, 0, 4.76837158203125e-07 ;  /* 0x00000008fff97431 */ /* 0x000fe200000001ff */
[----:B------:R-:W-:-:S05]  /*87960*/  MOV R61, R251 ;  /* 0x000000fb003d7202 */ /* 0x000fca0000000f00 */
[----:B------:R-:W-:-:S04]  /*87970*/  FADD R31, R31, R61 ;  /* 0x0000003d1f1f7221 */ /* 0x000fc80000000000 */
[----:B------:R-:W-:-:S07]  /*87980*/  IMAD.MOV.U32 R250, RZ, RZ, R31 ;  /* 0x000000fffffa7224 */ /* 0x000fce00078e001f */
[----:B------:R-:W-:Y:S05]  /*87990*/  WARPSYNC.COLLECTIVE R247, `(.L_x_1270) ;  /* 0x00000000f7087348 */ /* 0x000fea0003c00000 */
[----:B------:R0:W1:Y:S02]  /*879a0*/  SHFL.DOWN P1, R251, R250, R249, R248 ;  /* 0x080000f9fafb7389 */ /* 0x00006400000200f8 */
[----:B01----:R-:W-:Y:S05]  /*879b0*/  ENDCOLLECTIVE ;  /* 0x000000000000791b */ /* 0x003fea0003800000 */
.L_x_1270:
[----:B------:R-:W-:Y:S01]  /*879c0*/  IMAD.MOV.U32 R249, RZ, RZ, 0x4 ;  /* 0x00000004fff97424 */ /* 0x000fe200078e00ff */
[----:B------:R-:W-:-:S05]  /*879d0*/  MOV R61, R251 ;  /* 0x000000fb003d7202 */ /* 0x000fca0000000f00 */
[----:B------:R-:W-:-:S05]  /*879e0*/  FADD R31, R31, R61 ;  /* 0x0000003d1f1f7221 */ /* 0x000fca0000000000 */
[----:B------:R-:W-:-:S07]  /*879f0*/  MOV R250, R31 ;  /* 0x0000001f00fa7202 */ /* 0x000fce0000000f00 */
[----:B------:R-:W-:Y:S05]  /*87a00*/  WARPSYNC.COLLECTIVE R247, `(.L_x_1271) ;  /* 0x00000000f7087348 */ /* 0x000fea0003c00000 */
[----:B------:R0:W1:Y:S02]  /*87a10*/  SHFL.DOWN P1, R251, R250, R249, R248 ;  /* 0x080000f9fafb7389 */ /* 0x00006400000200f8 */
[----:B01----:R-:W-:Y:S05]  /*87a20*/  ENDCOLLECTIVE ;  /* 0x000000000000791b */ /* 0x003fea0003800000 */
.L_x_1271:
[----:B------:R-:W-:Y:S01]  /*87a30*/  @!P0 FSEL R187, R187, -1.00000000000000000000e+09, !P2 ;  /* 0xce6e6b28bbbb8808 */ /* 0x000fe20005000000 */
[----:B------:R-:W-:Y:S01]  /*87a40*/  HFMA2 R249, -RZ, RZ, 0, 1.1920928955078125e-07 ;  /* 0x00000002fff97431 */ /* 0x000fe200000001ff */
[----:B------:R-:W-:-:S05]  /*87a50*/  MOV R61, R251 ;  /* 0x000000fb003d7202 */ /* 0x000fca0000000f00 */
[----:B------:R-:W-:-:S05]  /*87a60*/  FADD R31, R31, R61 ;  /* 0x0000003d1f1f7221 */ /* 0x000fca0000000000 */
[----:B------:R-:W-:-:S07]  /*87a70*/  MOV R250, R31 ;  /* 0x0000001f00fa7202 */ /* 0x000fce0000000f00 */
[----:B------:R-:W-:Y:S05]  /*87a80*/  WARPSYNC.COLLECTIVE R247, `(.L_x_1272) ;  /* 0x00000000f7087348 */ /* 0x000fea0003c00000 */
[----:B------:R0:W1:Y:S02]  /*87a90*/  SHFL.DOWN P1, R251, R250, R249, R248 ;  /* 0x080000f9fafb7389 */ /* 0x00006400000200f8 */
[----:B01----:R-:W-:Y:S05]  /*87aa0*/  ENDCOLLECTIVE ;  /* 0x000000000000791b */ /* 0x003fea0003800000 */
.L_x_1272:
[----:B------:R-:W-:-:S05]  /*87ab0*/  @!P0 LEA R63, R0, R246, 0x9 ;  /* 0x000000f6003f8211 */ /* 0x000fca00078e48ff */
[----:B------:R0:W-:Y:S04]  /*87ac0*/  @!P0 STS [R63+0x4110], R187 ;  /* 0x004110bb3f008388 */ /* 0x0001e80000000800 */
[----:B------:R1:W2:Y:S01]  /*87ad0*/  @!P0 LDS R63, [R246+0x8114] ;  /* 0x00811400f63f8984 */ /* 0x0002a20000000800 */
[----:B0-----:R-:W0:Y:S01]  /*87ae0*/  @!P0 LDC R187, c[0x0][0x3a8] ;  /* 0x0000ea00ffbb8b82 */ /* 0x001e220000000800 */
[----:B------:R-:W-:Y:S02]  /*87af0*/  HFMA2 R249, -RZ, RZ, 0, 5.9604644775390625e-08 ;  /* 0x00000001fff97431 */ /* 0x000fe400000001ff */
[----:B------:R-:W-:-:S04]  /*87b00*/  IMAD.MOV.U32 R60, RZ, RZ, R251 ;  /* 0x000000ffff3c7224 */ /* 0x000fc800078e00fb */
[----:B------:R-:W-:-:S05]  /*87b10*/  FADD R31, R31, R60 ;  /* 0x0000003c1f1f7221 */ /* 0x000fca0000000000 */
[----:B-1----:R-:W-:-:S07]  /*87b20*/  MOV R250, R31 ;  /* 0x0000001f00fa7202 */ /* 0x002fce0000000f00 */
[----:B0-2---:R-:W-:Y:S05]  /*87b30*/  WARPSYNC.COLLECTIVE R247, `(.L_x_1273) ;  /* 0x00000000f7087348 */ /* 0x005fea0003c00000 */
[----:B------:R1:W3:Y:S02]  /*87b40*/  SHFL.DOWN P1, R251, R250, R249, R248 ;  /* 0x080000f9fafb7389 */ /* 0x0002e400000200f8 */
[----:B0123--:R-:W-:Y:S05]  /*87b50*/  ENDCOLLECTIVE ;  /* 0x000000000000791b */ /* 0x00ffea0003800000 */
.L_x_1273:
[----:B------:R-:W-:-:S04]  /*87b60*/  FADD R59, R203, R59 ;  /* 0x0000003bcb3b7221 */ /* 0x000fc80000000000 */
[----:B------:R-:W-:Y:S01]  /*87b70*/  @!P0 FMUL R187, R59, R187 ;  /* 0x000000bb3bbb8220 */ /* 0x000fe20000400000 */
[----:B------:R-:W-:Y:S02]  /*87b80*/  @!P0 ISETP.GE.AND P2, PT, R186, R63, PT ;  /* 0x0000003fba00820c */ /* 0x000fe40003f46270 */
[----:B------:R-:W-:Y:S01]  /*87b90*/  @!P0 LEA R63, R0, R246, 0x9 ;  /* 0x000000f6003f8211 */ /* 0x000fe200078e48ff */
[----:B------:R-:W-:Y:S01]  /*87ba0*/  HFMA2 R249, -RZ, RZ, 0, 9.5367431640625e-07 ;  /* 0x00000010fff97431 */ /* 0x000fe200000001ff */
[----:B------:R-:W-:Y:S01]  /*87bb0*/  @!P0 FSEL R187, R187, -1.00000000000000000000e+09, !P2 ;  /* 0xce6e6b28bbbb8808 */ /* 0x000fe20005000000 */
[----:B------:R-:W0:Y:S01]  /*87bc0*/  @!P0 LDC R186, c[0x0][0x3a8] ;  /* 0x0000ea00ffba8b82 */ /* 0x000e220000000800 */
[----:B------:R-:W-:-:S03]  /*87bd0*/  MOV R250, R30 ;  /* 0x0000001e00fa7202 */ /* 0x000fc60000000f00 */
[----:B------:R1:W-:Y:S01]  /*87be0*/  @!P0 STS [R63+0x4114], R187 ;  /* 0x004114bb3f008388 */ /* 0x0003e20000000800 */
[C---:B------:R-:W-:Y:S02]  /*87bf0*/  @!P0 LEA R62, R0.reuse, UR5, 0x2 ;  /* 0x00000005003e8c11 */ /* 0x040fe4000f8e10ff */
[----:B------:R-:W-:Y:S01]  /*87c00*/  @!P0 LEA R61, R0, UR5, 0x2 ;  /* 0x00000005003d8c11 */ /* 0x000fe2000f8e10ff */
[----:B------:R2:W3:Y:S04]  /*87c10*/  @!P0 LDS R63, [R246+0x8118] ;  /* 0x00811800f63f8984 */ /* 0x0004e80000000800 */
[----:B------:R2:W5:Y:S01]  /*87c20*/  @!P0 LDL R65, [R62] ;  /* 0x000000003e418983 */ /* 0x0005620000100800 */
[----:B-1----:R-:W-:-:S07]  /*87c30*/  IMAD.MOV.U32 R187, RZ, RZ, R251 ;  /* 0x000000ffffbb7224 */ /* 0x002fce00078e00fb */
[----:B0-23-5:R-:W-:Y:S05]  /*87c40*/  WARPSYNC.COLLECTIVE R247, `(.L_x_1274) ;  /* 0x00000000f7087348 */ /* 0x02dfea0003c00000 */
[----:B------:R1:W4:Y:S02]  /*87c50*/  SHFL.DOWN P1, R251, R250, R249, R248 ;  /* 0x080000f9fafb7389 */ /* 0x00032400000200f8 */
[----:B012345:R-:W-:Y:S05]  /*87c60*/  ENDCOLLECTIVE ;  /* 0x000000000000791b */ /* 0x03ffea0003800000 */
.L_x_1274:
[----:B------:R0:W5:Y:S01]  /*87c70*/  @!P0 LDL R64, [R61] ;  /* 0x000000003d408983 */ /* 0x0001620000100800 */
[----:B------:R-:W-:Y:S01]  /*87c80*/  HFMA2 R249, -RZ, RZ, 0, 4.76837158203125e-07 ;  /* 0x00000008fff97431 */ /* 0x000fe200000001ff */
[----:B------:R-:W-:-:S05]  /*87c90*/  MOV R59, R251 ;  /* 0x000000fb003b7202 */ /* 0x000fca0000000f00 */
[----:B------:R-:W-:-:S04]  /*87ca0*/  FADD R30, R30, R59 ;  /* 0x0000003b1e1e7221 */ /* 0x000fc80000000000 */
[----:B0-----:R-:W-:-:S07]  /*87cb0*/  IMAD.MOV.U32 R250, RZ, RZ, R30 ;  /* 0x000000fffffa7224 */ /* 0x001fce00078e001e */
[----:B-----5:R-:W-:Y:S05]  /*87cc0*/  WARPSYNC.COLLECTIVE R247, `(.L_x_1275) ;  /* 0x00000000f7087348 */ /* 0x020fea0003c00000 */
[----:B------:R0:W1:Y:S02]  /*87cd0*/  SHFL.DOWN P1, R251, R250, R249, R248 ;  /* 0x080000f9fafb7389 */ /* 0x00006400000200f8 */
[----:B01---5:R-:W-:Y:S05]  /*87ce0*/  ENDCOLLECTIVE ;  /* 0x000000000000791b */ /* 0x023fea0003800000 */
.L_x_1275:
[----:B------:R-:W-:Y:S01]  /*87cf0*/  IMAD.MOV.U32 R249, RZ, RZ, 0x4 ;  /* 0x00000004fff97424 */ /* 0x000fe200078e00ff */
[----:B------:R-:W-:-:S05]  /*87d00*/  MOV R59, R251 ;  /* 0x000000fb003b7202 */ /* 0x000fca0000000f00 */
[----:B------:R-:W-:-:S05]  /*87d10*/  FADD R30, R30, R59 ;  /* 0x0000003b1e1e7221 */ /* 0x000fca0000000000 */
[----:B------:R-:W-:-:S07]  /*87d20*/  MOV R250, R30 ;  /* 0x0000001e00fa7202 */ /* 0x000fce0000000f00 */
[----:B------:R-:W-:Y:S05]  /*87d30*/  WARPSYNC.COLLECTIVE R247, `(.L_x_1276) ;  /* 0x00000000f7087348 */ /* 0x000fea0003c00000 */
[----:B------:R0:W1:Y:S02]  /*87d40*/  SHFL.DOWN P1, R251, R250, R249, R248 ;  /* 0x080000f9fafb7389 */ /* 0x00006400000200f8 */
[----:B01----:R-:W-:Y:S05]  /*87d50*/  ENDCOLLECTIVE ;  /* 0x000000000000791b */ /* 0x003fea0003800000 */
.L_x_1276:
[----:B------:R-:W-:Y:S01]  /*87d60*/  HFMA2 R249, -RZ, RZ, 0, 1.1920928955078125e-07 ;  /* 0x00000002fff97431 */ /* 0x000fe200000001ff */
[----:B------:R-:W-:-:S05]  /*87d70*/  MOV R59, R251 ;  /* 0x000000fb003b7202 */ /* 0x000fca0000000f00 */
[----:B------:R-:W-:-:S05]  /*87d80*/  FADD R30, R30, R59 ;  /* 0x0000003b1e1e7221 */ /* 0x000fca0000000000 */
[----:B------:R-:W-:-:S07]  /*87d90*/  MOV R250, R30 ;  /* 0x0000001e00fa7202 */ /* 0x000fce0000000f00 */
[----:B------:R-:W-:Y:S05]  /*87da0*/  WARPSYNC.COLLECTIVE R247, `(.L_x_1277) ;  /* 0x00000000f7087348 */ /* 0x000fea0003c00000 */
[----:B------:R0:W1:Y:S02]  /*87db0*/  SHFL.DOWN P1, R251, R250, R249, R248 ;  /* 0x080000f9fafb7389 */ /* 0x00006400000200f8 */
[----:B01----:R-:W-:Y:S05]  /*87dc0*/  ENDCOLLECTIVE ;  /* 0x000000000000791b */ /* 0x003fea0003800000 */
.L_x_1277:
[----:B------:R-:W-:Y:S02]  /*87dd0*/  HFMA2 R249, -RZ, RZ, 0, 5.9604644775390625e-08 ;  /* 0x00000001fff97431 */ /* 0x000fe400000001ff */
[----:B------:R-:W-:-:S04]  /*87de0*/  IMAD.MOV.U32 R59, RZ, RZ, R251 ;  /* 0x000000ffff3b7224 */ /* 0x000fc800078e00fb */
[----:B------:R-:W-:-:S05]  /*87df0*/  FADD R30, R30, R59 ;  /* 0x0000003b1e1e7221 */ /* 0x000fca0000000000 */
[----:B------:R-:W-:-:S07]  /*87e00*/  MOV R250, R30 ;  /* 0x0000001e00fa7202 */ /* 0x000fce0000000f00 */
[----:B------:R-:W-:Y:S05]  /*87e10*/  WARPSYNC.COLLECTIVE R247, `(.L_x_1278) ;  /* 0x00000000f7087348 */ /* 0x000fea0003c00000 */
[----:B------:R0:W1:Y:S02]  /*87e20*/  SHFL.DOWN P1, R251, R250, R249, R248 ;  /* 0x080000f9fafb7389 */ /* 0x00006400000200f8 */
[----:B01----:R-:W-:Y:S05]  /*87e30*/  ENDCOLLECTIVE ;  /* 0x000000000000791b */ /* 0x003fea0003800000 */
.L_x_1278:
[----:B------:R-:W-:Y:S02]  /*87e40*/  HFMA2 R249, -RZ, RZ, 0, 9.5367431640625e-07 ;  /* 0x00000010fff97431 */ /* 0x000fe400000001ff */
[----:B------:R-:W-:Y:S01]  /*87e50*/  IMAD.MOV.U32 R250, RZ, RZ, R29 ;  /* 0x000000fffffa7224 */ /* 0x000fe200078e001d */
[----:B------:R-:W-:-:S07]  /*87e60*/  MOV R203, R251 ;  /* 0x000000fb00cb7202 */ /* 0x000fce0000000f00 */
[----:B------:R-:W-:Y:S05]  /*87e70*/  WARPSYNC.COLLECTIVE R247, `(.L_x_1279) ;  /* 0x00000000f7087348 */ /* 0x000fea0003c00000 */
[----:B------:R0:W1:Y:S02]  /*87e80*/  SHFL.DOWN P1, R251, R250, R249, R248 ;  /* 0x080000f9fafb7389 */ /* 0x00006400000200f8 */
[----:B01----:R-:W-:Y:S05]  /*87e90*/  ENDCOLLECTIVE ;  /* 0x000000000000791b */ /* 0x003fea0003800000 */
.L_x_1279:
[----:B------:R-:W-:Y:S01]  /*87ea0*/  IMAD.MOV.U32 R249, RZ, RZ, 0x8 ;  /* 0x00000008fff97424 */ /* 0x000fe200078e00ff */
[----:B------:R-:W-:-:S05]  /*87eb0*/  MOV R61, R251 ;  /* 0x000000fb003d7202 */ /* 0x000fca0000000f00 */
[----:B------:R-:W-:-:S05]  /*87ec0*/  FADD R29, R29, R61 ;  /* 0x0000003d1d1d7221 */ /* 0x000fca0000000000 */
[----:B------:R-:W-:-:S07]  /*87ed0*/  MOV R250, R29 ;  /* 0x0000001d00fa7202 */ /* 0x000fce0000000f00 */
[----:B------:R-:W-:Y:S05]  /*87ee0*/  WARPSYNC.COLLECTIVE R247, `(.L_x_1280) ;  /* 0x00000000f7087348 */ /* 0x000fea0003c00000 */
[----:B------:R0:W1:Y:S02]  /*87ef0*/  SHFL.DOWN P1, R251, R250, R249, R248 ;  /* 0x080000f9fafb7389 */ /* 0x00006400000200f8 */
[----:B01----:R-:W-:Y:S05]  /*87f00*/  ENDCOLLECTIVE ;  /* 0x000000000000791b */ /* 0x003fea0003800000 */
.L_x_1280:
[----:B------:R-:W-:Y:S01]  /*87f10*/  HFMA2 R249, -RZ, RZ, 0, 2.384185791015625e-07 ;  /* 0x00000004fff97431 */ /* 0x000fe200000001ff */
[----:B------:R-:W-:-:S05]  /*87f20*/  MOV R60, R251 ;  /* 0x000000fb003c7202 */ /* 0x000fca0000000f00 */
[----:B------:R-:W-:-:S05]  /*87f30*/  FADD R29, R29, R60 ;  /* 0x0000003c1d1d7221 */ /* 0x000fca0000000000 */
[----:B------:R-:W-:-:S07]  /*87f40*/  MOV R250, R29 ;  /* 0x0000001d00fa7202 */ /* 0x000fce0000000f00 */
[----:B------:R-:W-:Y:S05]  /*87f50*/  WARPSYNC.COLLECTIVE R247, `(.L_x_1281) ;  /* 0x00000000f7087348 */ /* 0x000fea0003c00000 */
[----:B------:R0:W1:Y:S02]  /*87f60*/  SHFL.DOWN P1, R251, R250, R249, R248 ;  /* 0x080000f9fafb7389 */ /* 0x00006400000200f8 */
[----:B01----:R-:W-:Y:S05]  /*87f70*/  ENDCOLLECTIVE ;  /* 0x000000000000791b */ /* 0x003fea0003800000 */
.L_x_1281:
[----:B------:R-:W-:Y:S02]  /*87f80*/  HFMA2 R249, -RZ, RZ, 0, 1.1920928955078125e-07 ;  /* 0x00000002fff97431 */ /* 0x000fe400000001ff */
[----:B------:R-:W-:-:S04]  /*87f90*/  IMAD.MOV.U32 R60, RZ, RZ, R251 ;  /* 0x000000ffff3c7224 */ /* 0x000fc800078e00fb */
[----:B------:R-:W-:-:S05]  /*87fa0*/  FADD R29, R29, R60 ;  /* 0x0000003c1d1d7221 */ /* 0x000fca0000000000 */
[----:B------:R-:W-:-:S07]  /*87fb0*/  MOV R250, R29 ;  /* 0x0000001d00fa7202 */ /* 0x000fce0000000f00 */
[----:B------:R-:W-:Y:S05]  /*87fc0*/  WARPSYNC.COLLECTIVE R247, `(.L_x_1282) ;  /* 0x00000000f7087348 */ /* 0x000fea0003c00000 */
[----:B------:R0:W1:Y:S02]  /*87fd0*/  SHFL.DOWN P1, R251, R250, R249, R248 ;  /* 0x080000f9fafb7389 */ /* 0x00006400000200f8 */
[----:B01----:R-:W-:Y:S05]  /*87fe0*/  ENDCOLLECTIVE ;  /* 0x000000000000791b */ /* 0x003fea0003800000 */
.L_x_1282:
[----:B------:R-:W-:Y:S01]  /*87ff0*/  HFMA2 R249, -RZ, RZ, 0, 5.9604644775390625e-08 ;  /* 0x00000001fff97431 */ /* 0x000fe200000001ff */
[----:B------:R-:W-:-:S05]  /*88000*/  MOV R60, R251 ;  /* 0x000000fb003c7202 */ /* 0x000fca0000000f00 */
[----:B------:R-:W-:-:S05]  /*88010*/  FADD R29, R29, R60 ;  /* 0x0000003c1d1d7221 */ /* 0x000fca0000000000 */
[----:B------:R-:W-:-:S07]  /*88020*/  MOV R250, R29 ;  /* 0x0000001d00fa7202 */ /* 0x000fce0000000f00 */
[----:B------:R-:W-:Y:S05]  /*88030*/  WARPSYNC.COLLECTIVE R247, `(.L_x_1283) ;  /* 0x00000000f7087348 */ /* 0x000fea0003c00000 */
[----:B------:R0:W1:Y:S02]  /*88040*/  SHFL.DOWN P1, R251, R250, R249, R248 ;  /* 0x080000f9fafb7389 */ /* 0x00006400000200f8 */
[----:B01----:R-:W-:Y:S05]  /*88050*/  ENDCOLLECTIVE ;  /* 0x000000000000791b */ /* 0x003fea0003800000 */
.L_x_1283:
[----:B------:R-:W-:Y:S01]  /*88060*/  FADD R58, R204, R58 ;  /* 0x0000003acc3a7221 */ /* 0x000fe20000000000 */
[----:B------:R-:W-:-:S03]  /*88070*/  @!P0 ISETP.GE.AND P2, PT, R65, R63, PT ;  /* 0x0000003f4100820c */ /* 0x000fc60003f46270 */
[----:B------:R-:W-:Y:S01]  /*88080*/  @!P0 FMUL R186, R58, R186 ;  /* 0x000000ba3aba8220 */ /* 0x000fe20000400000 */
[C---:B------:R-:W-:Y:S01]  /*88090*/  @!P0 IMAD R63, R0.reuse, 0x200, R246 ;  /* 0x00000200003f8824 */ /* 0x040fe200078e02f6 */
[----:B------:R-:W-:Y:S01]  /*880a0*/  @!P0 LEA R62, R0, UR5, 0x2 ;  /* 0x00000005003e8c11 */ /* 0x000fe2000f8e10ff */
[----:B------:R-:W-:Y:S01]  /*880b0*/  FADD R205, R205, R57 ;  /* 0x00000039cdcd7221 */ /* 0x000fe20000000000 */
[----:B------:R-:W0:Y:S01]  /*880c0*/  @!P0 LDC R65, c[0x0][0x3a8] ;  /* 0x0000ea00ff418b82 */ /* 0x000e220000000800 */
[----:B------:R-:W-:-:S03]  /*880d0*/  @!P0 FSEL R186, R186, -1.00000000000000000000e+09, !P2 ;  /* 0xce6e6b28baba8808 */ /* 0x000fc60005000000 */
[----:B------:R-:W5:Y:S01]  /*880e0*/  @!P0 LDL R62, [R62] ;  /* 0x000000003e3e8983 */ /* 0x000f620000100800 */
[----:B------:R-:W-:Y:S02]  /*880f0*/  HFMA2 R249, -RZ, RZ, 0, 9.5367431640625e-07 ;  /* 0x00000010fff97431 */ /* 0x000fe400000001ff */
[----:B------:R-:W-:Y:S01]  /*88100*/  IMAD.MOV.U32 R250, RZ, RZ, R28 ;  /* 0x000000fffffa7224 */ /* 0x000fe200078e001c */
[----:B------:R1:W-:Y:S04]  /*88110*/  @!P0 STS [R63+0x4118], R186 ;  /* 0x004118ba3f008388 */ /* 0x0003e80000000800 */
[----:B------:R2:W3:Y:S01]  /*88120*/  @!P0 LDS R63, [R246+0x811c] ;  /* 0x00811c00f63f8984 */ /* 0x0004e20000000800 */
[----:B-1----:R-:W-:-:S07]  /*88130*/  MOV R186, R251 ;  /* 0x000000fb00ba7202 */ /* 0x002fce0000000f00 */
[----:B0-23-5:R-:W-:Y:S05]  /*88140*/  WARPSYNC.COLLECTIVE R247, `(.L_x_1284) ;  /* 0x00000000f7087348 */ /* 0x02dfea0003c00000 */
[----:B------:R1:W4:Y:S02]  /*88150*/  SHFL.DOWN P1, R251, R250, R249, R248 ;  /* 0x080000f9fafb7389 */ /* 0x00032400000200f8 */
[----:B012345:R-:W-:Y:S05]  /*88160*/  ENDCOLLECTIVE ;  /* 0x000000000000791b */ /* 0x03ffea0003800000 */
.L_x_1284:
[----:B------:R-:W-:Y:S01]  /*88170*/  IMAD.MOV.U32 R249, RZ, RZ, 0x8 ;  /* 0x00000008fff97424 */ /* 0x000fe200078e00ff */
[----:B------:R-:W-:-:S05]  /*88180*/  MOV R58, R251 ;  /* 0x000000fb003a7202 */ /* 0x000fca0000000f00 */
[----:B------:R-:W-:-:S05]  /*88190*/  FADD R28, R28, R58 ;  /* 0x0000003a1c1c7221 */ /* 0x000fca0000000000 */
[----:B------:R-:W-:-:S07]  /*881a0*/  MOV R250, R28 ;  /* 0x0000001c00fa7202 */ /* 0x000fce0000000f00 */
[----:B------:R-:W-:Y:S05]  /*881b0*/  WARPSYNC.COLLECTIVE R247, `(.L_x_1285) ;  /* 0x00000000f7087348 */ /* 0x000fea0003c00000 */
[----:B------:R0:W1:Y:S02]  /*881c0*/  SHFL.DOWN P1, R251, R250, R249, R248 ;  /* 0x080000f9fafb7389 */ /* 0x00006400000200f8 */
[----:B01----:R-:W-:Y:S05]  /*881d0*/  ENDCOLLECTIVE ;  /* 0x000000000000791b */ /* 0x003fea0003800000 */
.L_x_1285:
[----:B------:R-:W-:Y:S01]  /*881e0*/  HFMA2 R249, -RZ, RZ, 0, 2.384185791015625e-07 ;  /* 0x00000004fff97431 */ /* 0x000fe200000001ff */
[----:B------:R-:W-:-:S05]  /*881f0*/  MOV R58, R251 ;  /* 0x000000fb003a7202 */ /* 0x000fca0000000f00 */
[----:B------:R-:W-:-:S05]  /*88200*/  FADD R28, R28, R58 ;  /* 0x0000003a1c1c7221 */ /* 0x000fca0000000000 */
[----:B------:R-:W-:-:S07]  /*88210*/  MOV R250, R28 ;  /* 0x0000001c00fa7202 */ /* 0x000fce0000000f00 */
[----:B------:R-:W-:Y:S05]  /*88220*/  WARPSYNC.COLLECTIVE R247, `(.L_x_1286) ;  /* 0x00000000f7087348 */ /* 0x000fea0003c00000 */
[----:B------:R0:W1:Y:S02]  /*88230*/  SHFL.DOWN P1, R251, R250, R249, R248 ;  /* 0x080000f9fafb7389 */ /* 0x00006400000200f8 */
[----:B01----:R-:W-:Y:S05]  /*88240*/  ENDCOLLECTIVE ;  /* 0x000000000000791b */ /* 0x003fea0003800000 */
.L_x_1286:
[----:B------:R-:W-:Y:S02]  /*88250*/  HFMA2 R249, -RZ, RZ, 0, 1.1920928955078125e-07 ;  /* 0x00000002fff97431 */ /* 0x000fe400000001ff */
[----:B------:R-:W-:-:S04]  /*88260*/  IMAD.MOV.U32 R58, RZ, RZ, R251 ;  /* 0x000000ffff3a7224 */ /* 0x000fc800078e00fb */
[----:B------:R-:W-:-:S05]  /*88270*/  FADD R28, R28, R58 ;  /* 0x0000003a1c1c7221 */ /* 0x000fca0000000000 */
[----:B------:R-:W-:-:S07]  /*88280*/  MOV R250, R28 ;  /* 0x0000001c00fa7202 */ /* 0x000fce0000000f00 */
[----:B------:R-:W-:Y:S05]  /*88290*/  WARPSYNC.COLLECTIVE R247, `(.L_x_1287) ;  /* 0x00000000f7087348 */ /* 0x000fea0003c00000 */
[----:B------:R0:W1:Y:S02]  /*882a0*/  SHFL.DOWN P1, R251, R250, R249, R248 ;  /* 0x080000f9fafb7389 */ /* 0x00006400000200f8 */
[----:B01----:R-:W-:Y:S05]  /*882b0*/  ENDCOLLECTIVE ;  /* 0x000000000000791b */ /* 0x003fea0003800000 */
.L_x_1287:
[----:B------:R-:W-:Y:S01]  /*882c0*/  HFMA2 R249, -RZ, RZ, 0, 5.9604644775390625e-08 ;  /* 0x00000001fff97431 */ /* 0x000fe200000001ff */
[----:B------:R-:W-:-:S05]  /*882d0*/  MOV R59, R251 ;  /* 0x000000fb003b7202 */ /* 0x000fca0000000f00 */
[----:B------:R-:W-:-:S04]  /*882e0*/  FADD R28, R28, R59 ;  /* 0x0000003b1c1c7221 */ /* 0x000fc80000000000 */
[----:B------:R-:W-:-:S07]  /*882f0*/  IMAD.MOV.U32 R250, RZ, RZ, R28 ;  /* 0x000000fffffa7224 */ /* 0x000fce00078e001c */
[----:B------:R-:W-:Y:S05]  /*88300*/  WARPSYNC.COLLECTIVE R247, `(.L_x_1288) ;  /* 0x00000000f7087348 */ /* 0x000fea0003c00000 */
[----:B------:R0:W1:Y:S02]  /*88310*/  SHFL.DOWN P1, R251, R250, R249, R248 ;  /* 0x080000f9fafb7389 */ /* 0x00006400000200f8 */
[----:B01----:R-:W-:Y:S05]  /*88320*/  ENDCOLLECTIVE ;  /* 0x000000000000791b */ /* 0x003fea0003800000 */
.L_x_1288:
[----:B------:R-:W-:Y:S01]  /*88330*/  MOV R250, R27 ;  /* 0x0000001b00fa7202 */ /* 0x000fe20000000f00 */
[----:B------:R-:W-:Y:S01]  /*88340*/  IMAD.MOV.U32 R249, RZ, RZ, 0x10 ;  /* 0x00000010fff97424 */ /* 0x000fe200078e00ff */
[----:B------:R-:W-:-:S07]  /*88350*/  MOV R204, R251 ;  /* 0x000000fb00cc7202 */ /* 0x000fce0000000f00 */
[----:B------:R-:W-:Y:S05]  /*88360*/  WARPSYNC.COLLECTIVE R247, `(.L_x_1289) ;  /* 0x00000000f7087348 */ /* 0x000fea0003c00000 */
[----:B------:R0:W1:Y:S02]  /*88370*/  SHFL.DOWN P1, R251, R250, R249, R248 ;  /* 0x080000f9fafb7389 */ /* 0x00006400000200f8 */
[----:B01----:R-:W-:Y:S05]  /*88380*/  ENDCOLLECTIVE ;  /* 0x000000000000791b */ /* 0x003fea0003800000 */
.L_x_1289:
[----:B------:R-:W-:Y:S01]  /*88390*/  HFMA2 R249, -RZ, RZ, 0, 4.76837158203125e-07 ;  /* 0x00000008fff97431 */ /* 0x000fe200000001ff */
[----:B------:R-:W-:-:S05]  /*883a0*/  MOV R59, R251 ;  /* 0x000000fb003b7202 */ /* 0x000fca0000000f00 */
[----:B------:R-:W-:-:S05]  /*883b0*/  FADD R27, R27, R59 ;  /* 0x0000003b1b1b7221 */ /* 0x000fca0000000000 */
[----:B------:R-:W-:-:S07]  /*883c0*/  MOV R250, R27 ;  /* 0x0000001b00fa7202 */ /* 0x000fce0000000f00 */
[----:B------:R-:W-:Y:S05]  /*883d0*/  WARPSYNC.COLLECTIVE R247, `(.L_x_1290) ;  /* 0x00000000f7087348 */ /* 0x000fea0003c00000 */
[----:B------:R0:W1:Y:S02]  /*883e0*/  SHFL.DOWN P1, R251, R250, R249, R248 ;  /* 0x080000f9fafb7389 */ /* 0x00006400000200f8 */
[----:B01----:R-:W-:Y:S05]  /*883f0*/  ENDCOLLECTIVE ;  /* 0x000000000000791b */ /* 0x003fea0003800000 */
.L_x_1290:
[----:B------:R-:W-:Y:S02]  /*88400*/  HFMA2 R249, -RZ, RZ, 0, 2.384185791015625e-07 ;  /* 0x00000004fff97431 */ /* 0x000fe400000001ff */
[----:B------:R-:W-:-:S04]  /*88410*/  IMAD.MOV.U32 R57, RZ, RZ, R251 ;  /* 0x000000ffff397224 */ /* 0x000fc800078e00fb */
[----:B------:R-:W-:-:S05]  /*88420*/  FADD R27, R27, R57 ;  /* 0x000000391b1b7221 */ /* 0x000fca0000000000 */
[----:B------:R-:W-:-:S07]  /*88430*/  MOV R250, R27 ;  /* 0x0000001b00fa7202 */ /* 0x000fce0000000f00 */
[----:B------:R-:W-:Y:S05]  /*88440*/  WARPSYNC.COLLECTIVE R247, `(.L_x_1291) ;  /* 0x00000000f7087348 */ /* 0x000fea0003c00000 */
[----:B------:R0:W1:Y:S02]  /*88450*/  SHFL.DOWN P1, R251, R250, R249, R248 ;  /* 0x080000f9fafb7389 */ /* 0x00006400000200f8 */
[----:B01----:R-:W-:Y:S05]  /*88460*/  ENDCOLLECTIVE ;  /* 0x000000000000791b */ /* 0x003fea0003800000 */
.L_x_1291:
[----:B------:R-:W-:Y:S02]  /*88470*/  HFMA2 R249, -RZ, RZ, 0, 1.1920928955078125e-07 ;  /* 0x00000002fff97431 */ /* 0x000fe400000001ff */
[----:B------:R-:W-:-:S04]  /*88480*/  IMAD.MOV.U32 R57, RZ, RZ, R251 ;  /* 0x000000ffff397224 */ /* 0x000fc800078e00fb */
[----:B------:R-:W-:-:S05]  /*88490*/  FADD R27, R27, R57 ;  /* 0x000000391b1b7221 */ /* 0x000fca0000000000 */
[----:B------:R-:W-:-:S07]  /*884a0*/  MOV R250, R27 ;  /* 0x0000001b00fa7202 */ /* 0x000fce0000000f00 */
[----:B------:R-:W-:Y:S05]  /*884b0*/  WARPSYNC.COLLECTIVE R247, `(.L_x_1292) ;  /* 0x00000000f7087348 */ /* 0x000fea0003c00000 */
[----:B------:R0:W1:Y:S02]  /*884c0*/  SHFL.DOWN P1, R251, R250, R249, R248 ;  /* 0x080000f9fafb7389 */ /* 0x00006400000200f8 */
[----:B01----:R-:W-:Y:S05]  /*884d0*/  ENDCOLLECTIVE ;  /* 0x000000000000791b */ /* 0x003fea0003800000 */
.L_x_1292:
[----:B------:R-:W-:Y:S01]  /*884e0*/  HFMA2 R249, -RZ, RZ, 0, 5.9604644775390625e-08 ;  /* 0x00000001fff97431 */ /* 0x000fe200000001ff */
[----:B------:R-:W-:-:S05]  /*884f0*/  MOV R57, R251 ;  /* 0x000000fb00397202 */ /* 0x000fca0000000f00 */
[----:B------:R-:W-:-:S04]  /*88500*/  FADD R27, R27, R57 ;  /* 0x000000391b1b7221 */ /* 0x000fc80000000000 */
[----:B------:R-:W-:-:S07]  /*88510*/  IMAD.MOV.U32 R250, RZ, RZ, R27 ;  /* 0x000000fffffa7224 */ /* 0x000fce00078e001b */
[----:B------:R-:W-:Y:S05]  /*88520*/  WARPSYNC.COLLECTIVE R247, `(.L_x_1293) ;  /* 0x00000000f7087348 */ /* 0x000fea0003c00000 */
[----:B------:R0:W1:Y:S02]  /*88530*/  SHFL.DOWN P1, R251, R250, R249, R248 ;  /* 0x080000f9fafb7389 */ /* 0x00006400000200f8 */
[----:B01----:R-:W-:Y:S05]  /*88540*/  ENDCOLLECTIVE ;  /* 0x000000000000791b */ /* 0x003fea0003800000 */
.L_x_1293:
[----:B------:R-:W-:Y:S01]  /*88550*/  @!P0 FMUL R65, R205, R65 ;  /* 0x00000041cd418220 */ /* 0x000fe20000400000 */
[----:B------:R-:W-:Y:S02]  /*88560*/  @!P0 ISETP.GE.AND P2, PT, R64, R63, PT ;  /* 0x0000003f4000820c */ /* 0x000fe40003f46270 */
[----:B------:R-:W-:Y:S01]  /*88570*/  @!P0 LEA R63, R0, R246, 0x9 ;  /* 0x000000f6003f8211 */ /* 0x000fe200078e48ff */
[----:B------:R-:W0:Y:S01]  /*88580*/  @!P0 LDC R64, c[0x0][0x3a8] ;  /* 0x0000ea00ff408b82 */ /* 0x000e220000000800 */
[----:B------:R-:W-:-:S05]  /*88590*/  @!P0 FSEL R65, R65, -1.00000000000000000000e+09, !P2 ;  /* 0xce6e6b2841418808 */ /* 0x000fca0005000000 */
[----:B------:R1:W-:Y:S01]  /*885a0*/  @!P0 STS [R63+0x411c], R65 ;  /* 0x00411c413f008388 */ /* 0x0003e20000000800 */
[----:B------:R-:W-:Y:S01]  /*885b0*/  MOV R250, R26 ;  /* 0x0000001a00fa7202 */ /* 0x000fe20000000f00 */
[----:B------:R-:W-:Y:S01]  /*885c0*/  IMAD.MOV.U32 R249, RZ, RZ, 0x10 ;  /* 0x00000010fff97424 */ /* 0x000fe200078e00ff */
[----:B------:R-:W-:Y:S01]  /*885d0*/  @!P0 LEA R61, R0, UR5, 0x2 ;  /* 0x00000005003d8c11 */ /* 0x000fe2000f8e10ff */
[----:B------:R2:W3:Y:S05]  /*885e0*/  @!P0 LDS R63, [R246+0x8120] ;  /* 0x00812000f63f8984 */ /* 0x0004ea0000000800 */
[----:B------:R-:W5:Y:S01]  /*885f0*/  @!P0 LDL R61, [R61] ;  /* 0x000000003d3d8983 */ /* 0x000f620000100800 */
[----:B-1----:R-:W-:-:S07]  /*88600*/  MOV R65, R251 ;  /* 0x000000fb00417202 */ /* 0x002fce0000000f00 */
[----:B0-23-5:R-:W-:Y:S05]  /*88610*/  WARPSYNC.COLLECTIVE R247, `(.L_x_1294) ;  /* 0x00000000f7087348 */ /* 0x02dfea0003c00000 */
[----:B------:R1:W4:Y:S02]  /*88620*/  SHFL.DOWN P1, R251, R250, R249, R248 ;  /* 0x080000f9fafb7389 */ /* 0x00032400000200f8 */
[----:B012345:R-:W-:Y:S05]  /*88630*/  ENDCOLLECTIVE ;  /* 0x000000000000791b */ /* 0x03ffea0003800000 */
.L_x_1294:
[----:B------:R-:W-:Y:S01]  /*88640*/  HFMA2 R249, -RZ, RZ, 0, 4.76837158203125e-07 ;  /* 0x00000008fff97431 */ /* 0x000fe200000001ff */
[----:B------:R-:W-:-:S05]  /*88650*/  MOV R58, R251 ;  /* 0x000000fb003a7202 */ /* 0x000fca0000000f00 */
[----:B------:R-:W-:-:S05]  /*88660*/  FADD R26, R26, R58 ;  /* 0x0000003a1a1a7221 */ /* 0x000fca0000000000 */
[----:B------:R-:W-:-:S07]  /*88670*/  MOV R250, R26 ;  /* 0x0000001a00fa7202 */ /* 0x000fce0000000f00 */
[----:B------:R-:W-:Y:S05]  /*88680*/  WARPSYNC.COLLECTIVE R247, `(.L_x_1295) ;  /* 0x00000000f7087348 */ /* 0x000fea0003c00000 */
[----:B------:R0:W1:Y:S02]  /*88690*/  SHFL.DOWN P1, R251, R250, R249, R248 ;  /* 0x080000f9fafb7389 */ /* 0x00006400000200f8 */
[----:B01----:R-:W-:Y:S05]  /*886a0*/  ENDCOLLECTIVE ;  /* 0x000000000000791b */ /* 0x003fea0003800000 */
.L_x_1295:
[----:B------:R-:W-:Y:S02]  /*886b0*/  HFMA2 R249, -RZ, RZ, 0, 2.384185791015625e-07 ;  /* 0x00000004fff97431 */ /* 0x000fe400000001ff */
[----:B------:R-:W-:-:S04]  /*886c0*/  IMAD.MOV.U32 R58, RZ, RZ, R251 ;  /* 0x000000ffff3a7224 */ /* 0x000fc800078e00fb */
[----:B------:R-:W-:-:S05]  /*886d0*/  FADD R26, R26, R58 ;  /* 0x0000003a1a1a7221 */ /* 0x000fca0000000000 */
[----:B------:R-:W-:-:S07]  /*886e0*/  MOV R250, R26 ;  /* 0x0000001a00fa7202 */ /* 0x000fce0000000f00 */
[----:B------:R-:W-:Y:S05]  /*886f0*/  WARPSYNC.COLLECTIVE R247, `(.L_x_1296) ;  /* 0x00000000f7087348 */ /* 0x000fea0003c00000 */
[----:B------:R0:W1:Y:S02]  /*88700*/  SHFL.DOWN P1, R251, R250, R249, R248 ;  /* 0x080000f9fafb7389 */ /* 0x00006400000200f8 */
[----:B01----:R-:W-:Y:S05]  /*88710*/  ENDCOLLECTIVE ;  /* 0x000000000000791b */ /* 0x003fea0003800000 */
.L_x_1296:
[----:B------:R-:W-:-:S06]  /*88720*/  @!P0 LEA R60, R0, UR5, 0x2 ;  /* 0x00000005003c8c11 */ /* 0x000fcc000f8e10ff */
[----:B------:R-:W5:Y:S01]  /*88730*/  @!P0 LDL R60, [R60] ;  /* 0x000000003c3c8983 */ /* 0x000f620000100800 */
[----:B------:R-:W-:Y:S01]  /*88740*/  HFMA2 R249, -RZ, RZ, 0, 1.1920928955078125e-07 ;  /* 0x00000002fff97431 */ /* 0x000fe200000001ff */
[----:B------:R-:W-:-:S05]  /*88750*/  MOV R58, R251 ;  /* 0x000000fb003a7202 */ /* 0x000fca0000000f00 */
[----:B------:R-:W-:-:S04]  /*88760*/  FADD R26, R26, R58 ;  /* 0x0000003a1a1a7221 */ /* 0x000fc80000000000 */
[----:B------:R-:W-:-:S07]  /*88770*/  IMAD.MOV.U32 R250, RZ, RZ, R26 ;  /* 0x000000fffffa7224 */ /* 0x000fce00078e001a */
[----:B-----5:R-:W-:Y:S05]  /*88780*/  WARPSYNC.COLLECTIVE R247, `(.L_x_1297) ;  /* 0x00000000f7087348 */ /* 0x020fea0003c00000 */
[----:B------:R0:W1:Y:S02]  /*88790*/  SHFL.DOWN P1, R251, R250, R249, R248 ;  /* 0x080000f9fafb7389 */ /* 0x00006400000200f8 */
[----:B01---5:R-:W-:Y:S05]  /*887a0*/  ENDCOLLECTIVE ;  /* 0x000000000000791b */ /* 0x023fea0003800000 */
.L_x_1297:
[----:B------:R-:W-:Y:S01]  /*887b0*/  FADD R56, R206, R56 ;  /* 0x00000038ce387221 */ /* 0x000fe20000000000 */
[----:B------:R-:W-:-:S03]  /*887c0*/  @!P0 ISETP.GE.AND P2, PT, R62, R63, PT ;  /* 0x0000003f3e00820c */ /* 0x000fc60003f46270 */
[----:B------:R-:W-:Y:S01]  /*887d0*/  @!P0 FMUL R64, R56, R64 ;  /* 0x0000004038408220 */ /* 0x000fe20000400000 */
[----:B------:R-:W-:Y:S01]  /*887e0*/  @!P0 LEA R62, R0, R246, 0x9 ;  /* 0x000000f6003e8211 */ /* 0x000fe200078e48ff */
[----:B------:R-:W0:Y:S03]  /*887f0*/  @!P0 LDC R63, c[0x0][0x3a8] ;  /* 0x0000ea00ff3f8b82 */ /* 0x000e260000000800 */
[----:B------:R-:W-:-:S05]  /*88800*/  @!P0 FSEL R64, R64, -1.00000000000000000000e+09, !P2 ;  /* 0xce6e6b2840408808 */ /* 0x000fca0005000000 */
[----:B------:R1:W-:Y:S01]  /*88810*/  @!P0 STS [R62+0x4120], R64 ;  /* 0x004120403e008388 */ /* 0x0003e20000000800 */
[----:B------:R-:W-:Y:S01]  /*88820*/  HFMA2 R249, -RZ, RZ, 0, 5.9604644775390625e-08 ;  /* 0x00000001fff97431 */ /* 0x000fe200000001ff */
[----:B------:R-:W-:Y:S02]  /*88830*/  @!P0 LEA R59, R0, UR5, 0x2 ;  /* 0x00000005003b8c11 */ /* 0x000fe4000f8e10ff */
[----:B------:R2:W3:Y:S04]  /*88840*/  @!P0 LDS R62, [R246+0x8124] ;  /* 0x00812400f63e8984 */ /* 0x0004e80000000800 */
[----:B------:R-:W5:Y:S01]  /*88850*/  @!P0 LDL R59, [R59] ;  /* 0x000000003b3b8983 */ /* 0x000f620000100800 */
[----:B------:R-:W-:-:S05]  /*88860*/  MOV R56, R251 ;  /* 0x000000fb00387202 */ /* 0x000fca0000000f00 */
[----:B-1----:R-:W-:-:S04]  /*88870*/  FADD R64, R26, R56 ;  /* 0x000000381a407221 */ /* 0x002fc80000000000 */
[----:B--2---:R-:W-:-:S07]  /*88880*/  IMAD.MOV.U32 R250, RZ, RZ, R64 ;  /* 0x000000fffffa7224 */ /* 0x004fce00078e0040 */
[----:B0--3-5:R-:W-:Y:S05]  /*88890*/  WARPSYNC.COLLECTIVE R247, `(.L_x_1298) ;  /* 0x00000000f7087348 */ /* 0x029fea0003c00000 */
[----:B------:R1:W2:Y:S02]  /*888a0*/  SHFL.DOWN P1, R251, R250, R249, R248 ;  /* 0x080000f9fafb7389 */ /* 0x0002a400000200f8 */
[----:B0123-5:R-:W-:Y:S05]  /*888b0*/  ENDCOLLECTIVE ;  /* 0x000000000000791b */ /* 0x02ffea0003800000 */
.L_x_1298:
[----:B------:R-:W-:Y:S01]  /*888c0*/  MOV R250, R25 ;  /* 0x0000001900fa7202 */ /* 0x000fe20000000f00 */
[----:B------:R-:W-:Y:S01]  /*888d0*/  IMAD.MOV.U32 R249, RZ, RZ, 0x10 ;  /* 0x00000010fff97424 */ /* 0x000fe200078e00ff */
[----:B------:R-:W-:-:S07]  /*888e0*/  MOV R26, R251 ;  /* 0x000000fb001a7202 */ /* 0x000fce0000000f00 */
[----:B------:R-:W-:Y:S05]  /*888f0*/  WARPSYNC.COLLECTIVE R247, `(.L_x_1299) ;  /* 0x00000000f7087348 */ /* 0x000fea0003c00000 */
[----:B------:R0:W1:Y:S02]  /*88900*/  SHFL.DOWN P1, R251, R250, R249, R248 ;  /* 0x080000f9fafb7389 */ /* 0x00006400000200f8 */
[----:B01----:R-:W-:Y:S05]  /*88910*/  ENDCOLLECTIVE ;  /* 0x000000000000791b */ /* 0x003fea0003800000 */
.L_x_1299:
[----:B------:R-:W-:Y:S01]  /*88920*/  HFMA2 R249, -RZ, RZ, 0, 4.76837158203125e-07 ;  /* 0x00000008fff97431 */ /* 0x000fe200000001ff */
[----:B------:R-:W-:-:S05]  /*88930*/  MOV R56, R251 ;  /* 0x000000fb00387202 */ /* 0x000fca0000000f00 */
[----:B------:R-:W-:-:S05]  /*88940*/  FADD R25, R25, R56 ;  /* 0x0000003819197221 */ /* 0x000fca0000000000 */
[----:B------:R-:W-:-:S07]  /*88950*/  MOV R250, R25 ;  /* 0x0000001900fa7202 */ /* 0x000fce0000000f00 */
[----:B------:R-:W-:Y:S05]  /*88960*/  WARPSYNC.COLLECTIVE R247, `(.L_x_1300) ;  /* 0x00000000f7087348 */ /* 0x000fea0003c00000 */
[----:B------:R0:W1:Y:S02]  /*88970*/  SHFL.DOWN P1, R251, R250, R249, R248 ;  /* 0x080000f9fafb7389 */ /* 0x00006400000200f8 */
[----:B01----:R-:W-:Y:S05]  /*88980*/  ENDCOLLECTIVE ;  /* 0x000000000000791b */ /* 0x003fea0003800000 */
.L_x_1300:
[----:B------:R-:W-:Y:S02]  /*88990*/  HFMA2 R249, -RZ, RZ, 0, 2.384185791015625e-07 ;  /* 0x00000004fff97431 */ /* 0x000fe400000001ff */
[----:B------:R-:W-:-:S04]  /*889a0*/  IMAD.MOV.U32 R205, RZ, RZ, R251 ;  /* 0x000000ffffcd7224 */ /* 0x000fc800078e00fb */
[----:B------:R-:W-:-:S05]  /*889b0*/  FADD R205, R25, R205 ;  /* 0x000000cd19cd7221 */ /* 0x000fca0000000000 */
[----:B------:R-:W-:-:S07]  /*889c0*/  MOV R250, R205 ;  /* 0x000000cd00fa7202 */ /* 0x000fce0000000f00 */
[----:B------:R-:W-:Y:S05]  /*889d0*/  WARPSYNC.COLLECTIVE R247, `(.L_x_1301) ;  /* 0x00000000f7087348 */ /* 0x000fea0003c00000 */
[----:B------:R0:W1:Y:S02]  /*889e0*/  SHFL.DOWN P1, R251, R250, R249, R248 ;  /* 0x080000f9fafb7389 */ /* 0x00006400000200f8 */
[----:B01----:R-:W-:Y:S05]  /*889f0*/  ENDCOLLECTIVE ;  /* 0x000000000000791b */ /* 0x003fea0003800000 */
.L_x_1301:
[----:B------:R-:W-:Y:S01]  /*88a00*/  HFMA2 R249, -RZ, RZ, 0, 1.1920928955078125e-07 ;  /* 0x00000002fff97431 */ /* 0x000fe200000001ff */
[----:B------:R-:W-:-:S05]  /*88a10*/  MOV R25, R251 ;  /* 0x000000fb00197202 */ /* 0x000fca0000000f00 */
[----:B------:R-:W-:-:S05]  /*88a20*/  FADD R205, R205, R25 ;  /* 0x00000019cdcd7221 */ /* 0x000fca0000000000 */
[----:B------:R-:W-:-:S07]  /*88a30*/  MOV R250, R205 ;  /* 0x000000cd00fa7202 */ /* 0x000fce0000000f00 */
[----:B------:R-:W-:Y:S05]  /*88a40*/  WARPSYNC.COLLECTIVE R247, `(.L_x_1302) ;  /* 0x00000000f7087348 */ /* 0x000fea0003c00000 */
[----:B------:R0:W1:Y:S02]  /*88a50*/  SHFL.DOWN P1, R251, R250, R249, R248 ;  /* 0x080000f9fafb7389 */ /* 0x00006400000200f8 */
[----:B01----:R-:W-:Y:S05]  /*88a60*/  ENDCOLLECTIVE ;  /* 0x000000000000791b */ /* 0x003fea0003800000 */
.L_x_1302:
[----:B------:R-:W-:Y:S01]  /*88a70*/  HFMA2 R249, -RZ, RZ, 0, 5.9604644775390625e-08 ;  /* 0x00000001fff97431 */ /* 0x000fe200000001ff */
[----:B------:R-:W-:-:S05]  /*88a80*/  MOV R25, R251 ;  /* 0x000000fb00197202 */ /* 0x000fca0000000f00 */
[----:B------:R-:W-:-:S04]  /*88a90*/  FADD R205, R205, R25 ;  /* 0x00000019cdcd7221 */ /* 0x000fc80000000000 */
[----:B------:R-:W-:-:S07]  /*88aa0*/  IMAD.MOV.U32 R250, RZ, RZ, R205 ;  /* 0x000000fffffa7224 */ /* 0x000fce00078e00cd */
[----:B------:R-:W-:Y:S05]  /*88ab0*/  WARPSYNC.COLLECTIVE R247, `(.L_x_1303) ;  /* 0x00000000f7087348 */ /* 0x000fea0003c00000 */
[----:B------:R0:W1:Y:S02]  /*88ac0*/  SHFL.DOWN P1, R251, R250, R249, R248 ;  /* 0x080000f9fafb7389 */ /* 0x00006400000200f8 */
[----:B01----:R-:W-:Y:S05]  /*88ad0*/  ENDCOLLECTIVE ;  /* 0x000000000000791b */ /* 0x003fea0003800000 */
.L_x_1303:
[----:B------:R-:W-:Y:S01]  /*88ae0*/  FADD R55, R207, R55 ;  /* 0x00000037cf377221 */ /* 0x000fe20000000000 */
[----:B------:R-:W-:Y:S01]  /*88af0*/  MOV R250, R24 ;  /* 0x0000001800fa7202 */ /* 0x000fe20000000f00 */
[----:B------:R-:W-:Y:S01]  /*88b00*/  IMAD.MOV.U32 R249, RZ, RZ, 0x10 ;  /* 0x00000010fff97424 */ /* 0x000fe200078e00ff */
[----:B------:R-:W-:-:S07]  /*88b10*/  MOV R25, R251 ;  /* 0x000000fb00197202 */ /* 0x000fce0000000f00 */
[----:B------:R-:W-:Y:S05]  /*88b20*/  WARPSYNC.COLLECTIVE R247, `(.L_x_1304) ;  /* 0x00000000f7087348 */ /* 0x000fea0003c00000 */
[----:B------:R0:W1:Y:S02]  /*88b30*/  SHFL.DOWN P1, R251, R250, R249, R248 ;  /* 0x080000f9fafb7389 */ /* 0x00006400000200f8 */
[----:B01----:R-:W-:Y:S05]  /*88b40*/  ENDCOLLECTIVE ;  /* 0x000000000000791b */ /* 0x003fea0003800000 */
.L_x_1304:
[----:B------:R-:W-:Y:S01]  /*88b50*/  @!P0 FMUL R63, R55, R63 ;  /* 0x0000003f373f8220 */ /* 0x000fe20000400000 */
[----:B------:R-:W-:Y:S01]  /*88b60*/  @!P0 ISETP.GE.AND P2, PT, R61, R62, PT ;  /* 0x0000003e3d00820c */ /* 0x000fe20003f46270 */
[C---:B------:R-:W-:Y:S01]  /*88b70*/  @!P0 IMAD R55, R0.reuse, 0x200, R246 ;  /* 0x0000020000378824 */ /* 0x040fe200078e02f6 */
[----:B------:R-:W-:Y:S01]  /*88b80*/  @!P0 LEA R58, R0, UR5, 0x2 ;  /* 0x00000005003a8c11 */ /* 0x000fe2000f8e10ff */
[----:B------:R-:W0:Y:S01]  /*88b90*/  @!P0 LDC R62, c[0x0][0x3a8] ;  /* 0x0000ea00ff3e8b82 */ /* 0x000e220000000800 */
[----:B------:R-:W-:-:S04]  /*88ba0*/  @!P0 FSEL R63, R63, -1.00000000000000000000e+09, !P2 ;  /* 0xce6e6b283f3f8808 */ /* 0x000fc80005000000 */
[----:B------:R-:W5:Y:S04]  /*88bb0*/  @!P0 LDL R58, [R58] ;  /* 0x000000003a3a8983 */ /* 0x000f680000100800 */
[----:B------:R1:W-:Y:S04]  /*88bc0*/  @!P0 STS [R55+0x4124], R63 ;  /* 0x0041243f37008388 */ /* 0x0003e80000000800 */
[----:B------:R1:W2:Y:S01]  /*88bd0*/  @!P0 LDS R55, [R246+0x8128] ;  /* 0x00812800f6378984 */ /* 0x0002a20000000800 */
[----:B------:R-:W-:Y:S01]  /*88be0*/  MOV R61, R251 ;  /* 0x000000fb003d7202 */ /* 0x000fe20000000f00 */
[----:B------:R-:W-:-:S04]  /*88bf0*/  HFMA2 R249, -RZ, RZ, 0, 4.76837158203125e-07 ;  /* 0x00000008fff97431 */ /* 0x000fc800000001ff */
[----:B------:R-:W-:-:S05]  /*88c00*/  FADD R24, R24, R61 ;  /* 0x0000003d18187221 */ /* 0x000fca0000000000 */
[----:B-1----:R-:W-:-:S07]  /*88c10*/  MOV R250, R24 ;  /* 0x0000001800fa7202 */ /* 0x002fce0000000f00 */
[----:B0-2--5:R-:W-:Y:S05]  /*88c20*/  WARPSYNC.COLLECTIVE R247, `(.L_x_1305) ;  /* 0x00000000f7087348 */ /* 0x025fea0003c00000 */
[----:B------:R1:W3:Y:S02]  /*88c30*/  SHFL.DOWN P1, R251, R250, R249, R248 ;  /* 0x080000f9fafb7389 */ /* 0x0002e400000200f8 */
[----:B0123-5:R-:W-:Y:S05]  /*88c40*/  ENDCOLLECTIVE ;  /* 0x000000000000791b */ /* 0x02ffea0003800000 */
.L_x_1305:
[----:B------:R-:W-:Y:S01]  /*88c50*/  @!P0 ISETP.GE.AND P2, PT, R60, R55, PT ;  /* 0x000000373c00820c */ /* 0x000fe20003f46270 */
[----:B------:R-:W-:Y:S02]  /*88c60*/  IMAD.MOV.U32 R55, RZ, RZ, R251 ;  /* 0x000000ffff377224 */ /* 0x000fe400078e00fb */
[----:B------:R-:W-:Y:S02]  /*88c70*/  HFMA2 R249, -RZ, RZ, 0, 2.384185791015625e-07 ;  /* 0x00000004fff97431 */ /* 0x000fe400000001ff */
[----:B------:R-:W-:-:S05]  /*88c80*/  FADD R24, R24, R55 ;  /* 0x0000003718187221 */ /* 0x000fca0000000000 */
[----:B------:R-:W-:-:S07]  /*88c90*/  MOV R250, R24 ;  /* 0x0000001800fa7202 */ /* 0x000fce0000000f00 */
[----:B------:R-:W-:Y:S05]  /*88ca0*/  WARPSYNC.COLLECTIVE R247, `(.L_x_1306) ;  /* 0x00000000f7087348 */ /* 0x000fea0003c00000 */
[----:B------:R0:W1:Y:S02]  /*88cb0*/  SHFL.DOWN P1, R251, R250, R249, R248 ;  /* 0x080000f9fafb7389 */ /* 0x00006400000200f8 */
[----:B01----:R-:W-:Y:S05]  /*88cc0*/  ENDCOLLECTIVE ;  /* 0x000000000000791b */ /* 0x003fea0003800000 */
.L_x_1306:
        /* <DEDUP_REMOVED lines=9> */
.L_x_1307:
[----:B------:R-:W-:Y:S01]  /*88d60*/  HFMA2 R249, -RZ, RZ, 0, 5.9604644775390625e-08 ;  /* 0x00000001fff97431 */ /* 0x000fe200000001ff */
[----:B------:R-:W-:-:S05]  /*88d70*/  MOV R206, R251 ;  /* 0x000000fb00ce7202 */ /* 0x000fca0000000f00 */
[----:B------:R-:W-:-:S04]  /*88d80*/  FADD R206, R24, R206 ;  /* 0x000000ce18ce7221 */ /* 0x000fc80000000000 */
[----:B------:R-:W-:-:S07]  /*88d90*/  IMAD.MOV.U32 R250, RZ, RZ, R206 ;  /* 0x000000fffffa7224 */ /* 0x000fce00078e00ce */
[----:B------:R-:W-:Y:S05]  /*88da0*/  WARPSYNC.COLLECTIVE R247, `(.L_x_1308) ;  /* 0x00000000f7087348 */ /* 0x000fea0003c00000 */
[----:B------:R0:W1:Y:S02]  /*88db0*/  SHFL.DOWN P1, R251, R250, R249, R248 ;  /* 0x080000f9fafb7389 */ /* 0x00006400000200f8 */
[----:B01----:R-:W-:Y:S05]  /*88dc0*/  ENDCOLLECTIVE ;  /* 0x000000000000791b */ /* 0x003fea0003800000 */
.L_x_1308:
[----:B------:R-:W-:Y:S01]  /*88dd0*/  FADD R54, R208, R54 ;  /* 0x00000036d0367221 */ /* 0x000fe20000000000 */
[----:B------:R-:W-:Y:S01]  /*88de0*/  MOV R250, R23 ;  /* 0x0000001700fa7202 */ /* 0x000fe20000000f00 */
[----:B------:R-:W-:Y:S02]  /*88df0*/  IMAD.MOV.U32 R249, RZ, RZ, 0x10 ;  /* 0x00000010fff97424 */ /* 0x000fe400078e00ff */
[----:B------:R-:W-:Y:S01]  /*88e00*/  @!P0 FMUL R54, R54, R62 ;  /* 0x0000003e36368220 */ /* 0x000fe20000400000 */
[----:B------:R-:W-:-:S07]  /*88e10*/  MOV R24, R251 ;  /* 0x000000fb00187202 */ /* 0x000fce0000000f00 */
[----:B------:R-:W-:Y:S05]  /*88e20*/  WARPSYNC.COLLECTIVE R247, `(.L_x_1309) ;  /* 0x00000000f7087348 */ /* 0x000fea0003c00000 */
[----:B------:R0:W1:Y:S02]  /*88e30*/  SHFL.DOWN P1, R251, R250, R249, R248 ;  /* 0x080000f9fafb7389 */ /* 0x00006400000200f8 */
[----:B01----:R-:W-:Y:S05]  /*88e40*/  ENDCOLLECTIVE ;  /* 0x000000000000791b */ /* 0x003fea0003800000 */
.L_x_1309:
[----:B------:R-:W-:Y:S01]  /*88e50*/  @!P0 FSEL R54, R54, -1.00000000000000000000e+09, !P2 ;  /* 0xce6e6b2836368808 */ /* 0x000fe20005000000 */
[----:B------:R-:W-:-:S05]  /*88e60*/  @!P0 IMAD R60, R0, 0x200, R246 ;  /* 0x00000200003c8824 */ /* 0x000fca00078e02f6 */
[----:B------:R0:W-:Y:S02]  /*88e70*/  @!P0 STS [R60+0x4128], R54 ;  /* 0x004128363c008388 */ /* 0x0001e40000000800 */
[----:B0-----:R-:W-:Y:S01]  /*88e80*/  @!P0 LEA R54, R0, UR5, 0x2 ;  /* 0x0000000500368c11 */ /* 0x001fe2000f8e10ff */
[----:B------:R-:W-:Y:S01]  /*88e90*/  HFMA2 R249, -RZ, RZ, 0, 4.76837158203125e-07 ;  /* 0x00000008fff97431 */ /* 0x000fe200000001ff */
[----:B------:R-:W0:Y:S03]  /*88ea0*/  @!P0 LDC R60, c[0x0][0x3a8] ;  /* 0x0000ea00ff3c8b82 */ /* 0x000e260000000800 */
        /* <DEDUP_REMOVED lines=8> */
.L_x_1310:
[----:B------:R-:W-:Y:S01]  /*88f30*/  @!P0 LEA R56, R0, UR5, 0x2 ;  /* 0x0000000500388c11 */ /* 0x000fe2000f8e10ff */
[----:B------:R-:W-:-:S05]  /*88f40*/  FADD R53, R209, R53 ;  /* 0x00000035d1357221 */ /* 0x000fca0000000000 */
[----:B------:R-:W5:Y:S01]  /*88f50*/  @!P0 LDL R56, [R56] ;  /* 0x0000000038388983 */ /* 0x000f620000100800 */
[----:B------:R-:W-:Y:S01]  /*88f60*/  HFMA2 R249, -RZ, RZ, 0, 2.384185791015625e-07 ;  /* 0x00000004fff97431 */ /* 0x000fe200000001ff */
[----:B------:R-:W-:Y:S01]  /*88f70*/  @!P0 ISETP.GE.AND P2, PT, R59, R54, PT ;  /* 0x000000363b00820c */ /* 0x000fe20003f46270 */
[----:B------:R-:W-:-:S04]  /*88f80*/  IMAD.MOV.U32 R54, RZ, RZ, R251 ;  /* 0x000000ffff367224 */ /* 0x000fc800078e00fb */
[----:B------:R-:W-:Y:S01]  /*88f90*/  FADD R23, R23, R54 ;  /* 0x0000003617177221 */ /* 0x000fe20000000000 */
[----:B------:R-:W-:Y:S01]  /*88fa0*/  @!P0 FMUL R60, R53, R60 ;  /* 0x0000003c353c8220 */ /* 0x000fe20000400000 */
[----:B------:R-:W-:Y:S01]  /*88fb0*/  @!P0 LEA R62, R0, UR5, 0x2 ;  /* 0x00000005003e8c11 */ /* 0x000fe2000f8e10ff */
[----:B------:R-:W0:Y:S02]  /*88fc0*/  @!P0 LDC R54, c[0x0][0x3a8] ;  /* 0x0000ea00ff368b82 */ /* 0x000e240000000800 */
[----:B------:R-:W-:Y:S02]  /*88fd0*/  MOV R250, R23 ;  /* 0x0000001700fa7202 */ /* 0x000fe40000000f00 */
[----:B------:R-:W-:Y:S01]  /*88fe0*/  @!P0 FSEL R60, R60, -1.00000000000000000000e+09, !P2 ;  /* 0xce6e6b283c3c8808 */ /* 0x000fe20005000000 */
[----:B------:R1:W5:Y:S06]  /*88ff0*/  @!P0 LDL R59, [R62] ;  /* 0x000000003e3b8983 */ /* 0x00036c0000100800 */
[----:B01---5:R-:W-:Y:S05]  /*89000*/  WARPSYNC.COLLECTIVE R247, `(.L_x_1311) ;  /* 0x00000000f7087348 */ /* 0x023fea0003c00000 */
[----:B------:R2:W3:Y:S02]  /*89010*/  SHFL.DOWN P1, R251, R250, R249, R248 ;  /* 0x080000f9fafb7389 */ /* 0x0004e400000200f8 */
[----:B0123-5:R-:W-:Y:S05]  /*89020*/  ENDCOLLECTIVE ;  /* 0x000000000000791b */ /* 0x02ffea0003800000 */
.L_x_1311:
[----:B------:R-:W-:-:S05]  /*89030*/  @!P0 LEA R53, R0, R246, 0x9 ;  /* 0x000000f600358211 */ /* 0x000fca00078e48ff */
        /* <DEDUP_REMOVED lines=9> */
.L_x_1312:
[----:B------:R-:W-:Y:S01]  /*890d0*/  HFMA2 R249, -RZ, RZ, 0, 5.9604644775390625e-08 ;  /* 0x00000001fff97431 */ /* 0x000fe200000001ff */
[----:B------:R-:W-:-:S05]  /*890e0*/  MOV R23, R251 ;  /* 0x000000fb00177202 */ /* 0x000fca0000000f00 */
[----:B------:R-:W-:-:S05]  /*890f0*/  FADD R62, R62, R23 ;  /* 0x000000173e3e7221 */ /* 0x000fca0000000000 */
[----:B------:R-:W-:-:S07]  /*89100*/  MOV R250, R62 ;  /* 0x0000003e00fa7202 */ /* 0x000fce0000000f00 */
[----:B------:R-:W-:Y:S05]  /*89110*/  WARPSYNC.COLLECTIVE R247, `(.L_x_1313) ;  /* 0x00000000f7087348 */ /* 0x000fea0003c00000 */
[----:B------:R0:W1:Y:S02]  /*89120*/  SHFL.DOWN P1, R251, R250, R249, R248 ;  /* 0x080000f9fafb7389 */ /* 0x00006400000200f8 */
[----:B01----:R-:W-:Y:S05]  /*89130*/  ENDCOLLECTIVE ;  /* 0x000000000000791b */ /* 0x003fea0003800000 */
.L_x_1313:
[----:B------:R-:W-:Y:S02]  /*89140*/  HFMA2 R249, -RZ, RZ, 0, 9.5367431640625e-07 ;  /* 0x00000010fff97431 */ /* 0x000fe400000001ff */
[----:B------:R-:W-:Y:S02]  /*89150*/  IMAD.MOV.U32 R250, RZ, RZ, R22 ;  /* 0x000000fffffa7224 */ /* 0x000fe400078e0016 */
[----:B------:R-:W-:Y:S01]  /*89160*/  FADD R52, R210, R52 ;  /* 0x00000034d2347221 */ /* 0x000fe20000000000 */
[----:B------:R-:W-:-:S07]  /*89170*/  MOV R23, R251 ;  /* 0x000000fb00177202 */ /* 0x000fce0000000f00 */
[----:B------:R-:W-:Y:S05]  /*89180*/  WARPSYNC.COLLECTIVE R247, `(.L_x_1314) ;  /* 0x00000000f7087348 */ /* 0x000fea0003c00000 */
[----:B------:R0:W1:Y:S02]  /*89190*/  SHFL.DOWN P1, R251, R250, R249, R248 ;  /* 0x080000f9fafb7389 */ /* 0x00006400000200f8 */
[----:B01----:R-:W-:Y:S05]  /*891a0*/  ENDCOLLECTIVE ;  /* 0x000000000000791b */ /* 0x003fea0003800000 */
.L_x_1314:
[----:B------:R-:W-:Y:S01]  /*891b0*/  @!P0 FMUL R52, R52, R54 ;  /* 0x0000003634348220 */ /* 0x000fe20000400000 */
[----:B------:R-:W-:Y:S01]  /*891c0*/  @!P0 ISETP.GE.AND P2, PT, R58, R53, PT ;  /* 0x000000353a00820c */ /* 0x000fe20003f46270 */
[----:B------:R-:W-:-:S03]  /*891d0*/  @!P0 IMAD R53, R0, 0x200, R246 ;  /* 0x0000020000358824 */ /* 0x000fc600078e02f6 */
[----:B------:R-:W-:-:S05]  /*891e0*/  @!P0 FSEL R52, R52, -1.00000000000000000000e+09, !P2 ;  /* 0xce6e6b2834348808 */ /* 0x000fca0005000000 */
[----:B------:R0:W-:Y:S04]  /*891f0*/  @!P0 STS [R53+0x4130], R52 ;  /* 0x0041303435008388 */ /* 0x0001e80000000800 */
[----:B------:R1:W2:Y:S01]  /*89200*/  @!P0 LDS R52, [R246+0x8134] ;  /* 0x00813400f6348984 */ /* 0x0002a20000000800 */
[----:B------:R-:W-:Y:S01]  /*89210*/  IMAD.MOV.U32 R249, RZ, RZ, 0x8 ;  /* 0x00000008fff97424 */ /* 0x000fe200078e00ff */
[----:B------:R-:W-:Y:S01]  /*89220*/  @!P0 LEA R63, R0, UR5, 0x2 ;  /* 0x00000005003f8c11 */ /* 0x000fe2000f8e10ff */
[----:B0-----:R-:W0:Y:S04]  /*89230*/  @!P0 LDC R53, c[0x0][0x3a8] ;  /* 0x0000ea00ff358b82 */ /* 0x001e280000000800 */
[----:B------:R1:W5:Y:S01]  /*89240*/  @!P0 LDL R55, [R63] ;  /* 0x000000003f378983 */ /* 0x0003620000100800 */
[----:B------:R-:W-:-:S05]  /*89250*/  MOV R58, R251 ;  /* 0x000000fb003a7202 */ /* 0x000fca0000000f00 */
[----:B------:R-:W-:-:S05]  /*89260*/  FADD R22, R22, R58 ;  /* 0x0000003a16167221 */ /* 0x000fca0000000000 */
[----:B-1----:R-:W-:-:S07]  /*89270*/  MOV R250, R22 ;  /* 0x0000001600fa7202 */ /* 0x002fce0000000f00 */
[----:B0-2--5:R-:W-:Y:S05]  /*89280*/  WARPSYNC.COLLECTIVE R247, `(.L_x_1315) ;  /* 0x00000000f7087348 */ /* 0x025fea0003c00000 */
[----:B------:R1:W3:Y:S02]  /*89290*/  SHFL.DOWN P1, R251, R250, R249, R248 ;  /* 0x080000f9fafb7389 */ /* 0x0002e400000200f8 */
[----:B0123-5:R-:W-:Y:S05]  /*892a0*/  ENDCOLLECTIVE ;  /* 0x000000000000791b */ /* 0x02ffea0003800000 */
.L_x_1315:
        /* <DEDUP_REMOVED lines=8> */
.L_x_1316:
[----:B------:R-:W-:Y:S01]  /*89330*/  HFMA2 R249, -RZ, RZ, 0, 1.1920928955078125e-07 ;  /* 0x00000002fff97431 */ /* 0x000fe200000001ff */
[----:B------:R-:W-:-:S05]  /*89340*/  MOV R57, R251 ;  /* 0x000000fb00397202 */ /* 0x000fca0000000f00 */
[----:B------:R-:W-:-:S05]  /*89350*/  FADD R22, R22, R57 ;  /* 0x0000003916167221 */ /* 0x000fca0000000000 */
[----:B------:R-:W-:-:S07]  /*89360*/  MOV R250, R22 ;  /* 0x0000001600fa7202 */ /* 0x000fce0000000f00 */
[----:B------:R-:W-:Y:S05]  /*89370*/  WARPSYNC.COLLECTIVE R247, `(.L_x_1317) ;  /* 0x00000000f7087348 */ /* 0x000fea0003c00000 */
[----:B------:R0:W1:Y:S02]  /*89380*/  SHFL.DOWN P1, R251, R250, R249, R248 ;  /* 0x080000f9fafb7389 */ /* 0x00006400000200f8 */
[----:B01----:R-:W-:Y:S05]  /*89390*/  ENDCOLLECTIVE ;  /* 0x000000000000791b */ /* 0x003fea0003800000 */
.L_x_1317:
[----:B------:R-:W-:-:S04]  /*893a0*/  FADD R51, R211, R51 ;  /* 0x00000033d3337221 */ /* 0x000fc80000000000 */
[----:B------:R-:W-:Y:S01]  /*893b0*/  @!P0 FMUL R51, R51, R53 ;  /* 0x0000003533338220 */ /* 0x000fe20000400000 */
        /* <DEDUP_REMOVED lines=8> */
.L_x_1318:
[----:B------:R-:W-:-:S05]  /*89440*/  @!P0 LEA R52, R0, R246, 0x9 ;  /* 0x000000f600348211 */ /* 0x000fca00078e48ff */
[----:B------:R0:W-:Y:S04]  /*89450*/  @!P0 STS [R52+0x4134], R51 ;  /* 0x0041343334008388 */ /* 0x0001e80000000800 */
[----:B------:R1:W2:Y:S01]  /*89460*/  @!P0 LDS R51, [R246+0x8138] ;  /* 0x00813800f6338984 */ /* 0x0002a20000000800 */
[----:B------:R-:W-:Y:S01]  /*89470*/  @!P0 LEA R58, R0, UR5, 0x2 ;  /* 0x00000005003a8c11 */ /* 0x000fe2000f8e10ff */
[----:B------:R-:W-:Y:S01]  /*89480*/  HFMA2 R249, -RZ, RZ, 0, 9.5367431640625e-07 ;  /* 0x00000010fff97431 */ /* 0x000fe200000001ff */
[----:B------:R-:W-:-:S03]  /*89490*/  MOV R250, R21 ;  /* 0x0000001500fa7202 */ /* 0x000fc60000000f00 */
[----:B------:R3:W5:Y:S01]  /*894a0*/  @!P0 LDL R53, [R58] ;  /* 0x000000003a358983 */ /* 0x0007620000100800 */
[----:B0-----:R-:W0:Y:S01]  /*894b0*/  @!P0 LDC R52, c[0x0][0x3a8] ;  /* 0x0000ea00ff348b82 */ /* 0x001e220000000800 */
[----:B-1-3--:R-:W-:-:S07]  /*894c0*/  IMAD.MOV.U32 R58, RZ, RZ, R251 ;  /* 0x000000ffff3a7224 */ /* 0x00afce00078e00fb */
[----:B0-2--5:R-:W-:Y:S05]  /*894d0*/  WARPSYNC.COLLECTIVE R247, `(.L_x_1319) ;  /* 0x00000000f7087348 */ /* 0x025fea0003c00000 */
[----:B------:R1:W3:Y:S02]  /*894e0*/  SHFL.DOWN P1, R251, R250, R249, R248 ;  /* 0x080000f9fafb7389 */ /* 0x0002e400000200f8 */
[----:B0123-5:R-:W-:Y:S05]  /*894f0*/  ENDCOLLECTIVE ;  /* 0x000000000000791b */ /* 0x02ffea0003800000 */
.L_x_1319:
        /* <DEDUP_REMOVED lines=8> */
.L_x_1320:
[----:B------:R-:W-:Y:S01]  /*89580*/  @!P0 LEA R60, R0, UR5, 0x2 ;  /* 0x00000005003c8c11 */ /* 0x000fe2000f8e10ff */
[----:B------:R-:W-:-:S04]  /*89590*/  FADD R50, R50, R212 ;  /* 0x000000d432327221 */ /* 0x000fc80000000000 */
[----:B------:R-:W-:Y:S01]  /*895a0*/  @!P0 FMUL R50, R50, R52 ;  /* 0x0000003432328220 */ /* 0x000fe20000400000 */
[----:B------:R0:W5:Y:S01]  /*895b0*/  @!P0 LDL R54, [R60] ;  /* 0x000000003c368983 */ /* 0x0001620000100800 */
[----:B------:R-:W-:Y:S01]  /*895c0*/  @!P0 LEA R51, R0, R246, 0x9 ;  /* 0x000000f600338211 */ /* 0x000fe200078e48ff */
[----:B------:R-:W-:Y:S01]  /*895d0*/  HFMA2 R249, -RZ, RZ, 0, 2.384185791015625e-07 ;  /* 0x00000004fff97431 */ /* 0x000fe200000001ff */
[----:B------:R-:W-:-:S05]  /*895e0*/  MOV R56, R251 ;  /* 0x000000fb00387202 */ /* 0x000fca0000000f00 */
[----:B------:R-:W-:Y:S01]  /*895f0*/  FADD R21, R21, R56 ;  /* 0x0000003815157221 */ /* 0x000fe20000000000 */
[----:B------:R-:W-:-:S03]  /*89600*/  @!P0 FSEL R50, R50, -1.00000000000000000000e+09, !P2 ;  /* 0xce6e6b2832328808 */ /* 0x000fc60005000000 */
[----:B------:R-:W-:Y:S02]  /*89610*/  IMAD.MOV.U32 R250, RZ, RZ, R21 ;  /* 0x000000fffffa7224 */ /* 0x000fe400078e0015 */
[----:B------:R0:W-:Y:S05]  /*89620*/  @!P0 STS [R51+0x4138], R50 ;  /* 0x0041383233008388 */ /* 0x0001ea0000000800 */
[----:B0----5:R-:W-:Y:S05]  /*89630*/  WARPSYNC.COLLECTIVE R247, `(.L_x_1321) ;  /* 0x00000000f7087348 */ /* 0x021fea0003c00000 */
[----:B------:R1:W2:Y:S02]  /*89640*/  SHFL.DOWN P1, R251, R250, R249, R248 ;  /* 0x080000f9fafb7389 */ /* 0x0002a400000200f8 */
[----:B012--5:R-:W-:Y:S05]  /*89650*/  ENDCOLLECTIVE ;  /* 0x000000000000791b */ /* 0x027fea0003800000 */
.L_x_1321:
[----:B------:R-:W-:Y:S01]  /*89660*/  FADD R49, R213, R49 ;  /* 0x00000031d5317221 */ /* 0x000fe20000000000 */
[----:B------:R-:W-:Y:S01]  /*89670*/  @!P0 LEA R56, R0, UR5, 0x2 ;  /* 0x0000000500388c11 */ /* 0x000fe2000f8e10ff */
[----:B------:R0:W1:Y:S01]  /*89680*/  @!P0 LDS R50, [R246+0x813c] ;  /* 0x00813c00f6328984 */ /* 0x0000620000000800 */
[----:B------:R-:W2:Y:S01]  /*89690*/  @!P0 LDC R51, c[0x0][0x3a8] ;  /* 0x0000ea00ff338b82 */ /* 0x000ea20000000800 */
[----:B------:R-:W-:Y:S01]  /*896a0*/  IMAD.MOV.U32 R249, RZ, RZ, 0x2 ;  /* 0x00000002fff97424 */ /* 0x000fe200078e00ff */
[----:B------:R-:W-:Y:S01]  /*896b0*/  MOV R60, R251 ;  /* 0x000000fb003c7202 */ /* 0x000fe20000000f00 */
[----:B--2---:R-:W-:Y:S02]  /*896c0*/  @!P0 FMUL R49, R49, R51 ;  /* 0x0000003331318220 */ /* 0x004fe40000400000 */
[----:B------:R2:W5:Y:S02]  /*896d0*/  @!P0 LDL R51, [R56] ;  /* 0x0000000038338983 */ /* 0x0005640000100800 */
[----:B--2---:R-:W-:-:S05]  /*896e0*/  FADD R56, R21, R60 ;  /* 0x0000003c15387221 */ /* 0x004fca0000000000 */
[----:B01----:R-:W-:-:S07]  /*896f0*/  MOV R250, R56 ;  /* 0x0000003800fa7202 */ /* 0x003fce0000000f00 */
[----:B-----5:R-:W-:Y:S05]  /*89700*/  WARPSYNC.COLLECTIVE R247, `(.L_x_1322) ;  /* 0x00000000f7087348 */ /* 0x020fea0003c00000 */
[----:B------:R0:W1:Y:S02]  /*89710*/  SHFL.DOWN P1, R251, R250, R249, R248 ;  /* 0x080000f9fafb7389 */ /* 0x00006400000200f8 */
[----:B01---5:R-:W-:Y:S05]  /*89720*/  ENDCOLLECTIVE ;  /* 0x000000000000791b */ /* 0x023fea0003800000 */
.L_x_1322:
[----:B------:R-:W-:Y:S02]  /*89730*/  @!P0 ISETP.GE.AND P2, PT, R61, R50, PT ;  /* 0x000000323d00820c */ /* 0x000fe40003f46270 */
[----:B------:R-:W-:Y:S02]  /*89740*/  @!P0 LEA R50, R0, R246, 0x9 ;  /* 0x000000f600328211 */ /* 0x000fe400078e48ff */
[----:B------:R-:W-:-:S05]  /*89750*/  @!P0 FSEL R49, R49, -1.00000000000000000000e+09, !P2 ;  /* 0xce6e6b2831318808 */ /* 0x000fca0005000000 */
[----:B------:R0:W-:Y:S01]  /*89760*/  @!P0 STS [R50+0x413c], R49 ;  /* 0x00413c3132008388 */ /* 0x0001e20000000800 */
[----:B------:R-:W-:-:S03]  /*89770*/  IMAD.MOV.U32 R249, RZ, RZ, 0x1 ;  /* 0x00000001fff97424 */ /* 0x000fc600078e00ff */
[----:B------:R1:W2:Y:S01]  /*89780*/  @!P0 LDS R49, [R246+0x8140] ;  /* 0x00814000f6318984 */ /* 0x0002a20000000800 */
[----:B0-----:R-:W0:Y:S01]  /*89790*/  @!P0 LDC R50, c[0x0][0x3a8] ;  /* 0x0000ea00ff328b82 */ /* 0x001e220000000800 */
[----:B------:R-:W-:-:S05]  /*897a0*/  MOV R21, R251 ;  /* 0x000000fb00157202 */ /* 0x000fca0000000f00 */
[----:B------:R-:W-:-:S05]  /*897b0*/  FADD R56, R56, R21 ;  /* 0x0000001538387221 */ /* 0x000fca0000000000 */
[----:B-1----:R-:W-:-:S07]  /*897c0*/  MOV R250, R56 ;  /* 0x0000003800fa7202 */ /* 0x002fce0000000f00 */
[----:B0-2---:R-:W-:Y:S05]  /*897d0*/  WARPSYNC.COLLECTIVE R247, `(.L_x_1323) ;  /* 0x00000000f7087348 */ /* 0x005fea0003c00000 */
[----:B------:R1:W3:Y:S02]  /*897e0*/  SHFL.DOWN P1, R251, R250, R249, R248 ;  /* 0x080000f9fafb7389 */ /* 0x0002e400000200f8 */
[----:B0123--:R-:W-:Y:S05]  /*897f0*/  ENDCOLLECTIVE ;  /* 0x000000000000791b */ /* 0x00ffea0003800000 */
.L_x_1323:
[----:B------:R-:W-:Y:S01]  /*89800*/  FADD R48, R48, R197 ;  /* 0x000000c530307221 */ /* 0x000fe20000000000 */
[----:B------:R-:W-:Y:S01]  /*89810*/  HFMA2 R249, -RZ, RZ, 0, 9.5367431640625e-07 ;  /* 0x00000010fff97431 */ /* 0x000fe200000001ff */
[----:B------:R-:W-:Y:S02]  /*89820*/  MOV R250, R20 ;  /* 0x0000001400fa7202 */ /* 0x000fe40000000f00 */
[----:B------:R-:W-:-:S07]  /*89830*/  MOV R21, R251 ;  /* 0x000000fb00157202 */ /* 0x000fce0000000f00 */
[----:B------:R-:W-:Y:S05]  /*89840*/  WARPSYNC.COLLECTIVE R247, `(.L_x_1324) ;  /* 0x00000000f7087348 */ /* 0x000fea0003c00000 */
[----:B------:R0:W1:Y:S02]  /*89850*/  SHFL.DOWN P1, R251, R250, R249, R248 ;  /* 0x080000f9fafb7389 */ /* 0x00006400000200f8 */
[----:B01----:R-:W-:Y:S05]  /*89860*/  ENDCOLLECTIVE ;  /* 0x000000000000791b */ /* 0x003fea0003800000 */
.L_x_1324:
[----:B------:R-:W-:Y:S01]  /*89870*/  @!P0 FMUL R50, R48, R50 ;  /* 0x0000003230328220 */ /* 0x000fe20000400000 */
[C---:B------:R-:W-:Y:S02]  /*89880*/  @!P0 LEA R57, R0.reuse, UR5, 0x2 ;  /* 0x0000000500398c11 */ /* 0x040fe4000f8e10ff */
[----:B------:R-:W-:Y:S02]  /*89890*/  @!P0 ISETP.GE.AND P2, PT, R55, R49, PT ;  /* 0x000000313700820c */ /* 0x000fe40003f46270 */
[----:B------:R-:W-:Y:S01]  /*898a0*/  @!P0 LEA R49, R0, R246, 0x9 ;  /* 0x000000f600318211 */ /* 0x000fe200078e48ff */
[----:B------:R0:W5:Y:S01]  /*898b0*/  @!P0 LDL R52, [R57] ;  /* 0x0000000039348983 */ /* 0x0001620000100800 */
[----:B------:R-:W-:-:S05]  /*898c0*/  @!P0 FSEL R50, R50, -1.00000000000000000000e+09, !P2 ;  /* 0xce6e6b2832328808 */ /* 0x000fca0005000000 */
[----:B------:R1:W-:Y:S04]  /*898d0*/  @!P0 STS [R49+0x4140], R50 ;  /* 0x0041403231008388 */ /* 0x0003e80000000800 */
[----:B------:R0:W2:Y:S01]  /*898e0*/  @!P0 LDS R50, [R246+0x8144] ;  /* 0x00814400f6328984 */ /* 0x0000a20000000800 */
[----:B------:R-:W-:Y:S01]  /*898f0*/  HFMA2 R249, -RZ, RZ, 0, 4.76837158203125e-07 ;  /* 0x00000008fff97431 */ /* 0x000fe200000001ff */
[----:B-1----:R-:W1:Y:S01]  /*89900*/  @!P0 LDC R49, c[0x0][0x3a8] ;  /* 0x0000ea00ff318b82 */ /* 0x002e620000000800 */
[----:B------:R-:W-:-:S04]  /*89910*/  IMAD.MOV.U32 R55, RZ, RZ, R251 ;  /* 0x000000ffff377224 */ /* 0x000fc800078e00fb */
[----:B------:R-:W-:-:S05]  /*89920*/  FADD R20, R20, R55 ;  /* 0x0000003714147221 */ /* 0x000fca0000000000 */
[----:B0-----:R-:W-:-:S07]  /*89930*/  MOV R250, R20 ;  /* 0x0000001400fa7202 */ /* 0x001fce0000000f00 */
[----:B-12--5:R-:W-:Y:S05]  /*89940*/  WARPSYNC.COLLECTIVE R247, `(.L_x_1325) ;  /* 0x00000000f7087348 */ /* 0x026fea0003c00000 */
[----:B------:R0:W3:Y:S02]  /*89950*/  SHFL.DOWN P1, R251, R250, R249, R248 ;  /* 0x080000f9fafb7389 */ /* 0x0000e400000200f8 */
[----:B0123-5:R-:W-:Y:S05]  /*89960*/  ENDCOLLECTIVE ;  /* 0x000000000000791b */ /* 0x02ffea0003800000 */
.L_x_1325:
[----:B------:R-:W-:Y:S02]  /*89970*/  @!P0 ISETP.GE.AND P2, PT, R59, R50, PT ;  /* 0x000000323b00820c */ /* 0x000fe40003f46270 */
[----:B------:R-:W-:Y:S01]  /*89980*/  MOV R50, R251 ;  /* 0x000000fb00327202 */ /* 0x000fe20000000f00 */
[----:B------:R-:W-:-:S04]  /*89990*/  HFMA2 R249, -RZ, RZ, 0, 2.384185791015625e-07 ;  /* 0x00000004fff97431 */ /* 0x000fc800000001ff */
[----:B------:R-:W-:-:S05]  /*899a0*/  FADD R20, R20, R50 ;  /* 0x0000003214147221 */ /* 0x000fca0000000000 */
[----:B------:R-:W-:-:S07]  /*899b0*/  MOV R250, R20 ;  /* 0x0000001400fa7202 */ /* 0x000fce0000000f00 */
[----:B------:R-:W-:Y:S05]  /*899c0*/  WARPSYNC.COLLECTIVE R247, `(.L_x_1326) ;  /* 0x00000000f7087348 */ /* 0x000fea0003c00000 */
[----:B------:R0:W1:Y:S02]  /*899d0*/  SHFL.DOWN P1, R251, R250, R249, R248 ;  /* 0x080000f9fafb7389 */ /* 0x00006400000200f8 */
[----:B01----:R-:W-:Y:S05]  /*899e0*/  ENDCOLLECTIVE ;  /* 0x000000000000791b */ /* 0x003fea0003800000 */
.L_x_1326:
[----:B------:R-:W-:-:S05]  /*899f0*/  @!P0 LEA R55, R0, UR5, 0x2 ;  /* 0x0000000500378c11 */ /* 0x000fca000f8e10ff */
[----:B------:R0:W5:Y:S01]  /*89a00*/  @!P0 LDL R50, [R55] ;  /* 0x0000000037328983 */ /* 0x0001620000100800 */
[----:B------:R-:W-:Y:S01]  /*89a10*/  HFMA2 R249, -RZ, RZ, 0, 1.1920928955078125e-07 ;  /* 0x00000002fff97431 */ /* 0x000fe200000001ff */
[----:B------:R-:W-:-:S05]  /*89a20*/  MOV R57, R251 ;  /* 0x000000fb00397202 */ /* 0x000fca0000000f00 */
[----:B0-----:R-:W-:-:S04]  /*89a30*/  FADD R55, R20, R57 ;  /* 0x0000003914377221 */ /* 0x001fc80000000000 */
[----:B------:R-:W-:-:S07]  /*89a40*/  IMAD.MOV.U32 R250, RZ, RZ, R55 ;  /* 0x000000fffffa7224 */ /* 0x000fce00078e0037 */
[----:B-----5:R-:W-:Y:S05]  /*89a50*/  WARPSYNC.COLLECTIVE R247, `(.L_x_1327) ;  /* 0x00000000f7087348 */ /* 0x020fea0003c00000 */
[----:B------:R0:W1:Y:S02]  /*89a60*/  SHFL.DOWN P1, R251, R250, R249, R248 ;  /* 0x080000f9fafb7389 */ /* 0x00006400000200f8 */
[----:B01---5:R-:W-:Y:S05]  /*89a70*/  ENDCOLLECTIVE ;  /* 0x000000000000791b */ /* 0x023fea0003800000 */
.L_x_1327:
[----:B------:R-:W-:-:S04]  /*89a80*/  FADD R47, R47, R194 ;  /* 0x000000c22f2f7221 */ /* 0x000fc80000000000 */
[----:B------:R-:W-:Y:S01]  /*89a90*/  @!P0 FMUL R49, R47, R49 ;  /* 0x000000312f318220 */ /* 0x000fe20000400000 */
[----:B------:R-:W-:-:S04]  /*89aa0*/  @!P0 IMAD R47, R0, 0x200, R246 ;  /* 0x00000200002f8824 */ /* 0x000fc800078e02f6 */
[----:B------:R-:W-:Y:S01]  /*89ab0*/  @!P0 FSEL R49, R49, -1.00000000000000000000e+09, !P2 ;  /* 0xce6e6b2831318808 */ /* 0x000fe20005000000 */
[----:B------:R-:W-:Y:S01]  /*89ac0*/  HFMA2 R249, -RZ, RZ, 0, 5.9604644775390625e-08 ;  /* 0x00000001fff97431 */ /* 0x000fe200000001ff */
[----:B------:R-:W-:-:S05]  /*89ad0*/  MOV R20, R251 ;  /* 0x000000fb00147202 */ /* 0x000fca0000000f00 */
[----:B------:R-:W-:Y:S01]  /*89ae0*/  FADD R55, R55, R20 ;  /* 0x0000001437377221 */ /* 0x000fe20000000000 */
[----:B------:R0:W-:Y:S03]  /*89af0*/  @!P0 STS [R47+0x4144], R49 ;  /* 0x004144312f008388 */ /* 0x0001e60000000800 */
[----:B------:R-:W-:Y:S01]  /*89b00*/  IMAD.MOV.U32 R250, RZ, RZ, R55 ;  /* 0x000000fffffa7224 */ /* 0x000fe200078e0037 */
[----:B------:R0:W1:Y:S06]  /*89b10*/  @!P0 LDS R47, [R246+0x8148] ;  /* 0x00814800f62f8984 */ /* 0x00006c0000000800 */
[----:B01----:R-:W-:Y:S05]  /*89b20*/  WARPSYNC.COLLECTIVE R247, `(.L_x_1328) ;  /* 0x00000000f7087348 */ /* 0x003fea0003c00000 */
[----:B------:R2:W3:Y:S02]  /*89b30*/  SHFL.DOWN P1, R251, R250, R249, R248 ;  /* 0x080000f9fafb7389 */ /* 0x0004e400000200f8 */
[----:B0123--:R-:W-:Y:S05]  /*89b40*/  ENDCOLLECTIVE ;  /* 0x000000000000791b */ /* 0x00ffea0003800000 */
.L_x_1328:
[----:B------:R-:W0:Y:S01]  /*89b50*/  @!P0 LDC R49, c[0x0][0x3a8] ;  /* 0x0000ea00ff318b82 */ /* 0x000e220000000800 */
[----:B------:R-:W-:Y:S01]  /*89b60*/  MOV R250, R19 ;  /* 0x0000001300fa7202 */ /* 0x000fe20000000f00 */
[----:B------:R-:W-:Y:S02]  /*89b70*/  IMAD.MOV.U32 R249, RZ, RZ, 0x10 ;  /* 0x00000010fff97424 */ /* 0x000fe400078e00ff */
[----:B------:R-:W-:Y:S01]  /*89b80*/  FADD R46, R46, R214 ;  /* 0x000000d62e2e7221 */ /* 0x000fe20000000000 */
[----:B------:R-:W-:-:S07]  /*89b90*/  MOV R20, R251 ;  /* 0x000000fb00147202 */ /* 0x000fce0000000f00 */
[----:B0-----:R-:W-:Y:S05]  /*89ba0*/  WARPSYNC.COLLECTIVE R247, `(.L_x_1329) ;  /* 0x00000000f7087348 */ /* 0x001fea0003c00000 */
[----:B------:R1:W2:Y:S02]  /*89bb0*/  SHFL.DOWN P1, R251, R250, R249, R248 ;  /* 0x080000f9fafb7389 */ /* 0x0002a400000200f8 */
[----:B012---:R-:W-:Y:S05]  /*89bc0*/  ENDCOLLECTIVE ;  /* 0x000000000000791b */ /* 0x007fea0003800000 */
.L_x_1329:
[----:B------:R-:W-:Y:S01]  /*89bd0*/  @!P0 FMUL R49, R46, R49 ;  /* 0x000000312e318220 */ /* 0x000fe20000400000 */
[----:B------:R-:W-:-:S06]  /*89be0*/  @!P0 LEA R48, R0, UR5, 0x2 ;  /* 0x0000000500308c11 */ /* 0x000fcc000f8e10ff */
[----:B------:R-:W5:Y:S01]  /*89bf0*/  @!P0 LDL R48, [R48] ;  /* 0x0000000030308983 */ /* 0x000f620000100800 */
[----:B------:R-:W-:Y:S02]  /*89c00*/  @!P0 ISETP.GE.AND P2, PT, R54, R47, PT ;  /* 0x0000002f3600820c */ /* 0x000fe40003f46270 */
[----:B------:R-:W-:Y:S02]  /*89c10*/  @!P0 LEA R47, R0, R246, 0x9 ;  /* 0x000000f6002f8211 */ /* 0x000fe400078e48ff */
[----:B------:R-:W-:-:S05]  /*89c20*/  @!P0 FSEL R49, R49, -1.00000000000000000000e+09, !P2 ;  /* 0xce6e6b2831318808 */ /* 0x000fca0005000000 */
[----:B------:R0:W-:Y:S04]  /*89c30*/  @!P0 STS [R47+0x4148], R49 ;  /* 0x004148312f008388 */ /* 0x0001e80000000800 */
[----:B------:R1:W2:Y:S01]  /*89c40*/  @!P0 LDS R47, [R246+0x814c] ;  /* 0x00814c00f62f8984 */ /* 0x0002a20000000800 */
[----:B------:R-:W-:Y:S01]  /*89c50*/  MOV R54, R251 ;  /* 0x000000fb00367202 */ /* 0x000fe20000000f00 */
[----:B------:R-:W-:-:S04]  /*89c60*/  HFMA2 R249, -RZ, RZ, 0, 4.76837158203125e-07 ;  /* 0x00000008fff97431 */ /* 0x000fc800000001ff */
[----:B------:R-:W-:Y:S01]  /*89c70*/  FADD R19, R19, R54 ;  /* 0x0000003613137221 */ /* 0x000fe20000000000 */
[----:B0-----:R-:W0:Y:S04]  /*89c80*/  @!P0 LDC R49, c[0x0][0x3a8] ;  /* 0x0000ea00ff318b82 */ /* 0x001e280000000800 */
[----:B-1----:R-:W-:-:S07]  /*89c90*/  MOV R250, R19 ;  /* 0x0000001300fa7202 */ /* 0x002fce0000000f00 */
[----:B0-2--5:R-:W-:Y:S05]  /*89ca0*/  WARPSYNC.COLLECTIVE R247, `(.L_x_1330) ;  /* 0x00000000f7087348 */ /* 0x025fea0003c00000 */
[----:B------:R1:W3:Y:S02]  /*89cb0*/  SHFL.DOWN P1, R251, R250, R249, R248 ;  /* 0x080000f9fafb7389 */ /* 0x0002e400000200f8 */
[----:B0123-5:R-:W-:Y:S05]  /*89cc0*/  ENDCOLLECTIVE ;  /* 0x000000000000791b */ /* 0x02ffea0003800000 */
.L_x_1330:
[----:B------:R-:W-:Y:S01]  /*89cd0*/  FADD R45, R45, R195 ;  /* 0x000000c32d2d7221 */ /* 0x000fe20000000000 */
[----:B------:R-:W-:Y:S01]  /*89ce0*/  HFMA2 R249, -RZ, RZ, 0, 2.384185791015625e-07 ;  /* 0x00000004fff97431 */ /* 0x000fe200000001ff */
[----:B------:R-:W-:Y:S01]  /*89cf0*/  @!P0 ISETP.GE.AND P2, PT, R53, R47, PT ;  /* 0x0000002f3500820c */ /* 0x000fe20003f46270 */
[----:B------:R-:W-:-:S04]  /*89d00*/  IMAD.MOV.U32 R47, RZ, RZ, R251 ;  /* 0x000000ffff2f7224 */ /* 0x000fc800078e00fb */
[----:B------:R-:W-:-:S05]  /*89d10*/  FADD R19, R19, R47 ;  /* 0x0000002f13137221 */ /* 0x000fca0000000000 */
[----:B------:R-:W-:-:S07]  /*89d20*/  MOV R250, R19 ;  /* 0x0000001300fa7202 */ /* 0x000fce0000000f00 */
[----:B------:R-:W-:Y:S05]  /*89d30*/  WARPSYNC.COLLECTIVE R247, `(.L_x_1331) ;  /* 0x00000000f7087348 */ /* 0x000fea0003c00000 */
[----:B------:R0:W1:Y:S02]  /*89d40*/  SHFL.DOWN P1, R251, R250, R249, R248 ;  /* 0x080000f9fafb7389 */ /* 0x00006400000200f8 */
[----:B01----:R-:W-:Y:S05]  /*89d50*/  ENDCOLLECTIVE ;  /* 0x000000000000791b */ /* 0x003fea0003800000 */
.L_x_1331:
[----:B------:R-:W-:Y:S01]  /*89d60*/  @!P0 FMUL R49, R45, R49 ;  /* 0x000000312d318220 */ /* 0x000fe20000400000 */
[----:B------:R-:W-:-:S04]  /*89d70*/  @!P0 LEA R45, R0, R246, 0x9 ;  /* 0x000000f6002d8211 */ /* 0x000fc800078e48ff */
[----:B------:R-:W-:-:S05]  /*89d80*/  @!P0 FSEL R49, R49, -1.00000000000000000000e+09, !P2 ;  /* 0xce6e6b2831318808 */ /* 0x000fca0005000000 */
[----:B------:R0:W-:Y:S04]  /*89d90*/  @!P0 STS [R45+0x414c], R49 ;  /* 0x00414c312d008388 */ /* 0x0001e80000000800 */
[----:B------:R1:W2:Y:S01]  /*89da0*/  @!P0 LDS R45, [R246+0x8150] ;  /* 0x00815000f62d8984 */ /* 0x0002a20000000800 */
[----:B------:R-:W-:Y:S01]  /*89db0*/  HFMA2 R249, -RZ, RZ, 0, 1.1920928955078125e-07 ;  /* 0x00000002fff97431 */ /* 0x000fe200000001ff */
[----:B------:R-:W-:Y:S01]  /*89dc0*/  @!P0 LEA R46, R0, UR5, 0x2 ;  /* 0x00000005002e8c11 */ /* 0x000fe2000f8e10ff */
[----:B0-----:R-:W0:Y:S05]  /*89dd0*/  @!P0 LDC R49, c[0x0][0x3a8] ;  /* 0x0000ea00ff318b82 */ /* 0x001e2a0000000800 */
[----:B------:R-:W5:Y:S01]  /*89de0*/  @!P0 LDL R46, [R46] ;  /* 0x000000002e2e8983 */ /* 0x000f620000100800 */
[----:B------:R-:W-:-:S04]  /*89df0*/  IMAD.MOV.U32 R57, RZ, RZ, R251 ;  /* 0x000000ffff397224 */ /* 0x000fc800078e00fb */
[----:B------:R-:W-:-:S05]  /*89e00*/  FADD R19, R19, R57 ;  /* 0x0000003913137221 */ /* 0x000fca0000000000 */
[----:B-1----:R-:W-:-:S07]  /*89e10*/  MOV R250, R19 ;  /* 0x0000001300fa7202 */ /* 0x002fce0000000f00 */
[----:B0-2--5:R-:W-:Y:S05]  /*89e20*/  WARPSYNC.COLLECTIVE R247, `(.L_x_1332) ;  /* 0x00000000f7087348 */ /* 0x025fea0003c00000 */
[----:B------:R1:W3:Y:S02]  /*89e30*/  SHFL.DOWN P1, R251, R250, R249, R248 ;  /* 0x080000f9fafb7389 */ /* 0x0002e400000200f8 */
[----:B0123-5:R-:W-:Y:S05]  /*89e40*/  ENDCOLLECTIVE ;  /* 0x000000000000791b */ /* 0x02ffea0003800000 */
.L_x_1332:
[----:B------:R-:W-:Y:S02]  /*89e50*/  @!P0 ISETP.GE.AND P2, PT, R52, R45, PT ;  /* 0x0000002d3400820c */ /* 0x000fe40003f46270 */
[----:B------:R-:W-:Y:S01]  /*89e60*/  MOV R52, R251 ;  /* 0x000000fb00347202 */ /* 0x000fe20000000f00 */
[----:B------:R-:W-:-:S04]  /*89e70*/  HFMA2 R249, -RZ, RZ, 0, 5.9604644775390625e-08 ;  /* 0x00000001fff97431 */ /* 0x000fc800000001ff */
[----:B------:R-:W-:-:S05]  /*89e80*/  FADD R52, R19, R52 ;  /* 0x0000003413347221 */ /* 0x000fca0000000000 */
[----:B------:R-:W-:-:S07]  /*89e90*/  MOV R250, R52 ;  /* 0x0000003400fa7202 */ /* 0x000fce0000000f00 */
[----:B------:R-:W-:Y:S05]  /*89ea0*/  WARPSYNC.COLLECTIVE R247, `(.L_x_1333) ;  /* 0x00000000f7087348 */ /* 0x000fea0003c00000 */
[----:B------:R0:W1:Y:S02]  /*89eb0*/  SHFL.DOWN P1, R251, R250, R249, R248 ;  /* 0x080000f9fafb7389 */ /* 0x00006400000200f8 */
[----:B01----:R-:W-:Y:S05]  /*89ec0*/  ENDCOLLECTIVE ;  /* 0x000000000000791b */ /* 0x003fea0003800000 */
.L_x_1333:
[----:B------:R-:W-:Y:S02]  /*89ed0*/  HFMA2 R249, -RZ, RZ, 0, 9.5367431640625e-07 ;  /* 0x00000010fff97431 */ /* 0x000fe400000001ff */
[----:B------:R-:W-:Y:S01]  /*89ee0*/  IMAD.MOV.U32 R250, RZ, RZ, R18 ;  /* 0x000000fffffa7224 */ /* 0x000fe200078e0012 */
[----:B------:R-:W-:-:S07]  /*89ef0*/  MOV R19, R251 ;  /* 0x000000fb00137202 */ /* 0x000fce0000000f00 */
[----:B------:R-:W-:Y:S05]  /*89f00*/  WARPSYNC.COLLECTIVE R247, `(.L_x_1334) ;  /* 0x00000000f7087348 */ /* 0x000fea0003c00000 */
[----:B------:R0:W1:Y:S02]  /*89f10*/  SHFL.DOWN P1, R251, R250, R249, R248 ;  /* 0x080000f9fafb7389 */ /* 0x00006400000200f8 */
[----:B01----:R-:W-:Y:S05]  /*89f20*/  ENDCOLLECTIVE ;  /* 0x000000000000791b */ /* 0x003fea0003800000 */
.L_x_1334:
[----:B------:R-:W-:-:S04]  /*89f30*/  FADD R44, R44, R215 ;  /* 0x000000d72c2c7221 */ /* 0x000fc80000000000 */
        /* <DEDUP_REMOVED lines=8> */
.L_x_1335:
[----:B------:R-:W-:Y:S01]  /*89fc0*/  @!P0 FSEL R45, R45, -1.00000000000000000000e+09, !P2 ;  /* 0xce6e6b282d2d8808 */ /* 0x000fe20005000000 */
[----:B------:R-:W-:-:S05]  /*89fd0*/  @!P0 IMAD R49, R0, 0x200, R246 ;  /* 0x0000020000318824 */ /* 0x000fca00078e02f6 */
[----:B------:R0:W-:Y:S04]  /*89fe0*/  @!P0 STS [R49+0x4150], R45 ;  /* 0x0041502d31008388 */ /* 0x0001e80000000800 */
[----:B------:R1:W2:Y:S01]  /*89ff0*/  @!P0 LDS R45, [R246+0x8154] ;  /* 0x00815400f62d8984 */ /* 0x0002a20000000800 */
[----:B------:R-:W-:Y:S01]  /*8a000*/  FADD R196, R43, R196 ;  /* 0x000000c42bc47221 */ /* 0x000fe20000000000 */
[----:B0-----:R-:W0:Y:S01]  /*8a010*/  @!P0 LDC R49, c[0x0][0x3a8] ;  /* 0x0000ea00ff318b82 */ /* 0x001e220000000800 */
[----:B------:R-:W-:-:S05]  /*8a020*/  MOV R43, R251 ;  /* 0x000000fb002b7202 */ /* 0x000fca0000000f00 */
[----:B------:R-:W-:Y:S01]  /*8a030*/  FADD R18, R18, R43 ;  /* 0x0000002b12127221 */ /* 0x000fe20000000000 */
[----:B------:R-:W-:-:S04]  /*8a040*/  IMAD.MOV.U32 R249, RZ, RZ, 0x4 ;  /* 0x00000004fff97424 */ /* 0x000fc800078e00ff */
[----:B------:R-:W-:Y:S02]  /*8a050*/  MOV R250, R18 ;  /* 0x0000001200fa7202 */ /* 0x000fe40000000f00 */
[----:B-1----:R-:W-:-:S07]  /*8a060*/  @!P0 LEA R54, R0, UR5, 0x2 ;  /* 0x0000000500368c11 */ /* 0x002fce000f8e10ff */
[----:B0-2---:R-:W-:Y:S05]  /*8a070*/  WARPSYNC.COLLECTIVE R247, `(.L_x_1336) ;  /* 0x00000000f7087348 */ /* 0x005fea0003c00000 */
[----:B------:R1:W3:Y:S02]  /*8a080*/  SHFL.DOWN P1, R251, R250, R249, R248 ;  /* 0x080000f9fafb7389 */ /* 0x0002e400000200f8 */
[----:B0123--:R-:W-:Y:S05]  /*8a090*/  ENDCOLLECTIVE ;  /* 0x000000000000791b */ /* 0x00ffea0003800000 */
.L_x_1336:
[----:B------:R0:W5:Y:S01]  /*8a0a0*/  @!P0 LDL R47, [R54] ;  /* 0x00000000362f8983 */ /* 0x0001620000100800 */
[----:B------:R-:W-:Y:S01]  /*8a0b0*/  @!P0 FMUL R49, R196, R49 ;  /* 0x00000031c4318220 */ /* 0x000fe20000400000 */
[----:B------:R-:W-:Y:S02]  /*8a0c0*/  @!P0 ISETP.GE.AND P2, PT, R51, R45, PT ;  /* 0x0000002d3300820c */ /* 0x000fe40003f46270 */
[----:B------:R-:W-:Y:S02]  /*8a0d0*/  @!P0 LEA R45, R0, R246, 0x9 ;  /* 0x000000f6002d8211 */ /* 0x000fe400078e48ff */
[----:B------:R-:W-:-:S05]  /*8a0e0*/  @!P0 FSEL R49, R49, -1.00000000000000000000e+09, !P2 ;  /* 0xce6e6b2831318808 */ /* 0x000fca0005000000 */
[----:B------:R1:W-:Y:S04]  /*8a0f0*/  @!P0 STS [R45+0x4154], R49 ;  /* 0x004154312d008388 */ /* 0x0003e80000000800 */
[----:B------:R0:W2:Y:S01]  /*8a100*/  @!P0 LDS R45, [R246+0x8158] ;  /* 0x00815800f62d8984 */ /* 0x0000a20000000800 */
[----:B------:R-:W-:Y:S01]  /*8a110*/  MOV R51, R251 ;  /* 0x000000fb00337202 */ /* 0x000fe20000000f00 */
[----:B------:R-:W-:-:S04]  /*8a120*/  HFMA2 R249, -RZ, RZ, 0, 1.1920928955078125e-07 ;  /* 0x00000002fff97431 */ /* 0x000fc800000001ff */
[----:B------:R-:W-:Y:S01]  /*8a130*/  FADD R18, R18, R51 ;  /* 0x0000003312127221 */ /* 0x000fe20000000000 */
[----:B-1----:R-:W1:Y:S04]  /*8a140*/  @!P0 LDC R49, c[0x0][0x3a8] ;  /* 0x0000ea00ff318b82 */ /* 0x002e680000000800 */
[----:B0-----:R-:W-:-:S07]  /*8a150*/  MOV R250, R18 ;  /* 0x0000001200fa7202 */ /* 0x001fce0000000f00 */
[----:B-12--5:R-:W-:Y:S05]  /*8a160*/  WARPSYNC.COLLECTIVE R247, `(.L_x_1337) ;  /* 0x00000000f7087348 */ /* 0x026fea0003c00000 */
[----:B------:R0:W3:Y:S02]  /*8a170*/  SHFL.DOWN P1, R251, R250, R249, R248 ;  /* 0x080000f9fafb7389 */ /* 0x0000e400000200f8 */
[----:B0123-5:R-:W-:Y:S05]  /*8a180*/  ENDCOLLECTIVE ;  /* 0x000000000000791b */ /* 0x02ffea0003800000 */
.L_x_1337:
[----:B------:R-:W-:Y:S01]  /*8a190*/  @!P0 LEA R44, R0, UR5, 0x2 ;  /* 0x00000005002c8c11 */ /* 0x000fe2000f8e10ff */
[----:B------:R-:W-:-:S05]  /*8a1a0*/  FADD R42, R42, R193 ;  /* 0x000000c12a2a7221 */ /* 0x000fca0000000000 */
[----:B------:R-:W5:Y:S01]  /*8a1b0*/  @!P0 LDL R44, [R44] ;  /* 0x000000002c2c8983 */ /* 0x000f620000100800 */
[----:B------:R-:W-:Y:S01]  /*8a1c0*/  HFMA2 R249, -RZ, RZ, 0, 5.9604644775390625e-08 ;  /* 0x00000001fff97431 */ /* 0x000fe200000001ff */
[----:B------:R-:W-:Y:S01]  /*8a1d0*/  @!P0 ISETP.GE.AND P2, PT, R48, R45, PT ;  /* 0x0000002d3000820c */ /* 0x000fe20003f46270 */
[----:B------:R-:W-:-:S04]  /*8a1e0*/  IMAD.MOV.U32 R48, RZ, RZ, R251 ;  /* 0x000000ffff307224 */ /* 0x000fc800078e00fb */
[----:B------:R-:W-:Y:S01]  /*8a1f0*/  FADD R18, R18, R48 ;  /* 0x0000003012127221 */ /* 0x000fe20000000000 */
[----:B------:R-:W-:Y:S01]  /*8a200*/  @!P0 FMUL R49, R42, R49 ;  /* 0x000000312a318220 */ /* 0x000fe20000400000 */
[----:B------:R-:W-:Y:S01]  /*8a210*/  @!P0 LEA R45, R0, R246, 0x9 ;  /* 0x000000f6002d8211 */ /* 0x000fe200078e48ff */
[----:B------:R-:W0:Y:S02]  /*8a220*/  @!P0 LDC R48, c[0x0][0x3a8] ;  /* 0x0000ea00ff308b82 */ /* 0x000e240000000800 */
[----:B------:R-:W-:-:S07]  /*8a230*/  MOV R250, R18 ;  /* 0x0000001200fa7202 */ /* 0x000fce0000000f00 */
[----:B0----5:R-:W-:Y:S05]  /*8a240*/  WARPSYNC.COLLECTIVE R247, `(.L_x_1338) ;  /* 0x00000000f7087348 */ /* 0x021fea0003c00000 */
[----:B------:R1:W2:Y:S02]  /*8a250*/  SHFL.DOWN P1, R251, R250, R249, R248 ;  /* 0x080000f9fafb7389 */ /* 0x0002a400000200f8 */
[----:B012--5:R-:W-:Y:S05]  /*8a260*/  ENDCOLLECTIVE ;  /* 0x000000000000791b */ /* 0x027fea0003800000 */
.L_x_1338:
[----:B------:R-:W-:-:S05]  /*8a270*/  @!P0 FSEL R49, R49, -1.00000000000000000000e+09, !P2 ;  /* 0xce6e6b2831318808 */ /* 0x000fca0005000000 */
[----:B------:R0:W-:Y:S04]  /*8a280*/  @!P0 STS [R45+0x4158], R49 ;  /* 0x004158312d008388 */ /* 0x0001e80000000800 */
[----:B------:R1:W2:Y:S01]  /*8a290*/  @!P0 LDS R45, [R246+0x815c] ;  /* 0x00815c00f62d8984 */ /* 0x0002a20000000800 */
[----:B------:R-:W-:Y:S01]  /*8a2a0*/  HFMA2 R249, -RZ, RZ, 0, 9.5367431640625e-07 ;  /* 0x00000010fff97431 */ /* 0x000fe200000001ff */
[----:B------:R-:W-:Y:S01]  /*8a2b0*/  MOV R250, R17 ;  /* 0x0000001100fa7202 */ /* 0x000fe20000000f00 */
[----:B0-----:R-:W-:-:S07]  /*8a2c0*/  IMAD.MOV.U32 R49, RZ, RZ, R251 ;  /* 0x000000ffff317224 */ /* 0x001fce00078e00fb */
[----:B-12---:R-:W-:Y:S05]  /*8a2d0*/  WARPSYNC.COLLECTIVE R247, `(.L_x_1339) ;  /* 0x00000000f7087348 */ /* 0x006fea0003c00000 */
[----:B------:R0:W3:Y:S02]  /*8a2e0*/  SHFL.DOWN P1, R251, R250, R249, R248 ;  /* 0x080000f9fafb7389 */ /* 0x0000e400000200f8 */
[----:B0123--:R-:W-:Y:S05]  /*8a2f0*/  ENDCOLLECTIVE ;  /* 0x000000000000791b */ /* 0x00ffea0003800000 */
.L_x_1339:
[----:B------:R-:W-:Y:S01]  /*8a300*/  HFMA2 R249, -RZ, RZ, 0, 4.76837158203125e-07 ;  /* 0x00000008fff97431 */ /* 0x000fe200000001ff */
[----:B------:R-:W-:-:S05]  /*8a310*/  MOV R53, R251 ;  /* 0x000000fb00357202 */ /* 0x000fca0000000f00 */
[----:B------:R-:W-:-:S04]  /*8a320*/  FADD R17, R17, R53 ;  /* 0x0000003511117221 */ /* 0x000fc80000000000 */
[----:B------:R-:W-:-:S07]  /*8a330*/  IMAD.MOV.U32 R250, RZ, RZ, R17 ;  /* 0x000000fffffa7224 */ /* 0x000fce00078e0011 */
[----:B------:R-:W-:Y:S05]  /*8a340*/  WARPSYNC.COLLECTIVE R247, `(.L_x_1340) ;  /* 0x00000000f7087348 */ /* 0x000fea0003c00000 */
[----:B------:R0:W1:Y:S02]  /*8a350*/  SHFL.DOWN P1, R251, R250, R249, R248 ;  /* 0x080000f9fafb7389 */ /* 0x00006400000200f8 */
[----:B01----:R-:W-:Y:S05]  /*8a360*/  ENDCOLLECTIVE ;  /* 0x000000000000791b */ /* 0x003fea0003800000 */
.L_x_1340:
[----:B------:R-:W-:Y:S01]  /*8a370*/  FADD R41, R41, R198 ;  /* 0x000000c629297221 */ /* 0x000fe20000000000 */
[----:B------:R-:W-:-:S03]  /*8a380*/  @!P0 ISETP.GE.AND P2, PT, R50, R45, PT ;  /* 0x0000002d3200820c */ /* 0x000fc60003f46270 */
[----:B------:R-:W-:Y:S01]  /*8a390*/  @!P0 FMUL R48, R41, R48 ;  /* 0x0000003029308220 */ /* 0x000fe20000400000 */
[----:B------:R-:W-:-:S04]  /*8a3a0*/  @!P0 LEA R45, R0, R246, 0x9 ;  /* 0x000000f6002d8211 */ /* 0x000fc800078e48ff */
[----:B------:R-:W-:-:S05]  /*8a3b0*/  @!P0 FSEL R48, R48, -1.00000000000000000000e+09, !P2 ;  /* 0xce6e6b2830308808 */ /* 0x000fca0005000000 */
[----:B------:R0:W-:Y:S04]  /*8a3c0*/  @!P0 STS [R45+0x415c], R48 ;  /* 0x00415c302d008388 */ /* 0x0001e80000000800 */
[----:B------:R1:W2:Y:S01]  /*8a3d0*/  @!P0 LDS R45, [R246+0x8160] ;  /* 0x00816000f62d8984 */ /* 0x0002a20000000800 */
[----:B------:R-:W-:Y:S01]  /*8a3e0*/  MOV R50, R251 ;  /* 0x000000fb00327202 */ /* 0x000fe20000000f00 */
[----:B------:R-:W-:Y:S01]  /*8a3f0*/  HFMA2 R249, -RZ, RZ, 0, 2.384185791015625e-07 ;  /* 0x00000004fff97431 */ /* 0x000fe200000001ff */
[----:B------:R-:W-:Y:S01]  /*8a400*/  @!P0 LEA R43, R0, UR5, 0x2 ;  /* 0x00000005002b8c11 */ /* 0x000fe2000f8e10ff */
[----:B0-----:R-:W0:Y:S02]  /*8a410*/  @!P0 LDC R48, c[0x0][0x3a8] ;  /* 0x0000ea00ff308b82 */ /* 0x001e240000000800 */
[----:B------:R-:W-:-:S03]  /*8a420*/  FADD R17, R17, R50 ;  /* 0x0000003211117221 */ /* 0x000fc60000000000 */
[----:B------:R-:W5:Y:S01]  /*8a430*/  @!P0 LDL R43, [R43] ;  /* 0x000000002b2b8983 */ /* 0x000f620000100800 */
[----:B-1----:R-:W-:-:S07]  /*8a440*/  IMAD.MOV.U32 R250, RZ, RZ, R17 ;  /* 0x000000fffffa7224 */ /* 0x002fce00078e0011 */
[----:B0-2--5:R-:W-:Y:S05]  /*8a450*/  WARPSYNC.COLLECTIVE R247, `(.L_x_1341) ;  /* 0x00000000f7087348 */ /* 0x025fea0003c00000 */
[----:B------:R1:W3:Y:S02]  /*8a460*/  SHFL.DOWN P1, R251, R250, R249, R248 ;  /* 0x080000f9fafb7389 */ /* 0x0002e400000200f8 */
[----:B0123-5:R-:W-:Y:S05]  /*8a470*/  ENDCOLLECTIVE ;  /* 0x000000000000791b */ /* 0x02ffea0003800000 */
.L_x_1341:
[----:B------:R-:W-:-:S04]  /*8a480*/  FADD R40, R40, R189 ;  /* 0x000000bd28287221 */ /* 0x000fc80000000000 */
[----:B------:R-:W-:Y:S01]  /*8a490*/  @!P0 FMUL R48, R40, R48 ;  /* 0x0000003028308220 */ /* 0x000fe20000400000 */
[----:B------:R-:W-:Y:S01]  /*8a4a0*/  IMAD.MOV.U32 R249, RZ, RZ, 0x2 ;  /* 0x00000002fff97424 */ /* 0x000fe200078e00ff */
[----:B------:R-:W-:Y:S02]  /*8a4b0*/  MOV R50, R251 ;  /* 0x000000fb00327202 */ /* 0x000fe40000000f00 */
[----:B------:R-:W-:-:S03]  /*8a4c0*/  @!P0 ISETP.GE.AND P1, PT, R46, R45, PT ;  /* 0x0000002d2e00820c */ /* 0x000fc60003f26270 */
[----:B------:R-:W-:Y:S01]  /*8a4d0*/  FADD R17, R17, R50 ;  /* 0x0000003211117221 */ /* 0x000fe20000000000 */
[----:B------:R-:W-:-:S04]  /*8a4e0*/  @!P0 FSEL R45, R48, -1.00000000000000000000e+09, !P1 ;  /* 0xce6e6b28302d8808 */ /* 0x000fc80004800000 */
[----:B------:R-:W-:-:S07]  /*8a4f0*/  MOV R250, R17 ;  /* 0x0000001100fa7202 */ /* 0x000fce0000000f00 */
[----:B------:R-:W-:Y:S05]  /*8a500*/  WARPSYNC.COLLECTIVE R247, `(.L_x_1342) ;  /* 0x00000000f7087348 */ /* 0x000fea0003c00000 */
[----:B------:R0:W1:Y:S02]  /*8a510*/  SHFL.DOWN P1, R251, R250, R249, R248 ;  /* 0x080000f9fafb7389 */ /* 0x00006400000200f8 */
[----:B01----:R-:W-:Y:S05]  /*8a520*/  ENDCOLLECTIVE ;  /* 0x000000000000791b */ /* 0x003fea0003800000 */
.L_x_1342:
[C---:B------:R-:W-:Y:S02]  /*8a530*/  @!P0 LEA R42, R0.reuse, UR5, 0x2 ;  /* 0x00000005002a8c11 */ /* 0x040fe4000f8e10ff */
[----:B------:R-:W-:-:S04]  /*8a540*/  @!P0 LEA R46, R0, R246, 0x9 ;  /* 0x000000f6002e8211 */ /* 0x000fc800078e48ff */
        /* <DEDUP_REMOVED lines=8> */
.L_x_1343:
        /* <DEDUP_REMOVED lines=9> */
.L_x_1344:
[----:B------:R-:W-:Y:S01]  /*8a660*/  @!P0 LEA R41, R0, UR5, 0x2 ;  /* 0x0000000500298c11 */ /* 0x000fe2000f8e10ff */
[----:B------:R-:W-:-:S05]  /*8a670*/  FADD R50, R39, R199 ;  /* 0x000000c727327221 */ /* 0x000fca0000000000 */
[----:B------:R-:W5:Y:S01]  /*8a680*/  @!P0 LDL R41, [R41] ;  /* 0x0000000029298983 */ /* 0x000f620000100800 */
[----:B------:R-:W-:Y:S02]  /*8a690*/  HFMA2 R249, -RZ, RZ, 0, 4.76837158203125e-07 ;  /* 0x00000008fff97431 */ /* 0x000fe400000001ff */
[----:B------:R-:W-:Y:S01]  /*8a6a0*/  @!P0 FMUL R50, R50, R46 ;  /* 0x0000002e32328220 */ /* 0x000fe20000400000 */
[----:B------:R-:W-:Y:S01]  /*8a6b0*/  IMAD.MOV.U32 R51, RZ, RZ, R251 ;  /* 0x000000ffff337224 */ /* 0x000fe200078e00fb */
[----:B------:R-:W-:-:S03]  /*8a6c0*/  @!P0 ISETP.GE.AND P1, PT, R47, R45, PT ;  /* 0x0000002d2f00820c */ /* 0x000fc60003f26270 */
[----:B------:R-:W-:Y:S01]  /*8a6d0*/  FADD R16, R16, R51 ;  /* 0x0000003310107221 */ /* 0x000fe20000000000 */
[----:B------:R-:W-:-:S04]  /*8a6e0*/  @!P0 FSEL R45, R50, -1.00000000000000000000e+09, !P1 ;  /* 0xce6e6b28322d8808 */ /* 0x000fc80004800000 */
[----:B------:R-:W-:-:S07]  /*8a6f0*/  MOV R250, R16 ;  /* 0x0000001000fa7202 */ /* 0x000fce0000000f00 */
[----:B-----5:R-:W-:Y:S05]  /*8a700*/  WARPSYNC.COLLECTIVE R247, `(.L_x_1345) ;  /* 0x00000000f7087348 */ /* 0x020fea0003c00000 */
[----:B------:R0:W1:Y:S02]  /*8a710*/  SHFL.DOWN P1, R251, R250, R249, R248 ;  /* 0x080000f9fafb7389 */ /* 0x00006400000200f8 */
[----:B01---5:R-:W-:Y:S05]  /*8a720*/  ENDCOLLECTIVE ;  /* 0x000000000000791b */ /* 0x023fea0003800000 */
.L_x_1345:
[----:B------:R-:W-:-:S05]  /*8a730*/  @!P0 IMAD R46, R0, 0x200, R246 ;  /* 0x00000200002e8824 */ /* 0x000fca00078e02f6 */
[----:B------:R0:W-:Y:S04]  /*8a740*/  @!P0 STS [R46+0x4164], R45 ;  /* 0x0041642d2e008388 */ /* 0x0001e80000000800 */
[----:B------:R1:W2:Y:S01]  /*8a750*/  @!P0 LDS R45, [R246+0x8168] ;  /* 0x00816800f62d8984 */ /* 0x0002a20000000800 */
[----:B------:R-:W-:Y:S01]  /*8a760*/  HFMA2 R249, -RZ, RZ, 0, 2.384185791015625e-07 ;  /* 0x00000004fff97431 */ /* 0x000fe200000001ff */
[----:B0-----:R-:W0:Y:S01]  /*8a770*/  @!P0 LDC R46, c[0x0][0x3a8] ;  /* 0x0000ea00ff2e8b82 */ /* 0x001e220000000800 */
[----:B------:R-:W-:-:S05]  /*8a780*/  MOV R51, R251 ;  /* 0x000000fb00337202 */ /* 0x000fca0000000f00 */
[----:B------:R-:W-:-:S05]  /*8a790*/  FADD R16, R16, R51 ;  /* 0x0000003310107221 */ /* 0x000fca0000000000 */
[----:B-1----:R-:W-:-:S07]  /*8a7a0*/  MOV R250, R16 ;  /* 0x0000001000fa7202 */ /* 0x002fce0000000f00 */
[----:B0-2---:R-:W-:Y:S05]  /*8a7b0*/  WARPSYNC.COLLECTIVE R247, `(.L_x_1346) ;  /* 0x00000000f7087348 */ /* 0x005fea0003c00000 */
[----:B------:R1:W3:Y:S02]  /*8a7c0*/  SHFL.DOWN P1, R251, R250, R249, R248 ;  /* 0x080000f9fafb7389 */ /* 0x0002e400000200f8 */
[----:B0123--:R-:W-:Y:S05]  /*8a7d0*/  ENDCOLLECTIVE ;  /* 0x000000000000791b */ /* 0x00ffea0003800000 */
.L_x_1346:
[----:B------:R-:W-:-:S04]  /*8a7e0*/  FADD R188, R38, R188 ;  /* 0x000000bc26bc7221 */ /* 0x000fc80000000000 */
[----:B------:R-:W-:Y:S01]  /*8a7f0*/  @!P0 FMUL R46, R188, R46 ;  /* 0x0000002ebc2e8220 */ /* 0x000fe20000400000 */
[----:B------:R-:W-:Y:S01]  /*8a800*/  HFMA2 R249, -RZ, RZ, 0, 1.1920928955078125e-07 ;  /* 0x00000002fff97431 */ /* 0x000fe200000001ff */
[----:B------:R-:W-:Y:S02]  /*8a810*/  MOV R50, R251 ;  /* 0x000000fb00327202 */ /* 0x000fe40000000f00 */
[----:B------:R-:W-:-:S03]  /*8a820*/  @!P0 ISETP.GE.AND P1, PT, R44, R45, PT ;  /* 0x0000002d2c00820c */ /* 0x000fc60003f26270 */
[----:B------:R-:W-:Y:S01]  /*8a830*/  FADD R16, R16, R50 ;  /* 0x0000003210107221 */ /* 0x000fe20000000000 */
[----:B------:R-:W-:Y:S02]  /*8a840*/  @!P0 FSEL R46, R46, -1.00000000000000000000e+09, !P1 ;  /* 0xce6e6b282e2e8808 */ /* 0x000fe40004800000 */
[C---:B------:R-:W-:Y:S01]  /*8a850*/  @!P0 LEA R40, R0.reuse, UR5, 0x2 ;  /* 0x0000000500288c11 */ /* 0x040fe2000f8e10ff */
[----:B------:R-:W-:Y:S01]  /*8a860*/  @!P0 IMAD R44, R0, 0x200, R246 ;  /* 0x00000200002c8824 */ /* 0x000fe200078e02f6 */
[----:B------:R-:W-:Y:S01]  /*8a870*/  MOV R250, R16 ;  /* 0x0000001000fa7202 */ /* 0x000fe20000000f00 */
[----:B------:R-:W0:Y:S03]  /*8a880*/  @!P0 LDC R45, c[0x0][0x3a8] ;  /* 0x0000ea00ff2d8b82 */ /* 0x000e260000000800 */
[----:B------:R-:W5:Y:S03]  /*8a890*/  @!P0 LDL R40, [R40] ;  /* 0x0000000028288983 */ /* 0x000f660000100800 */
[----:B0----5:R-:W-:Y:S05]  /*8a8a0*/  WARPSYNC.COLLECTIVE R247, `(.L_x_1347) ;  /* 0x00000000f7087348 */ /* 0x021fea0003c00000 */
[----:B------:R1:W2:Y:S02]  /*8a8b0*/  SHFL.DOWN P1, R251, R250, R249, R248 ;  /* 0x080000f9fafb7389 */ /* 0x0002a400000200f8 */
[----:B012--5:R-:W-:Y:S05]  /*8a8c0*/  ENDCOLLECTIVE ;  /* 0x000000000000791b */ /* 0x027fea0003800000 */
.L_x_1347:
[----:B------:R0:W-:Y:S04]  /*8a8d0*/  @!P0 STS [R44+0x4168], R46 ;  /* 0x0041682e2c008388 */ /* 0x0001e80000000800 */
[----:B------:R1:W2:Y:S01]  /*8a8e0*/  @!P0 LDS R44, [R246+0x816c] ;  /* 0x00816c00f62c8984 */ /* 0x0002a20000000800 */
[----:B------:R-:W-:Y:S01]  /*8a8f0*/  HFMA2 R249, -RZ, RZ, 0, 5.9604644775390625e-08 ;  /* 0x00000001fff97431 */ /* 0x000fe200000001ff */
[----:B0-----:R-:W-:-:S05]  /*8a900*/  MOV R46, R251 ;  /* 0x000000fb002e7202 */ /* 0x001fca0000000f00 */
[----:B------:R-:W-:-:S04]  /*8a910*/  FADD R46, R16, R46 ;  /* 0x0000002e102e7221 */ /* 0x000fc80000000000 */
[----:B-1----:R-:W-:-:S07]  /*8a920*/  IMAD.MOV.U32 R250, RZ, RZ, R46 ;  /* 0x000000fffffa7224 */ /* 0x002fce00078e002e */
[----:B--2---:R-:W-:Y:S05]  /*8a930*/  WARPSYNC.COLLECTIVE R247, `(.L_x_1348) ;  /* 0x00000000f7087348 */ /* 0x004fea0003c00000 */
[----:B------:R0:W1:Y:S02]  /*8a940*/  SHFL.DOWN P1, R251, R250, R249, R248 ;  /* 0x080000f9fafb7389 */ /* 0x00006400000200f8 */
[----:B012---:R-:W-:Y:S05]  /*8a950*/  ENDCOLLECTIVE ;  /* 0x000000000000791b */ /* 0x007fea0003800000 */
.L_x_1348:
[----:B------:R-:W-:Y:S01]  /*8a960*/  MOV R250, R15 ;  /* 0x0000000f00fa7202 */ /* 0x000fe20000000f00 */
[----:B------:R-:W-:Y:S01]  /*8a970*/  IMAD.MOV.U32 R249, RZ, RZ, 0x10 ;  /* 0x00000010fff97424 */ /* 0x000fe200078e00ff */
[----:B------:R-:W-:-:S07]  /*8a980*/  MOV R16, R251 ;  /* 0x000000fb00107202 */ /* 0x000fce0000000f00 */
[----:B------:R-:W-:Y:S05]  /*8a990*/  WARPSYNC.COLLECTIVE R247, `(.L_x_1349) ;  /* 0x00000000f7087348 */ /* 0x000fea0003c00000 */
[----:B------:R0:W1:Y:S02]  /*8a9a0*/  SHFL.DOWN P1, R251, R250, R249, R248 ;  /* 0x080000f9fafb7389 */ /* 0x00006400000200f8 */
[----:B01----:R-:W-:Y:S05]  /*8a9b0*/  ENDCOLLECTIVE ;  /* 0x000000000000791b */ /* 0x003fea0003800000 */
.L_x_1349:
[----:B------:R-:W-:Y:S01]  /*8a9c0*/  @!P0 LEA R39, R0, UR5, 0x2 ;  /* 0x0000000500278c11 */ /* 0x000fe2000f8e10ff */
[----:B------:R-:W-:-:S05]  /*8a9d0*/  FADD R192, R37, R192 ;  /* 0x000000c025c07221 */ /* 0x000fca0000000000 */
[----:B------:R-:W5:Y:S01]  /*8a9e0*/  @!P0 LDL R39, [R39] ;  /* 0x0000000027278983 */ /* 0x000f620000100800 */
[----:B------:R-:W-:Y:S01]  /*8a9f0*/  @!P0 FMUL R45, R192, R45 ;  /* 0x0000002dc02d8220 */ /* 0x000fe20000400000 */
[----:B------:R-:W-:Y:S01]  /*8aa00*/  IMAD.MOV.U32 R249, RZ, RZ, 0x8 ;  /* 0x00000008fff97424 */ /* 0x000fe200078e00ff */
[----:B------:R-:W-:Y:S02]  /*8aa10*/  MOV R47, R251 ;  /* 0x000000fb002f7202 */ /* 0x000fe40000000f00 */
[----:B------:R-:W-:-:S03]  /*8aa20*/  @!P0 ISETP.GE.AND P1, PT, R43, R44, PT ;  /* 0x0000002c2b00820c */ /* 0x000fc60003f26270 */
[----:B------:R-:W-:Y:S01]  /*8aa30*/  FADD R15, R15, R47 ;  /* 0x0000002f0f0f7221 */ /* 0x000fe20000000000 */
[----:B------:R-:W-:Y:S01]  /*8aa40*/  @!P0 FSEL R45, R45, -1.00000000000000000000e+09, !P1 ;  /* 0xce6e6b282d2d8808 */ /* 0x000fe20004800000 */
[----:B------:R-:W0:Y:S03]  /*8aa50*/  @!P0 LDC R44, c[0x0][0x3a8] ;  /* 0x0000ea00ff2c8b82 */ /* 0x000e260000000800 */
[----:B------:R-:W-:-:S07]  /*8aa60*/  MOV R250, R15 ;  /* 0x0000000f00fa7202 */ /* 0x000fce0000000f00 */
[----:B0----5:R-:W-:Y:S05]  /*8aa70*/  WARPSYNC.COLLECTIVE R247, `(.L_x_1350) ;  /* 0x00000000f7087348 */ /* 0x021fea0003c00000 */
[----:B------:R1:W2:Y:S02]  /*8aa80*/  SHFL.DOWN P1, R251, R250, R249, R248 ;  /* 0x080000f9fafb7389 */ /* 0x0002a400000200f8 */
[----:B012--5:R-:W-:Y:S05]  /*8aa90*/  ENDCOLLECTIVE ;  /* 0x000000000000791b */ /* 0x027fea0003800000 */
.L_x_1350:
[----:B------:R-:W-:-:S05]  /*8aaa0*/  @!P0 LEA R43, R0, R246, 0x9 ;  /* 0x000000f6002b8211 */ /* 0x000fca00078e48ff */
[----:B------:R0:W-:Y:S04]  /*8aab0*/  @!P0 STS [R43+0x416c], R45 ;  /* 0x00416c2d2b008388 */ /* 0x0001e80000000800 */
[----:B------:R1:W2:Y:S01]  /*8aac0*/  @!P0 LDS R43, [R246+0x8170] ;  /* 0x00817000f62b8984 */ /* 0x0002a20000000800 */
[----:B------:R-:W-:Y:S01]  /*8aad0*/  HFMA2 R249, -RZ, RZ, 0, 2.384185791015625e-07 ;  /* 0x00000004fff97431 */ /* 0x000fe200000001ff */
[----:B0-----:R-:W-:-:S05]  /*8aae0*/  MOV R45, R251 ;  /* 0x000000fb002d7202 */ /* 0x001fca0000000f00 */
[----:B------:R-:W-:-:S05]  /*8aaf0*/  FADD R15, R15, R45 ;  /* 0x0000002d0f0f7221 */ /* 0x000fca0000000000 */
[----:B-1----:R-:W-:-:S07]  /*8ab00*/  MOV R250, R15 ;  /* 0x0000000f00fa7202 */ /* 0x002fce0000000f00 */
[----:B--2---:R-:W-:Y:S05]  /*8ab10*/  WARPSYNC.COLLECTIVE R247, `(.L_x_1351) ;  /* 0x00000000f7087348 */ /* 0x004fea0003c00000 */
[----:B------:R0:W1:Y:S02]  /*8ab20*/  SHFL.DOWN P1, R251, R250, R249, R248 ;  /* 0x080000f9fafb7389 */ /* 0x00006400000200f8 */
[----:B012---:R-:W-:Y:S05]  /*8ab30*/  ENDCOLLECTIVE ;  /* 0x000000000000791b */ /* 0x007fea0003800000 */
.L_x_1351:
[----:B------:R-:W-:Y:S01]  /*8ab40*/  @!P0 LEA R38, R0, UR5, 0x2 ;  /* 0x0000000500268c11 */ /* 0x000fe2000f8e10ff */
[----:B------:R-:W-:-:S05]  /*8ab50*/  FADD R191, R36, R191 ;  /* 0x000000bf24bf7221 */ /* 0x000fca0000000000 */
[----:B------:R-:W5:Y:S01]  /*8ab60*/  @!P0 LDL R38, [R38] ;  /* 0x0000000026268983 */ /* 0x000f620000100800 */
[----:B------:R-:W-:Y:S01]  /*8ab70*/  @!P0 FMUL R44, R191, R44 ;  /* 0x0000002cbf2c8220 */ /* 0x000fe20000400000 */
[----:B------:R-:W-:Y:S02]  /*8ab80*/  @!P0 ISETP.GE.AND P1, PT, R42, R43, PT ;  /* 0x0000002b2a00820c */ /* 0x000fe40003f26270 */
[----:B------:R-:W-:Y:S01]  /*8ab90*/  @!P0 LEA R42, R0, R246, 0x9 ;  /* 0x000000f6002a8211 */ /* 0x000fe200078e48ff */
[----:B------:R-:W-:Y:S01]  /*8aba0*/  IMAD.MOV.U32 R45, RZ, RZ, R251 ;  /* 0x000000ffff2d7224 */ /* 0x000fe200078e00fb */
[----:B------:R-:W-:Y:S01]  /*8abb0*/  @!P0 FSEL R44, R44, -1.00000000000000000000e+09, !P1 ;  /* 0xce6e6b282c2c8808 */ /* 0x000fe20004800000 */
[----:B------:R-:W-:Y:S01]  /*8abc0*/  HFMA2 R249, -RZ, RZ, 0, 1.1920928955078125e-07 ;  /* 0x00000002fff97431 */ /* 0x000fe200000001ff */
[----:B------:R-:W0:Y:S03]  /*8abd0*/  @!P0 LDC R43, c[0x0][0x3a8] ;  /* 0x0000ea00ff2b8b82 */ /* 0x000e260000000800 */
[----:B------:R1:W-:Y:S04]  /*8abe0*/  @!P0 STS [R42+0x4170], R44 ;  /* 0x0041702c2a008388 */ /* 0x0003e80000000800 */
[----:B------:R1:W2:Y:S01]  /*8abf0*/  @!P0 LDS R42, [R246+0x8174] ;  /* 0x00817400f62a8984 */ /* 0x0002a20000000800 */
[----:B------:R-:W-:-:S05]  /*8ac00*/  FADD R15, R15, R45 ;  /* 0x0000002d0f0f7221 */ /* 0x000fca0000000000 */
[----:B------:R-:W-:-:S07]  /*8ac10*/  MOV R250, R15 ;  /* 0x0000000f00fa7202 */ /* 0x000fce0000000f00 */
[----:B012--5:R-:W-:Y:S05]  /*8ac20*/  WARPSYNC.COLLECTIVE R247, `(.L_x_1352) ;  /* 0x00000000f7087348 */ /* 0x027fea0003c00000 */
[----:B------:R3:W4:Y:S02]  /*8ac30*/  SHFL.DOWN P1, R251, R250, R249, R248 ;  /* 0x080000f9fafb7389 */ /* 0x00072400000200f8 */
[----:B012345:R-:W-:Y:S05]  /*8ac40*/  ENDCOLLECTIVE ;  /* 0x000000000000791b */ /* 0x03ffea0003800000 */
.L_x_1352:
[----:B------:R-:W-:-:S04]  /*8ac50*/  FADD R200, R200, R35 ;  /* 0x00000023c8c87221 */ /* 0x000fc80000000000 */
[----:B------:R-:W-:Y:S01]  /*8ac60*/  @!P0 FMUL R43, R200, R43 ;  /* 0x0000002bc82b8220 */ /* 0x000fe20000400000 */
[----:B------:R-:W-:Y:S02]  /*8ac70*/  HFMA2 R249, -RZ, RZ, 0, 5.9604644775390625e-08 ;  /* 0x00000001fff97431 */ /* 0x000fe400000001ff */
[----:B------:R-:W-:Y:S01]  /*8ac80*/  IMAD.MOV.U32 R45, RZ, RZ, R251 ;  /* 0x000000ffff2d7224 */ /* 0x000fe200078e00fb */
[----:B------:R-:W-:-:S03]  /*8ac90*/  @!P0 ISETP.GE.AND P1, PT, R41, R42, PT ;  /* 0x0000002a2900820c */ /* 0x000fc60003f26270 */
[----:B------:R-:W-:-:S05]  /*8aca0*/  FADD R15, R15, R45 ;  /* 0x0000002d0f0f7221 */ /* 0x000fca0000000000 */
[----:B------:R-:W-:Y:S02]  /*8acb0*/  MOV R250, R15 ;  /* 0x0000000f00fa7202 */ /* 0x000fe40000000f00 */
[----:B------:R-:W-:-:S07]  /*8acc0*/  @!P0 FSEL R42, R43, -1.00000000000000000000e+09, !P1 ;  /* 0xce6e6b282b2a8808 */ /* 0x000fce0004800000 */
[----:B------:R-:W-:Y:S05]  /*8acd0*/  WARPSYNC.COLLECTIVE R247, `(.L_x_1353) ;  /* 0x00000000f7087348 */ /* 0x000fea0003c00000 */
[----:B------:R0:W1:Y:S02]  /*8ace0*/  SHFL.DOWN P1, R251, R250, R249, R248 ;  /* 0x080000f9fafb7389 */ /* 0x00006400000200f8 */
[----:B01----:R-:W-:Y:S05]  /*8acf0*/  ENDCOLLECTIVE ;  /* 0x000000000000791b */ /* 0x003fea0003800000 */
.L_x_1353:
[----:B------:R-:W-:-:S06]  /*8ad00*/  @!P0 LEA R37, R0, UR5, 0x2 ;  /* 0x0000000500258c11 */ /* 0x000fcc000f8e10ff */
[----:B------:R-:W5:Y:S01]  /*8ad10*/  @!P0 LDL R37, [R37] ;  /* 0x0000000025258983 */ /* 0x000f620000100800 */
[----:B------:R-:W-:Y:S01]  /*8ad20*/  HFMA2 R249, -RZ, RZ, 0, 9.5367431640625e-07 ;  /* 0x00000010fff97431 */ /* 0x000fe200000001ff */
[----:B------:R-:W-:Y:S01]  /*8ad30*/  MOV R250, R14 ;  /* 0x0000000e00fa7202 */ /* 0x000fe20000000f00 */
[----:B------:R-:W-:-:S07]  /*8ad40*/  IMAD.MOV.U32 R43, RZ, RZ, R251 ;  /* 0x000000ffff2b7224 */ /* 0x000fce00078e00fb */
[----:B-----5:R-:W-:Y:S05]  /*8ad50*/  WARPSYNC.COLLECTIVE R247, `(.L_x_1354) ;  /* 0x00000000f7087348 */ /* 0x020fea0003c00000 */
[----:B------:R0:W1:Y:S02]  /*8ad60*/  SHFL.DOWN P1, R251, R250, R249, R248 ;  /* 0x080000f9fafb7389 */ /* 0x00006400000200f8 */
[----:B01---5:R-:W-:Y:S05]  /*8ad70*/  ENDCOLLECTIVE ;  /* 0x000000000000791b */ /* 0x023fea0003800000 */
.L_x_1354:
[----:B------:R-:W-:-:S05]  /*8ad80*/  @!P0 LEA R41, R0, R246, 0x9 ;  /* 0x000000f600298211 */ /* 0x000fca00078e48ff */
[----:B------:R0:W-:Y:S04]  /*8ad90*/  @!P0 STS [R41+0x4174], R42 ;  /* 0x0041742a29008388 */ /* 0x0001e80000000800 */
[----:B------:R1:W2:Y:S01]  /*8ada0*/  @!P0 LDS R41, [R246+0x8178] ;  /* 0x00817800f6298984 */ /* 0x0002a20000000800 */
[----:B------:R-:W-:Y:S01]  /*8adb0*/  HFMA2 R249, -RZ, RZ, 0, 4.76837158203125e-07 ;  /* 0x00000008fff97431 */ /* 0x000fe200000001ff */
[----:B0-----:R-:W0:Y:S01]  /*8adc0*/  @!P0 LDC R42, c[0x0][0x3a8] ;  /* 0x0000ea00ff2a8b82 */ /* 0x001e220000000800 */
[----:B------:R-:W-:-:S05]  /*8add0*/  MOV R44, R251 ;  /* 0x000000fb002c7202 */ /* 0x000fca0000000f00 */
[----:B------:R-:W-:-:S04]  /*8ade0*/  FADD R14, R14, R44 ;  /* 0x0000002c0e0e7221 */ /* 0x000fc80000000000 */
[----:B-1----:R-:W-:-:S07]  /*8adf0*/  IMAD.MOV.U32 R250, RZ, RZ, R14 ;  /* 0x000000fffffa7224 */ /* 0x002fce00078e000e */
[----:B0-2---:R-:W-:Y:S05]  /*8ae00*/  WARPSYNC.COLLECTIVE R247, `(.L_x_1355) ;  /* 0x00000000f7087348 */ /* 0x005fea0003c00000 */
[----:B------:R1:W3:Y:S02]  /*8ae10*/  SHFL.DOWN P1, R251, R250, R249, R248 ;  /* 0x080000f9fafb7389 */ /* 0x0002e400000200f8 */
[----:B0123--:R-:W-:Y:S05]  /*8ae20*/  ENDCOLLECTIVE ;  /* 0x000000000000791b */ /* 0x00ffea0003800000 */
.L_x_1355:
[----:B------:R-:W-:-:S04]  /*8ae30*/  FADD R190, R34, R190 ;  /* 0x000000be22be7221 */ /* 0x000fc80000000000 */
[----:B------:R-:W-:Y:S01]  /*8ae40*/  @!P0 FMUL R42, R190, R42 ;  /* 0x0000002abe2a8220 */ /* 0x000fe20000400000 */
[----:B------:R-:W-:Y:S01]  /*8ae50*/  HFMA2 R249, -RZ, RZ, 0, 2.384185791015625e-07 ;  /* 0x00000004fff97431 */ /* 0x000fe200000001ff */
[----:B------:R-:W-:Y:S02]  /*8ae60*/  MOV R44, R251 ;  /* 0x000000fb002c7202 */ /* 0x000fe40000000f00 */
[----:B------:R-:W-:-:S03]  /*8ae70*/  @!P0 ISETP.GE.AND P1, PT, R40, R41, PT ;  /* 0x000000292800820c */ /* 0x000fc60003f26270 */
[----:B------:R-:W-:Y:S01]  /*8ae80*/  FADD R14, R14, R44 ;  /* 0x0000002c0e0e7221 */ /* 0x000fe20000000000 */
[----:B------:R-:W-:Y:S01]  /*8ae90*/  @!P0 LEA R36, R0, UR5, 0x2 ;  /* 0x0000000500248c11 */ /* 0x000fe2000f8e10ff */
[----:B------:R-:W0:Y:S02]  /*8aea0*/  @!P0 LDC R41, c[0x0][0x3a8] ;  /* 0x0000ea00ff298b82 */ /* 0x000e240000000800 */
[----:B------:R-:W-:Y:S01]  /*8aeb0*/  IMAD.MOV.U32 R250, RZ, RZ, R14 ;  /* 0x000000fffffa7224 */ /* 0x000fe200078e000e */
[----:B------:R-:W-:Y:S02]  /*8aec0*/  @!P0 FSEL R42, R42, -1.00000000000000000000e+09, !P1 ;  /* 0xce6e6b282a2a8808 */ /* 0x000fe40004800000 */
[----:B------:R-:W5:Y:S05]  /*8aed0*/  @!P0 LDL R36, [R36] ;  /* 0x0000000024248983 */ /* 0x000f6a0000100800 */
[----:B0----5:R-:W-:Y:S05]  /*8aee0*/  WARPSYNC.COLLECTIVE R247, `(.L_x_1356) ;  /* 0x00000000f7087348 */ /* 0x021fea0003c00000 */
[----:B------:R1:W2:Y:S02]  /*8aef0*/  SHFL.DOWN P1, R251, R250, R249, R248 ;  /* 0x080000f9fafb7389 */ /* 0x0002a400000200f8 */
[----:B012--5:R-:W-:Y:S05]  /*8af00*/  ENDCOLLECTIVE ;  /* 0x000000000000791b */ /* 0x027fea0003800000 */
.L_x_1356:
[----:B------:R-:W-:-:S05]  /*8af10*/  @!P0 LEA R40, R0, R246, 0x9 ;  /* 0x000000f600288211 */ /* 0x000fca00078e48ff */
        /* <DEDUP_REMOVED lines=9> */
.L_x_1357:
[----:B------:R-:W-:Y:S01]  /*8afb0*/  @!P0 LEA R35, R0, UR5, 0x2 ;  /* 0x0000000500238c11 */ /* 0x000fe2000f8e10ff */
[----:B------:R-:W-:-:S05]  /*8afc0*/  FADD R201, R201, R33 ;  /* 0x00000021c9c97221 */ /* 0x000fca0000000000 */
[----:B------:R-:W5:Y:S01]  /*8afd0*/  @!P0 LDL R35, [R35] ;  /* 0x0000000023238983 */ /* 0x000f620000100800 */
[----:B------:R-:W-:Y:S01]  /*8afe0*/  @!P0 FMUL R41, R201, R41 ;  /* 0x00000029c9298220 */ /* 0x000fe20000400000 */
[----:B------:R-:W-:Y:S02]  /*8aff0*/  @!P0 ISETP.GE.AND P1, PT, R39, R40, PT ;  /* 0x000000282700820c */ /* 0x000fe40003f26270 */
[----:B------:R-:W-:Y:S01]  /*8b000*/  @!P0 LEA R39, R0, R246, 0x9 ;  /* 0x000000f600278211 */ /* 0x000fe200078e48ff */
[----:B------:R-:W-:Y:S01]  /*8b010*/  IMAD.MOV.U32 R249, RZ, RZ, 0x1 ;  /* 0x00000001fff97424 */ /* 0x000fe200078e00ff */
[----:B------:R-:W-:Y:S01]  /*8b020*/  @!P0 FSEL R41, R41, -1.00000000000000000000e+09, !P1 ;  /* 0xce6e6b2829298808 */ /* 0x000fe20004800000 */
[----:B------:R-:W0:Y:S01]  /*8b030*/  @!P0 LDC R40, c[0x0][0x3a8] ;  /* 0x0000ea00ff288b82 */ /* 0x000e220000000800 */
[----:B------:R-:W-:-:S03]  /*8b040*/  MOV R42, R251 ;  /* 0x000000fb002a7202 */ /* 0x000fc60000000f00 */
[----:B------:R1:W-:Y:S04]  /*8b050*/  @!P0 STS [R39+0x417c], R41 ;  /* 0x00417c2927008388 */ /* 0x0003e80000000800 */
[----:B------:R2:W3:Y:S01]  /*8b060*/  @!P0 LDS R39, [R246+0x8180] ;  /* 0x00818000f6278984 */ /* 0x0004e20000000800 */
[----:B-1----:R-:W-:-:S05]  /*8b070*/  FADD R41, R14, R42 ;  /* 0x0000002a0e297221 */ /* 0x002fca0000000000 */
[----:B--2---:R-:W-:-:S07]  /*8b080*/  MOV R250, R41 ;  /* 0x0000002900fa7202 */ /* 0x004fce0000000f00 */
[----:B0--3-5:R-:W-:Y:S05]  /*8b090*/  WARPSYNC.COLLECTIVE R247, `(.L_x_1358) ;  /* 0x00000000f7087348 */ /* 0x029fea0003c00000 */
[----:B------:R1:W2:Y:S02]  /*8b0a0*/  SHFL.DOWN P1, R251, R250, R249, R248 ;  /* 0x080000f9fafb7389 */ /* 0x0002a400000200f8 */
[----:B0123-5:R-:W-:Y:S05]  /*8b0b0*/  ENDCOLLECTIVE ;  /* 0x000000000000791b */ /* 0x02ffea0003800000 */
.L_x_1358:
[----:B------:R-:W-:Y:S01]  /*8b0c0*/  HFMA2 R249, -RZ, RZ, 0, 9.5367431640625e-07 ;  /* 0x00000010fff97431 */ /* 0x000fe200000001ff */
[----:B------:R-:W-:Y:S02]  /*8b0d0*/  MOV R250, R13 ;  /* 0x0000000d00fa7202 */ /* 0x000fe40000000f00 */
[----:B------:R-:W-:-:S07]  /*8b0e0*/  MOV R14, R251 ;  /* 0x000000fb000e7202 */ /* 0x000fce0000000f00 */
[----:B------:R-:W-:Y:S05]  /*8b0f0*/  WARPSYNC.COLLECTIVE R247, `(.L_x_1359) ;  /* 0x00000000f7087348 */ /* 0x000fea0003c00000 */
[----:B------:R0:W1:Y:S02]  /*8b100*/  SHFL.DOWN P1, R251, R250, R249, R248 ;  /* 0x080000f9fafb7389 */ /* 0x00006400000200f8 */
[----:B01----:R-:W-:Y:S05]  /*8b110*/  ENDCOLLECTIVE ;  /* 0x000000000000791b */ /* 0x003fea0003800000 */
.L_x_1359:
[----:B------:R-:W-:Y:S01]  /*8b120*/  @!P0 LEA R34, R0, UR5, 0x2 ;  /* 0x0000000500228c11 */ /* 0x000fe2000f8e10ff */
[----:B------:R-:W-:-:S05]  /*8b130*/  FADD R202, R32, R202 ;  /* 0x000000ca20ca7221 */ /* 0x000fca0000000000 */
[----:B------:R-:W5:Y:S01]  /*8b140*/  @!P0 LDL R34, [R34] ;  /* 0x0000000022228983 */ /* 0x000f620000100800 */
[----:B------:R-:W-:Y:S02]  /*8b150*/  HFMA2 R249, -RZ, RZ, 0, 4.76837158203125e-07 ;  /* 0x00000008fff97431 */ /* 0x000fe400000001ff */
[----:B------:R-:W-:Y:S01]  /*8b160*/  IMAD.MOV.U32 R42, RZ, RZ, R251 ;  /* 0x000000ffff2a7224 */ /* 0x000fe200078e00fb */
[----:B------:R-:W-:-:S03]  /*8b170*/  @!P0 ISETP.GE.AND P1, PT, R38, R39, PT ;  /* 0x000000272600820c */ /* 0x000fc60003f26270 */
[----:B------:R-:W-:Y:S01]  /*8b180*/  FADD R13, R13, R42 ;  /* 0x0000002a0d0d7221 */ /* 0x000fe20000000000 */
[----:B------:R-:W-:-:S04]  /*8b190*/  @!P0 FMUL R39, R202, R40 ;  /* 0x00000028ca278220 */ /* 0x000fc80000400000 */
[----:B------:R-:W-:Y:S02]  /*8b1a0*/  MOV R250, R13 ;  /* 0x0000000d00fa7202 */ /* 0x000fe40000000f00 */
[----:B------:R-:W-:-:S07]  /*8b1b0*/  @!P0 FSEL R39, R39, -1.00000000000000000000e+09, !P1 ;  /* 0xce6e6b2827278808 */ /* 0x000fce0004800000 */
[----:B-----5:R-:W-:Y:S05]  /*8b1c0*/  WARPSYNC.COLLECTIVE R247, `(.L_x_1360) ;  /* 0x00000000f7087348 */ /* 0x020fea0003c00000 */
[----:B------:R0:W1:Y:S02]  /*8b1d0*/  SHFL.DOWN P1, R251, R250, R249, R248 ;  /* 0x080000f9fafb7389 */ /* 0x00006400000200f8 */
[----:B01---5:R-:W-:Y:S05]  /*8b1e0*/  ENDCOLLECTIVE ;  /* 0x000000000000791b */ /* 0x023fea0003800000 */
.L_x_1360:
[----:B------:R-:W-:-:S05]  /*8b1f0*/  @!P0 LEA R38, R0, R246, 0x9 ;  /* 0x000000f600268211 */ /* 0x000fca00078e48ff */
[----:B------:R0:W-:Y:S04]  /*8b200*/  @!P0 STS [R38+0x4180], R39 ;  /* 0x0041802726008388 */ /* 0x0001e80000000800 */
[----:B------:R1:W2:Y:S01]  /*8b210*/  @!P0 LDS R38, [R246+0x8184] ;  /* 0x00818400f6268984 */ /* 0x0002a20000000800 */
[----:B------:R-:W-:Y:S01]  /*8b220*/  HFMA2 R249, -RZ, RZ, 0, 2.384185791015625e-07 ;  /* 0x00000004fff97431 */ /* 0x000fe200000001ff */
[----:B0-----:R-:W0:Y:S01]  /*8b230*/  @!P0 LDC R39, c[0x0][0x3a8] ;  /* 0x0000ea00ff278b82 */ /* 0x001e220000000800 */
[----:B------:R-:W-:-:S04]  /*8b240*/  IMAD.MOV.U32 R45, RZ, RZ, R251 ;  /* 0x000000ffff2d7224 */ /* 0x000fc800078e00fb */
[----:B------:R-:W-:-:S05]  /*8b250*/  FADD R13, R13, R45 ;  /* 0x0000002d0d0d7221 */ /* 0x000fca0000000000 */
[----:B-1----:R-:W-:-:S07]  /*8b260*/  MOV R250, R13 ;  /* 0x0000000d00fa7202 */ /* 0x002fce0000000f00 */
[----:B0-2---:R-:W-:Y:S05]  /*8b270*/  WARPSYNC.COLLECTIVE R247, `(.L_x_1361) ;  /* 0x00000000f7087348 */ /* 0x005fea0003c00000 */
[----:B------:R1:W3:Y:S02]  /*8b280*/  SHFL.DOWN P1, R251, R250, R249, R248 ;  /* 0x080000f9fafb7389 */ /* 0x0002e400000200f8 */
[----:B0123--:R-:W-:Y:S05]  /*8b290*/  ENDCOLLECTIVE ;  /* 0x000000000000791b */ /* 0x00ffea0003800000 */
.L_x_1361:
        /* <DEDUP_REMOVED lines=15> */
.L_x_1362:
        /* <DEDUP_REMOVED lines=9> */
.L_x_1363:
[----:B------:R-:W-:-:S06]  /*8b420*/  @!P0 LEA R32, R0, UR5, 0x2 ;  /* 0x0000000500208c11 */ /* 0x000fcc000f8e10ff */
[----:B------:R-:W5:Y:S01]  /*8b430*/  @!P0 LDL R32, [R32] ;  /* 0x0000000020208983 */ /* 0x000f620000100800 */
[----:B------:R-:W-:Y:S01]  /*8b440*/  MOV R250, R12 ;  /* 0x0000000c00fa7202 */ /* 0x000fe20000000f00 */
[----:B------:R-:W-:Y:S01]  /*8b450*/  IMAD.MOV.U32 R249, RZ, RZ, 0x10 ;  /* 0x00000010fff97424 */ /* 0x000fe200078e00ff */
[----:B------:R-:W-:-:S07]  /*8b460*/  MOV R39, R251 ;  /* 0x000000fb00277202 */ /* 0x000fce0000000f00 */
[----:B-----5:R-:W-:Y:S05]  /*8b470*/  WARPSYNC.COLLECTIVE R247, `(.L_x_1364) ;  /* 0x00000000f7087348 */ /* 0x020fea0003c00000 */
[----:B------:R0:W1:Y:S02]  /*8b480*/  SHFL.DOWN P1, R251, R250, R249, R248 ;  /* 0x080000f9fafb7389 */ /* 0x00006400000200f8 */
[----:B01---5:R-:W-:Y:S05]  /*8b490*/  ENDCOLLECTIVE ;  /* 0x000000000000791b */ /* 0x023fea0003800000 */
.L_x_1364:
[----:B------:R-:W-:-:S04]  /*8b4a0*/  FADD R203, R30, R203 ;  /* 0x000000cb1ecb7221 */ /* 0x000fc80000000000 */
        /* <DEDUP_REMOVED lines=8> */
[----:B------:R1:W2:Y:S01]  /*8b530*/  @!P0 LDS R36, [R246+0x818c] ;  /* 0x00818c00f6248984 */ /* 0x0002a20000000800 */
[----:B------:R-:W-:-:S05]  /*8b540*/  FADD R12, R12, R40 ;  /* 0x000000280c0c7221 */ /* 0x000fca0000000000 */
[----:B------:R-:W-:-:S07]  /*8b550*/  MOV R250, R12 ;  /* 0x0000000c00fa7202 */ /* 0x000fce0000000f00 */
[----:B012---:R-:W-:Y:S05]  /*8b560*/  WARPSYNC.COLLECTIVE R247, `(.L_x_1365) ;  /* 0x00000000f7087348 */ /* 0x007fea0003c00000 */
[----:B------:R3:W4:Y:S02]  /*8b570*/  SHFL.DOWN P1, R251, R250, R249, R248 ;  /* 0x080000f9fafb7389 */ /* 0x00072400000200f8 */
[----:B01234-:R-:W-:Y:S05]  /*8b580*/  ENDCOLLECTIVE ;  /* 0x000000000000791b */ /* 0x01ffea0003800000 */
.L_x_1365:
[----:B------:R-:W-:-:S04]  /*8b590*/  FADD R186, R29, R186 ;  /* 0x000000ba1dba7221 */ /* 0x000fc80000000000 */
[----:B------:R-:W-:Y:S01]  /*8b5a0*/  @!P0 FMUL R37, R186, R37 ;  /* 0x00000025ba258220 */ /* 0x000fe20000400000 */
[----:B------:R-:W-:Y:S01]  /*8b5b0*/  IMAD.MOV.U32 R249, RZ, RZ, 0x4 ;  /* 0x00000004fff97424 */ /* 0x000fe200078e00ff */
[----:B------:R-:W-:Y:S02]  /*8b5c0*/  MOV R38, R251 ;  /* 0x000000fb00267202 */ /* 0x000fe40000000f00 */
[----:B------:R-:W-:-:S03]  /*8b5d0*/  @!P0 ISETP.GE.AND P1, PT, R35, R36, PT ;  /* 0x000000242300820c */ /* 0x000fc60003f26270 */
[----:B------:R-:W-:-:S05]  /*8b5e0*/  FADD R12, R12, R38 ;  /* 0x000000260c0c7221 */ /* 0x000fca0000000000 */
[----:B------:R-:W-:Y:S02]  /*8b5f0*/  MOV R250, R12 ;  /* 0x0000000c00fa7202 */ /* 0x000fe40000000f00 */
[----:B------:R-:W-:-:S07]  /*8b600*/  @!P0 FSEL R36, R37, -1.00000000000000000000e+09, !P1 ;  /* 0xce6e6b2825248808 */ /* 0x000fce0004800000 */
[----:B------:R-:W-:Y:S05]  /*8b610*/  WARPSYNC.COLLECTIVE R247, `(.L_x_1366) ;  /* 0x00000000f7087348 */ /* 0x000fea0003c00000 */
[----:B------:R0:W1:Y:S02]  /*8b620*/  SHFL.DOWN P1, R251, R250, R249, R248 ;  /* 0x080000f9fafb7389 */ /* 0x00006400000200f8 */
[----:B01----:R-:W-:Y:S05]  /*8b630*/  ENDCOLLECTIVE ;  /* 0x000000000000791b */ /* 0x003fea0003800000 */
.L_x_1366:
[C---:B------:R-:W-:Y:S02]  /*8b640*/  @!P0 LEA R31, R0.reuse, UR5, 0x2 ;  /* 0x00000005001f8c11 */ /* 0x040fe4000f8e10ff */
[----:B------:R-:W-:-:S04]  /*8b650*/  @!P0 LEA R35, R0, R246, 0x9 ;  /* 0x000000f600238211 */ /* 0x000fc800078e48ff */
[----:B------:R-:W5:Y:S04]  /*8b660*/  @!P0 LDL R31, [R31] ;  /* 0x000000001f1f8983 */ /* 0x000f680000100800 */
[----:B------:R0:W-:Y:S04]  /*8b670*/  @!P0 STS [R35+0x418c], R36 ;  /* 0x00418c2423008388 */ /* 0x0001e80000000800 */
[----:B------:R1:W2:Y:S01]  /*8b680*/  @!P0 LDS R35, [R246+0x8190] ;  /* 0x00819000f6238984 */ /* 0x0002a20000000800 */
[----:B------:R-:W-:Y:S01]  /*8b690*/  HFMA2 R249, -RZ, RZ, 0, 1.1920928955078125e-07 ;  /* 0x00000002fff97431 */ /* 0x000fe200000001ff */
[----:B0-----:R-:W0:Y:S01]  /*8b6a0*/  @!P0 LDC R36, c[0x0][0x3a8] ;  /* 0x0000ea00ff248b82 */ /* 0x001e220000000800 */
[----:B------:R-:W-:-:S05]  /*8b6b0*/  MOV R38, R251 ;  /* 0x000000fb00267202 */ /* 0x000fca0000000f00 */
[----:B------:R-:W-:-:S05]  /*8b6c0*/  FADD R12, R12, R38 ;  /* 0x000000260c0c7221 */ /* 0x000fca0000000000 */
[----:B-1----:R-:W-:-:S07]  /*8b6d0*/  MOV R250, R12 ;  /* 0x0000000c00fa7202 */ /* 0x002fce0000000f00 */
[----:B0-2--5:R-:W-:Y:S05]  /*8b6e0*/  WARPSYNC.COLLECTIVE R247, `(.L_x_1367) ;  /* 0x00000000f7087348 */ /* 0x025fea0003c00000 */
[----:B------:R1:W3:Y:S02]  /*8b6f0*/  SHFL.DOWN P1, R251, R250, R249, R248 ;  /* 0x080000f9fafb7389 */ /* 0x0002e400000200f8 */
[----:B0123-5:R-:W-:Y:S05]  /*8b700*/  ENDCOLLECTIVE ;  /* 0x000000000000791b */ /* 0x02ffea0003800000 */
.L_x_1367:
[----:B------:R-:W-:-:S04]  /*8b710*/  FADD R204, R28, R204 ;  /* 0x000000cc1ccc7221 */ /* 0x000fc80000000000 */
[----:B------:R-:W-:Y:S01]  /*8b720*/  @!P0 FMUL R36, R204, R36 ;  /* 0x00000024cc248220 */ /* 0x000fe20000400000 */
[----:B------:R-:W-:Y:S02]  /*8b730*/  HFMA2 R249, -RZ, RZ, 0, 5.9604644775390625e-08 ;  /* 0x00000001fff97431 */ /* 0x000fe400000001ff */
[----:B------:R-:W-:Y:S01]  /*8b740*/  IMAD.MOV.U32 R38, RZ, RZ, R251 ;  /* 0x000000ffff267224 */ /* 0x000fe200078e00fb */
[----:B------:R-:W-:-:S03]  /*8b750*/  @!P0 ISETP.GE.AND P1, PT, R34, R35, PT ;  /* 0x000000232200820c */ /* 0x000fc60003f26270 */
[----:B------:R-:W-:Y:S01]  /*8b760*/  FADD R12, R12, R38 ;  /* 0x000000260c0c7221 */ /* 0x000fe20000000000 */
[----:B------:R-:W-:-:S04]  /*8b770*/  @!P0 FSEL R35, R36, -1.00000000000000000000e+09, !P1 ;  /* 0xce6e6b2824238808 */ /* 0x000fc80004800000 */
[----:B------:R-:W-:-:S07]  /*8b780*/  MOV R250, R12 ;  /* 0x0000000c00fa7202 */ /* 0x000fce0000000f00 */
[----:B------:R-:W-:Y:S05]  /*8b790*/  WARPSYNC.COLLECTIVE R247, `(.L_x_1368) ;  /* 0x00000000f7087348 */ /* 0x000fea0003c00000 */
[----:B------:R0:W1:Y:S02]  /*8b7a0*/  SHFL.DOWN P1, R251, R250, R249, R248 ;  /* 0x080000f9fafb7389 */ /* 0x00006400000200f8 */
[----:B01----:R-:W-:Y:S05]  /*8b7b0*/  ENDCOLLECTIVE ;  /* 0x000000000000791b */ /* 0x003fea0003800000 */
.L_x_1368:
        /* <DEDUP_REMOVED lines=8> */
.L_x_1369:
[----:B------:R-:W-:-:S05]  /*8b840*/  @!P0 LEA R34, R0, R246, 0x9 ;  /* 0x000000f600228211 */ /* 0x000fca00078e48ff */
[----:B------:R0:W-:Y:S04]  /*8b850*/  @!P0 STS [R34+0x4190], R35 ;  /* 0x0041902322008388 */ /* 0x0001e80000000800 */
[----:B------:R1:W2:Y:S01]  /*8b860*/  @!P0 LDS R34, [R246+0x8194] ;  /* 0x00819400f6228984 */ /* 0x0002a20000000800 */
[----:B------:R-:W-:Y:S01]  /*8b870*/  @!P0 LEA R29, R0, UR5, 0x2 ;  /* 0x00000005001d8c11 */ /* 0x000fe2000f8e10ff */
[----:B------:R-:W-:Y:S01]  /*8b880*/  HFMA2 R249, -RZ, RZ, 0, 4.76837158203125e-07 ;  /* 0x00000008fff97431 */ /* 0x000fe200000001ff */
        /* <DEDUP_REMOVED lines=8> */
.L_x_1370:
[----:B------:R-:W-:-:S04]  /*8b910*/  FADD R65, R27, R65 ;  /* 0x000000411b417221 */ /* 0x000fc80000000000 */
[----:B------:R-:W-:Y:S01]  /*8b920*/  @!P0 FMUL R35, R65, R35 ;  /* 0x0000002341238220 */ /* 0x000fe20000400000 */
[----:B------:R-:W-:Y:S02]  /*8b930*/  @!P0 ISETP.GE.AND P1, PT, R33, R34, PT ;  /* 0x000000222100820c */ /* 0x000fe40003f26270 */
[----:B------:R-:W-:Y:S01]  /*8b940*/  @!P0 LEA R33, R0, R246, 0x9 ;  /* 0x000000f600218211 */ /* 0x000fe200078e48ff */
[----:B------:R-:W-:Y:S01]  /*8b950*/  HFMA2 R249, -RZ, RZ, 0, 2.384185791015625e-07 ;  /* 0x00000004fff97431 */ /* 0x000fe200000001ff */
[----:B------:R-:W-:Y:S01]  /*8b960*/  @!P0 FSEL R35, R35, -1.00000000000000000000e+09, !P1 ;  /* 0xce6e6b2823238808 */ /* 0x000fe20004800000 */
[----:B------:R-:W0:Y:S01]  /*8b970*/  @!P0 LDC R34, c[0x0][0x3a8] ;  /* 0x0000ea00ff228b82 */ /* 0x000e220000000800 */
[----:B------:R-:W-:-:S03]  /*8b980*/  MOV R37, R251 ;  /* 0x000000fb00257202 */ /* 0x000fc60000000f00 */
[----:B------:R1:W-:Y:S04]  /*8b990*/  @!P0 STS [R33+0x4194], R35 ;  /* 0x0041942321008388 */ /* 0x0003e80000000800 */
[----:B------:R1:W2:Y:S01]  /*8b9a0*/  @!P0 LDS R33, [R246+0x8198] ;  /* 0x00819800f6218984 */ /* 0x0002a20000000800 */
[----:B------:R-:W-:-:S04]  /*8b9b0*/  FADD R11, R11, R37 ;  /* 0x000000250b0b7221 */ /* 0x000fc80000000000 */
[----:B------:R-:W-:-:S07]  /*8b9c0*/  IMAD.MOV.U32 R250, RZ, RZ, R11 ;  /* 0x000000fffffa7224 */ /* 0x000fce00078e000b */
[----:B012---:R-:W-:Y:S05]  /*8b9d0*/  WARPSYNC.COLLECTIVE R247, `(.L_x_1371) ;  /* 0x00000000f7087348 */ /* 0x007fea0003c00000 */
[----:B------:R3:W4:Y:S02]  /*8b9e0*/  SHFL.DOWN P1, R251, R250, R249, R248 ;  /* 0x080000f9fafb7389 */ /* 0x00072400000200f8 */
[----:B01234-:R-:W-:Y:S05]  /*8b9f0*/  ENDCOLLECTIVE ;  /* 0x000000000000791b */ /* 0x01ffea0003800000 */
.L_x_1371:
[----:B------:R-:W-:-:S04]  /*8ba00*/  FADD R64, R64, R26 ;  /* 0x0000001a40407221 */ /* 0x000fc80000000000 */
[----:B------:R-:W-:Y:S01]  /*8ba10*/  @!P0 FMUL R34, R64, R34 ;  /* 0x0000002240228220 */ /* 0x000fe20000400000 */
[----:B------:R-:W-:Y:S01]  /*8ba20*/  HFMA2 R249, -RZ, RZ, 0, 1.1920928955078125e-07 ;  /* 0x00000002fff97431 */ /* 0x000fe200000001ff */
[----:B------:R-:W-:Y:S02]  /*8ba30*/  MOV R37, R251 ;  /* 0x000000fb00257202 */ /* 0x000fe40000000f00 */
[----:B------:R-:W-:-:S03]  /*8ba40*/  @!P0 ISETP.GE.AND P1, PT, R32, R33, PT ;  /* 0x000000212000820c */ /* 0x000fc60003f26270 */
[----:B------:R-:W-:-:S04]  /*8ba50*/  FADD R11, R11, R37 ;  /* 0x000000250b0b7221 */ /* 0x000fc80000000000 */
[----:B------:R-:W-:Y:S01]  /*8ba60*/  IMAD.MOV.U32 R250, RZ, RZ, R11 ;  /* 0x000000fffffa7224 */ /* 0x000fe200078e000b */
[----:B------:R-:W-:-:S07]  /*8ba70*/  @!P0 FSEL R33, R34, -1.00000000000000000000e+09, !P1 ;  /* 0xce6e6b2822218808 */ /* 0x000fce0004800000 */
[----:B------:R-:W-:Y:S05]  /*8ba80*/  WARPSYNC.COLLECTIVE R247, `(.L_x_1372) ;  /* 0x00000000f7087348 */ /* 0x000fea0003c00000 */
[----:B------:R0:W1:Y:S02]  /*8ba90*/  SHFL.DOWN P1, R251, R250, R249, R248 ;  /* 0x080000f9fafb7389 */ /* 0x00006400000200f8 */
[----:B01----:R-:W-:Y:S05]  /*8baa0*/  ENDCOLLECTIVE ;  /* 0x000000000000791b */ /* 0x003fea0003800000 */
.L_x_1372:
        /* <DEDUP_REMOVED lines=9> */
.L_x_1373:
[----:B------:R-:W-:-:S05]  /*8bb40*/  @!P0 LEA R32, R0, R246, 0x9 ;  /* 0x000000f600208211 */ /* 0x000fca00078e48ff */
        /* <DEDUP_REMOVED lines=9> */
.L_x_1374:
        /* <DEDUP_REMOVED lines=14> */
.L_x_1375:
[----:B------:R-:W-:-:S05]  /*8bcc0*/  @!P0 LEA R31, R0, R246, 0x9 ;  /* 0x000000f6001f8211 */ /* 0x000fca00078e48ff */
[----:B------:R0:W-:Y:S04]  /*8bcd0*/  @!P0 STS [R31+0x419c], R33 ;  /* 0x00419c211f008388 */ /* 0x0001e80000000800 */
[----:B------:R1:W2:Y:S01]  /*8bce0*/  @!P0 LDS R31, [R246+0x81a0] ;  /* 0x0081a000f61f8984 */ /* 0x0002a20000000800 */
[----:B------:R-:W-:Y:S02]  /*8bcf0*/  HFMA2 R249, -RZ, RZ, 0, 2.384185791015625e-07 ;  /* 0x00000004fff97431 */ /* 0x000fe400000001ff */
[----:B0-----:R-:W-:-:S04]  /*8bd00*/  IMAD.MOV.U32 R33, RZ, RZ, R251 ;  /* 0x000000ffff217224 */ /* 0x001fc800078e00fb */
[----:B------:R-:W-:-:S05]  /*8bd10*/  FADD R10, R10, R33 ;  /* 0x000000210a0a7221 */ /* 0x000fca0000000000 */
[----:B-1----:R-:W-:-:S07]  /*8bd20*/  MOV R250, R10 ;  /* 0x0000000a00fa7202 */ /* 0x002fce0000000f00 */
[----:B--2---:R-:W-:Y:S05]  /*8bd30*/  WARPSYNC.COLLECTIVE R247, `(.L_x_1376) ;  /* 0x00000000f7087348 */ /* 0x004fea0003c00000 */
[----:B------:R0:W1:Y:S02]  /*8bd40*/  SHFL.DOWN P1, R251, R250, R249, R248 ;  /* 0x080000f9fafb7389 */ /* 0x00006400000200f8 */
[----:B012---:R-:W-:Y:S05]  /*8bd50*/  ENDCOLLECTIVE ;  /* 0x000000000000791b */ /* 0x007fea0003800000 */
.L_x_1376:
[----:B------:R-:W-:-:S04]  /*8bd60*/  FADD R206, R206, R24 ;  /* 0x00000018cece7221 */ /* 0x000fc80000000000 */
[----:B------:R-:W-:Y:S01]  /*8bd70*/  @!P0 FMUL R32, R206, R32 ;  /* 0x00000020ce208220 */ /* 0x000fe20000400000 */
[----:B------:R-:W-:Y:S01]  /*8bd80*/  @!P0 ISETP.GE.AND P1, PT, R30, R31, PT ;  /* 0x0000001f1e00820c */ /* 0x000fe20003f26270 */
[----:B------:R-:W-:Y:S01]  /*8bd90*/  @!P0 IMAD R30, R0, 0x200, R246 ;  /* 0x00000200001e8824 */ /* 0x000fe200078e02f6 */
[----:B------:R-:W-:Y:S01]  /*8bda0*/  MOV R33, R251 ;  /* 0x000000fb00217202 */ /* 0x000fe20000000f00 */
[----:B------:R-:W-:Y:S01]  /*8bdb0*/  HFMA2 R249, -RZ, RZ, 0, 1.1920928955078125e-07 ;  /* 0x00000002fff97431 */ /* 0x000fe200000001ff */
[----:B------:R-:W-:Y:S01]  /*8bdc0*/  @!P0 FSEL R32, R32, -1.00000000000000000000e+09, !P1 ;  /* 0xce6e6b2820208808 */ /* 0x000fe20004800000 */
[----:B------:R-:W0:Y:S04]  /*8bdd0*/  @!P0 LDC R31, c[0x0][0x3a8] ;  /* 0x0000ea00ff1f8b82 */ /* 0x000e280000000800 */
[----:B------:R1:W-:Y:S01]  /*8bde0*/  @!P0 STS [R30+0x41a0], R32 ;  /* 0x0041a0201e008388 */ /* 0x0003e20000000800 */
[----:B------:R-:W-:-:S03]  /*8bdf0*/  FADD R10, R10, R33 ;  /* 0x000000210a0a7221 */ /* 0x000fc60000000000 */
[----:B------:R1:W2:Y:S02]  /*8be00*/  @!P0 LDS R30, [R246+0x81a4] ;  /* 0x0081a400f61e8984 */ /* 0x0002a40000000800 */
[----:B------:R-:W-:-:S07]  /*8be10*/  MOV R250, R10 ;  /* 0x0000000a00fa7202 */ /* 0x000fce0000000f00 */
[----:B012---:R-:W-:Y:S05]  /*8be20*/  WARPSYNC.COLLECTIVE R247, `(.L_x_1377) ;  /* 0x00000000f7087348 */ /* 0x007fea0003c00000 */
[----:B------:R3:W4:Y:S02]  /*8be30*/  SHFL.DOWN P1, R251, R250, R249, R248 ;  /* 0x080000f9fafb7389 */ /* 0x00072400000200f8 */
[----:B01234-:R-:W-:Y:S05]  /*8be40*/  ENDCOLLECTIVE ;  /* 0x000000000000791b */ /* 0x01ffea0003800000 */
.L_x_1377:
[----:B------:R-:W-:-:S06]  /*8be50*/  @!P0 LEA R26, R0, UR5, 0x2 ;  /* 0x00000005001a8c11 */ /* 0x000fcc000f8e10ff */
[----:B------:R-:W5:Y:S01]  /*8be60*/  @!P0 LDL R26, [R26] ;  /* 0x000000001a1a8983 */ /* 0x000f620000100800 */
[----:B------:R-:W-:-:S04]  /*8be70*/  FADD R62, R62, R23 ;  /* 0x000000173e3e7221 */ /* 0x000fc80000000000 */
[----:B------:R-:W-:Y:S01]  /*8be80*/  @!P0 FMUL R31, R62, R31 ;  /* 0x0000001f3e1f8220 */ /* 0x000fe20000400000 */
[----:B------:R-:W-:Y:S01]  /*8be90*/  HFMA2 R249, -RZ, RZ, 0, 5.9604644775390625e-08 ;  /* 0x00000001fff97431 */ /* 0x000fe200000001ff */
[----:B------:R-:W-:-:S05]  /*8bea0*/  MOV R33, R251 ;  /* 0x000000fb00217202 */ /* 0x000fca0000000f00 */
[----:B------:R-:W-:Y:S01]  /*8beb0*/  FADD R10, R10, R33 ;  /* 0x000000210a0a7221 */ /* 0x000fe20000000000 */
[----:B------:R-:W-:-:S04]  /*8bec0*/  @!P0 ISETP.GE.AND P1, PT, R29, R30, PT ;  /* 0x0000001e1d00820c */ /* 0x000fc80003f26270 */
[----:B------:R-:W-:Y:S02]  /*8bed0*/  MOV R250, R10 ;  /* 0x0000000a00fa7202 */ /* 0x000fe40000000f00 */
[----:B------:R-:W-:-:S07]  /*8bee0*/  @!P0 FSEL R30, R31, -1.00000000000000000000e+09, !P1 ;  /* 0xce6e6b281f1e8808 */ /* 0x000fce0004800000 */
[----:B-----5:R-:W-:Y:S05]  /*8bef0*/  WARPSYNC.COLLECTIVE R247, `(.L_x_1378) ;  /* 0x00000000f7087348 */ /* 0x020fea0003c00000 */
[----:B------:R0:W1:Y:S02]  /*8bf00*/  SHFL.DOWN P1, R251, R250, R249, R248 ;  /* 0x080000f9fafb7389 */ /* 0x00006400000200f8 */
[----:B01---5:R-:W-:Y:S05]  /*8bf10*/  ENDCOLLECTIVE ;  /* 0x000000000000791b */ /* 0x023fea0003800000 */
.L_x_1378:
[----:B------:R-:W-:-:S06]  /*8bf20*/  @!P0 LEA R25, R0, UR5, 0x2 ;  /* 0x0000000500198c11 */ /* 0x000fcc000f8e10ff */
[----:B------:R-:W5:Y:S01]  /*8bf30*/  @!P0 LDL R25, [R25] ;  /* 0x0000000019198983 */ /* 0x000f620000100800 */
[----:B------:R-:W-:Y:S02]  /*8bf40*/  HFMA2 R249, -RZ, RZ, 0, 9.5367431640625e-07 ;  /* 0x00000010fff97431 */ /* 0x000fe400000001ff */
[----:B------:R-:W-:Y:S01]  /*8bf50*/  IMAD.MOV.U32 R250, RZ, RZ, R9 ;  /* 0x000000fffffa7224 */ /* 0x000fe200078e0009 */
[----:B------:R-:W-:-:S07]  /*8bf60*/  MOV R31, R251 ;  /* 0x000000fb001f7202 */ /* 0x000fce0000000f00 */
[----:B-----5:R-:W-:Y:S05]  /*8bf70*/  WARPSYNC.COLLECTIVE R247, `(.L_x_1379) ;  /* 0x00000000f7087348 */ /* 0x020fea0003c00000 */
[----:B------:R0:W1:Y:S02]  /*8bf80*/  SHFL.DOWN P1, R251, R250, R249, R248 ;  /* 0x080000f9fafb7389 */ /* 0x00006400000200f8 */
[----:B01---5:R-:W-:Y:S05]  /*8bf90*/  ENDCOLLECTIVE ;  /* 0x000000000000791b */ /* 0x023fea0003800000 */
.L_x_1379:
[----:B------:R-:W-:-:S05]  /*8bfa0*/  @!P0 IMAD R29, R0, 0x200, R246 ;  /* 0x00000200001d8824 */ /* 0x000fca00078e02f6 */
[----:B------:R0:W-:Y:S04]  /*8bfb0*/  @!P0 STS [R29+0x41a4], R30 ;  /* 0x0041a41e1d008388 */ /* 0x0001e80000000800 */
[----:B------:R1:W2:Y:S01]  /*8bfc0*/  @!P0 LDS R29, [R246+0x81a8] ;  /* 0x0081a800f61d8984 */ /* 0x0002a20000000800 */
[----:B------:R-:W-:Y:S01]  /*8bfd0*/  IMAD.MOV.U32 R249, RZ, RZ, 0x8 ;  /* 0x00000008fff97424 */ /* 0x000fe200078e00ff */
[----:B0-----:R-:W0:Y:S01]  /*8bfe0*/  @!P0 LDC R30, c[0x0][0x3a8] ;  /* 0x0000ea00ff1e8b82 */ /* 0x001e220000000800 */
[----:B------:R-:W-:-:S05]  /*8bff0*/  MOV R32, R251 ;  /* 0x000000fb00207202 */ /* 0x000fca0000000f00 */
[----:B------:R-:W-:-:S05]  /*8c000*/  FADD R9, R9, R32 ;  /* 0x0000002009097221 */ /* 0x000fca0000000000 */
[----:B-1----:R-:W-:-:S07]  /*8c010*/  MOV R250, R9 ;  /* 0x0000000900fa7202 */ /* 0x002fce0000000f00 */
[----:B0-2---:R-:W-:Y:S05]  /*8c020*/  WARPSYNC.COLLECTIVE R247, `(.L_x_1380) ;  /* 0x00000000f7087348 */ /* 0x005fea0003c00000 */
[----:B------:R1:W3:Y:S02]  /*8c030*/  SHFL.DOWN P1, R251, R250, R249, R248 ;  /* 0x080000f9fafb7389 */ /* 0x0002e400000200f8 */
[----:B0123--:R-:W-:Y:S05]  /*8c040*/  ENDCOLLECTIVE ;  /* 0x000000000000791b */ /* 0x00ffea0003800000 */
.L_x_1380:
[----:B------:R-:W-:-:S04]  /*8c050*/  FADD R33, R22, R58 ;  /* 0x0000003a16217221 */ /* 0x000fc80000000000 */
        /* <DEDUP_REMOVED lines=8> */
[----:B0-----:R-:W-:Y:S05]  /*8c0e0*/  WARPSYNC.COLLECTIVE R247, `(.L_x_1381) ;  /* 0x00000000f7087348 */ /* 0x001fea0003c00000 */
[----:B------:R1:W2:Y:S02]  /*8c0f0*/  SHFL.DOWN P1, R251, R250, R249, R248 ;  /* 0x080000f9fafb7389 */ /* 0x0002a400000200f8 */
[----:B012---:R-:W-:Y:S05]  /*8c100*/  ENDCOLLECTIVE ;  /* 0x000000000000791b */ /* 0x007fea0003800000 */
.L_x_1381:
[C---:B------:R-:W-:Y:S02]  /*8c110*/  @!P0 LEA R24, R0.reuse, UR5, 0x2 ;  /* 0x0000000500188c11 */ /* 0x040fe4000f8e10ff */
[----:B------:R-:W-:-:S04]  /*8c120*/  @!P0 LEA R28, R0, R246, 0x9 ;  /* 0x000000f6001c8211 */ /* 0x000fc800078e48ff */
[----:B------:R-:W5:Y:S04]  /*8c130*/  @!P0 LDL R24, [R24] ;  /* 0x0000000018188983 */ /* 0x000f680000100800 */
[----:B------:R0:W-:Y:S04]  /*8c140*/  @!P0 STS [R28+0x41a8], R30 ;  /* 0x0041a81e1c008388 */ /* 0x0001e80000000800 */
[----:B------:R1:W2:Y:S01]  /*8c150*/  @!P0 LDS R28, [R246+0x81ac] ;  /* 0x0081ac00f61c8984 */ /* 0x0002a20000000800 */
[----:B------:R-:W-:Y:S01]  /*8c160*/  HFMA2 R249, -RZ, RZ, 0, 1.1920928955078125e-07 ;  /* 0x00000002fff97431 */ /* 0x000fe200000001ff */
[----:B0-----:R-:W-:-:S05]  /*8c170*/  MOV R30, R251 ;  /* 0x000000fb001e7202 */ /* 0x001fca0000000f00 */
[----:B------:R-:W-:-:S05]  /*8c180*/  FADD R9, R9, R30 ;  /* 0x0000001e09097221 */ /* 0x000fca0000000000 */
[----:B-1----:R-:W-:-:S07]  /*8c190*/  MOV R250, R9 ;  /* 0x0000000900fa7202 */ /* 0x002fce0000000f00 */
[----:B--2--5:R-:W-:Y:S05]  /*8c1a0*/  WARPSYNC.COLLECTIVE R247, `(.L_x_1382) ;  /* 0x00000000f7087348 */ /* 0x024fea0003c00000 */
[----:B------:R0:W1:Y:S02]  /*8c1b0*/  SHFL.DOWN P1, R251, R250, R249, R248 ;  /* 0x080000f9fafb7389 */ /* 0x00006400000200f8 */
[----:B012--5:R-:W-:Y:S05]  /*8c1c0*/  ENDCOLLECTIVE ;  /* 0x000000000000791b */ /* 0x027fea0003800000 */
.L_x_1382:
[----:B------:R-:W-:-:S04]  /*8c1d0*/  FADD R56, R56, R21 ;  /* 0x0000001538387221 */ /* 0x000fc80000000000 */
[----:B------:R-:W-:Y:S01]  /*8c1e0*/  @!P0 FMUL R29, R56, R29 ;  /* 0x0000001d381d8220 */ /* 0x000fe20000400000 */
[----:B------:R-:W-:Y:S02]  /*8c1f0*/  @!P0 ISETP.GE.AND P1, PT, R27, R28, PT ;  /* 0x0000001c1b00820c */ /* 0x000fe40003f26270 */
[C---:B------:R-:W-:Y:S01]  /*8c200*/  @!P0 LEA R27, R0.reuse, R246, 0x9 ;  /* 0x000000f6001b8211 */ /* 0x040fe200078e48ff */
[----:B------:R-:W-:Y:S01]  /*8c210*/  IMAD.MOV.U32 R30, RZ, RZ, R251 ;  /* 0x000000ffff1e7224 */ /* 0x000fe200078e00fb */
[----:B------:R-:W-:Y:S01]  /*8c220*/  @!P0 FSEL R29, R29, -1.00000000000000000000e+09, !P1 ;  /* 0xce6e6b281d1d8808 */ /* 0x000fe20004800000 */
[----:B------:R-:W-:Y:S01]  /*8c230*/  HFMA2 R249, -RZ, RZ, 0, 5.9604644775390625e-08 ;  /* 0x00000001fff97431 */ /* 0x000fe200000001ff */
[----:B------:R-:W-:Y:S01]  /*8c240*/  @!P0 LEA R23, R0, UR5, 0x2 ;  /* 0x0000000500178c11 */ /* 0x000fe2000f8e10ff */
[----:B------:R-:W0:Y:S02]  /*8c250*/  @!P0 LDC R28, c[0x0][0x3a8] ;  /* 0x0000ea00ff1c8b82 */ /* 0x000e240000000800 */
[----:B------:R1:W-:Y:S04]  /*8c260*/  @!P0 STS [R27+0x41ac], R29 ;  /* 0x0041ac1d1b008388 */ /* 0x0003e80000000800 */
[----:B------:R-:W5:Y:S04]  /*8c270*/  @!P0 LDL R23, [R23] ;  /* 0x0000000017178983 */ /* 0x000f680000100800 */
[----:B------:R2:W3:Y:S01]  /*8c280*/  @!P0 LDS R27, [R246+0x81b0] ;  /* 0x0081b000f61b8984 */ /* 0x0004e20000000800 */
[----:B-1----:R-:W-:-:S05]  /*8c290*/  FADD R29, R9, R30 ;  /* 0x0000001e091d7221 */ /* 0x002fca0000000000 */
[----:B------:R-:W-:-:S07]  /*8c2a0*/  MOV R250, R29 ;  /* 0x0000001d00fa7202 */ /* 0x000fce0000000f00 */
[----:B0-23-5:R-:W-:Y:S05]  /*8c2b0*/  WARPSYNC.COLLECTIVE R247, `(.L_x_1383) ;  /* 0x00000000f7087348 */ /* 0x02dfea0003c00000 */
[----:B------:R1:W4:Y:S02]  /*8c2c0*/  SHFL.DOWN P1, R251, R250, R249, R248 ;  /* 0x080000f9fafb7389 */ /* 0x00032400000200f8 */
[----:B012345:R-:W-:Y:S05]  /*8c2d0*/  ENDCOLLECTIVE ;  /* 0x000000000000791b */ /* 0x03ffea0003800000 */
.L_x_1383:
[----:B------:R-:W-:Y:S01]  /*8c2e0*/  HFMA2 R249, -RZ, RZ, 0, 9.5367431640625e-07 ;  /* 0x00000010fff97431 */ /* 0x000fe200000001ff */
[----:B------:R-:W-:Y:S01]  /*8c2f0*/  MOV R250, R8 ;  /* 0x0000000800fa7202 */ /* 0x000fe20000000f00 */
[----:B------:R-:W-:-:S07]  /*8c300*/  IMAD.MOV.U32 R9, RZ, RZ, R251 ;  /* 0x000000ffff097224 */ /* 0x000fce00078e00fb */
[----:B------:R-:W-:Y:S05]  /*8c310*/  WARPSYNC.COLLECTIVE R247, `(.L_x_1384) ;  /* 0x00000000f7087348 */ /* 0x000fea0003c00000 */
[----:B------:R0:W1:Y:S02]  /*8c320*/  SHFL.DOWN P1, R251, R250, R249, R248 ;  /* 0x080000f9fafb7389 */ /* 0x00006400000200f8 */
[----:B01----:R-:W-:Y:S05]  /*8c330*/  ENDCOLLECTIVE ;  /* 0x000000000000791b */ /* 0x003fea0003800000 */
.L_x_1384:
[----:B------:R-:W-:-:S06]  /*8c340*/  @!P0 LEA R22, R0, UR5, 0x2 ;  /* 0x0000000500168c11 */ /* 0x000fcc000f8e10ff */
[----:B------:R-:W5:Y:S01]  /*8c350*/  @!P0 LDL R22, [R22] ;  /* 0x0000000016168983 */ /* 0x000f620000100800 */
[----:B------:R-:W-:Y:S01]  /*8c360*/  HFMA2 R249, -RZ, RZ, 0, 4.76837158203125e-07 ;  /* 0x00000008fff97431 */ /* 0x000fe200000001ff */
[----:B------:R-:W-:-:S05]  /*8c370*/  MOV R35, R251 ;  /* 0x000000fb00237202 */ /* 0x000fca0000000f00 */
[----:B------:R-:W-:-:S04]  /*8c380*/  FADD R8, R8, R35 ;  /* 0x0000002308087221 */ /* 0x000fc80000000000 */
[----:B------:R-:W-:-:S07]  /*8c390*/  IMAD.MOV.U32 R250, RZ, RZ, R8 ;  /* 0x000000fffffa7224 */ /* 0x000fce00078e0008 */
[----:B-----5:R-:W-:Y:S05]  /*8c3a0*/  WARPSYNC.COLLECTIVE R247, `(.L_x_1385) ;  /* 0x00000000f7087348 */ /* 0x020fea0003c00000 */
[----:B------:R0:W1:Y:S02]  /*8c3b0*/  SHFL.DOWN P1, R251, R250, R249, R248 ;  /* 0x080000f9fafb7389 */ /* 0x00006400000200f8 */
[----:B01---5:R-:W-:Y:S05]  /*8c3c0*/  ENDCOLLECTIVE ;  /* 0x000000000000791b */ /* 0x023fea0003800000 */
.L_x_1385:
        /* <DEDUP_REMOVED lines=15> */
.L_x_1386:
[----:B------:R-:W-:-:S04]  /*8c4c0*/  FADD R52, R52, R19 ;  /* 0x0000001334347221 */ /* 0x000fc80000000000 */
[----:B------:R-:W-:Y:S01]  /*8c4d0*/  @!P0 FMUL R27, R52, R27 ;  /* 0x0000001b341b8220 */ /* 0x000fe20000400000 */
[----:B------:R-:W-:Y:S01]  /*8c4e0*/  HFMA2 R249, -RZ, RZ, 0, 1.1920928955078125e-07 ;  /* 0x00000002fff97431 */ /* 0x000fe200000001ff */
[----:B------:R-:W-:Y:S02]  /*8c4f0*/  MOV R32, R251 ;  /* 0x000000fb00207202 */ /* 0x000fe40000000f00 */
[----:B------:R-:W-:-:S03]  /*8c500*/  @!P0 ISETP.GE.AND P1, PT, R25, R26, PT ;  /* 0x0000001a1900820c */ /* 0x000fc60003f26270 */
[----:B------:R-:W-:-:S04]  /*8c510*/  FADD R8, R8, R32 ;  /* 0x0000002008087221 */ /* 0x000fc80000000000 */
[----:B------:R-:W-:Y:S01]  /*8c520*/  IMAD.MOV.U32 R250, RZ, RZ, R8 ;  /* 0x000000fffffa7224 */ /* 0x000fe200078e0008 */
[----:B------:R-:W-:Y:S02]  /*8c530*/  @!P0 FSEL R26, R27, -1.00000000000000000000e+09, !P1 ;  /* 0xce6e6b281b1a8808 */ /* 0x000fe40004800000 */
[----:B------:R-:W-:-:S07]  /*8c540*/  @!P0 LEA R21, R0, UR5, 0x2 ;  /* 0x0000000500158c11 */ /* 0x000fce000f8e10ff */
[----:B------:R-:W-:Y:S05]  /*8c550*/  WARPSYNC.COLLECTIVE R247, `(.L_x_1387) ;  /* 0x00000000f7087348 */ /* 0x000fea0003c00000 */
[----:B------:R0:W1:Y:S02]  /*8c560*/  SHFL.DOWN P1, R251, R250, R249, R248 ;  /* 0x080000f9fafb7389 */ /* 0x00006400000200f8 */
[----:B01----:R-:W-:Y:S05]  /*8c570*/  ENDCOLLECTIVE ;  /* 0x000000000000791b */ /* 0x003fea0003800000 */
.L_x_1387:
[----:B------:R-:W5:Y:S01]  /*8c580*/  @!P0 LDL R21, [R21] ;  /* 0x0000000015158983 */ /* 0x000f620000100800 */
[----:B------:R-:W-:Y:S02]  /*8c590*/  HFMA2 R249, -RZ, RZ, 0, 5.9604644775390625e-08 ;  /* 0x00000001fff97431 */ /* 0x000fe400000001ff */
[----:B------:R-:W-:-:S05]  /*8c5a0*/  FADD R8, R8, R251 ;  /* 0x000000fb08087221 */ /* 0x000fca0000000000 */
[----:B------:R-:W-:Y:S02]  /*8c5b0*/  MOV R250, R8 ;  /* 0x0000000800fa7202 */ /* 0x000fe40000000f00 */
[----:B------:R-:W-:-:S07]  /*8c5c0*/  @!P0 LEA R25, R0, R246, 0x9 ;  /* 0x000000f600198211 */ /* 0x000fce00078e48ff */
[----:B-----5:R-:W-:Y:S05]  /*8c5d0*/  WARPSYNC.COLLECTIVE R247, `(.L_x_1388) ;  /* 0x00000000f7087348 */ /* 0x020fea0003c00000 */
[----:B------:R0:W1:Y:S02]  /*8c5e0*/  SHFL.DOWN P1, R251, R250, R249, R248 ;  /* 0x080000f9fafb7389 */ /* 0x00006400000200f8 */
[----:B01---5:R-:W-:Y:S05]  /*8c5f0*/  ENDCOLLECTIVE ;  /* 0x000000000000791b */ /* 0x023fea0003800000 */
.L_x_1388:
        /* <DEDUP_REMOVED lines=9> */
.L_x_1389:
[----:B------:R-:W-:-:S06]  /*8c690*/  @!P0 LEA R20, R0, UR5, 0x2 ;  /* 0x0000000500148c11 */ /* 0x000fcc000f8e10ff */
[----:B------:R-:W5:Y:S01]  /*8c6a0*/  @!P0 LDL R20, [R20] ;  /* 0x0000000014148983 */ /* 0x000f620000100800 */
[----:B------:R-:W-:Y:S01]  /*8c6b0*/  FADD R49, R18, R49 ;  /* 0x0000003112317221 */ /* 0x000fe20000000000 */
[----:B------:R-:W-:-:S03]  /*8c6c0*/  HFMA2 R249, -RZ, RZ, 0, 4.76837158203125e-07 ;  /* 0x00000008fff97431 */ /* 0x000fc600000001ff */
[----:B------:R-:W-:Y:S01]  /*8c6d0*/  @!P0 FMUL R26, R49, R26 ;  /* 0x0000001a311a8220 */ /* 0x000fe20000400000 */
[----:B------:R-:W-:Y:S02]  /*8c6e0*/  @!P0 ISETP.GE.AND P1, PT, R24, R25, PT ;  /* 0x000000191800820c */ /* 0x000fe40003f26270 */
[----:B------:R-:W-:Y:S01]  /*8c6f0*/  MOV R28, R251 ;  /* 0x000000fb001c7202 */ /* 0x000fe20000000f00 */
[----:B------:R-:W-:Y:S01]  /*8c700*/  @!P0 IMAD R24, R0, 0x200, R246 ;  /* 0x0000020000188824 */ /* 0x000fe200078e02f6 */
[----:B------:R-:W0:Y:S03]  /*8c710*/  @!P0 LDC R25, c[0x0][0x3a8] ;  /* 0x0000ea00ff198b82 */ /* 0x000e260000000800 */
[----:B------:R-:W-:Y:S01]  /*8c720*/  FADD R250, R7, R28 ;  /* 0x0000001c07fa7221 */ /* 0x000fe20000000000 */
[----:B------:R-:W-:-:S07]  /*8c730*/  @!P0 FSEL R26, R26, -1.00000000000000000000e+09, !P1 ;  /* 0xce6e6b281a1a8808 */ /* 0x000fce0004800000 */
[----:B0----5:R-:W-:Y:S05]  /*8c740*/  WARPSYNC.COLLECTIVE R247, `(.L_x_1390) ;  /* 0x00000000f7087348 */ /* 0x021fea0003c00000 */
[----:B------:R1:W2:Y:S02]  /*8c750*/  SHFL.DOWN P1, R251, R250, R249, R248 ;  /* 0x080000f9fafb7389 */ /* 0x0002a400000200f8 */
[----:B012--5:R-:W-:Y:S05]  /*8c760*/  ENDCOLLECTIVE ;  /* 0x000000000000791b */ /* 0x027fea0003800000 */
.L_x_1390:
        /* <DEDUP_REMOVED lines=9> */
.L_x_1391:
[----:B------:R-:W-:Y:S01]  /*8c800*/  FADD R48, R48, R17 ;  /* 0x0000001130307221 */ /* 0x000fe20000000000 */
[----:B------:R-:W-:-:S03]  /*8c810*/  @!P0 LEA R19, R0, UR5, 0x2 ;  /* 0x0000000500138c11 */ /* 0x000fc6000f8e10ff */
[----:B------:R-:W-:-:S03]  /*8c820*/  @!P0 FMUL R25, R48, R25 ;  /* 0x0000001930198220 */ /* 0x000fc60000400000 */
[----:B------:R-:W5:Y:S01]  /*8c830*/  @!P0 LDL R19, [R19] ;  /* 0x0000000013138983 */ /* 0x000f620000100800 */
        /* <DEDUP_REMOVED lines=10> */
[----:B012--5:R-:W-:Y:S05]  /*8c8e0*/  WARPSYNC.COLLECTIVE R247, `(.L_x_1392) ;  /* 0x00000000f7087348 */ /* 0x027fea0003c00000 */
[----:B------:R3:W4:Y:S02]  /*8c8f0*/  SHFL.DOWN P1, R251, R250, R249, R248 ;  /* 0x080000f9fafb7389 */ /* 0x00072400000200f8 */
[----:B012345:R-:W-:Y:S05]  /*8c900*/  ENDCOLLECTIVE ;  /* 0x000000000000791b */ /* 0x03ffea0003800000 */
.L_x_1392:
[----:B------:R-:W-:Y:S01]  /*8c910*/  @!P0 LEA R18, R0, UR5, 0x2 ;  /* 0x0000000500128c11 */ /* 0x000fe2000f8e10ff */
[----:B------:R-:W-:-:S04]  /*8c920*/  FADD R35, R46, R16 ;  /* 0x000000102e237221 */ /* 0x000fc80000000000 */
[----:B------:R-:W-:Y:S01]  /*8c930*/  @!P0 FMUL R24, R35, R24 ;  /* 0x0000001823188220 */ /* 0x000fe20000400000 */
[----:B------:R-:W5:Y:S01]  /*8c940*/  @!P0 LDL R18, [R18] ;  /* 0x0000000012128983 */ /* 0x000f620000100800 */
[----:B------:R-:W-:Y:S01]  /*8c950*/  IMAD.MOV.U32 R249, RZ, RZ, 0x1 ;  /* 0x00000001fff97424 */ /* 0x000fe200078e00ff */
[----:B------:R-:W-:Y:S02]  /*8c960*/  MOV R33, R251 ;  /* 0x000000fb00217202 */ /* 0x000fe40000000f00 */
[----:B------:R-:W-:-:S03]  /*8c970*/  @!P0 ISETP.GE.AND P1, PT, R22, R23, PT ;  /* 0x000000171600820c */ /* 0x000fc60003f26270 */
[----:B------:R-:W-:-:S05]  /*8c980*/  FADD R7, R26, R33 ;  /* 0x000000211a077221 */ /* 0x000fca0000000000 */
[----:B------:R-:W-:Y:S02]  /*8c990*/  MOV R250, R7 ;  /* 0x0000000700fa7202 */ /* 0x000fe40000000f00 */
[----:B------:R-:W-:-:S07]  /*8c9a0*/  @!P0 FSEL R23, R24, -1.00000000000000000000e+09, !P1 ;  /* 0xce6e6b2818178808 */ /* 0x000fce0004800000 */
[----:B-----5:R-:W-:Y:S05]  /*8c9b0*/  WARPSYNC.COLLECTIVE R247, `(.L_x_1393) ;  /* 0x00000000f7087348 */ /* 0x020fea0003c00000 */
[----:B------:R0:W1:Y:S02]  /*8c9c0*/  SHFL.DOWN P1, R251, R250, R249, R248 ;  /* 0x080000f9fafb7389 */ /* 0x00006400000200f8 */
[----:B01---5:R-:W-:Y:S05]  /*8c9d0*/  ENDCOLLECTIVE ;  /* 0x000000000000791b */ /* 0x023fea0003800000 */
.L_x_1393:
[----:B------:R-:W-:Y:S01]  /*8c9e0*/  HFMA2 R249, -RZ, RZ, 0, 9.5367431640625e-07 ;  /* 0x00000010fff97431 */ /* 0x000fe200000001ff */
[----:B------:R-:W-:Y:S02]  /*8c9f0*/  MOV R250, R6 ;  /* 0x0000000600fa7202 */ /* 0x000fe40000000f00 */
[----:B------:R-:W-:-:S07]  /*8ca00*/  MOV R24, R251 ;  /* 0x000000fb00187202 */ /* 0x000fce0000000f00 */
[----:B------:R-:W-:Y:S05]  /*8ca10*/  WARPSYNC.COLLECTIVE R247, `(.L_x_1394) ;  /* 0x00000000f7087348 */ /* 0x000fea0003c00000 */
[----:B------:R0:W1:Y:S02]  /*8ca20*/  SHFL.DOWN P1, R251, R250, R249, R248 ;  /* 0x080000f9fafb7389 */ /* 0x00006400000200f8 */
[----:B01----:R-:W-:Y:S05]  /*8ca30*/  ENDCOLLECTIVE ;  /* 0x000000000000791b */ /* 0x003fea0003800000 */
.L_x_1394:
[----:B------:R-:W-:-:S05]  /*8ca40*/  @!P0 LEA R22, R0, R246, 0x9 ;  /* 0x000000f600168211 */ /* 0x000fca00078e48ff */
[----:B------:R0:W-:Y:S04]  /*8ca50*/  @!P0 STS [R22+0x41c0], R23 ;  /* 0x0041c01716008388 */ /* 0x0001e80000000800 */
[----:B------:R1:W2:Y:S01]  /*8ca60*/  @!P0 LDS R22, [R246+0x81c4] ;  /* 0x0081c400f6168984 */ /* 0x0002a20000000800 */
[----:B------:R-:W-:Y:S01]  /*8ca70*/  HFMA2 R249, -RZ, RZ, 0, 4.76837158203125e-07 ;  /* 0x00000008fff97431 */ /* 0x000fe200000001ff */
[----:B0-----:R-:W0:Y:S01]  /*8ca80*/  @!P0 LDC R23, c[0x0][0x3a8] ;  /* 0x0000ea00ff178b82 */ /* 0x001e220000000800 */
[----:B------:R-:W-:-:S04]  /*8ca90*/  IMAD.MOV.U32 R25, RZ, RZ, R251 ;  /* 0x000000ffff197224 */ /* 0x000fc800078e00fb */
[----:B------:R-:W-:-:S05]  /*8caa0*/  FADD R25, R6, R25 ;  /* 0x0000001906197221 */ /* 0x000fca0000000000 */
[----:B-1----:R-:W-:-:S07]  /*8cab0*/  MOV R250, R25 ;  /* 0x0000001900fa7202 */ /* 0x002fce0000000f00 */
[----:B0-2---:R-:W-:Y:S05]  /*8cac0*/  WARPSYNC.COLLECTIVE R247, `(.L_x_1395) ;  /* 0x00000000f7087348 */ /* 0x005fea0003c00000 */
[----:B------:R1:W3:Y:S02]  /*8cad0*/  SHFL.DOWN P1, R251, R250, R249, R248 ;  /* 0x080000f9fafb7389 */ /* 0x0002e400000200f8 */
[----:B0123--:R-:W-:Y:S05]  /*8cae0*/  ENDCOLLECTIVE ;  /* 0x000000000000791b */ /* 0x00ffea0003800000 */
.L_x_1395:
[----:B------:R-:W-:Y:S01]  /*8caf0*/  @!P0 LEA R17, R0, UR5, 0x2 ;  /* 0x0000000500118c11 */ /* 0x000fe2000f8e10ff */
[----:B------:R-:W-:-:S04]  /*8cb00*/  FADD R6, R15, R43 ;  /* 0x0000002b0f067221 */ /* 0x000fc80000000000 */
[----:B------:R-:W-:Y:S01]  /*8cb10*/  @!P0 FMUL R23, R6, R23 ;  /* 0x0000001706178220 */ /* 0x000fe20000400000 */
[----:B------:R-:W5:Y:S01]  /*8cb20*/  @!P0 LDL R17, [R17] ;  /* 0x0000000011118983 */ /* 0x000f620000100800 */
[----:B------:R-:W-:Y:S02]  /*8cb30*/  MOV R249, 0x4 ;  /* 0x0000000400f97802 */ /* 0x000fe40000000f00 */
[----:B------:R-:W-:Y:S01]  /*8cb40*/  @!P0 ISETP.GE.AND P1, PT, R21, R22, PT ;  /* 0x000000161500820c */ /* 0x000fe20003f26270 */
[----:B------:R-:W-:Y:S01]  /*8cb50*/  FADD R25, R25, R251 ;  /* 0x000000fb19197221 */ /* 0x000fe20000000000 */
[----:B------:R-:W-:Y:S01]  /*8cb60*/  @!P0 LEA R26, R0, R246, 0x9 ;  /* 0x000000f6001a8211 */ /* 0x000fe200078e48ff */
[----:B------:R-:W0:Y:S02]  /*8cb70*/  @!P0 LDC R22, c[0x0][0x3a8] ;  /* 0x0000ea00ff168b82 */ /* 0x000e240000000800 */
[----:B------:R-:W-:Y:S01]  /*8cb80*/  IMAD.MOV.U32 R250, RZ, RZ, R25 ;  /* 0x000000fffffa7224 */ /* 0x000fe200078e0019 */
[----:B------:R-:W-:-:S07]  /*8cb90*/  @!P0 FSEL R23, R23, -1.00000000000000000000e+09, !P1 ;  /* 0xce6e6b2817178808 */ /* 0x000fce0004800000 */
[----:B0----5:R-:W-:Y:S05]  /*8cba0*/  WARPSYNC.COLLECTIVE R247, `(.L_x_1396) ;  /* 0x00000000f7087348 */ /* 0x021fea0003c00000 */
[----:B------:R1:W2:Y:S02]  /*8cbb0*/  SHFL.DOWN P1, R251, R250, R249, R248 ;  /* 0x080000f9fafb7389 */ /* 0x0002a400000200f8 */
[----:B012--5:R-:W-:Y:S05]  /*8cbc0*/  ENDCOLLECTIVE ;  /* 0x000000000000791b */ /* 0x027fea0003800000 */
.L_x_1396:
[----:B------:R0:W-:Y:S04]  /*8cbd0*/  @!P0 STS [R26+0x41c4], R23 ;  /* 0x0041c4171a008388 */ /* 0x0001e80000000800 */
[----:B------:R1:W2:Y:S01]  /*8cbe0*/  @!P0 LDS R21, [R246+0x81c8] ;  /* 0x0081c800f6158984 */ /* 0x0002a20000000800 */
[----:B------:R-:W-:Y:S02]  /*8cbf0*/  HFMA2 R249, -RZ, RZ, 0, 1.1920928955078125e-07 ;  /* 0x00000002fff97431 */ /* 0x000fe400000001ff */
[----:B------:R-:W-:Y:S01]  /*8cc00*/  FADD R41, R41, R14 ;  /* 0x0000000e29297221 */ /* 0x000fe20000000000 */
[----:B------:R-:W-:Y:S01]  /*8cc10*/  @!P0 LEA R16, R0, UR5, 0x2 ;  /* 0x0000000500108c11 */ /* 0x000fe2000f8e10ff */
[----:B0-----:R-:W0:Y:S01]  /*8cc20*/  @!P0 LDC R23, c[0x0][0x3a8] ;  /* 0x0000ea00ff178b82 */ /* 0x001e220000000800 */
[----:B------:R-:W-:Y:S01]  /*8cc30*/  FADD R6, R25, R251 ;  /* 0x000000fb19067221 */ /* 0x000fe20000000000 */
[----:B------:R-:W-:-:S03]  /*8cc40*/  @!P0 FMUL R22, R41, R22 ;  /* 0x0000001629168220 */ /* 0x000fc60000400000 */
[----:B------:R-:W5:Y:S01]  /*8cc50*/  @!P0 LDL R16, [R16] ;  /* 0x0000000010108983 */ /* 0x000f620000100800 */
[----:B-1----:R-:W-:-:S07]  /*8cc60*/  MOV R250, R6 ;  /* 0x0000000600fa7202 */ /* 0x002fce0000000f00 */
[----:B0-2--5:R-:W-:Y:S05]  /*8cc70*/  WARPSYNC.COLLECTIVE R247, `(.L_x_1397) ;  /* 0x00000000f7087348 */ /* 0x025fea0003c00000 */
[----:B------:R1:W3:Y:S02]  /*8cc80*/  SHFL.DOWN P1, R251, R250, R249, R248 ;  /* 0x080000f9fafb7389 */ /* 0x0002e400000200f8 */
[----:B0123-5:R-:W-:Y:S05]  /*8cc90*/  ENDCOLLECTIVE ;  /* 0x000000000000791b */ /* 0x02ffea0003800000 */
.L_x_1397:
[----:B------:R-:W-:Y:S01]  /*8cca0*/  HFMA2 R249, -RZ, RZ, 0, 5.9604644775390625e-08 ;  /* 0x00000001fff97431 */ /* 0x000fe200000001ff */
[----:B------:R-:W-:Y:S01]  /*8ccb0*/  @!P0 ISETP.GE.AND P1, PT, R20, R21, PT ;  /* 0x000000151400820c */ /* 0x000fe20003f26270 */
[----:B------:R-:W-:-:S05]  /*8ccc0*/  FADD R21, R6, R251 ;  /* 0x000000fb06157221 */ /* 0x000fca0000000000 */
[----:B------:R-:W-:Y:S02]  /*8ccd0*/  MOV R250, R21 ;  /* 0x0000001500fa7202 */ /* 0x000fe40000000f00 */
[----:B------:R-:W-:-:S07]  /*8cce0*/  @!P0 FSEL R22, R22, -1.00000000000000000000e+09, !P1 ;  /* 0xce6e6b2816168808 */ /* 0x000fce0004800000 */
[----:B------:R-:W-:Y:S05]  /*8ccf0*/  WARPSYNC.COLLECTIVE R247, `(.L_x_1398) ;  /* 0x00000000f7087348 */ /* 0x000fea0003c00000 */
[----:B------:R0:W1:Y:S02]  /*8cd00*/  SHFL.DOWN P1, R251, R250, R249, R248 ;  /* 0x080000f9fafb7389 */ /* 0x00006400000200f8 */
[----:B01----:R-:W-:Y:S05]  /*8cd10*/  ENDCOLLECTIVE ;  /* 0x000000000000791b */ /* 0x003fea0003800000 */
.L_x_1398:
[----:B------:R-:W-:Y:S02]  /*8cd20*/  @!P0 IMAD R25, R0, 0x200, R246 ;  /* 0x0000020000198824 */ /* 0x000fe400078e02f6 */
[----:B------:R-:W-:Y:S02]  /*8cd30*/  HFMA2 R249, -RZ, RZ, 0, 9.5367431640625e-07 ;  /* 0x00000010fff97431 */ /* 0x000fe400000001ff */
[----:B------:R-:W-:Y:S01]  /*8cd40*/  IMAD.MOV.U32 R250, RZ, RZ, R5 ;  /* 0x000000fffffa7224 */ /* 0x000fe200078e0005 */
[----:B------:R-:W-:-:S07]  /*8cd50*/  MOV R6, R251 ;  /* 0x000000fb00067202 */ /* 0x000fce0000000f00 */
[----:B------:R-:W-:Y:S05]  /*8cd60*/  WARPSYNC.COLLECTIVE R247, `(.L_x_1399) ;  /* 0x00000000f7087348 */ /* 0x000fea0003c00000 */
[----:B------:R0:W1:Y:S02]  /*8cd70*/  SHFL.DOWN P1, R251, R250, R249, R248 ;  /* 0x080000f9fafb7389 */ /* 0x00006400000200f8 */
[----:B01----:R-:W-:Y:S05]  /*8cd80*/  ENDCOLLECTIVE ;  /* 0x000000000000791b */ /* 0x003fea0003800000 */
.L_x_1399:
[----:B------:R0:W-:Y:S04]  /*8cd90*/  @!P0 STS [R25+0x41c8], R22 ;  /* 0x0041c81619008388 */ /* 0x0001e80000000800 */
[----:B------:R1:W2:Y:S01]  /*8cda0*/  @!P0 LDS R20, [R246+0x81cc] ;  /* 0x0081cc00f6148984 */ /* 0x0002a20000000800 */
[----:B------:R-:W-:-:S05]  /*8cdb0*/  @!P0 LEA R28, R0, UR5, 0x2 ;  /* 0x00000005001c8c11 */ /* 0x000fca000f8e10ff */
[----:B------:R1:W5:Y:S01]  /*8cdc0*/  @!P0 LDL R15, [R28] ;  /* 0x000000001c0f8983 */ /* 0x0003620000100800 */
[----:B------:R-:W-:Y:S01]  /*8cdd0*/  HFMA2 R249, -RZ, RZ, 0, 4.76837158203125e-07 ;  /* 0x00000008fff97431 */ /* 0x000fe200000001ff */
[----:B0-----:R-:W-:-:S05]  /*8cde0*/  MOV R22, R251 ;  /* 0x000000fb00167202 */ /* 0x001fca0000000f00 */
[----:B------:R-:W-:-:S04]  /*8cdf0*/  FADD R22, R5, R22 ;  /* 0x0000001605167221 */ /* 0x000fc80000000000 */
[----:B-1----:R-:W-:-:S07]  /*8ce00*/  IMAD.MOV.U32 R250, RZ, RZ, R22 ;  /* 0x000000fffffa7224 */ /* 0x002fce00078e0016 */
[----:B--2--5:R-:W-:Y:S05]  /*8ce10*/  WARPSYNC.COLLECTIVE R247, `(.L_x_1400) ;  /* 0x00000000f7087348 */ /* 0x024fea0003c00000 */
[----:B------:R0:W1:Y:S02]  /*8ce20*/  SHFL.DOWN P1, R251, R250, R249, R248 ;  /* 0x080000f9fafb7389 */ /* 0x00006400000200f8 */
[----:B012--5:R-:W-:Y:S05]  /*8ce30*/  ENDCOLLECTIVE ;  /* 0x000000000000791b */ /* 0x027fea0003800000 */
.L_x_1400:
[----:B------:R-:W-:-:S04]  /*8ce40*/  FADD R26, R13, R39 ;  /* 0x000000270d1a7221 */ /* 0x000fc80000000000 */
[----:B------:R-:W-:Y:S01]  /*8ce50*/  @!P0 FMUL R25, R26, R23 ;  /* 0x000000171a198220 */ /* 0x000fe20000400000 */
[----:B------:R-:W-:Y:S02]  /*8ce60*/  @!P0 LEA R23, R0, R246, 0x9 ;  /* 0x000000f600178211 */ /* 0x000fe400078e48ff */
[----:B------:R-:W-:Y:S02]  /*8ce70*/  @!P0 ISETP.GE.AND P2, PT, R19, R20, PT ;  /* 0x000000141300820c */ /* 0x000fe40003f46270 */
[----:B------:R-:W0:Y:S02]  /*8ce80*/  @!P0 LDC R20, c[0x0][0x3a8] ;  /* 0x0000ea00ff148b82 */ /* 0x000e240000000800 */
[----:B------:R-:W-:-:S05]  /*8ce90*/  @!P0 FSEL R26, R25, -1.00000000000000000000e+09, !P2 ;  /* 0xce6e6b28191a8808 */ /* 0x000fca0005000000 */
[----:B------:R1:W-:Y:S04]  /*8cea0*/  @!P0 STS [R23+0x41cc], R26 ;  /* 0x0041cc1a17008388 */ /* 0x0003e80000000800 */
[----:B------:R1:W2:Y:S01]  /*8ceb0*/  @!P0 LDS R19, [R246+0x81d0] ;  /* 0x0081d000f6138984 */ /* 0x0002a20000000800 */
[----:B------:R-:W-:-:S05]  /*8cec0*/  MOV R33, R251 ;  /* 0x000000fb00217202 */ /* 0x000fca0000000f00 */
[----:B------:R-:W-:Y:S01]  /*8ced0*/  FADD R5, R22, R33 ;  /* 0x0000002116057221 */ /* 0x000fe20000000000 */
[----:B------:R-:W-:-:S04]  /*8cee0*/  IMAD.MOV.U32 R249, RZ, RZ, 0x4 ;  /* 0x00000004fff97424 */ /* 0x000fc800078e00ff */
[----:B-1----:R-:W-:-:S07]  /*8cef0*/  MOV R250, R5 ;  /* 0x0000000500fa7202 */ /* 0x002fce0000000f00 */
[----:B0-2---:R-:W-:Y:S05]  /*8cf00*/  WARPSYNC.COLLECTIVE R247, `(.L_x_1401) ;  /* 0x00000000f7087348 */ /* 0x005fea0003c00000 */
[----:B------:R1:W3:Y:S02]  /*8cf10*/  SHFL.DOWN P1, R251, R250, R249, R248 ;  /* 0x080000f9fafb7389 */ /* 0x0002e400000200f8 */
[----:B0123--:R-:W-:Y:S05]  /*8cf20*/  ENDCOLLECTIVE ;  /* 0x000000000000791b */ /* 0x00ffea0003800000 */
.L_x_1401:
[----:B------:R-:W-:Y:S01]  /*8cf30*/  @!P0 LEA R28, R0, UR5, 0x2 ;  /* 0x00000005001c8c11 */ /* 0x000fe2000f8e10ff */
[----:B------:R-:W-:-:S04]  /*8cf40*/  FADD R33, R12, R36 ;  /* 0x000000240c217221 */ /* 0x000fc80000000000 */
[----:B------:R0:W5:Y:S01]  /*8cf50*/  @!P0 LDL R13, [R28] ;  /* 0x000000001c0d8983 */ /* 0x0001620000100800 */
[----:B------:R-:W-:Y:S01]  /*8cf60*/  @!P0 FMUL R20, R33, R20 ;  /* 0x0000001421148220 */ /* 0x000fe20000400000 */
[----:B------:R-:W-:Y:S01]  /*8cf70*/  HFMA2 R249, -RZ, RZ, 0, 1.1920928955078125e-07 ;  /* 0x00000002fff97431 */ /* 0x000fe200000001ff */
[----:B0-----:R-:W-:Y:S02]  /*8cf80*/  MOV R28, R251 ;  /* 0x000000fb001c7202 */ /* 0x001fe40000000f00 */
[----:B------:R-:W-:Y:S02]  /*8cf90*/  @!P0 ISETP.GE.AND P1, PT, R18, R19, PT ;  /* 0x000000131200820c */ /* 0x000fe40003f26270 */
[----:B------:R-:W-:Y:S01]  /*8cfa0*/  @!P0 LEA R14, R0, UR5, 0x2 ;  /* 0x00000005000e8c11 */ /* 0x000fe2000f8e10ff */
[----:B------:R-:W0:Y:S01]  /*8cfb0*/  @!P0 LDC R19, c[0x0][0x3a8] ;  /* 0x0000ea00ff138b82 */ /* 0x000e220000000800 */
[----:B------:R-:W-:Y:S01]  /*8cfc0*/  @!P0 FSEL R22, R20, -1.00000000000000000000e+09, !P1 ;  /* 0xce6e6b2814168808 */ /* 0x000fe20004800000 */
[----:B------:R-:W-:-:S03]  /*8cfd0*/  FADD R20, R5, R28 ;  /* 0x0000001c05147221 */ /* 0x000fc60000000000 */
[----:B------:R-:W5:Y:S02]  /*8cfe0*/  @!P0 LDL R14, [R14] ;  /* 0x000000000e0e8983 */ /* 0x000f640000100800 */
[----:B------:R-:W-:-:S07]  /*8cff0*/  MOV R250, R20 ;  /* 0x0000001400fa7202 */ /* 0x000fce0000000f00 */
[----:B0----5:R-:W-:Y:S05]  /*8d000*/  WARPSYNC.COLLECTIVE R247, `(.L_x_1402) ;  /* 0x00000000f7087348 */ /* 0x021fea0003c00000 */
[----:B------:R1:W2:Y:S02]  /*8d010*/  SHFL.DOWN P1, R251, R250, R249, R248 ;  /* 0x080000f9fafb7389 */ /* 0x0002a400000200f8 */
[----:B012--5:R-:W-:Y:S05]  /*8d020*/  ENDCOLLECTIVE ;  /* 0x000000000000791b */ /* 0x027fea0003800000 */
.L_x_1402:
[----:B------:R-:W-:Y:S01]  /*8d030*/  MOV R249, 0x1 ;  /* 0x0000000100f97802 */ /* 0x000fe20000000f00 */
[----:B------:R-:W-:-:S04]  /*8d040*/  FADD R20, R20, R251 ;  /* 0x000000fb14147221 */ /* 0x000fc80000000000 */
[----:B------:R-:W-:-:S07]  /*8d050*/  IMAD.MOV.U32 R250, RZ, RZ, R20 ;  /* 0x000000fffffa7224 */ /* 0x000fce00078e0014 */
[----:B------:R-:W-:Y:S05]  /*8d060*/  WARPSYNC.COLLECTIVE R247, `(.L_x_1403) ;  /* 0x00000000f7087348 */ /* 0x000fea0003c00000 */
[----:B------:R0:W1:Y:S02]  /*8d070*/  SHFL.DOWN P1, R251, R250, R249, R248 ;  /* 0x080000f9fafb7389 */ /* 0x00006400000200f8 */
[----:B01----:R-:W-:Y:S05]  /*8d080*/  ENDCOLLECTIVE ;  /* 0x000000000000791b */ /* 0x003fea0003800000 */
.L_x_1403:
[----:B------:R0:W-:Y:S04]  /*8d090*/  @!P0 STS [R23+0x41d0], R22 ;  /* 0x0041d01617008388 */ /* 0x0001e80000000800 */
[----:B------:R0:W1:Y:S01]  /*8d0a0*/  @!P0 LDS R18, [R246+0x81d4] ;  /* 0x0081d400f6128984 */ /* 0x0000620000000800 */
[----:B------:R-:W-:Y:S01]  /*8d0b0*/  MOV R250, R4 ;  /* 0x0000000400fa7202 */ /* 0x000fe20000000f00 */
[----:B------:R-:W-:Y:S01]  /*8d0c0*/  IMAD.MOV.U32 R249, RZ, RZ, 0x10 ;  /* 0x00000010fff97424 */ /* 0x000fe200078e00ff */
[----:B------:R-:W-:-:S07]  /*8d0d0*/  MOV R5, R251 ;  /* 0x000000fb00057202 */ /* 0x000fce0000000f00 */
[----:B01----:R-:W-:Y:S05]  /*8d0e0*/  WARPSYNC.COLLECTIVE R247, `(.L_x_1404) ;  /* 0x00000000f7087348 */ /* 0x003fea0003c00000 */
[----:B------:R2:W3:Y:S02]  /*8d0f0*/  SHFL.DOWN P1, R251, R250, R249, R248 ;  /* 0x080000f9fafb7389 */ /* 0x0004e400000200f8 */
[----:B0123--:R-:W-:Y:S05]  /*8d100*/  ENDCOLLECTIVE ;  /* 0x000000000000791b */ /* 0x00ffea0003800000 */
.L_x_1404:
[----:B------:R-:W-:-:S04]  /*8d110*/  FADD R34, R34, R11 ;  /* 0x0000000b22227221 */ /* 0x000fc80000000000 */
[----:B------:R-:W-:Y:S01]  /*8d120*/  @!P0 FMUL R19, R34, R19 ;  /* 0x0000001322138220 */ /* 0x000fe20000400000 */
[----:B------:R-:W-:Y:S01]  /*8d130*/  HFMA2 R249, -RZ, RZ, 0, 4.76837158203125e-07 ;  /* 0x00000008fff97431 */ /* 0x000fe200000001ff */
[----:B------:R-:W-:Y:S02]  /*8d140*/  @!P0 ISETP.GE.AND P1, PT, R17, R18, PT ;  /* 0x000000121100820c */ /* 0x000fe40003f26270 */
[----:B------:R-:W-:Y:S01]  /*8d150*/  MOV R23, R251 ;  /* 0x000000fb00177202 */ /* 0x000fe20000000f00 */
[----:B------:R-:W0:Y:S04]  /*8d160*/  @!P0 LDC R18, c[0x0][0x3a8] ;  /* 0x0000ea00ff128b82 */ /* 0x000e280000000800 */
[----:B------:R-:W-:Y:S01]  /*8d170*/  FADD R250, R4, R23 ;  /* 0x0000001704fa7221 */ /* 0x000fe20000000000 */
[----:B------:R-:W-:-:S07]  /*8d180*/  @!P0 FSEL R19, R19, -1.00000000000000000000e+09, !P1 ;  /* 0xce6e6b2813138808 */ /* 0x000fce0004800000 */
[----:B0-----:R-:W-:Y:S05]  /*8d190*/  WARPSYNC.COLLECTIVE R247, `(.L_x_1405) ;  /* 0x00000000f7087348 */ /* 0x001fea0003c00000 */
[----:B------:R1:W2:Y:S02]  /*8d1a0*/  SHFL.DOWN P1, R251, R250, R249, R248 ;  /* 0x080000f9fafb7389 */ /* 0x0002a400000200f8 */
[----:B012---:R-:W-:Y:S05]  /*8d1b0*/  ENDCOLLECTIVE ;  /* 0x000000000000791b */ /* 0x007fea0003800000 */
.L_x_1405:
[----:B------:R-:W-:-:S05]  /*8d1c0*/  @!P0 LEA R22, R0, R246, 0x9 ;  /* 0x000000f600168211 */ /* 0x000fca00078e48ff */
[----:B------:R0:W-:Y:S04]  /*8d1d0*/  @!P0 STS [R22+0x41d4], R19 ;  /* 0x0041d41316008388 */ /* 0x0001e80000000800 */
[----:B------:R1:W2:Y:S01]  /*8d1e0*/  @!P0 LDS R17, [R246+0x81d8] ;  /* 0x0081d800f6118984 */ /* 0x0002a20000000800 */
[----:B------:R-:W-:Y:S01]  /*8d1f0*/  HFMA2 R249, -RZ, RZ, 0, 2.384185791015625e-07 ;  /* 0x00000004fff97431 */ /* 0x000fe200000001ff */
[----:B------:R-:W-:Y:S01]  /*8d200*/  @!P0 LEA R25, R0, UR5, 0x2 ;  /* 0x0000000500198c11 */ /* 0x000fe2000f8e10ff */
[----:B------:R-:W-:Y:S01]  /*8d210*/  FADD R31, R10, R31 ;  /* 0x0000001f0a1f7221 */ /* 0x000fe20000000000 */
[----:B0-----:R-:W0:Y:S03]  /*8d220*/  @!P0 LDC R22, c[0x0][0x3a8] ;  /* 0x0000ea00ff168b82 */ /* 0x001e260000000800 */
[----:B------:R1:W5:Y:S01]  /*8d230*/  @!P0 LDL R12, [R25] ;  /* 0x00000000190c8983 */ /* 0x0003620000100800 */
[----:B------:R-:W-:-:S04]  /*8d240*/  IMAD.MOV.U32 R23, RZ, RZ, R251 ;  /* 0x000000ffff177224 */ /* 0x000fc800078e00fb */
[----:B------:R-:W-:-:S05]  /*8d250*/  FADD R4, R250, R23 ;  /* 0x00000017fa047221 */ /* 0x000fca0000000000 */
[----:B-1----:R-:W-:-:S07]  /*8d260*/  MOV R250, R4 ;  /* 0x0000000400fa7202 */ /* 0x002fce0000000f00 */
[----:B0-2--5:R-:W-:Y:S05]  /*8d270*/  WARPSYNC.COLLECTIVE R247, `(.L_x_1406) ;  /* 0x00000000f7087348 */ /* 0x025fea0003c00000 */
[----:B------:R1:W3:Y:S02]  /*8d280*/  SHFL.DOWN P1, R251, R250, R249, R248 ;  /* 0x080000f9fafb7389 */ /* 0x0002e400000200f8 */
[----:B0123-5:R-:W-:Y:S05]  /*8d290*/  ENDCOLLECTIVE ;  /* 0x000000000000791b */ /* 0x02ffea0003800000 */
.L_x_1406:
[----:B------:R-:W-:Y:S01]  /*8d2a0*/  @!P0 FMUL R18, R31, R18 ;  /* 0x000000121f128220 */ /* 0x000fe20000400000 */
[----:B------:R-:W-:Y:S01]  /*8d2b0*/  @!P0 ISETP.GE.AND P1, PT, R16, R17, PT ;  /* 0x000000111000820c */ /* 0x000fe20003f26270 */
[----:B------:R-:W-:-:S03]  /*8d2c0*/  @!P0 IMAD R17, R0, 0x200, R246 ;  /* 0x0000020000118824 */ /* 0x000fc600078e02f6 */
[----:B------:R-:W-:Y:S02]  /*8d2d0*/  @!P0 FSEL R18, R18, -1.00000000000000000000e+09, !P1 ;  /* 0xce6e6b2812128808 */ /* 0x000fe40004800000 */
[----:B------:R-:W-:-:S03]  /*8d2e0*/  MOV R19, R251 ;  /* 0x000000fb00137202 */ /* 0x000fc60000000f00 */
[----:B------:R0:W-:Y:S04]  /*8d2f0*/  @!P0 STS [R17+0x41d8], R18 ;  /* 0x0041d81211008388 */ /* 0x0001e80000000800 */
[----:B------:R0:W1:Y:S01]  /*8d300*/  @!P0 LDS R10, [R246+0x81dc] ;  /* 0x0081dc00f60a8984 */ /* 0x0000620000000800 */
[----:B------:R-:W-:Y:S01]  /*8d310*/  FADD R19, R4, R19 ;  /* 0x0000001304137221 */ /* 0x000fe20000000000 */
[----:B------:R-:W-:-:S04]  /*8d320*/  HFMA2 R249, -RZ, RZ, 0, 1.1920928955078125e-07 ;  /* 0x00000002fff97431 */ /* 0x000fc800000001ff */
[----:B------:R-:W-:-:S07]  /*8d330*/  MOV R250, R19 ;  /* 0x0000001300fa7202 */ /* 0x000fce0000000f00 */
[----:B01----:R-:W-:Y:S05]  /*8d340*/  WARPSYNC.COLLECTIVE R247, `(.L_x_1407) ;  /* 0x00000000f7087348 */ /* 0x003fea0003c00000 */
[----:B------:R2:W3:Y:S02]  /*8d350*/  SHFL.DOWN P1, R251, R250, R249, R248 ;  /* 0x080000f9fafb7389 */ /* 0x0004e400000200f8 */
[----:B0123--:R-:W-:Y:S05]  /*8d360*/  ENDCOLLECTIVE ;  /* 0x000000000000791b */ /* 0x00ffea0003800000 */
.L_x_1407:
[----:B------:R-:W-:-:S04]  /*8d370*/  FADD R9, R29, R9 ;  /* 0x000000091d097221 */ /* 0x000fc80000000000 */
[----:B------:R-:W-:Y:S01]  /*8d380*/  @!P0 FMUL R17, R9, R22 ;  /* 0x0000001609118220 */ /* 0x000fe20000400000 */
[----:B------:R-:W-:Y:S01]  /*8d390*/  @!P0 LEA R11, R0, UR5, 0x2 ;  /* 0x00000005000b8c11 */ /* 0x000fe2000f8e10ff */
[----:B------:R-:W0:Y:S05]  /*8d3a0*/  @!P0 LDC R22, c[0x0][0x3a8] ;  /* 0x0000ea00ff168b82 */ /* 0x000e2a0000000800 */
[----:B------:R-:W5:Y:S01]  /*8d3b0*/  @!P0 LDL R11, [R11] ;  /* 0x000000000b0b8983 */ /* 0x000f620000100800 */
[----:B------:R-:W-:Y:S01]  /*8d3c0*/  MOV R249, 0x1 ;  /* 0x0000000100f97802 */ /* 0x000fe20000000f00 */
[----:B------:R-:W-:Y:S01]  /*8d3d0*/  FADD R4, R19, R251 ;  /* 0x000000fb13047221 */ /* 0x000fe20000000000 */
[----:B------:R-:W-:-:S03]  /*8d3e0*/  @!P0 ISETP.GE.AND P1, PT, R15, R10, PT ;  /* 0x0000000a0f00820c */ /* 0x000fc60003f26270 */
[----:B------:R-:W-:Y:S01]  /*8d3f0*/  IMAD.MOV.U32 R250, RZ, RZ, R4 ;  /* 0x000000fffffa7224 */ /* 0x000fe200078e0004 */
[----:B------:R-:W-:-:S09]  /*8d400*/  @!P0 FSEL R17, R17, -1.00000000000000000000e+09, !P1 ;  /* 0xce6e6b2811118808 */ /* 0x000fd20004800000 */
[----:B0----5:R-:W-:Y:S05]  /*8d410*/  WARPSYNC.COLLECTIVE R247, `(.L_x_1408) ;  /* 0x00000000f7087348 */ /* 0x021fea0003c00000 */
[----:B------:R1:W2:Y:S02]  /*8d420*/  SHFL.DOWN P1, R251, R250, R249, R248 ;  /* 0x080000f9fafb7389 */ /* 0x0002a400000200f8 */
[----:B012--5:R-:W-:Y:S05]  /*8d430*/  ENDCOLLECTIVE ;  /* 0x000000000000791b */ /* 0x027fea0003800000 */
.L_x_1408:
[----:B------:R-:W-:Y:S01]  /*8d440*/  MOV R250, R3 ;  /* 0x0000000300fa7202 */ /* 0x000fe20000000f00 */
[----:B------:R-:W-:Y:S01]  /*8d450*/  IMAD.MOV.U32 R249, RZ, RZ, 0x10 ;  /* 0x00000010fff97424 */ /* 0x000fe200078e00ff */
[----:B------:R-:W-:-:S07]  /*8d460*/  MOV R15, R251 ;  /* 0x000000fb000f7202 */ /* 0x000fce0000000f00 */
[----:B------:R-:W-:Y:S05]  /*8d470*/  WARPSYNC.COLLECTIVE R247, `(.L_x_1409) ;  /* 0x00000000f7087348 */ /* 0x000fea0003c00000 */
[----:B------:R0:W1:Y:S02]  /*8d480*/  SHFL.DOWN P1, R251, R250, R249, R248 ;  /* 0x080000f9fafb7389 */ /* 0x00006400000200f8 */
[----:B01----:R-:W-:Y:S05]  /*8d490*/  ENDCOLLECTIVE ;  /* 0x000000000000791b */ /* 0x003fea0003800000 */
.L_x_1409:
[C---:B------:R-:W-:Y:S02]  /*8d4a0*/  @!P0 LEA R18, R0.reuse, UR5, 0x2 ;  /* 0x0000000500128c11 */ /* 0x040fe4000f8e10ff */
[----:B------:R-:W-:-:S03]  /*8d4b0*/  @!P0 LEA R10, R0, R246, 0x9 ;  /* 0x000000f6000a8211 */ /* 0x000fc600078e48ff */
[----:B------:R0:W5:Y:S04]  /*8d4c0*/  @!P0 LDL R9, [R18] ;  /* 0x0000000012098983 */ /* 0x0001680000100800 */
[----:B------:R1:W-:Y:S04]  /*8d4d0*/  @!P0 STS [R10+0x41dc], R17 ;  /* 0x0041dc110a008388 */ /* 0x0003e80000000800 */
[----:B------:R1:W2:Y:S01]  /*8d4e0*/  @!P0 LDS R19, [R246+0x81e0] ;  /* 0x0081e000f6138984 */ /* 0x0002a20000000800 */
[----:B------:R-:W-:Y:S01]  /*8d4f0*/  HFMA2 R249, -RZ, RZ, 0, 4.76837158203125e-07 ;  /* 0x00000008fff97431 */ /* 0x000fe200000001ff */
[----:B0-----:R-:W-:-:S05]  /*8d500*/  MOV R18, R251 ;  /* 0x000000fb00127202 */ /* 0x001fca0000000f00 */
[----:B------:R-:W-:-:S05]  /*8d510*/  FADD R18, R3, R18 ;  /* 0x0000001203127221 */ /* 0x000fca0000000000 */
[----:B-1----:R-:W-:-:S07]  /*8d520*/  MOV R250, R18 ;  /* 0x0000001200fa7202 */ /* 0x002fce0000000f00 */
[----:B--2--5:R-:W-:Y:S05]  /*8d530*/  WARPSYNC.COLLECTIVE R247, `(.L_x_1410) ;  /* 0x00000000f7087348 */ /* 0x024fea0003c00000 */
[----:B------:R0:W1:Y:S02]  /*8d540*/  SHFL.DOWN P1, R251, R250, R249, R248 ;  /* 0x080000f9fafb7389 */ /* 0x00006400000200f8 */
[----:B012--5:R-:W-:Y:S05]  /*8d550*/  ENDCOLLECTIVE ;  /* 0x000000000000791b */ /* 0x027fea0003800000 */
.L_x_1410:
[----:B------:R-:W-:-:S05]  /*8d560*/  @!P0 LEA R23, R0, UR5, 0x2 ;  /* 0x0000000500178c11 */ /* 0x000fca000f8e10ff */
[----:B------:R0:W5:Y:S01]  /*8d570*/  @!P0 LDL R16, [R23] ;  /* 0x0000000017108983 */ /* 0x0001620000100800 */
[----:B------:R-:W-:Y:S01]  /*8d580*/  FADD R27, R8, R27 ;  /* 0x0000001b081b7221 */ /* 0x000fe20000000000 */
[----:B------:R-:W-:Y:S02]  /*8d590*/  HFMA2 R249, -RZ, RZ, 0, 2.384185791015625e-07 ;  /* 0x00000004fff97431 */ /* 0x000fe400000001ff */
[----:B0-----:R-:W-:Y:S01]  /*8d5a0*/  IMAD.MOV.U32 R23, RZ, RZ, R251 ;  /* 0x000000ffff177224 */ /* 0x001fe200078e00fb */
[----:B------:R-:W-:-:S03]  /*8d5b0*/  @!P0 ISETP.GE.AND P1, PT, R14, R19, PT ;  /* 0x000000130e00820c */ /* 0x000fc60003f26270 */
[----:B------:R-:W-:Y:S01]  /*8d5c0*/  FADD R23, R18, R23 ;  /* 0x0000001712177221 */ /* 0x000fe20000000000 */
[----:B------:R-:W-:Y:S01]  /*8d5d0*/  @!P0 FMUL R14, R27, R22 ;  /* 0x000000161b0e8220 */ /* 0x000fe20000400000 */
[----:B------:R-:W-:Y:S01]  /*8d5e0*/  @!P0 LEA R17, R0, R246, 0x9 ;  /* 0x000000f600118211 */ /* 0x000fe200078e48ff */
[----:B------:R-:W0:Y:S02]  /*8d5f0*/  @!P0 LDC R19, c[0x0][0x3a8] ;  /* 0x0000ea00ff138b82 */ /* 0x000e240000000800 */
[----:B------:R-:W-:Y:S02]  /*8d600*/  MOV R250, R23 ;  /* 0x0000001700fa7202 */ /* 0x000fe40000000f00 */
[----:B------:R-:W-:-:S07]  /*8d610*/  @!P0 FSEL R14, R14, -1.00000000000000000000e+09, !P1 ;  /* 0xce6e6b280e0e8808 */ /* 0x000fce0004800000 */
[----:B0----5:R-:W-:Y:S05]  /*8d620*/  WARPSYNC.COLLECTIVE R247, `(.L_x_1411) ;  /* 0x00000000f7087348 */ /* 0x021fea0003c00000 */
[----:B------:R1:W2:Y:S02]  /*8d630*/  SHFL.DOWN P1, R251, R250, R249, R248 ;  /* 0x080000f9fafb7389 */ /* 0x0002a400000200f8 */
[----:B012--5:R-:W-:Y:S05]  /*8d640*/  ENDCOLLECTIVE ;  /* 0x000000000000791b */ /* 0x027fea0003800000 */
.L_x_1411:
[----:B------:R-:W-:Y:S01]  /*8d650*/  @!P0 LEA R10, R0, UR5, 0x2 ;  /* 0x00000005000a8c11 */ /* 0x000fe2000f8e10ff */
[----:B------:R-:W-:Y:S01]  /*8d660*/  FADD R6, R21, R6 ;  /* 0x0000000615067221 */ /* 0x000fe20000000000 */
[----:B------:R-:W0:Y:S01]  /*8d670*/  @!P0 LDC R22, c[0x0][0x3a8] ;  /* 0x0000ea00ff168b82 */ /* 0x000e220000000800 */
[----:B------:R1:W-:Y:S04]  /*8d680*/  @!P0 STS [R17+0x41e0], R14 ;  /* 0x0041e00e11008388 */ /* 0x0003e80000000800 */
[----:B------:R2:W3:Y:S04]  /*8d690*/  @!P0 LDS R8, [R246+0x81e4] ;  /* 0x0081e400f6088984 */ /* 0x0004e80000000800 */
[----:B------:R-:W5:Y:S01]  /*8d6a0*/  @!P0 LDL R10, [R10] ;  /* 0x000000000a0a8983 */ /* 0x000f620000100800 */
[----:B------:R-:W-:-:S02]  /*8d6b0*/  HFMA2 R249, -RZ, RZ, 0, 1.1920928955078125e-07 ;  /* 0x00000002fff97431 */ /* 0x000fc400000001ff */
[----:B------:R-:W-:Y:S02]  /*8d6c0*/  IMAD.MOV.U32 R18, RZ, RZ, R251 ;  /* 0x000000ffff127224 */ /* 0x000fe400078e00fb */
[----:B-1----:R-:W-:Y:S01]  /*8d6d0*/  FADD R14, R7, R24 ;  /* 0x00000018070e7221 */ /* 0x002fe20000000000 */
[----:B------:R-:W1:Y:S01]  /*8d6e0*/  @!P0 LDC R17, c[0x0][0x3a8] ;  /* 0x0000ea00ff118b82 */ /* 0x000e620000000800 */
[----:B------:R-:W-:-:S05]  /*8d6f0*/  FADD R18, R23, R18 ;  /* 0x0000001217127221 */ /* 0x000fca0000000000 */
[----:B--2---:R-:W-:-:S07]  /*8d700*/  MOV R250, R18 ;  /* 0x0000001200fa7202 */ /* 0x004fce0000000f00 */
[----:B01-3-5:R-:W-:Y:S05]  /*8d710*/  WARPSYNC.COLLECTIVE R247, `(.L_x_1412) ;  /* 0x00000000f7087348 */ /* 0x02bfea0003c00000 */
[----:B------:R2:W4:Y:S02]  /*8d720*/  SHFL.DOWN P1, R251, R250, R249, R248 ;  /* 0x080000f9fafb7389 */ /* 0x00052400000200f8 */
[----:B012345:R-:W-:Y:S05]  /*8d730*/  ENDCOLLECTIVE ;  /* 0x000000000000791b */ /* 0x03ffea0003800000 */
.L_x_1412:
[----:B------:R-:W-:Y:S01]  /*8d740*/  @!P0 FMUL R14, R14, R19 ;  /* 0x000000130e0e8220 */ /* 0x000fe20000400000 */
[----:B------:R-:W-:Y:S02]  /*8d750*/  MOV R249, 0x1 ;  /* 0x0000000100f97802 */ /* 0x000fe40000000f00 */
[----:B------:R-:W-:Y:S01]  /*8d760*/  @!P0 ISETP.GE.AND P1, PT, R13, R8, PT ;  /* 0x000000080d00820c */ /* 0x000fe20003f26270 */
[----:B------:R-:W-:-:S04]  /*8d770*/  FADD R8, R18, R251 ;  /* 0x000000fb12087221 */ /* 0x000fc80000000000 */
[----:B------:R-:W-:Y:S01]  /*8d780*/  IMAD.MOV.U32 R250, RZ, RZ, R8 ;  /* 0x000000fffffa7224 */ /* 0x000fe200078e0008 */
[----:B------:R-:W-:-:S07]  /*8d790*/  @!P0 FSEL R14, R14, -1.00000000000000000000e+09, !P1 ;  /* 0xce6e6b280e0e8808 */ /* 0x000fce0004800000 */
[----:B------:R-:W-:Y:S05]  /*8d7a0*/  WARPSYNC.COLLECTIVE R247, `(.L_x_1413) ;  /* 0x00000000f7087348 */ /* 0x000fea0003c00000 */
[----:B------:R0:W1:Y:S02]  /*8d7b0*/  SHFL.DOWN P1, R251, R250, R249, R248 ;  /* 0x080000f9fafb7389 */ /* 0x00006400000200f8 */
[----:B01----:R-:W-:Y:S05]  /*8d7c0*/  ENDCOLLECTIVE ;  /* 0x000000000000791b */ /* 0x003fea0003800000 */
.L_x_1413:
[----:B------:R-:W-:-:S05]  /*8d7d0*/  @!P0 LEA R13, R0, R246, 0x9 ;  /* 0x000000f6000d8211 */ /* 0x000fca00078e48ff */
        /* <DEDUP_REMOVED lines=8> */
.L_x_1414:
        /* <DEDUP_REMOVED lines=10> */
.L_x_1415:
[----:B------:R-:W-:-:S05]  /*8d900*/  @!P0 LEA R17, R0, R246, 0x9 ;  /* 0x000000f600118211 */ /* 0x000fca00078e48ff */
[----:B------:R0:W-:Y:S04]  /*8d910*/  @!P0 STS [R17+0x41e8], R6 ;  /* 0x0041e80611008388 */ /* 0x0001e80000000800 */
[----:B------:R1:W2:Y:S01]  /*8d920*/  @!P0 LDS R12, [R246+0x81ec] ;  /* 0x0081ec00f60c8984 */ /* 0x0002a20000000800 */
[----:B------:R-:W-:Y:S02]  /*8d930*/  HFMA2 R249, -RZ, RZ, 0, 2.384185791015625e-07 ;  /* 0x00000004fff97431 */ /* 0x000fe400000001ff */
[----:B------:R-:W-:Y:S01]  /*8d940*/  FADD R5, R20, R5 ;  /* 0x0000000514057221 */ /* 0x000fe20000000000 */
[----:B0-----:R-:W0:Y:S01]  /*8d950*/  @!P0 LDC R17, c[0x0][0x3a8] ;  /* 0x0000ea00ff118b82 */ /* 0x001e220000000800 */
[----:B------:R-:W-:-:S05]  /*8d960*/  MOV R14, R251 ;  /* 0x000000fb000e7202 */ /* 0x000fca0000000f00 */
[----:B------:R-:W-:Y:S01]  /*8d970*/  FADD R14, R13, R14 ;  /* 0x0000000e0d0e7221 */ /* 0x000fe20000000000 */
[----:B------:R-:W-:Y:S01]  /*8d980*/  @!P0 FMUL R5, R5, R22 ;  /* 0x0000001605058220 */ /* 0x000fe20000400000 */
[----:B------:R-:W-:Y:S01]  /*8d990*/  FADD R2, R4, R15 ;  /* 0x0000000f04027221 */ /* 0x000fe20000000000 */
[----:B------:R-:W3:Y:S02]  /*8d9a0*/  @!P0 LDC R13, c[0x0][0x3a8] ;  /* 0x0000ea00ff0d8b82 */ /* 0x000ee40000000800 */
[----:B-1----:R-:W-:-:S07]  /*8d9b0*/  MOV R250, R14 ;  /* 0x0000000e00fa7202 */ /* 0x002fce0000000f00 */
[----:B0-23--:R-:W-:Y:S05]  /*8d9c0*/  WARPSYNC.COLLECTIVE R247, `(.L_x_1416) ;  /* 0x00000000f7087348 */ /* 0x00dfea0003c00000 */
[----:B------:R1:W4:Y:S02]  /*8d9d0*/  SHFL.DOWN P1, R251, R250, R249, R248 ;  /* 0x080000f9fafb7389 */ /* 0x00032400000200f8 */
[----:B01234-:R-:W-:Y:S05]  /*8d9e0*/  ENDCOLLECTIVE ;  /* 0x000000000000791b */ /* 0x01ffea0003800000 */
.L_x_1416:
[----:B------:R-:W-:Y:S02]  /*8d9f0*/  HFMA2 R249, -RZ, RZ, 0, 1.1920928955078125e-07 ;  /* 0x00000002fff97431 */ /* 0x000fe400000001ff */
        /* <DEDUP_REMOVED lines=8> */
.L_x_1417:
[----:B------:R-:W-:Y:S02]  /*8da80*/  @!P0 LEA R22, R0, R246, 0x9 ;  /* 0x000000f600168211 */ /* 0x000fe400078e48ff */
[----:B------:R-:W-:Y:S01]  /*8da90*/  MOV R249, 0x1 ;  /* 0x0000000100f97802 */ /* 0x000fe20000000f00 */
[----:B------:R-:W-:-:S04]  /*8daa0*/  FADD R11, R6, R251 ;  /* 0x000000fb060b7221 */ /* 0x000fc80000000000 */
[----:B------:R-:W-:-:S07]  /*8dab0*/  IMAD.MOV.U32 R250, RZ, RZ, R11 ;  /* 0x000000fffffa7224 */ /* 0x000fce00078e000b */
[----:B------:R-:W-:Y:S05]  /*8dac0*/  WARPSYNC.COLLECTIVE R247, `(.L_x_1418) ;  /* 0x00000000f7087348 */ /* 0x000fea0003c00000 */
[----:B------:R0:W1:Y:S02]  /*8dad0*/  SHFL.DOWN P1, R251, R250, R249, R248 ;  /* 0x080000f9fafb7389 */ /* 0x00006400000200f8 */
[----:B01----:R-:W-:Y:S05]  /*8dae0*/  ENDCOLLECTIVE ;  /* 0x000000000000791b */ /* 0x003fea0003800000 */
.L_x_1418:
        /* <DEDUP_REMOVED lines=8> */
.L_x_1419:
[----:B------:R-:W-:Y:S01]  /*8db70*/  @!P0 FMUL R2, R2, R17 ;  /* 0x0000001102028220 */ /* 0x000fe20000400000 */
[----:B------:R-:W-:Y:S01]  /*8db80*/  @!P0 LEA R15, R0, R246, 0x9 ;  /* 0x000000f6000f8211 */ /* 0x000fe200078e48ff */
        /* <DEDUP_REMOVED lines=9> */
.L_x_1420:
[----:B------:R0:W-:Y:S04]  /*8dc20*/  @!P0 STS [R15+0x41f0], R2 ;  /* 0x0041f0020f008388 */ /* 0x0001e80000000800 */
[----:B------:R0:W1:Y:S01]  /*8dc30*/  @!P0 LDS R4, [R246+0x81f4] ;  /* 0x0081f400f6048984 */ /* 0x0000620000000800 */
[----:B------:R-:W-:Y:S01]  /*8dc40*/  HFMA2 R249, -RZ, RZ, 0, 2.384185791015625e-07 ;  /* 0x00000004fff97431 */ /* 0x000fe200000001ff */
[----:B------:R-:W-:-:S05]  /*8dc50*/  MOV R5, R251 ;  /* 0x000000fb00057202 */ /* 0x000fca0000000f00 */
[----:B------:R-:W-:-:S05]  /*8dc60*/  FADD R5, R12, R5 ;  /* 0x000000050c057221 */ /* 0x000fca0000000000 */
[----:B0-----:R-:W-:-:S07]  /*8dc70*/  MOV R250, R5 ;  /* 0x0000000500fa7202 */ /* 0x001fce0000000f00 */
[----:B-1----:R-:W-:Y:S05]  /*8dc80*/  WARPSYNC.COLLECTIVE R247, `(.L_x_1421) ;  /* 0x00000000f7087348 */ /* 0x002fea0003c00000 */
[----:B------:R0:W2:Y:S02]  /*8dc90*/  SHFL.DOWN P1, R251, R250, R249, R248 ;  /* 0x080000f9fafb7389 */ /* 0x0000a400000200f8 */
[----:B012---:R-:W-:Y:S05]  /*8dca0*/  ENDCOLLECTIVE ;  /* 0x000000000000791b */ /* 0x007fea0003800000 */
.L_x_1421:
[----:B------:R-:W-:-:S04]  /*8dcb0*/  FADD R8, R8, R3 ;  /* 0x0000000308087221 */ /* 0x000fc80000000000 */
[----:B------:R-:W-:Y:S01]  /*8dcc0*/  @!P0 FMUL R2, R8, R13 ;  /* 0x0000000d08028220 */ /* 0x000fe20000400000 */
[----:B------:R-:W-:Y:S02]  /*8dcd0*/  @!P0 ISETP.GE.AND P2, PT, R9, R4, PT ;  /* 0x000000040900820c */ /* 0x000fe40003f46270 */
[----:B------:R-:W-:Y:S01]  /*8dce0*/  @!P0 LEA R7, R0, R246, 0x9 ;  /* 0x000000f600078211 */ /* 0x000fe200078e48ff */
[----:B------:R-:W0:Y:S01]  /*8dcf0*/  @!P0 LDC R9, c[0x0][0x3a8] ;  /* 0x0000ea00ff098b82 */ /* 0x000e220000000800 */
[----:B------:R-:W-:-:S05]  /*8dd00*/  @!P0 FSEL R2, R2, -1.00000000000000000000e+09, !P2 ;  /* 0xce6e6b2802028808 */ /* 0x000fca0005000000 */
[----:B------:R1:W-:Y:S04]  /*8dd10*/  @!P0 STS [R7+0x41f4], R2 ;  /* 0x0041f40207008388 */ /* 0x0003e80000000800 */
[----:B------:R1:W2:Y:S01]  /*8dd20*/  @!P0 LDS R3, [R246+0x81f8] ;  /* 0x0081f800f6038984 */ /* 0x0002a20000000800 */
[----:B------:R-:W-:Y:S02]  /*8dd30*/  IMAD.MOV.U32 R14, RZ, RZ, R251 ;  /* 0x000000ffff0e7224 */ /* 0x000fe400078e00fb */
[----:B------:R-:W-:Y:S02]  /*8dd40*/  HFMA2 R249, -RZ, RZ, 0, 1.1920928955078125e-07 ;  /* 0x00000002fff97431 */ /* 0x000fe400000001ff */
[----:B------:R-:W-:-:S05]  /*8dd50*/  FADD R14, R5, R14 ;  /* 0x0000000e050e7221 */ /* 0x000fca0000000000 */
[----:B-1----:R-:W-:-:S07]  /*8dd60*/  MOV R250, R14 ;  /* 0x0000000e00fa7202 */ /* 0x002fce0000000f00 */
[----:B0-2---:R-:W-:Y:S05]  /*8dd70*/  WARPSYNC.COLLECTIVE R247, `(.L_x_1422) ;  /* 0x00000000f7087348 */ /* 0x005fea0003c00000 */
[----:B------:R1:W3:Y:S02]  /*8dd80*/  SHFL.DOWN P1, R251, R250, R249, R248 ;  /* 0x080000f9fafb7389 */ /* 0x0002e400000200f8 */
[----:B0123--:R-:W-:Y:S05]  /*8dd90*/  ENDCOLLECTIVE ;  /* 0x000000000000791b */ /* 0x00ffea0003800000 */
.L_x_1422:
[----:B------:R-:W-:-:S04]  /*8dda0*/  FADD R4, R11, R6 ;  /* 0x000000060b047221 */ /* 0x000fc80000000000 */
[----:B------:R-:W-:Y:S01]  /*8ddb0*/  @!P0 FMUL R4, R4, R9 ;  /* 0x0000000904048220 */ /* 0x000fe20000400000 */
[----:B------:R-:W-:Y:S02]  /*8ddc0*/  @!P0 IMAD R5, R0, 0x200, R246 ;  /* 0x0000020000058824 */ /* 0x000fe400078e02f6 */
[----:B------:R-:W-:Y:S01]  /*8ddd0*/  HFMA2 R249, -RZ, RZ, 0, 5.9604644775390625e-08 ;  /* 0x00000001fff97431 */ /* 0x000fe200000001ff */
[----:B------:R-:W-:Y:S01]  /*8dde0*/  @!P0 ISETP.GE.AND P1, PT, R10, R3, PT ;  /* 0x000000030a00820c */ /* 0x000fe20003f26270 */
[----:B------:R-:W-:-:S03]  /*8ddf0*/  FADD R3, R14, R251 ;  /* 0x000000fb0e037221 */ /* 0x000fc60000000000 */
[----:B------:R-:W-:Y:S02]  /*8de00*/  @!P0 FSEL R4, R4, -1.00000000000000000000e+09, !P1 ;  /* 0xce6e6b2804048808 */ /* 0x000fe40004800000 */
[----:B------:R-:W-:-:S03]  /*8de10*/  MOV R250, R3 ;  /* 0x0000000300fa7202 */ /* 0x000fc60000000f00 */
[----:B------:R0:W-:Y:S04]  /*8de20*/  @!P0 STS [R5+0x41f8], R4 ;  /* 0x0041f80405008388 */ /* 0x0001e80000000800 */
[----:B0-----:R-:W-:Y:S05]  /*8de30*/  WARPSYNC.COLLECTIVE R247, `(.L_x_1423) ;  /* 0x00000000f7087348 */ /* 0x001fea0003c00000 */
[----:B------:R1:W2:Y:S02]  /*8de40*/  SHFL.DOWN P1, R251, R250, R249, R248 ;  /* 0x080000f9fafb7389 */ /* 0x0002a400000200f8 */
[----:B012---:R-:W-:Y:S05]  /*8de50*/  ENDCOLLECTIVE ;  /* 0x000000000000791b */ /* 0x007fea0003800000 */
.L_x_1423:
[----:B------:R-:W-:Y:S05]  /*8de60*/  BRA `(.L_x_1424) ;  /* 0xfffff94400107947 */ /* 0x000fea000383ffff */
.L_x_392:
[----:B------:R-:W-:Y:S01]  /*8de70*/  MOV R249, 0x10 ;  /* 0x0000001000f97802 */ /* 0x000fe20000000f00 */
[----:B------:R-:W-:Y:S01]  /*8de80*/  IMAD.MOV.U32 R248, RZ, RZ, 0x1f ;  /* 0x0000001ffff87424 */ /* 0x000fe200078e00ff */
[----:B------:R-:W-:-:S07]  /*8de90*/  MOV R247, 0xffffffff ;  /* 0xffffffff00f77802 */ /* 0x000fce0000000f00 */
[----:B-----5:R-:W-:Y:S05]  /*8dea0*/  WARPSYNC.COLLECTIVE R247, `(.L_x_1425) ;  /* 0x00000000f7087348 */ /* 0x020fea0003c00000 */
[----:B------:R0:W1:Y:S02]  /*8deb0*/  SHFL.DOWN P1, R251, R250, R249, R248 ;  /* 0x080000f9fafb7389 */ /* 0x00006400000200f8 */
[----:B01---5:R-:W-:Y:S05]  /*8dec0*/  ENDCOLLECTIVE ;  /* 0x000000000000791b */ /* 0x023fea0003800000 */
.L_x_1425:
[----:B------:R-:W-:Y:S02]  /*8ded0*/  HFMA2 R249, -RZ, RZ, 0, 4.76837158203125e-07 ;  /* 0x00000008fff97431 */ /* 0x000fe400000001ff */
[----:B------:R-:W-:-:S07]  /*8dee0*/  FADD R250, R250, R251 ;  /* 0x000000fbfafa7221 */ /* 0x000fce0000000000 */
[----:B------:R-:W-:Y:S05]  /*8def0*/  WARPSYNC.COLLECTIVE R247, `(.L_x_1426) ;  /* 0x00000000f7087348 */ /* 0x000fea0003c00000 */
[----:B------:R0:W1:Y:S02]  /*8df00*/  SHFL.DOWN P1, R251, R250, R249, R248 ;  /* 0x080000f9fafb7389 */ /* 0x00006400000200f8 */
[----:B01----:R-:W-:Y:S05]  /*8df10*/  ENDCOLLECTIVE ;  /* 0x000000000000791b */ /* 0x003fea0003800000 */
.L_x_1426:
[----:B------:R-:W-:Y:S01]  /*8df20*/  MOV R249, 0x4 ;  /* 0x0000000400f97802 */ /* 0x000fe20000000f00 */
[----:B------:R-:W-:-:S07]  /*8df30*/  FADD R250, R250, R251 ;  /* 0x000000fbfafa7221 */ /* 0x000fce0000000000 */
[----:B------:R-:W-:Y:S05]  /*8df40*/  WARPSYNC.COLLECTIVE R247, `(.L_x_1427) ;  /* 0x00000000f7087348 */ /* 0x000fea0003c00000 */
[----:B------:R0:W1:Y:S02]  /*8df50*/  SHFL.DOWN P1, R251, R250, R249, R248 ;  /* 0x080000f9fafb7389 */ /* 0x00006400000200f8 */
[----:B01----:R-:W-:Y:S05]  /*8df60*/  ENDCOLLECTIVE ;  /* 0x000000000000791b */ /* 0x003fea0003800000 */
.L_x_1427:
[----:B------:R-:W-:Y:S02]  /*8df70*/  IMAD.MOV.U32 R249, RZ, RZ, 0x2 ;  /* 0x00000002fff97424 */ /* 0x000fe400078e00ff */
[----:B------:R-:W-:-:S07]  /*8df80*/  FADD R250, R250, R251 ;  /* 0x000000fbfafa7221 */ /* 0x000fce0000000000 */
[----:B------:R-:W-:Y:S05]  /*8df90*/  WARPSYNC.COLLECTIVE R247, `(.L_x_1428) ;  /* 0x00000000f7087348 */ /* 0x000fea0003c00000 */
[----:B------:R0:W1:Y:S02]  /*8dfa0*/  SHFL.DOWN P1, R251, R250, R249, R248 ;  /* 0x080000f9fafb7389 */ /* 0x00006400000200f8 */
[----:B01----:R-:W-:Y:S05]  /*8dfb0*/  ENDCOLLECTIVE ;  /* 0x000000000000791b */ /* 0x003fea0003800000 */
.L_x_1428:
[----:B------:R-:W-:Y:S02]  /*8dfc0*/  HFMA2 R249, -RZ, RZ, 0, 5.9604644775390625e-08 ;  /* 0x00000001fff97431 */ /* 0x000fe400000001ff */
[----:B------:R-:W-:-:S07]  /*8dfd0*/  FADD R250, R250, R251 ;  /* 0x000000fbfafa7221 */ /* 0x000fce0000000000 */
[----:B------:R-:W-:Y:S05]  /*8dfe0*/  WARPSYNC.COLLECTIVE R247, `(.L_x_1429) ;  /* 0x00000000f7087348 */ /* 0x000fea0003c00000 */
[----:B------:R0:W1:Y:S02]  /*8dff0*/  SHFL.DOWN P1, R251, R250, R249, R248 ;  /* 0x080000f9fafb7389 */ /* 0x00006400000200f8 */
[----:B01----:R-:W-:Y:S05]  /*8e000*/  ENDCOLLECTIVE ;  /* 0x000000000000791b */ /* 0x003fea0003800000 */
.L_x_1429:
[----:B------:R-:W0:Y:S01]  /*8e010*/  @!P0 LDS R248, [R3+0x8000] ;  /* 0x0080000003f88984 */ /* 0x000e220000000800 */
[----:B------:R-:W-:-:S05]  /*8e020*/  MOV R249, R251 ;  /* 0x000000fb00f97202 */ /* 0x000fca0000000f00 */
[----:B------:R-:W-:Y:S01]  /*8e030*/  FADD R247, R250, R249 ;  /* 0x000000f9faf77221 */ /* 0x000fe20000000000 */
[----:B------:R-:W-:-:S06]  /*8e040*/  @!P0 LEA R249, R0, UR5, 0x2 ;  /* 0x0000000500f98c11 */ /* 0x000fcc000f8e10ff */
[----:B------:R-:W0:Y:S01]  /*8e050*/  @!P0 LDL R249, [R249+0x4] ;  /* 0x00000400f9f98983 */ /* 0x000e220000100800 */
[----:B------:R-:W-:Y:S01]  /*8e060*/  IMAD.MOV.U32 R250, RZ, RZ, R246 ;  /* 0x000000fffffa7224 */ /* 0x000fe200078e00f6 */
[----:B0-----:R-:W-:Y:S01]  /*8e070*/  @!P0 ISETP.GE.AND P1, PT, R249, R248, PT ;  /* 0x000000f8f900820c */ /* 0x001fe20003f26270 */
[----:B------:R-:W-:Y:S01]  /*8e080*/  HFMA2 R249, -RZ, RZ, 0, 9.5367431640625e-07 ;  /* 0x00000010fff97431 */ /* 0x000fe200000001ff */
[----:B------:R-:W0:Y:S02]  /*8e090*/  @!P0 LDC R248, c[0x0][0x3a8] ;  /* 0x0000ea00fff88b82 */ /* 0x000e240000000800 */
[----:B0-----:R-:W-:-:S05]  /*8e0a0*/  @!P0 FMUL R247, R247, R248 ;  /* 0x000000f8f7f78220 */ /* 0x001fca0000400000 */
[----:B------:R-:W-:Y:S02]  /*8e0b0*/  @!P0 FSEL R248, R247, -1.00000000000000000000e+09, !P1 ;  /* 0xce6e6b28f7f88808 */ /* 0x000fe40004800000 */
[----:B------:R-:W-:-:S05]  /*8e0c0*/  @!P0 LEA R247, R0, R3, 0x9 ;  /* 0x0000000300f78211 */ /* 0x000fca00078e48ff */
[----:B------:R0:W-:Y:S02]  /*8e0d0*/  @!P0 STS [R247+0x4200], R248 ;  /* 0x004200f8f7008388 */ /* 0x0001e40000000800 */
[----:B0-----:R-:W-:Y:S02]  /*8e0e0*/  MOV R248, 0x1f ;  /* 0x0000001f00f87802 */ /* 0x001fe40000000f00 */
[----:B------:R-:W-:-:S07]  /*8e0f0*/  MOV R247, 0xffffffff ;  /* 0xffffffff00f77802 */ /* 0x000fce0000000f00 */
[----:B------:R-:W-:Y:S05]  /*8e100*/  WARPSYNC.COLLECTIVE R247, `(.L_x_1430) ;  /* 0x00000000f7087348 */ /* 0x000fea0003c00000 */
[----:B------:R0:W1:Y:S02]  /*8e110*/  SHFL.DOWN P1, R251, R250, R249, R248 ;  /* 0x080000f9fafb7389 */ /* 0x00006400000200f8 */
[----:B01----:R-:W-:Y:S05]  /*8e120*/  ENDCOLLECTIVE ;  /* 0x000000000000791b */ /* 0x003fea0003800000 */
.L_x_1430:
        /* <DEDUP_REMOVED lines=8> */
.L_x_1431:
[----:B------:R-:W-:Y:S02]  /*8e1b0*/  HFMA2 R249, -RZ, RZ, 0, 2.384185791015625e-07 ;  /* 0x00000004fff97431 */ /* 0x000fe400000001ff */
[----:B------:R-:W-:-:S04]  /*8e1c0*/  IMAD.MOV.U32 R247, RZ, RZ, R251 ;  /* 0x000000fffff77224 */ /* 0x000fc800078e00fb */
[----:B------:R-:W-:Y:S01]  /*8e1d0*/  FADD R246, R246, R247 ;  /* 0x000000f7f6f67221 */ /* 0x000fe20000000000 */
[----:B------:R-:W-:-:S04]  /*8e1e0*/  MOV R247, 0xffffffff ;  /* 0xffffffff00f77802 */ /* 0x000fc80000000f00 */
[----:B------:R-:W-:-:S07]  /*8e1f0*/  MOV R250, R246 ;  /* 0x000000f600fa7202 */ /* 0x000fce0000000f00 */
[----:B------:R-:W-:Y:S05]  /*8e200*/  WARPSYNC.COLLECTIVE R247, `(.L_x_1432) ;  /* 0x00000000f7087348 */ /* 0x000fea0003c00000 */
[----:B------:R0:W1:Y:S02]  /*8e210*/  SHFL.DOWN P1, R251, R250, R249, R248 ;  /* 0x080000f9fafb7389 */ /* 0x00006400000200f8 */
[----:B01----:R-:W-:Y:S05]  /*8e220*/  ENDCOLLECTIVE ;  /* 0x000000000000791b */ /* 0x003fea0003800000 */
.L_x_1432:
[----:B------:R-:W-:Y:S02]  /*8e230*/  HFMA2 R249, -RZ, RZ, 0, 1.1920928955078125e-07 ;  /* 0x00000002fff97431 */ /* 0x000fe400000001ff */
[----:B------:R-:W-:-:S04]  /*8e240*/  FADD R246, R246, R251 ;  /* 0x000000fbf6f67221 */ /* 0x000fc80000000000 */
[----:B------:R-:W-:-:S07]  /*8e250*/  IMAD.MOV.U32 R250, RZ, RZ, R246 ;  /* 0x000000fffffa7224 */ /* 0x000fce00078e00f6 */
[----:B------:R-:W-:Y:S05]  /*8e260*/  WARPSYNC.COLLECTIVE R247, `(.L_x_1433) ;  /* 0x00000000f7087348 */ /* 0x000fea0003c00000 */
[----:B------:R0:W1:Y:S02]  /*8e270*/  SHFL.DOWN P1, R251, R250, R249, R248 ;  /* 0x080000f9fafb7389 */ /* 0x00006400000200f8 */
[----:B01----:R-:W-:Y:S05]  /*8e280*/  ENDCOLLECTIVE ;  /* 0x000000000000791b */ /* 0x003fea0003800000 */
.L_x_1433:
[----:B------:R-:W-:-:S05]  /*8e290*/  MOV R249, R251 ;  /* 0x000000fb00f97202 */ /* 0x000fca0000000f00 */
[----:B------:R-:W-:Y:S01]  /*8e2a0*/  FADD R246, R246, R249 ;  /* 0x000000f9f6f67221 */ /* 0x000fe20000000000 */
[----:B------:R-:W-:-:S04]  /*8e2b0*/  IMAD.MOV.U32 R249, RZ, RZ, 0x1 ;  /* 0x00000001fff97424 */ /* 0x000fc800078e00ff */
[----:B------:R-:W-:-:S07]  /*8e2c0*/  MOV R250, R246 ;  /* 0x000000f600fa7202 */ /* 0x000fce0000000f00 */
[----:B------:R-:W-:Y:S05]  /*8e2d0*/  WARPSYNC.COLLECTIVE R247, `(.L_x_1434) ;  /* 0x00000000f7087348 */ /* 0x000fea0003c00000 */
[----:B------:R0:W1:Y:S02]  /*8e2e0*/  SHFL.DOWN P1, R251, R250, R249, R248 ;  /* 0x080000f9fafb7389 */ /* 0x00006400000200f8 */
[----:B01----:R-:W-:Y:S05]  /*8e2f0*/  ENDCOLLECTIVE ;  /* 0x000000000000791b */ /* 0x003fea0003800000 */
.L_x_1434:
[----:B------:R-:W0:Y:S01]  /*8e300*/  @!P0 LDS R250, [R3+0x8004] ;  /* 0x0080040003fa8984 */ /* 0x000e220000000800 */
[----:B------:R-:W-:-:S05]  /*8e310*/  @!P0 LEA R247, R0, UR5, 0x2 ;  /* 0x0000000500f78c11 */ /* 0x000fca000f8e10ff */
[----:B------:R1:W0:Y:S01]  /*8e320*/  @!P0 LDL R248, [R247+0x4] ;  /* 0x00000400f7f88983 */ /* 0x0002220000100800 */
[----:B------:R-:W-:Y:S01]  /*8e330*/  MOV R249, R251 ;  /* 0x000000fb00f97202 */ /* 0x000fe20000000f00 */
[----:B-1----:R-:W1:Y:S04]  /*8e340*/  @!P0 LDC R247, c[0x0][0x3a8] ;  /* 0x0000ea00fff78b82 */ /* 0x002e680000000800 */
[----:B------:R-:W-:Y:S01]  /*8e350*/  FADD R246, R246, R249 ;  /* 0x000000f9f6f67221 */ /* 0x000fe20000000000 */
[----:B------:R-:W-:-:S03]  /*8e360*/  IMAD.MOV.U32 R249, RZ, RZ, 0x10 ;  /* 0x00000010fff97424 */ /* 0x000fc600078e00ff */
[----:B-1----:R-:W-:Y:S01]  /*8e370*/  @!P0 FMUL R247, R246, R247 ;  /* 0x000000f7f6f78220 */ /* 0x002fe20000400000 */
[----:B------:R-:W-:Y:S02]  /*8e380*/  @!P0 LEA R246, R0, R3, 0x9 ;  /* 0x0000000300f68211 */ /* 0x000fe400078e48ff */
[----:B0-----:R-:W-:-:S04]  /*8e390*/  @!P0 ISETP.GE.AND P1, PT, R248, R250, PT ;  /* 0x000000faf800820c */ /* 0x001fc80003f26270 */
[----:B------:R-:W-:Y:S01]  /*8e3a0*/  @!P0 FSEL R247, R247, -1.00000000000000000000e+09, !P1 ;  /* 0xce6e6b28f7f78808 */ /* 0x000fe20004800000 */
[----:B------:R-:W-:Y:S01]  /*8e3b0*/  HFMA2 R248, -RZ, RZ, 0, 1.847743988037109375e-06 ;  /* 0x0000001ffff87431 */ /* 0x000fe200000001ff */
[----:B------:R-:W-:-:S03]  /*8e3c0*/  MOV R250, R4 ;  /* 0x0000000400fa7202 */ /* 0x000fc60000000f00 */
[----:B------:R0:W-:Y:S02]  /*8e3d0*/  @!P0 STS [R246+0x4204], R247 ;  /* 0x004204f7f6008388 */ /* 0x0001e40000000800 */
[----:B0-----:R-:W-:-:S07]  /*8e3e0*/  MOV R247, 0xffffffff ;  /* 0xffffffff00f77802 */ /* 0x001fce0000000f00 */
[----:B------:R-:W-:Y:S05]  /*8e3f0*/  WARPSYNC.COLLECTIVE R247, `(.L_x_1435) ;  /* 0x00000000f7087348 */ /* 0x000fea0003c00000 */
[----:B------:R0:W1:Y:S02]  /*8e400*/  SHFL.DOWN P1, R251, R250, R249, R248 ;  /* 0x080000f9fafb7389 */ /* 0x00006400000200f8 */
[----:B01----:R-:W-:Y:S05]  /*8e410*/  ENDCOLLECTIVE ;  /* 0x000000000000791b */ /* 0x003fea0003800000 */
.L_x_1435:
[----:B------:R-:W-:Y:S01]  /*8e420*/  HFMA2 R249, -RZ, RZ, 0, 4.76837158203125e-07 ;  /* 0x00000008fff97431 */ /* 0x000fe200000001ff */
[----:B------:R-:W-:-:S05]  /*8e430*/  MOV R247, R251 ;  /* 0x000000fb00f77202 */ /* 0x000fca0000000f00 */
[----:B------:R-:W-:Y:S01]  /*8e440*/  FADD R4, R4, R247 ;  /* 0x000000f704047221 */ /* 0x000fe20000000000 */
[----:B------:R-:W-:-:S03]  /*8e450*/  MOV R247, 0xffffffff ;  /* 0xffffffff00f77802 */ /* 0x000fc60000000f00 */
[----:B------:R-:W-:-:S07]  /*8e460*/  IMAD.MOV.U32 R250, RZ, RZ, R4 ;  /* 0x000000fffffa7224 */ /* 0x000fce00078e0004 */
[----:B------:R-:W-:Y:S05]  /*8e470*/  WARPSYNC.COLLECTIVE R247, `(.L_x_1436) ;  /* 0x00000000f7087348 */ /* 0x000fea0003c00000 */
[----:B------:R0:W1:Y:S02]  /*8e480*/  SHFL.DOWN P1, R251, R250, R249, R248 ;  /* 0x080000f9fafb7389 */ /* 0x00006400000200f8 */
[----:B01----:R-:W-:Y:S05]  /*8e490*/  ENDCOLLECTIVE ;  /* 0x000000000000791b */ /* 0x003fea0003800000 */
.L_x_1436:
[----:B------:R-:W-:Y:S02]  /*8e4a0*/  IMAD.MOV.U32 R249, RZ, RZ, 0x4 ;  /* 0x00000004fff97424 */ /* 0x000fe400078e00ff */
[----:B------:R-:W-:-:S05]  /*8e4b0*/  FADD R4, R4, R251 ;  /* 0x000000fb04047221 */ /* 0x000fca0000000000 */
[----:B------:R-:W-:-:S07]  /*8e4c0*/  MOV R250, R4 ;  /* 0x0000000400fa7202 */ /* 0x000fce0000000f00 */
[----:B------:R-:W-:Y:S05]  /*8e4d0*/  WARPSYNC.COLLECTIVE R247, `(.L_x_1437) ;  /* 0x00000000f7087348 */ /* 0x000fea0003c00000 */
[----:B------:R0:W1:Y:S02]  /*8e4e0*/  SHFL.DOWN P1, R251, R250, R249, R248 ;  /* 0x080000f9fafb7389 */ /* 0x00006400000200f8 */
[----:B01----:R-:W-:Y:S05]  /*8e4f0*/  ENDCOLLECTIVE ;  /* 0x000000000000791b */ /* 0x003fea0003800000 */
.L_x_1437:
[----:B------:R-:W-:Y:S02]  /*8e500*/  HFMA2 R249, -RZ, RZ, 0, 1.1920928955078125e-07 ;  /* 0x00000002fff97431 */ /* 0x000fe400000001ff */
[----:B------:R-:W-:-:S05]  /*8e510*/  FADD R4, R4, R251 ;  /* 0x000000fb04047221 */ /* 0x000fca0000000000 */
[----:B------:R-:W-:-:S07]  /*8e520*/  MOV R250, R4 ;  /* 0x0000000400fa7202 */ /* 0x000fce0000000f00 */
[----:B------:R-:W-:Y:S05]  /*8e530*/  WARPSYNC.COLLECTIVE R247, `(.L_x_1438) ;  /* 0x00000000f7087348 */ /* 0x000fea0003c00000 */
[----:B------:R0:W1:Y:S02]  /*8e540*/  SHFL.DOWN P1, R251, R250, R249, R248 ;  /* 0x080000f9fafb7389 */ /* 0x00006400000200f8 */
[----:B01----:R-:W-:Y:S05]  /*8e550*/  ENDCOLLECTIVE ;  /* 0x000000000000791b */ /* 0x003fea0003800000 */
.L_x_1438:
[----:B------:R-:W-:Y:S01]  /*8e560*/  HFMA2 R249, -RZ, RZ, 0, 5.9604644775390625e-08 ;  /* 0x00000001fff97431 */ /* 0x000fe200000001ff */
[----:B------:R-:W-:-:S05]  /*8e570*/  MOV R248, R251 ;  /* 0x000000fb00f87202 */ /* 0x000fca0000000f00 */
[----:B------:R-:W-:Y:S01]  /*8e580*/  FADD R4, R4, R248 ;  /* 0x000000f804047221 */ /* 0x000fe20000000000 */
[----:B------:R-:W-:-:S03]  /*8e590*/  MOV R248, 0x1f ;  /* 0x0000001f00f87802 */ /* 0x000fc60000000f00 */
[----:B------:R-:W-:-:S07]  /*8e5a0*/  IMAD.MOV.U32 R250, RZ, RZ, R4 ;  /* 0x000000fffffa7224 */ /* 0x000fce00078e0004 */
[----:B------:R-:W-:Y:S05]  /*8e5b0*/  WARPSYNC.COLLECTIVE R247, `(.L_x_1439) ;  /* 0x00000000f7087348 */ /* 0x000fea0003c00000 */
[----:B------:R0:W1:Y:S02]  /*8e5c0*/  SHFL.DOWN P1, R251, R250, R249, R248 ;  /* 0x080000f9fafb7389 */ /* 0x00006400000200f8 */
[----:B01----:R-:W-:Y:S05]  /*8e5d0*/  ENDCOLLECTIVE ;  /* 0x000000000000791b */ /* 0x003fea0003800000 */
.L_x_1439:
[----:B------:R-:W0:Y:S01]  /*8e5e0*/  @!P0 LDS R249, [R3+0x8008] ;  /* 0x0080080003f98984 */ /* 0x000e220000000800 */
[----:B------:R-:W-:-:S05]  /*8e5f0*/  @!P0 LEA R247, R0, UR5, 0x2 ;  /* 0x0000000500f78c11 */ /* 0x000fca000f8e10ff */
[----:B------:R1:W0:Y:S02]  /*8e600*/  @!P0 LDL R246, [R247+0x4] ;  /* 0x00000400f7f68983 */ /* 0x0002240000100800 */
[----:B-1----:R-:W1:Y:S01]  /*8e610*/  @!P0 LDC R247, c[0x0][0x3a8] ;  /* 0x0000ea00fff78b82 */ /* 0x002e620000000800 */
[----:B------:R-:W-:Y:S01]  /*8e620*/  FADD R4, R4, R251 ;  /* 0x000000fb04047221 */ /* 0x000fe20000000000 */
[----:B------:R-:W-:-:S03]  /*8e630*/  IMAD.MOV.U32 R250, RZ, RZ, R252 ;  /* 0x000000fffffa7224 */ /* 0x000fc600078e00fc */
[----:B-1----:R-:W-:Y:S01]  /*8e640*/  @!P0 FMUL R247, R4, R247 ;  /* 0x000000f704f78220 */ /* 0x002fe20000400000 */
[----:B------:R-:W-:Y:S02]  /*8e650*/  @!P0 LEA R4, R0, R3, 0x9 ;  /* 0x0000000300048211 */ /* 0x000fe400078e48ff */
[----:B0-----:R-:W-:-:S04]  /*8e660*/  @!P0 ISETP.GE.AND P1, PT, R246, R249, PT ;  /* 0x000000f9f600820c */ /* 0x001fc80003f26270 */
[----:B------:R-:W-:Y:S01]  /*8e670*/  @!P0 FSEL R247, R247, -1.00000000000000000000e+09, !P1 ;  /* 0xce6e6b28f7f78808 */ /* 0x000fe20004800000 */
[----:B------:R-:W-:-:S04]  /*8e680*/  HFMA2 R249, -RZ, RZ, 0, 9.5367431640625e-07 ;  /* 0x00000010fff97431 */ /* 0x000fc800000001ff */
[----:B------:R0:W-:Y:S04]  /*8e690*/  @!P0 STS [R4+0x4208], R247 ;  /* 0x004208f704008388 */ /* 0x0001e80000000800 */
[----:B------:R1:W2:Y:S01]  /*8e6a0*/  @!P0 LDS R4, [R3+0x800c] ;  /* 0x00800c0003048984 */ /* 0x0002a20000000800 */
[----:B0-----:R-:W-:-:S07]  /*8e6b0*/  MOV R247, 0xffffffff ;  /* 0xffffffff00f77802 */ /* 0x001fce0000000f00 */
[----:B-12---:R-:W-:Y:S05]  /*8e6c0*/  WARPSYNC.COLLECTIVE R247, `(.L_x_1440) ;  /* 0x00000000f7087348 */ /* 0x006fea0003c00000 */
[----:B------:R0:W3:Y:S02]  /*8e6d0*/  SHFL.DOWN P1, R251, R250, R249, R248 ;  /* 0x080000f9fafb7389 */ /* 0x0000e400000200f8 */
[----:B0123--:R-:W-:Y:S05]  /*8e6e0*/  ENDCOLLECTIVE ;  /* 0x000000000000791b */ /* 0x00ffea0003800000 */
.L_x_1440:
        /* <DEDUP_REMOVED lines=8> */
.L_x_1441:
[----:B------:R-:W-:Y:S02]  /*8e770*/  IMAD.MOV.U32 R249, RZ, RZ, 0x4 ;  /* 0x00000004fff97424 */ /* 0x000fe400078e00ff */
[----:B------:R-:W-:-:S05]  /*8e780*/  FADD R252, R252, R251 ;  /* 0x000000fbfcfc7221 */ /* 0x000fca0000000000 */
[----:B------:R-:W-:-:S07]  /*8e790*/  MOV R250, R252 ;  /* 0x000000fc00fa7202 */ /* 0x000fce0000000f00 */
[----:B------:R-:W-:Y:S05]  /*8e7a0*/  WARPSYNC.COLLECTIVE R247, `(.L_x_1442) ;  /* 0x00000000f7087348 */ /* 0x000fea0003c00000 */
[----:B------:R0:W1:Y:S02]  /*8e7b0*/  SHFL.DOWN P1, R251, R250, R249, R248 ;  /* 0x080000f9fafb7389 */ /* 0x00006400000200f8 */
[----:B01----:R-:W-:Y:S05]  /*8e7c0*/  ENDCOLLECTIVE ;  /* 0x000000000000791b */ /* 0x003fea0003800000 */
.L_x_1442:
        /* <DEDUP_REMOVED lines=8> */
.L_x_1443:
[----:B------:R-:W-:Y:S02]  /*8e850*/  HFMA2 R249, -RZ, RZ, 0, 5.9604644775390625e-08 ;  /* 0x00000001fff97431 */ /* 0x000fe400000001ff */
[----:B------:R-:W-:-:S05]  /*8e860*/  FADD R252, R252, R251 ;  /* 0x000000fbfcfc7221 */ /* 0x000fca0000000000 */
[----:B------:R-:W-:-:S07]  /*8e870*/  MOV R250, R252 ;  /* 0x000000fc00fa7202 */ /* 0x000fce0000000f00 */
[----:B------:R-:W-:Y:S05]  /*8e880*/  WARPSYNC.COLLECTIVE R247, `(.L_x_1444) ;  /* 0x00000000f7087348 */ /* 0x000fea0003c00000 */
[----:B------:R0:W1:Y:S02]  /*8e890*/  SHFL.DOWN P1, R251, R250, R249, R248 ;  /* 0x080000f9fafb7389 */ /* 0x00006400000200f8 */
[----:B01----:R-:W-:Y:S05]  /*8e8a0*/  ENDCOLLECTIVE ;  /* 0x000000000000791b */ /* 0x003fea0003800000 */
.L_x_1444:
[----:B------:R-:W-:-:S05]  /*8e8b0*/  @!P0 LEA R247, R0, UR5, 0x2 ;  /* 0x0000000500f78c11 */ /* 0x000fca000f8e10ff */
[----:B------:R0:W2:Y:S01]  /*8e8c0*/  @!P0 LDL R246, [R247+0x4] ;  /* 0x00000400f7f68983 */ /* 0x0000a20000100800 */
[----:B------:R-:W-:-:S03]  /*8e8d0*/  FADD R251, R252, R251 ;  /* 0x000000fbfcfb7221 */ /* 0x000fc60000000000 */
[----:B------:R-:W3:Y:S01]  /*8e8e0*/  LDL.LU R252, [R1+0x400] ;  /* 0x0004000001fc7983 */ /* 0x000ee20000300800 */
[----:B0-----:R-:W0:Y:S01]  /*8e8f0*/  @!P0 LDC R247, c[0x0][0x3a8] ;  /* 0x0000ea00fff78b82 */ /* 0x001e220000000800 */
[----:B------:R-:W-:Y:S01]  /*8e900*/  MOV R249, 0x10 ;  /* 0x0000001000f97802 */ /* 0x000fe20000000f00 */
[----:B0-----:R-:W-:Y:S01]  /*8e910*/  @!P0 FMUL R247, R251, R247 ;  /* 0x000000f7fbf78220 */ /* 0x001fe20000400000 */
[----:B--2---:R-:W-:-:S04]  /*8e920*/  @!P0 ISETP.GE.AND P1, PT, R246, R4, PT ;  /* 0x00000004f600820c */ /* 0x004fc80003f26270 */
[----:B------:R-:W-:Y:S02]  /*8e930*/  @!P0 FSEL R248, R247, -1.00000000000000000000e+09, !P1 ;  /* 0xce6e6b28f7f88808 */ /* 0x000fe40004800000 */
[----:B------:R-:W-:Y:S01]  /*8e940*/  @!P0 LEA R247, R0, R3, 0x9 ;  /* 0x0000000300f78211 */ /* 0x000fe200078e48ff */
[----:B---3--:R-:W-:-:S04]  /*8e950*/  IMAD.MOV.U32 R250, RZ, RZ, R252 ;  /* 0x000000fffffa7224 */ /* 0x008fc800078e00fc */
[----:B------:R0:W-:Y:S02]  /*8e960*/  @!P0 STS [R247+0x420c], R248 ;  /* 0x00420cf8f7008388 */ /* 0x0001e40000000800 */
[----:B0-----:R-:W-:Y:S01]  /*8e970*/  HFMA2 R248, -RZ, RZ, 0, 1.847743988037109375e-06 ;  /* 0x0000001ffff87431 */ /* 0x001fe200000001ff */
[----:B------:R-:W-:-:S07]  /*8e980*/  MOV R247, 0xffffffff ;  /* 0xffffffff00f77802 */ /* 0x000fce0000000f00 */
[----:B------:R-:W-:Y:S05]  /*8e990*/  WARPSYNC.COLLECTIVE R247, `(.L_x_1445) ;  /* 0x00000000f7087348 */ /* 0x000fea0003c00000 */
[----:B------:R0:W1:Y:S02]  /*8e9a0*/  SHFL.DOWN P1, R251, R250, R249, R248 ;  /* 0x080000f9fafb7389 */ /* 0x00006400000200f8 */
[----:B01----:R-:W-:Y:S05]  /*8e9b0*/  ENDCOLLECTIVE ;  /* 0x000000000000791b */ /* 0x003fea0003800000 */
.L_x_1445:
[----:B------:R-:W-:Y:S02]  /*8e9c0*/  HFMA2 R249, -RZ, RZ, 0, 4.76837158203125e-07 ;  /* 0x00000008fff97431 */ /* 0x000fe400000001ff */
[----:B------:R-:W-:-:S04]  /*8e9d0*/  IMAD.MOV.U32 R246, RZ, RZ, R251 ;  /* 0x000000fffff67224 */ /* 0x000fc800078e00fb */
[----:B------:R-:W-:Y:S02]  /*8e9e0*/  FADD R246, R252, R246 ;  /* 0x000000f6fcf67221 */ /* 0x000fe40000000000 */
[----:B------:R0:W5:Y:S03]  /*8e9f0*/  LDL.LU R252, [R1+0x404] ;  /* 0x0004040001fc7983 */ /* 0x0001660000300800 */
[----:B------:R-:W-:-:S07]  /*8ea00*/  MOV R250, R246 ;  /* 0x000000f600fa7202 */ /* 0x000fce0000000f00 */
[----:B0----5:R-:W-:Y:S05]  /*8ea10*/  WARPSYNC.COLLECTIVE R247, `(.L_x_1446) ;  /* 0x00000000f7087348 */ /* 0x021fea0003c00000 */
[----:B------:R1:W2:Y:S02]  /*8ea20*/  SHFL.DOWN P1, R251, R250, R249, R248 ;  /* 0x080000f9fafb7389 */ /* 0x0002a400000200f8 */
[----:B012--5:R-:W-:Y:S05]  /*8ea30*/  ENDCOLLECTIVE ;  /* 0x000000000000791b */ /* 0x027fea0003800000 */
.L_x_1446:
[----:B------:R-:W-:Y:S01]  /*8ea40*/  HFMA2 R249, -RZ, RZ, 0, 2.384185791015625e-07 ;  /* 0x00000004fff97431 */ /* 0x000fe200000001ff */
[----:B------:R-:W-:-:S05]  /*8ea50*/  MOV R248, R251 ;  /* 0x000000fb00f87202 */ /* 0x000fca0000000f00 */
[----:B------:R-:W-:Y:S01]  /*8ea60*/  FADD R246, R246, R248 ;  /* 0x000000f8f6f67221 */ /* 0x000fe20000000000 */
[----:B------:R-:W-:-:S03]  /*8ea70*/  MOV R248, 0x1f ;  /* 0x0000001f00f87802 */ /* 0x000fc60000000f00 */
[----:B------:R-:W-:-:S07]  /*8ea80*/  IMAD.MOV.U32 R250, RZ, RZ, R246 ;  /* 0x000000fffffa7224 */ /* 0x000fce00078e00f6 */
[----:B------:R-:W-:Y:S05]  /*8ea90*/  WARPSYNC.COLLECTIVE R247, `(.L_x_1447) ;  /* 0x00000000f7087348 */ /* 0x000fea0003c00000 */
[----:B------:R0:W1:Y:S02]  /*8eaa0*/  SHFL.DOWN P1, R251, R250, R249, R248 ;  /* 0x080000f9fafb7389 */ /* 0x00006400000200f8 */
[----:B01----:R-:W-:Y:S05]  /*8eab0*/  ENDCOLLECTIVE ;  /* 0x000000000000791b */ /* 0x003fea0003800000 */
.L_x_1447:
        /* <DEDUP_REMOVED lines=8> */
.L_x_1448:
[----:B------:R-:W-:Y:S02]  /*8eb40*/  IMAD.MOV.U32 R249, RZ, RZ, 0x1 ;  /* 0x00000001fff97424 */ /* 0x000fe400078e00ff */
[----:B------:R-:W-:-:S05]  /*8eb50*/  FADD R246, R246, R251 ;  /* 0x000000fbf6f67221 */ /* 0x000fca0000000000 */
[----:B------:R-:W-:-:S07]  /*8eb60*/  MOV R250, R246 ;  /* 0x000000f600fa7202 */ /* 0x000fce0000000f00 */
[----:B------:R-:W-:Y:S05]  /*8eb70*/  WARPSYNC.COLLECTIVE R247, `(.L_x_1449) ;  /* 0x00000000f7087348 */ /* 0x000fea0003c00000 */
[----:B------:R0:W1:Y:S02]  /*8eb80*/  SHFL.DOWN P1, R251, R250, R249, R248 ;  /* 0x080000f9fafb7389 */ /* 0x00006400000200f8 */
[----:B01----:R-:W-:Y:S05]  /*8eb90*/  ENDCOLLECTIVE ;  /* 0x000000000000791b */ /* 0x003fea0003800000 */
.L_x_1449:
[----:B------:R-:W0:Y:S01]  /*8eba0*/  @!P0 LDS R248, [R3+0x8010] ;  /* 0x0080100003f88984 */ /* 0x000e220000000800 */
[----:B------:R-:W-:-:S05]  /*8ebb0*/  @!P0 LEA R247, R0, UR5, 0x2 ;  /* 0x0000000500f78c11 */ /* 0x000fca000f8e10ff */
[----:B------:R1:W0:Y:S02]  /*8ebc0*/  @!P0 LDL R4, [R247+0x4] ;  /* 0x00000400f7048983 */ /* 0x0002240000100800 */
        /* <DEDUP_REMOVED lines=14> */
.L_x_1450:
[----:B------:R-:W-:-:S05]  /*8ecb0*/  MOV R249, R251 ;  /* 0x000000fb00f97202 */ /* 0x000fca0000000f00 */
[----:B------:R-:W-:Y:S01]  /*8ecc0*/  FADD R4, R252, R249 ;  /* 0x000000f9fc047221 */ /* 0x000fe20000000000 */
[----:B------:R-:W-:-:S04]  /*8ecd0*/  IMAD.MOV.U32 R249, RZ, RZ, 0x8 ;  /* 0x00000008fff97424 */ /* 0x000fc800078e00ff */
[----:B------:R-:W-:-:S07]  /*8ece0*/  MOV R250, R4 ;  /* 0x0000000400fa7202 */ /* 0x000fce0000000f00 */
[----:B------:R-:W-:Y:S05]  /*8ecf0*/  WARPSYNC.COLLECTIVE R247, `(.L_x_1451) ;  /* 0x00000000f7087348 */ /* 0x000fea0003c00000 */
[----:B------:R0:W1:Y:S02]  /*8ed00*/  SHFL.DOWN P1, R251, R250, R249, R248 ;  /* 0x080000f9fafb7389 */ /* 0x00006400000200f8 */
[----:B01----:R-:W-:Y:S05]  /*8ed10*/  ENDCOLLECTIVE ;  /* 0x000000000000791b */ /* 0x003fea0003800000 */
.L_x_1451:
[----:B------:R-:W-:Y:S01]  /*8ed20*/  HFMA2 R249, -RZ, RZ, 0, 2.384185791015625e-07 ;  /* 0x00000004fff97431 */ /* 0x000fe200000001ff */
[----:B------:R-:W-:-:S05]  /*8ed30*/  MOV R250, R251 ;  /* 0x000000fb00fa7202 */ /* 0x000fca0000000f00 */
[----:B------:R-:W-:-:S07]  /*8ed40*/  FADD R250, R4, R250 ;  /* 0x000000fa04fa7221 */ /* 0x000fce0000000000 */
[----:B------:R-:W-:Y:S05]  /*8ed50*/  WARPSYNC.COLLECTIVE R247, `(.L_x_1452) ;  /* 0x00000000f7087348 */ /* 0x000fea0003c00000 */
[----:B------:R0:W1:Y:S02]  /*8ed60*/  SHFL.DOWN P1, R251, R250, R249, R248 ;  /* 0x080000f9fafb7389 */ /* 0x00006400000200f8 */
[----:B01----:R-:W-:Y:S05]  /*8ed70*/  ENDCOLLECTIVE ;  /* 0x000000000000791b */ /* 0x003fea0003800000 */
.L_x_1452:
[----:B------:R-:W-:-:S05]  /*8ed80*/  MOV R249, R251 ;  /* 0x000000fb00f97202 */ /* 0x000fca0000000f00 */
[----:B------:R-:W-:Y:S01]  /*8ed90*/  FADD R250, R250, R249 ;  /* 0x000000f9fafa7221 */ /* 0x000fe20000000000 */
[----:B------:R-:W-:-:S07]  /*8eda0*/  IMAD.MOV.U32 R249, RZ, RZ, 0x2 ;  /* 0x00000002fff97424 */ /* 0x000fce00078e00ff */
[----:B------:R-:W-:Y:S05]  /*8edb0*/  WARPSYNC.COLLECTIVE R247, `(.L_x_1453) ;  /* 0x00000000f7087348 */ /* 0x000fea0003c00000 */
[----:B------:R0:W1:Y:S02]  /*8edc0*/  SHFL.DOWN P1, R251, R250, R249, R248 ;  /* 0x080000f9fafb7389 */ /* 0x00006400000200f8 */
[----:B01----:R-:W-:Y:S05]  /*8edd0*/  ENDCOLLECTIVE ;  /* 0x000000000000791b */ /* 0x003fea0003800000 */
.L_x_1453:
[----:B------:R-:W-:Y:S02]  /*8ede0*/  HFMA2 R249, -RZ, RZ, 0, 5.9604644775390625e-08 ;  /* 0x00000001fff97431 */ /* 0x000fe400000001ff */
[----:B------:R-:W-:-:S07]  /*8edf0*/  FADD R250, R250, R251 ;  /* 0x000000fbfafa7221 */ /* 0x000fce0000000000 */
[----:B------:R-:W-:Y:S05]  /*8ee00*/  WARPSYNC.COLLECTIVE R247, `(.L_x_1454) ;  /* 0x00000000f7087348 */ /* 0x000fea0003c00000 */
[----:B------:R0:W1:Y:S02]  /*8ee10*/  SHFL.DOWN P1, R251, R250, R249, R248 ;  /* 0x080000f9fafb7389 */ /* 0x00006400000200f8 */
[----:B01----:R-:W-:Y:S05]  /*8ee20*/  ENDCOLLECTIVE ;  /* 0x000000000000791b */ /* 0x003fea0003800000 */
.L_x_1454:
[----:B------:R-:W0:Y:S01]  /*8ee30*/  @!P0 LDS R248, [R3+0x8014] ;  /* 0x0080140003f88984 */ /* 0x000e220000000800 */
[----:B------:R-:W-:Y:S01]  /*8ee40*/  @!P0 LEA R249, R0, UR5, 0x2 ;  /* 0x0000000500f98c11 */ /* 0x000fe2000f8e10ff */
[----:B------:R-:W1:Y:S04]  /*8ee50*/  @!P0 LDC R247, c[0x0][0x3a8] ;  /* 0x0000ea00fff78b82 */ /* 0x000e680000000800 */
[----:B------:R2:W0:Y:S01]  /*8ee60*/  @!P0 LDL R246, [R249+0x4] ;  /* 0x00000400f9f68983 */ /* 0x0004220000100800 */
[----:B------:R-:W-:-:S04]  /*8ee70*/  FADD R250, R250, R251 ;  /* 0x000000fbfafa7221 */ /* 0x000fc80000000000 */
[----:B-1----:R-:W-:Y:S01]  /*8ee80*/  @!P0 FMUL R247, R250, R247 ;  /* 0x000000f7faf78220 */ /* 0x002fe20000400000 */
[----:B------:R-:W-:Y:S01]  /*8ee90*/  MOV R250, R5 ;  /* 0x0000000500fa7202 */ /* 0x000fe20000000f00 */
[----:B--2---:R-:W-:Y:S01]  /*8eea0*/  IMAD.MOV.U32 R249, RZ, RZ, 0x10 ;  /* 0x00000010fff97424 */ /* 0x004fe200078e00ff */
[----:B0-----:R-:W-:Y:S02]  /*8eeb0*/  @!P0 ISETP.GE.AND P1, PT, R246, R248, PT ;  /* 0x000000f8f600820c */ /* 0x001fe40003f26270 */
[----:B------:R-:W-:-:S05]  /*8eec0*/  @!P0 LEA R246, R0, UR5, 0x2 ;  /* 0x0000000500f68c11 */ /* 0x000fca000f8e10ff */
[----:B------:R0:W5:Y:S01]  /*8eed0*/  @!P0 LDL R252, [R246+0x4] ;  /* 0x00000400f6fc8983 */ /* 0x0001620000100800 */
[----:B------:R-:W-:Y:S02]  /*8eee0*/  @!P0 FSEL R248, R247, -1.00000000000000000000e+09, !P1 ;  /* 0xce6e6b28f7f88808 */ /* 0x000fe40004800000 */
[----:B------:R-:W-:-:S05]  /*8eef0*/  @!P0 LEA R247, R0, R3, 0x9 ;  /* 0x0000000300f78211 */ /* 0x000fca00078e48ff */
[----:B------:R1:W-:Y:S02]  /*8ef00*/  @!P0 STS [R247+0x4214], R248 ;  /* 0x004214f8f7008388 */ /* 0x0003e40000000800 */
[----:B-1----:R-:W-:Y:S01]  /*8ef10*/  HFMA2 R248, -RZ, RZ, 0, 1.847743988037109375e-06 ;  /* 0x0000001ffff87431 */ /* 0x002fe200000001ff */
[----:B0-----:R-:W-:-:S07]  /*8ef20*/  MOV R247, 0xffffffff ;  /* 0xffffffff00f77802 */ /* 0x001fce0000000f00 */
[----:B-----5:R-:W-:Y:S05]  /*8ef30*/  WARPSYNC.COLLECTIVE R247, `(.L_x_1455) ;  /* 0x00000000f7087348 */ /* 0x020fea0003c00000 */
[----:B------:R0:W1:Y:S02]  /*8ef40*/  SHFL.DOWN P1, R251, R250, R249, R248 ;  /* 0x080000f9fafb7389 */ /* 0x00006400000200f8 */
[----:B01---5:R-:W-:Y:S05]  /*8ef50*/  ENDCOLLECTIVE ;  /* 0x000000000000791b */ /* 0x023fea0003800000 */
.L_x_1455:
[----:B------:R-:W-:Y:S01]  /*8ef60*/  HFMA2 R249, -RZ, RZ, 0, 4.76837158203125e-07 ;  /* 0x00000008fff97431 */ /* 0x000fe200000001ff */
[----:B------:R-:W-:-:S05]  /*8ef70*/  MOV R4, R251 ;  /* 0x000000fb00047202 */ /* 0x000fca0000000f00 */
[----:B------:R-:W-:-:S04]  /*8ef80*/  FADD R4, R5, R4 ;  /* 0x0000000405047221 */ /* 0x000fc80000000000 */
[----:B------:R-:W-:-:S07]  /*8ef90*/  IMAD.MOV.U32 R250, RZ, RZ, R4 ;  /* 0x000000fffffa7224 */ /* 0x000fce00078e0004 */
[----:B------:R-:W-:Y:S05]  /*8efa0*/  WARPSYNC.COLLECTIVE R247, `(.L_x_1456) ;  /* 0x00000000f7087348 */ /* 0x000fea0003c00000 */
[----:B------:R0:W1:Y:S02]  /*8efb0*/  SHFL.DOWN P1, R251, R250, R249, R248 ;  /* 0x080000f9fafb7389 */ /* 0x00006400000200f8 */
[----:B01----:R-:W-:Y:S05]  /*8efc0*/  ENDCOLLECTIVE ;  /* 0x000000000000791b */ /* 0x003fea0003800000 */
.L_x_1456:
[----:B------:R-:W-:Y:S01]  /*8efd0*/  IMAD.MOV.U32 R249, RZ, RZ, 0x4 ;  /* 0x00000004fff97424 */ /* 0x000fe200078e00ff */
[----:B------:R-:W-:-:S05]  /*8efe0*/  MOV R5, R251 ;  /* 0x000000fb00057202 */ /* 0x000fca0000000f00 */
[----:B------:R-:W-:-:S05]  /*8eff0*/  FADD R4, R4, R5 ;  /* 0x0000000504047221 */ /* 0x000fca0000000000 */
[----:B------:R-:W-:-:S07]  /*8f000*/  MOV R250, R4 ;  /* 0x0000000400fa7202 */ /* 0x000fce0000000f00 */
[----:B------:R-:W-:Y:S05]  /*8f010*/  WARPSYNC.COLLECTIVE R247, `(.L_x_1457) ;  /* 0x00000000f7087348 */ /* 0x000fea0003c00000 */
[----:B------:R0:W1:Y:S02]  /*8f020*/  SHFL.DOWN P1, R251, R250, R249, R248 ;  /* 0x080000f9fafb7389 */ /* 0x00006400000200f8 */
[----:B01----:R-:W-:Y:S05]  /*8f030*/  ENDCOLLECTIVE ;  /* 0x000000000000791b */ /* 0x003fea0003800000 */
.L_x_1457:
[----:B------:R-:W-:-:S05]  /*8f040*/  MOV R249, R251 ;  /* 0x000000fb00f97202 */ /* 0x000fca0000000f00 */
[----:B------:R-:W-:Y:S01]  /*8f050*/  FADD R4, R4, R249 ;  /* 0x000000f904047221 */ /* 0x000fe20000000000 */
[----:B------:R-:W-:-:S04]  /*8f060*/  HFMA2 R249, -RZ, RZ, 0, 1.1920928955078125e-07 ;  /* 0x00000002fff97431 */ /* 0x000fc800000001ff */
[----:B------:R-:W-:-:S07]  /*8f070*/  MOV R250, R4 ;  /* 0x0000000400fa7202 */ /* 0x000fce0000000f00 */
[----:B------:R-:W-:Y:S05]  /*8f080*/  WARPSYNC.COLLECTIVE R247, `(.L_x_1458) ;  /* 0x00000000f7087348 */ /* 0x000fea0003c00000 */
[----:B------:R0:W1:Y:S02]  /*8f090*/  SHFL.DOWN P1, R251, R250, R249, R248 ;  /* 0x080000f9fafb7389 */ /* 0x00006400000200f8 */
[----:B01----:R-:W-:Y:S05]  /*8f0a0*/  ENDCOLLECTIVE ;  /* 0x000000000000791b */ /* 0x003fea0003800000 */
.L_x_1458:
[----:B------:R-:W-:Y:S01]  /*8f0b0*/  MOV R249, 0x1 ;  /* 0x0000000100f97802 */ /* 0x000fe20000000f00 */
[----:B------:R-:W-:-:S04]  /*8f0c0*/  FADD R4, R4, R251 ;  /* 0x000000fb04047221 */ /* 0x000fc80000000000 */
[----:B------:R-:W-:-:S07]  /*8f0d0*/  IMAD.MOV.U32 R250, RZ, RZ, R4 ;  /* 0x000000fffffa7224 */ /* 0x000fce00078e0004 */
[----:B------:R-:W-:Y:S05]  /*8f0e0*/  WARPSYNC.COLLECTIVE R247, `(.L_x_1459) ;  /* 0x00000000f7087348 */ /* 0x000fea0003c00000 */
[----:B------:R0:W1:Y:S02]  /*8f0f0*/  SHFL.DOWN P1, R251, R250, R249, R248 ;  /* 0x080000f9fafb7389 */ /* 0x00006400000200f8 */
[----:B01----:R-:W-:Y:S05]  /*8f100*/  ENDCOLLECTIVE ;  /* 0x000000000000791b */ /* 0x003fea0003800000 */
.L_x_1459:
[----:B------:R-:W0:Y:S01]  /*8f110*/  @!P0 LDS R248, [R3+0x8018] ;  /* 0x0080180003f88984 */ /* 0x000e220000000800 */
[----:B------:R-:W1:Y:S01]  /*8f120*/  @!P0 LDC R247, c[0x0][0x3a8] ;  /* 0x0000ea00fff78b82 */ /* 0x000e620000000800 */
[----:B------:R-:W-:Y:S01]  /*8f130*/  FADD R4, R4, R251 ;  /* 0x000000fb04047221 */ /* 0x000fe20000000000 */
[----:B0-----:R-:W-:-:S03]  /*8f140*/  @!P0 ISETP.GE.AND P1, PT, R252, R248, PT ;  /* 0x000000f8fc00820c */ /* 0x001fc60003f26270 */
[----:B-1----:R-:W-:Y:S01]  /*8f150*/  @!P0 FMUL R248, R4, R247 ;  /* 0x000000f704f88220 */ /* 0x002fe20000400000 */
[----:B------:R-:W-:-:S04]  /*8f160*/  @!P0 LEA R4, R0, R3, 0x9 ;  /* 0x0000000300048211 */ /* 0x000fc800078e48ff */
[----:B------:R-:W-:-:S05]  /*8f170*/  @!P0 FSEL R248, R248, -1.00000000000000000000e+09, !P1 ;  /* 0xce6e6b28f8f88808 */ /* 0x000fca0004800000 */
[----:B------:R0:W-:Y:S02]  /*8f180*/  @!P0 STS [R4+0x4218], R248 ;  /* 0x004218f804008388 */ /* 0x0001e40000000800 */
[----:B0-----:R-:W-:-:S05]  /*8f190*/  @!P0 LEA R4, R0, UR5, 0x2 ;  /* 0x0000000500048c11 */ /* 0x001fca000f8e10ff */
[----:B------:R0:W5:Y:S01]  /*8f1a0*/  @!P0 LDL R246, [R4+0x4] ;  /* 0x0000040004f68983 */ /* 0x0001620000100800 */
[----:B------:R-:W-:Y:S01]  /*8f1b0*/  HFMA2 R248, -RZ, RZ, 0, 1.847743988037109375e-06 ;  /* 0x0000001ffff87431 */ /* 0x000fe200000001ff */
[----:B------:R-:W-:Y:S01]  /*8f1c0*/  MOV R250, R6 ;  /* 0x0000000600fa7202 */ /* 0x000fe20000000f00 */
[----:B------:R-:W-:Y:S01]  /*8f1d0*/  IMAD.MOV.U32 R249, RZ, RZ, 0x10 ;  /* 0x00000010fff97424 */ /* 0x000fe200078e00ff */
[----:B------:R-:W-:-:S07]  /*8f1e0*/  MOV R247, 0xffffffff ;  /* 0xffffffff00f77802 */ /* 0x000fce0000000f00 */
[----:B0----5:R-:W-:Y:S05]  /*8f1f0*/  WARPSYNC.COLLECTIVE R247, `(.L_x_1460) ;  /* 0x00000000f7087348 */ /* 0x021fea0003c00000 */
[----:B------:R1:W2:Y:S02]  /*8f200*/  SHFL.DOWN P1, R251, R250, R249, R248 ;  /* 0x080000f9fafb7389 */ /* 0x0002a400000200f8 */
[----:B012--5:R-:W-:Y:S05]  /*8f210*/  ENDCOLLECTIVE ;  /* 0x000000000000791b */ /* 0x027fea0003800000 */
.L_x_1460:
[----:B------:R-:W-:Y:S01]  /*8f220*/  HFMA2 R249, -RZ, RZ, 0, 4.76837158203125e-07 ;  /* 0x00000008fff97431 */ /* 0x000fe200000001ff */
[----:B------:R-:W-:-:S05]  /*8f230*/  MOV R5, R251 ;  /* 0x000000fb00057202 */ /* 0x000fca0000000f00 */
[----:B------:R-:W-:-:S04]  /*8f240*/  FADD R5, R6, R5 ;  /* 0x0000000506057221 */ /* 0x000fc80000000000 */
[----:B------:R-:W-:-:S07]  /*8f250*/  IMAD.MOV.U32 R250, RZ, RZ, R5 ;  /* 0x000000fffffa7224 */ /* 0x000fce00078e0005 */
[----:B------:R-:W-:Y:S05]  /*8f260*/  WARPSYNC.COLLECTIVE R247, `(.L_x_1461) ;  /* 0x00000000f7087348 */ /* 0x000fea0003c00000 */
[----:B------:R0:W1:Y:S02]  /*8f270*/  SHFL.DOWN P1, R251, R250, R249, R248 ;  /* 0x080000f9fafb7389 */ /* 0x00006400000200f8 */
[----:B01----:R-:W-:Y:S05]  /*8f280*/  ENDCOLLECTIVE ;  /* 0x000000000000791b */ /* 0x003fea0003800000 */
.L_x_1461:
[----:B------:R-:W-:-:S06]  /*8f290*/  @!P0 LEA R252, R0, UR5, 0x2 ;  /* 0x0000000500fc8c11 */ /* 0x000fcc000f8e10ff */
[----:B------:R-:W5:Y:S01]  /*8f2a0*/  @!P0 LDL R252, [R252+0x4] ;  /* 0x00000400fcfc8983 */ /* 0x000f620000100800 */
[----:B------:R-:W-:-:S05]  /*8f2b0*/  MOV R249, R251 ;  /* 0x000000fb00f97202 */ /* 0x000fca0000000f00 */
[----:B------:R-:W-:Y:S01]  /*8f2c0*/  FADD R5, R5, R249 ;  /* 0x000000f905057221 */ /* 0x000fe20000000000 */
[----:B------:R-:W-:-:S04]  /*8f2d0*/  IMAD.MOV.U32 R249, RZ, RZ, 0x4 ;  /* 0x00000004fff97424 */ /* 0x000fc800078e00ff */
[----:B------:R-:W-:-:S07]  /*8f2e0*/  MOV R250, R5 ;  /* 0x0000000500fa7202 */ /* 0x000fce0000000f00 */
[----:B-----5:R-:W-:Y:S05]  /*8f2f0*/  WARPSYNC.COLLECTIVE R247, `(.L_x_1462) ;  /* 0x00000000f7087348 */ /* 0x020fea0003c00000 */
[----:B------:R0:W1:Y:S02]  /*8f300*/  SHFL.DOWN P1, R251, R250, R249, R248 ;  /* 0x080000f9fafb7389 */ /* 0x00006400000200f8 */
[----:B01---5:R-:W-:Y:S05]  /*8f310*/  ENDCOLLECTIVE ;  /* 0x000000000000791b */ /* 0x023fea0003800000 */
.L_x_1462:
[----:B------:R-:W-:-:S05]  /*8f320*/  MOV R249, R251 ;  /* 0x000000fb00f97202 */ /* 0x000fca0000000f00 */
[----:B------:R-:W-:Y:S01]  /*8f330*/  FADD R5, R5, R249 ;  /* 0x000000f905057221 */ /* 0x000fe20000000000 */
[----:B------:R-:W-:-:S04]  /*8f340*/  HFMA2 R249, -RZ, RZ, 0, 1.1920928955078125e-07 ;  /* 0x00000002fff97431 */ /* 0x000fc800000001ff */
[----:B------:R-:W-:-:S07]  /*8f350*/  MOV R250, R5 ;  /* 0x0000000500fa7202 */ /* 0x000fce0000000f00 */
[----:B------:R-:W-:Y:S05]  /*8f360*/  WARPSYNC.COLLECTIVE R247, `(.L_x_1463) ;  /* 0x00000000f7087348 */ /* 0x000fea0003c00000 */
[----:B------:R0:W1:Y:S02]  /*8f370*/  SHFL.DOWN P1, R251, R250, R249, R248 ;  /* 0x080000f9fafb7389 */ /* 0x00006400000200f8 */
[----:B01----:R-:W-:Y:S05]  /*8f380*/  ENDCOLLECTIVE ;  /* 0x000000000000791b */ /* 0x003fea0003800000 */
.L_x_1463:
[----:B------:R-:W-:Y:S01]  /*8f390*/  MOV R249, 0x1 ;  /* 0x0000000100f97802 */ /* 0x000fe20000000f00 */
[----:B------:R-:W-:-:S04]  /*8f3a0*/  FADD R5, R5, R251 ;  /* 0x000000fb05057221 */ /* 0x000fc80000000000 */
[----:B------:R-:W-:-:S07]  /*8f3b0*/  IMAD.MOV.U32 R250, RZ, RZ, R5 ;  /* 0x000000fffffa7224 */ /* 0x000fce00078e0005 */
[----:B------:R-:W-:Y:S05]  /*8f3c0*/  WARPSYNC.COLLECTIVE R247, `(.L_x_1464) ;  /* 0x00000000f7087348 */ /* 0x000fea0003c00000 */
[----:B------:R0:W1:Y:S02]  /*8f3d0*/  SHFL.DOWN P1, R251, R250, R249, R248 ;  /* 0x080000f9fafb7389 */ /* 0x00006400000200f8 */
[----:B01----:R-:W-:Y:S05]  /*8f3e0*/  ENDCOLLECTIVE ;  /* 0x000000000000791b */ /* 0x003fea0003800000 */
.L_x_1464:
[----:B------:R-:W0:Y:S01]  /*8f3f0*/  @!P0 LDS R249, [R3+0x801c] ;  /* 0x00801c0003f98984 */ /* 0x000e220000000800 */
[----:B------:R-:W1:Y:S01]  /*8f400*/  @!P0 LDC R248, c[0x0][0x3a8] ;  /* 0x0000ea00fff88b82 */ /* 0x000e620000000800 */
[----:B------:R-:W-:-:S04]  /*8f410*/  FADD R5, R5, R251 ;  /* 0x000000fb05057221 */ /* 0x000fc80000000000 */
[----:B-1----:R-:W-:Y:S01]  /*8f420*/  @!P0 FMUL R248, R5, R248 ;  /* 0x000000f805f88220 */ /* 0x002fe20000400000 */
[----:B------:R-:W-:Y:S02]  /*8f430*/  MOV R250, R7 ;  /* 0x0000000700fa7202 */ /* 0x000fe40000000f00 */
[----:B0-----:R-:W-:-:S04]  /*8f440*/  @!P0 ISETP.GE.AND P1, PT, R246, R249, PT ;  /* 0x000000f9f600820c */ /* 0x001fc80003f26270 */
[----:B------:R-:W-:Y:S02]  /*8f450*/  @!P0 FSEL R249, R248, -1.00000000000000000000e+09, !P1 ;  /* 0xce6e6b28f8f98808 */ /* 0x000fe40004800000 */
[----:B------:R-:W-:-:S05]  /*8f460*/  @!P0 LEA R248, R0, R3, 0x9 ;  /* 0x0000000300f88211 */ /* 0x000fca00078e48ff */
[----:B------:R0:W-:Y:S02]  /*8f470*/  @!P0 STS [R248+0x421c], R249 ;  /* 0x00421cf9f8008388 */ /* 0x0001e40000000800 */
[----:B0-----:R-:W-:Y:S02]  /*8f480*/  HFMA2 R248, -RZ, RZ, 0, 1.847743988037109375e-06 ;  /* 0x0000001ffff87431 */ /* 0x001fe400000001ff */
[----:B------:R-:W-:-:S07]  /*8f490*/  IMAD.MOV.U32 R249, RZ, RZ, 0x10 ;  /* 0x00000010fff97424 */ /* 0x000fce00078e00ff */
[----:B------:R-:W-:Y:S05]  /*8f4a0*/  WARPSYNC.COLLECTIVE R247, `(.L_x_1465) ;  /* 0x00000000f7087348 */ /* 0x000fea0003c00000 */
[----:B------:R0:W1:Y:S02]  /*8f4b0*/  SHFL.DOWN P1, R251, R250, R249, R248 ;  /* 0x080000f9fafb7389 */ /* 0x00006400000200f8 */
[----:B01----:R-:W-:Y:S05]  /*8f4c0*/  ENDCOLLECTIVE ;  /* 0x000000000000791b */ /* 0x003fea0003800000 */
.L_x_1465:
[----:B------:R-:W-:Y:S01]  /*8f4d0*/  IMAD.MOV.U32 R249, RZ, RZ, 0x8 ;  /* 0x00000008fff97424 */ /* 0x000fe200078e00ff */
[----:B------:R-:W-:-:S05]  /*8f4e0*/  MOV R250, R251 ;  /* 0x000000fb00fa7202 */ /* 0x000fca0000000f00 */
[----:B------:R-:W-:-:S05]  /*8f4f0*/  FADD R7, R7, R250 ;  /* 0x000000fa07077221 */ /* 0x000fca0000000000 */
[----:B------:R-:W-:-:S07]  /*8f500*/  MOV R250, R7 ;  /* 0x0000000700fa7202 */ /* 0x000fce0000000f00 */
[----:B------:R-:W-:Y:S05]  /*8f510*/  WARPSYNC.COLLECTIVE R247, `(.L_x_1466) ;  /* 0x00000000f7087348 */ /* 0x000fea0003c00000 */
[----:B------:R0:W1:Y:S02]  /*8f520*/  SHFL.DOWN P1, R251, R250, R249, R248 ;  /* 0x080000f9fafb7389 */ /* 0x00006400000200f8 */
[----:B01----:R-:W-:Y:S05]  /*8f530*/  ENDCOLLECTIVE ;  /* 0x000000000000791b */ /* 0x003fea0003800000 */
.L_x_1466:
[----:B------:R-:W-:-:S06]  /*8f540*/  @!P0 LEA R246, R0, UR5, 0x2 ;  /* 0x0000000500f68c11 */ /* 0x000fcc000f8e10ff */
[----:B------:R-:W5:Y:S01]  /*8f550*/  @!P0 LDL R246, [R246+0x4] ;  /* 0x00000400f6f68983 */ /* 0x000f620000100800 */
[----:B------:R-:W-:Y:S01]  /*8f560*/  HFMA2 R249, -RZ, RZ, 0, 2.384185791015625e-07 ;  /* 0x00000004fff97431 */ /* 0x000fe200000001ff */
[----:B------:R-:W-:-:S05]  /*8f570*/  MOV R250, R251 ;  /* 0x000000fb00fa7202 */ /* 0x000fca0000000f00 */
[----:B------:R-:W-:-:S05]  /*8f580*/  FADD R4, R7, R250 ;  /* 0x000000fa07047221 */ /* 0x000fca0000000000 */
[----:B------:R-:W-:-:S07]  /*8f590*/  MOV R250, R4 ;  /* 0x0000000400fa7202 */ /* 0x000fce0000000f00 */
[----:B-----5:R-:W-:Y:S05]  /*8f5a0*/  WARPSYNC.COLLECTIVE R247, `(.L_x_1467) ;  /* 0x00000000f7087348 */ /* 0x020fea0003c00000 */
[----:B------:R0:W1:Y:S02]  /*8f5b0*/  SHFL.DOWN P1, R251, R250, R249, R248 ;  /* 0x080000f9fafb7389 */ /* 0x00006400000200f8 */
[----:B01---5:R-:W-:Y:S05]  /*8f5c0*/  ENDCOLLECTIVE ;  /* 0x000000000000791b */ /* 0x023fea0003800000 */
.L_x_1467:
[----:B------:R-:W-:Y:S02]  /*8f5d0*/  HFMA2 R249, -RZ, RZ, 0, 1.1920928955078125e-07 ;  /* 0x00000002fff97431 */ /* 0x000fe400000001ff */
[----:B------:R-:W-:-:S04]  /*8f5e0*/  IMAD.MOV.U32 R7, RZ, RZ, R251 ;  /* 0x000000ffff077224 */ /* 0x000fc800078e00fb */
[----:B------:R-:W-:Y:S02]  /*8f5f0*/  FADD R4, R4, R7 ;  /* 0x0000000704047221 */ /* 0x000fe40000000000 */
[----:B------:R0:W1:Y:S03]  /*8f600*/  @!P0 LDS R7, [R3+0x8020] ;  /* 0x0080200003078984 */ /* 0x0000660000000800 */
[----:B------:R-:W-:-:S07]  /*8f610*/  MOV R250, R4 ;  /* 0x0000000400fa7202 */ /* 0x000fce0000000f00 */
[----:B01----:R-:W-:Y:S05]  /*8f620*/  WARPSYNC.COLLECTIVE R247, `(.L_x_1468) ;  /* 0x00000000f7087348 */ /* 0x003fea0003c00000 */
[----:B------:R2:W3:Y:S02]  /*8f630*/  SHFL.DOWN P1, R251, R250, R249, R248 ;  /* 0x080000f9fafb7389 */ /* 0x0004e400000200f8 */
[----:B0123--:R-:W-:Y:S05]  /*8f640*/  ENDCOLLECTIVE ;  /* 0x000000000000791b */ /* 0x00ffea0003800000 */
.L_x_1468:
[----:B------:R-:W-:Y:S02]  /*8f650*/  IMAD.MOV.U32 R249, RZ, RZ, 0x1 ;  /* 0x00000001fff97424 */ /* 0x000fe400078e00ff */
[----:B------:R-:W-:-:S05]  /*8f660*/  FADD R4, R4, R251 ;  /* 0x000000fb04047221 */ /* 0x000fca0000000000 */
[----:B------:R-:W-:-:S07]  /*8f670*/  MOV R250, R4 ;  /* 0x0000000400fa7202 */ /* 0x000fce0000000f00 */
[----:B------:R-:W-:Y:S05]  /*8f680*/  WARPSYNC.COLLECTIVE R247, `(.L_x_1469) ;  /* 0x00000000f7087348 */ /* 0x000fea0003c00000 */
[----:B------:R0:W1:Y:S02]  /*8f690*/  SHFL.DOWN P1, R251, R250, R249, R248 ;  /* 0x080000f9fafb7389 */ /* 0x00006400000200f8 */
[----:B01----:R-:W-:Y:S05]  /*8f6a0*/  ENDCOLLECTIVE ;  /* 0x000000000000791b */ /* 0x003fea0003800000 */
.L_x_1469:
[----:B------:R-:W0:Y:S01]  /*8f6b0*/  @!P0 LDC R248, c[0x0][0x3a8] ;  /* 0x0000ea00fff88b82 */ /* 0x000e220000000800 */
[----:B------:R-:W-:Y:S01]  /*8f6c0*/  FADD R4, R4, R251 ;  /* 0x000000fb04047221 */ /* 0x000fe20000000000 */
[----:B------:R-:W-:Y:S01]  /*8f6d0*/  @!P0 ISETP.GE.AND P1, PT, R252, R7, PT ;  /* 0x00000007fc00820c */ /* 0x000fe20003f26270 */
[----:B------:R-:W-:Y:S01]  /*8f6e0*/  HFMA2 R249, -RZ, RZ, 0, 9.5367431640625e-07 ;  /* 0x00000010fff97431 */ /* 0x000fe200000001ff */
[----:B------:R-:W-:Y:S01]  /*8f6f0*/  MOV R250, R8 ;  /* 0x0000000800fa7202 */ /* 0x000fe20000000f00 */
[----:B0-----:R-:W-:Y:S01]  /*8f700*/  @!P0 FMUL R4, R4, R248 ;  /* 0x000000f804048220 */ /* 0x001fe20000400000 */
[----:B------:R-:W-:-:S04]  /*8f710*/  @!P0 LEA R248, R0, R3, 0x9 ;  /* 0x0000000300f88211 */ /* 0x000fc800078e48ff */
[----:B------:R-:W-:-:S05]  /*8f720*/  @!P0 FSEL R4, R4, -1.00000000000000000000e+09, !P1 ;  /* 0xce6e6b2804048808 */ /* 0x000fca0004800000 */
[----:B------:R0:W-:Y:S01]  /*8f730*/  @!P0 STS [R248+0x4220], R4 ;  /* 0x00422004f8008388 */ /* 0x0001e20000000800 */
[----:B------:R-:W-:-:S03]  /*8f740*/  @!P0 LEA R6, R0, UR5, 0x2 ;  /* 0x0000000500068c11 */ /* 0x000fc6000f8e10ff */
[----:B------:R1:W2:Y:S04]  /*8f750*/  @!P0 LDS R4, [R3+0x8024] ;  /* 0x0080240003048984 */ /* 0x0002a80000000800 */
[----:B------:R-:W5:Y:S01]  /*8f760*/  @!P0 LDL R6, [R6+0x4] ;  /* 0x0000040006068983 */ /* 0x000f620000100800 */
[----:B0-----:R-:W-:-:S07]  /*8f770*/  IMAD.MOV.U32 R248, RZ, RZ, 0x1f ;  /* 0x0000001ffff87424 */ /* 0x001fce00078e00ff */
[----:B-12--5:R-:W-:Y:S05]  /*8f780*/  WARPSYNC.COLLECTIVE R247, `(.L_x_1470) ;  /* 0x00000000f7087348 */ /* 0x026fea0003c00000 */
[----:B------:R0:W3:Y:S02]  /*8f790*/  SHFL.DOWN P1, R251, R250, R249, R248 ;  /* 0x080000f9fafb7389 */ /* 0x0000e400000200f8 */
[----:B0123-5:R-:W-:Y:S05]  /*8f7a0*/  ENDCOLLECTIVE ;  /* 0x000000000000791b */ /* 0x02ffea0003800000 */
.L_x_1470:
[----:B------:R-:W-:Y:S01]  /*8f7b0*/  HFMA2 R249, -RZ, RZ, 0, 4.76837158203125e-07 ;  /* 0x00000008fff97431 */ /* 0x000fe200000001ff */
[----:B------:R-:W-:-:S05]  /*8f7c0*/  MOV R250, R251 ;  /* 0x000000fb00fa7202 */ /* 0x000fca0000000f00 */
[----:B------:R-:W-:-:S05]  /*8f7d0*/  FADD R8, R8, R250 ;  /* 0x000000fa08087221 */ /* 0x000fca0000000000 */
[----:B------:R-:W-:-:S07]  /*8f7e0*/  MOV R250, R8 ;  /* 0x0000000800fa7202 */ /* 0x000fce0000000f00 */
[----:B------:R-:W-:Y:S05]  /*8f7f0*/  WARPSYNC.COLLECTIVE R247, `(.L_x_1471) ;  /* 0x00000000f7087348 */ /* 0x000fea0003c00000 */
[----:B------:R0:W1:Y:S02]  /*8f800*/  SHFL.DOWN P1, R251, R250, R249, R248 ;  /* 0x080000f9fafb7389 */ /* 0x00006400000200f8 */
[----:B01----:R-:W-:Y:S05]  /*8f810*/  ENDCOLLECTIVE ;  /* 0x000000000000791b */ /* 0x003fea0003800000 */
.L_x_1471:
[----:B------:R-:W-:Y:S02]  /*8f820*/  HFMA2 R249, -RZ, RZ, 0, 2.384185791015625e-07 ;  /* 0x00000004fff97431 */ /* 0x000fe400000001ff */
[----:B------:R-:W-:-:S04]  /*8f830*/  IMAD.MOV.U32 R250, RZ, RZ, R251 ;  /* 0x000000fffffa7224 */ /* 0x000fc800078e00fb */
[----:B------:R-:W-:-:S05]  /*8f840*/  FADD R8, R8, R250 ;  /* 0x000000fa08087221 */ /* 0x000fca0000000000 */
[----:B------:R-:W-:-:S07]  /*8f850*/  MOV R250, R8 ;  /* 0x0000000800fa7202 */ /* 0x000fce0000000f00 */
[----:B------:R-:W-:Y:S05]  /*8f860*/  WARPSYNC.COLLECTIVE R247, `(.L_x_1472) ;  /* 0x00000000f7087348 */ /* 0x000fea0003c00000 */
[----:B------:R0:W1:Y:S02]  /*8f870*/  SHFL.DOWN P1, R251, R250, R249, R248 ;  /* 0x080000f9fafb7389 */ /* 0x00006400000200f8 */
[----:B01----:R-:W-:Y:S05]  /*8f880*/  ENDCOLLECTIVE ;  /* 0x000000000000791b */ /* 0x003fea0003800000 */
.L_x_1472:
[----:B------:R-:W-:-:S05]  /*8f890*/  MOV R249, R251 ;  /* 0x000000fb00f97202 */ /* 0x000fca0000000f00 */
[----:B------:R-:W-:Y:S01]  /*8f8a0*/  FADD R8, R8, R249 ;  /* 0x000000f908087221 */ /* 0x000fe20000000000 */
[----:B------:R-:W-:-:S03]  /*8f8b0*/  HFMA2 R249, -RZ, RZ, 0, 1.1920928955078125e-07 ;  /* 0x00000002fff97431 */ /* 0x000fc600000001ff */
[----:B------:R-:W-:-:S07]  /*8f8c0*/  IMAD.MOV.U32 R250, RZ, RZ, R8 ;  /* 0x000000fffffa7224 */ /* 0x000fce00078e0008 */
[----:B------:R-:W-:Y:S05]  /*8f8d0*/  WARPSYNC.COLLECTIVE R247, `(.L_x_1473) ;  /* 0x00000000f7087348 */ /* 0x000fea0003c00000 */
[----:B------:R0:W1:Y:S02]  /*8f8e0*/  SHFL.DOWN P1, R251, R250, R249, R248 ;  /* 0x080000f9fafb7389 */ /* 0x00006400000200f8 */
[----:B01----:R-:W-:Y:S05]  /*8f8f0*/  ENDCOLLECTIVE ;  /* 0x000000000000791b */ /* 0x003fea0003800000 */
.L_x_1473:
[----:B------:R-:W-:Y:S02]  /*8f900*/  HFMA2 R249, -RZ, RZ, 0, 5.9604644775390625e-08 ;  /* 0x00000001fff97431 */ /* 0x000fe400000001ff */
[----:B------:R-:W-:-:S05]  /*8f910*/  FADD R8, R8, R251 ;  /* 0x000000fb08087221 */ /* 0x000fca0000000000 */
[----:B------:R-:W-:-:S07]  /*8f920*/  MOV R250, R8 ;  /* 0x0000000800fa7202 */ /* 0x000fce0000000f00 */
[----:B------:R-:W-:Y:S05]  /*8f930*/  WARPSYNC.COLLECTIVE R247, `(.L_x_1474) ;  /* 0x00000000f7087348 */ /* 0x000fea0003c00000 */
[----:B------:R0:W1:Y:S02]  /*8f940*/  SHFL.DOWN P1, R251, R250, R249, R248 ;  /* 0x080000f9fafb7389 */ /* 0x00006400000200f8 */
[----:B01----:R-:W-:Y:S05]  /*8f950*/  ENDCOLLECTIVE ;  /* 0x000000000000791b */ /* 0x003fea0003800000 */
.L_x_1474:
[----:B------:R-:W0:Y:S01]  /*8f960*/  @!P0 LDC R248, c[0x0][0x3a8] ;  /* 0x0000ea00fff88b82 */ /* 0x000e220000000800 */
[----:B------:R-:W-:Y:S01]  /*8f970*/  HFMA2 R249, -RZ, RZ, 0, 9.5367431640625e-07 ;  /* 0x00000010fff97431 */ /* 0x000fe200000001ff */
[----:B------:R-:W-:Y:S02]  /*8f980*/  MOV R250, R9 ;  /* 0x0000000900fa7202 */ /* 0x000fe40000000f00 */
[----:B------:R-:W-:Y:S01]  /*8f990*/  @!P0 ISETP.GE.AND P1, PT, R246, R4, PT ;  /* 0x00000004f600820c */ /* 0x000fe20003f26270 */
[----:B------:R-:W-:-:S04]  /*8f9a0*/  FADD R8, R8, R251 ;  /* 0x000000fb08087221 */ /* 0x000fc80000000000 */
[----:B0-----:R-:W-:Y:S01]  /*8f9b0*/  @!P0 FMUL R246, R8, R248 ;  /* 0x000000f808f68220 */ /* 0x001fe20000400000 */
[----:B------:R-:W-:-:S04]  /*8f9c0*/  MOV R248, 0x1f ;  /* 0x0000001f00f87802 */ /* 0x000fc80000000f00 */
[----:B------:R-:W-:-:S07]  /*8f9d0*/  @!P0 FSEL R246, R246, -1.00000000000000000000e+09, !P1 ;  /* 0xce6e6b28f6f68808 */ /* 0x000fce0004800000 */
[----:B------:R-:W-:Y:S05]  /*8f9e0*/  WARPSYNC.COLLECTIVE R247, `(.L_x_1475) ;  /* 0x00000000f7087348 */ /* 0x000fea0003c00000 */
[----:B------:R0:W1:Y:S02]  /*8f9f0*/  SHFL.DOWN P1, R251, R250, R249, R248 ;  /* 0x080000f9fafb7389 */ /* 0x00006400000200f8 */
[----:B01----:R-:W-:Y:S05]  /*8fa00*/  ENDCOLLECTIVE ;  /* 0x000000000000791b */ /* 0x003fea0003800000 */
.L_x_1475:
[----:B------:R-:W-:Y:S02]  /*8fa10*/  HFMA2 R249, -RZ, RZ, 0, 4.76837158203125e-07 ;  /* 0x00000008fff97431 */ /* 0x000fe400000001ff */
[----:B------:R-:W-:-:S04]  /*8fa20*/  IMAD.MOV.U32 R250, RZ, RZ, R251 ;  /* 0x000000fffffa7224 */ /* 0x000fc800078e00fb */
[----:B------:R-:W-:-:S05]  /*8fa30*/  FADD R9, R9, R250 ;  /* 0x000000fa09097221 */ /* 0x000fca0000000000 */
[----:B------:R-:W-:-:S07]  /*8fa40*/  MOV R250, R9 ;  /* 0x0000000900fa7202 */ /* 0x000fce0000000f00 */
[----:B------:R-:W-:Y:S05]  /*8fa50*/  WARPSYNC.COLLECTIVE R247, `(.L_x_1476) ;  /* 0x00000000f7087348 */ /* 0x000fea0003c00000 */
[----:B------:R0:W1:Y:S02]  /*8fa60*/  SHFL.DOWN P1, R251, R250, R249, R248 ;  /* 0x080000f9fafb7389 */ /* 0x00006400000200f8 */
[----:B01----:R-:W-:Y:S05]  /*8fa70*/  ENDCOLLECTIVE ;  /* 0x000000000000791b */ /* 0x003fea0003800000 */
.L_x_1476:
[----:B------:R-:W-:-:S05]  /*8fa80*/  MOV R249, R251 ;  /* 0x000000fb00f97202 */ /* 0x000fca0000000f00 */
[----:B------:R-:W-:Y:S01]  /*8fa90*/  FADD R9, R9, R249 ;  /* 0x000000f909097221 */ /* 0x000fe20000000000 */
[----:B------:R-:W-:-:S03]  /*8faa0*/  HFMA2 R249, -RZ, RZ, 0, 2.384185791015625e-07 ;  /* 0x00000004fff97431 */ /* 0x000fc600000001ff */
[----:B------:R-:W-:-:S07]  /*8fab0*/  IMAD.MOV.U32 R250, RZ, RZ, R9 ;  /* 0x000000fffffa7224 */ /* 0x000fce00078e0009 */
[----:B------:R-:W-:Y:S05]  /*8fac0*/  WARPSYNC.COLLECTIVE R247, `(.L_x_1477) ;  /* 0x00000000f7087348 */ /* 0x000fea0003c00000 */
[----:B------:R0:W1:Y:S02]  /*8fad0*/  SHFL.DOWN P1, R251, R250, R249, R248 ;  /* 0x080000f9fafb7389 */ /* 0x00006400000200f8 */
[----:B01----:R-:W-:Y:S05]  /*8fae0*/  ENDCOLLECTIVE ;  /* 0x000000000000791b */ /* 0x003fea0003800000 */
.L_x_1477:
[----:B------:R-:W-:Y:S01]  /*8faf0*/  IMAD.MOV.U32 R249, RZ, RZ, 0x2 ;  /* 0x00000002fff97424 */ /* 0x000fe200078e00ff */
[----:B------:R-:W-:-:S05]  /*8fb00*/  MOV R250, R251 ;  /* 0x000000fb00fa7202 */ /* 0x000fca0000000f00 */
[----:B------:R-:W-:-:S05]  /*8fb10*/  FADD R9, R9, R250 ;  /* 0x000000fa09097221 */ /* 0x000fca0000000000 */
[----:B------:R-:W-:-:S07]  /*8fb20*/  MOV R250, R9 ;  /* 0x0000000900fa7202 */ /* 0x000fce0000000f00 */
[----:B------:R-:W-:Y:S05]  /*8fb30*/  WARPSYNC.COLLECTIVE R247, `(.L_x_1478) ;  /* 0x00000000f7087348 */ /* 0x000fea0003c00000 */
[----:B------:R0:W1:Y:S02]  /*8fb40*/  SHFL.DOWN P1, R251, R250, R249, R248 ;  /* 0x080000f9fafb7389 */ /* 0x00006400000200f8 */
[----:B01----:R-:W-:Y:S05]  /*8fb50*/  ENDCOLLECTIVE ;  /* 0x000000000000791b */ /* 0x003fea0003800000 */
.L_x_1478:
        /* <DEDUP_REMOVED lines=10> */
.L_x_1479:
        /* <DEDUP_REMOVED lines=9> */
.L_x_1480:
[----:B------:R-:W-:-:S05]  /*8fc90*/  MOV R249, R251 ;  /* 0x000000fb00f97202 */ /* 0x000fca0000000f00 */
[----:B------:R-:W-:Y:S01]  /*8fca0*/  FADD R10, R10, R249 ;  /* 0x000000f90a0a7221 */ /* 0x000fe20000000000 */
[----:B------:R-:W-:-:S04]  /*8fcb0*/  IMAD.MOV.U32 R249, RZ, RZ, 0x8 ;  /* 0x00000008fff97424 */ /* 0x000fc800078e00ff */
[----:B------:R-:W-:-:S07]  /*8fcc0*/  MOV R250, R10 ;  /* 0x0000000a00fa7202 */ /* 0x000fce0000000f00 */
[----:B------:R-:W-:Y:S05]  /*8fcd0*/  WARPSYNC.COLLECTIVE R247, `(.L_x_1481) ;  /* 0x00000000f7087348 */ /* 0x000fea0003c00000 */
[----:B------:R0:W1:Y:S02]  /*8fce0*/  SHFL.DOWN P1, R251, R250, R249, R248 ;  /* 0x080000f9fafb7389 */ /* 0x00006400000200f8 */
[----:B01----:R-:W-:Y:S05]  /*8fcf0*/  ENDCOLLECTIVE ;  /* 0x000000000000791b */ /* 0x003fea0003800000 */
.L_x_1481:
        /* <DEDUP_REMOVED lines=8> */
.L_x_1482:
        /* <DEDUP_REMOVED lines=8> */
.L_x_1483:
[----:B------:R-:W-:Y:S01]  /*8fe00*/  @!P0 LEA R4, R0, UR5, 0x2 ;  /* 0x0000000500048c11 */ /* 0x000fe2000f8e10ff */
[----:B------:R-:W-:Y:S02]  /*8fe10*/  HFMA2 R249, -RZ, RZ, 0, 5.9604644775390625e-08 ;  /* 0x00000001fff97431 */ /* 0x000fe400000001ff */
[----:B------:R-:W-:-:S05]  /*8fe20*/  FADD R10, R10, R251 ;  /* 0x000000fb0a0a7221 */ /* 0x000fca0000000000 */
[----:B------:R-:W-:-:S07]  /*8fe30*/  MOV R250, R10 ;  /* 0x0000000a00fa7202 */ /* 0x000fce0000000f00 */
[----:B------:R-:W-:Y:S05]  /*8fe40*/  WARPSYNC.COLLECTIVE R247, `(.L_x_1484) ;  /* 0x00000000f7087348 */ /* 0x000fea0003c00000 */
[----:B------:R0:W1:Y:S02]  /*8fe50*/  SHFL.DOWN P1, R251, R250, R249, R248 ;  /* 0x080000f9fafb7389 */ /* 0x00006400000200f8 */
[----:B01----:R-:W-:Y:S05]  /*8fe60*/  ENDCOLLECTIVE ;  /* 0x000000000000791b */ /* 0x003fea0003800000 */
.L_x_1484:
[----:B------:R-:W2:Y:S01]  /*8fe70*/  @!P0 LDL R247, [R4+0x4] ;  /* 0x0000040004f78983 */ /* 0x000ea20000100800 */
[----:B------:R-:W-:-:S06]  /*8fe80*/  @!P0 LEA R5, R0, UR5, 0x2 ;  /* 0x0000000500058c11 */ /* 0x000fcc000f8e10ff */
[----:B------:R-:W5:Y:S01]  /*8fe90*/  @!P0 LDL R5, [R5+0x4] ;  /* 0x0000040005058983 */ /* 0x000f620000100800 */
[----:B------:R-:W-:-:S05]  /*8fea0*/  @!P0 LEA R9, R0, R3, 0x9 ;  /* 0x0000000300098211 */ /* 0x000fca00078e48ff */
[----:B------:R0:W-:Y:S04]  /*8feb0*/  @!P0 STS [R9+0x4228], R8 ;  /* 0x0042280809008388 */ /* 0x0001e80000000800 */
[----:B------:R-:W2:Y:S01]  /*8fec0*/  @!P0 LDS R8, [R3+0x802c] ;  /* 0x00802c0003088984 */ /* 0x000ea20000000800 */
[----:B0-----:R-:W0:Y:S01]  /*8fed0*/  @!P0 LDC R9, c[0x0][0x3a8] ;  /* 0x0000ea00ff098b82 */ /* 0x001e220000000800 */
[----:B------:R-:W-:Y:S01]  /*8fee0*/  FADD R10, R10, R251 ;  /* 0x000000fb0a0a7221 */ /* 0x000fe20000000000 */
[----:B------:R-:W-:Y:S01]  /*8fef0*/  IMAD.MOV.U32 R250, RZ, RZ, R11 ;  /* 0x000000fffffa7224 */ /* 0x000fe200078e000b */
[----:B------:R-:W-:Y:S02]  /*8ff00*/  MOV R249, 0x10 ;  /* 0x0000001000f97802 */ /* 0x000fe40000000f00 */
[----:B0-----:R-:W-:Y:S01]  /*8ff10*/  @!P0 FMUL R10, R10, R9 ;  /* 0x000000090a0a8220 */ /* 0x001fe20000400000 */
[----:B------:R-:W-:-:S06]  /*8ff20*/  @!P0 LEA R7, R0, UR5, 0x2 ;  /* 0x0000000500078c11 */ /* 0x000fcc000f8e10ff */
[----:B------:R-:W5:Y:S01]  /*8ff30*/  @!P0 LDL R7, [R7+0x4] ;  /* 0x0000040007078983 */ /* 0x000f620000100800 */
[----:B--2---:R-:W-:Y:S02]  /*8ff40*/  @!P0 ISETP.GE.AND P1, PT, R247, R8, PT ;  /* 0x00000008f700820c */ /* 0x004fe40003f26270 */
[----:B------:R-:W-:Y:S02]  /*8ff50*/  MOV R247, 0xffffffff ;  /* 0xffffffff00f77802 */ /* 0x000fe40000000f00 */
[----:B------:R-:W-:-:S09]  /*8ff60*/  @!P0 FSEL R10, R10, -1.00000000000000000000e+09, !P1 ;  /* 0xce6e6b280a0a8808 */ /* 0x000fd20004800000 */
[----:B-----5:R-:W-:Y:S05]  /*8ff70*/  WARPSYNC.COLLECTIVE R247, `(.L_x_1485) ;  /* 0x00000000f7087348 */ /* 0x020fea0003c00000 */
[----:B------:R0:W1:Y:S02]  /*8ff80*/  SHFL.DOWN P1, R251, R250, R249, R248 ;  /* 0x080000f9fafb7389 */ /* 0x00006400000200f8 */
[----:B01---5:R-:W-:Y:S05]  /*8ff90*/  ENDCOLLECTIVE ;  /* 0x000000000000791b */ /* 0x023fea0003800000 */
.L_x_1485:
[----:B------:R-:W-:-:S05]  /*8ffa0*/  MOV R249, R251 ;  /* 0x000000fb00f97202 */ /* 0x000fca0000000f00 */
[----:B------:R-:W-:Y:S01]  /*8ffb0*/  FADD R11, R11, R249 ;  /* 0x000000f90b0b7221 */ /* 0x000fe20000000000 */
[----:B------:R-:W-:-:S03]  /*8ffc0*/  HFMA2 R249, -RZ, RZ, 0, 4.76837158203125e-07 ;  /* 0x00000008fff97431 */ /* 0x000fc600000001ff */
[----:B------:R-:W-:-:S07]  /*8ffd0*/  IMAD.MOV.U32 R250, RZ, RZ, R11 ;  /* 0x000000fffffa7224 */ /* 0x000fce00078e000b */
[----:B------:R-:W-:Y:S05]  /*8ffe0*/  WARPSYNC.COLLECTIVE R247, `(.L_x_1486) ;  /* 0x00000000f7087348 */ /* 0x000fea0003c00000 */
[----:B------:R0:W1:Y:S02]  /*8fff0*/  SHFL.DOWN P1, R251, R250, R249, R248 ;  /* 0x080000f9fafb7389 */ /* 0x00006400000200f8 */
[----:B01----:R-:W-:Y:S05]  /*90000*/  ENDCOLLECTIVE ;  /* 0x000000000000791b */ /* 0x003fea0003800000 */
.L_x_1486:
[----:B------:R-:W-:Y:S01]  /*90010*/  IMAD.MOV.U32 R249, RZ, RZ, 0x4 ;  /* 0x00000004fff97424 */ /* 0x000fe200078e00ff */
[----:B------:R-:W-:-:S05]  /*90020*/  MOV R246, R251 ;  /* 0x000000fb00f67202 */ /* 0x000fca0000000f00 */
[----:B------:R-:W-:-:S05]  /*90030*/  FADD R11, R11, R246 ;  /* 0x000000f60b0b7221 */ /* 0x000fca0000000000 */
[----:B------:R-:W-:-:S07]  /*90040*/  MOV R250, R11 ;  /* 0x0000000b00fa7202 */ /* 0x000fce0000000f00 */
[----:B------:R-:W-:Y:S05]  /*90050*/  WARPSYNC.COLLECTIVE R247, `(.L_x_1487) ;  /* 0x00000000f7087348 */ /* 0x000fea0003c00000 */
[----:B------:R0:W1:Y:S02]  /*90060*/  SHFL.DOWN P1, R251, R250, R249, R248 ;  /* 0x080000f9fafb7389 */ /* 0x00006400000200f8 */
[----:B01----:R-:W-:Y:S05]  /*90070*/  ENDCOLLECTIVE ;  /* 0x000000000000791b */ /* 0x003fea0003800000 */
.L_x_1487:
[----:B------:R-:W-:Y:S01]  /*90080*/  HFMA2 R249, -RZ, RZ, 0, 1.1920928955078125e-07 ;  /* 0x00000002fff97431 */ /* 0x000fe200000001ff */
[----:B------:R-:W-:-:S05]  /*90090*/  MOV R246, R251 ;  /* 0x000000fb00f67202 */ /* 0x000fca0000000f00 */
[----:B------:R-:W-:-:S05]  /*900a0*/  FADD R11, R11, R246 ;  /* 0x000000f60b0b7221 */ /* 0x000fca0000000000 */
[----:B------:R-:W-:-:S07]  /*900b0*/  MOV R250, R11 ;  /* 0x0000000b00fa7202 */ /* 0x000fce0000000f00 */
[----:B------:R-:W-:Y:S05]  /*900c0*/  WARPSYNC.COLLECTIVE R247, `(.L_x_1488) ;  /* 0x00000000f7087348 */ /* 0x000fea0003c00000 */
[----:B------:R0:W1:Y:S02]  /*900d0*/  SHFL.DOWN P1, R251, R250, R249, R248 ;  /* 0x080000f9fafb7389 */ /* 0x00006400000200f8 */
[----:B01----:R-:W-:Y:S05]  /*900e0*/  ENDCOLLECTIVE ;  /* 0x000000000000791b */ /* 0x003fea0003800000 */
.L_x_1488:
        /* <DEDUP_REMOVED lines=10> */
.L_x_1489:
        /* <DEDUP_REMOVED lines=9> */
.L_x_1490:
        /* <DEDUP_REMOVED lines=8> */
.L_x_1491:
        /* <DEDUP_REMOVED lines=9> */
.L_x_1492:
[----:B------:R-:W-:Y:S02]  /*90330*/  HFMA2 R249, -RZ, RZ, 0, 1.1920928955078125e-07 ;  /* 0x00000002fff97431 */ /* 0x000fe400000001ff */
[----:B------:R-:W-:-:S04]  /*90340*/  IMAD.MOV.U32 R246, RZ, RZ, R251 ;  /* 0x000000fffff67224 */ /* 0x000fc800078e00fb */
[----:B------:R-:W-:-:S05]  /*90350*/  FADD R12, R12, R246 ;  /* 0x000000f60c0c7221 */ /* 0x000fca0000000000 */
[----:B------:R-:W-:-:S07]  /*90360*/  MOV R250, R12 ;  /* 0x0000000c00fa7202 */ /* 0x000fce0000000f00 */
[----:B------:R-:W-:Y:S05]  /*90370*/  WARPSYNC.COLLECTIVE R247, `(.L_x_1493) ;  /* 0x00000000f7087348 */ /* 0x000fea0003c00000 */
[----:B------:R0:W1:Y:S02]  /*90380*/  SHFL.DOWN P1, R251, R250, R249, R248 ;  /* 0x080000f9fafb7389 */ /* 0x00006400000200f8 */
[----:B01----:R-:W-:Y:S05]  /*90390*/  ENDCOLLECTIVE ;  /* 0x000000000000791b */ /* 0x003fea0003800000 */
.L_x_1493:
        /* <DEDUP_REMOVED lines=10> */
.L_x_1494:
        /* <DEDUP_REMOVED lines=9> */
.L_x_1495:
        /* <DEDUP_REMOVED lines=8> */
.L_x_1496:
[----:B------:R-:W-:-:S06]  /*90550*/  @!P0 LEA R6, R0, UR5, 0x2 ;  /* 0x0000000500068c11 */ /* 0x000fcc000f8e10ff */
[----:B------:R-:W5:Y:S01]  /*90560*/  @!P0 LDL R6, [R6+0x4] ;  /* 0x0000040006068983 */ /* 0x000f620000100800 */
[----:B------:R-:W-:Y:S02]  /*90570*/  HFMA2 R249, -RZ, RZ, 0, 2.384185791015625e-07 ;  /* 0x00000004fff97431 */ /* 0x000fe400000001ff */
[----:B------:R-:W-:-:S04]  /*90580*/  IMAD.MOV.U32 R11, RZ, RZ, R251 ;  /* 0x000000ffff0b7224 */ /* 0x000fc800078e00fb */
[----:B------:R-:W-:-:S05]  /*90590*/  FADD R11, R13, R11 ;  /* 0x0000000b0d0b7221 */ /* 0x000fca0000000000 */
[----:B------:R-:W-:-:S07]  /*905a0*/  MOV R250, R11 ;  /* 0x0000000b00fa7202 */ /* 0x000fce0000000f00 */
[----:B-----5:R-:W-:Y:S05]  /*905b0*/  WARPSYNC.COLLECTIVE R247, `(.L_x_1497) ;  /* 0x00000000f7087348 */ /* 0x020fea0003c00000 */
[----:B------:R0:W1:Y:S02]  /*905c0*/  SHFL.DOWN P1, R251, R250, R249, R248 ;  /* 0x080000f9fafb7389 */ /* 0x00006400000200f8 */
[----:B01---5:R-:W-:Y:S05]  /*905d0*/  ENDCOLLECTIVE ;  /* 0x000000000000791b */ /* 0x023fea0003800000 */
.L_x_1497:
[----:B------:R-:W-:Y:S01]  /*905e0*/  HFMA2 R249, -RZ, RZ, 0, 1.1920928955078125e-07 ;  /* 0x00000002fff97431 */ /* 0x000fe200000001ff */
[----:B------:R-:W-:-:S05]  /*905f0*/  MOV R13, R251 ;  /* 0x000000fb000d7202 */ /* 0x000fca0000000f00 */
[----:B------:R-:W-:-:S04]  /*90600*/  FADD R11, R11, R13 ;  /* 0x0000000d0b0b7221 */ /* 0x000fc80000000000 */
[----:B------:R-:W-:-:S07]  /*90610*/  IMAD.MOV.U32 R250, RZ, RZ, R11 ;  /* 0x000000fffffa7224 */ /* 0x000fce00078e000b */
[----:B------:R-:W-:Y:S05]  /*90620*/  WARPSYNC.COLLECTIVE R247, `(.L_x_1498) ;  /* 0x00000000f7087348 */ /* 0x000fea0003c00000 */
[----:B------:R0:W1:Y:S02]  /*90630*/  SHFL.DOWN P1, R251, R250, R249, R248 ;  /* 0x080000f9fafb7389 */ /* 0x00006400000200f8 */
[----:B01----:R-:W-:Y:S05]  /*90640*/  ENDCOLLECTIVE ;  /* 0x000000000000791b */ /* 0x003fea0003800000 */
.L_x_1498:
        /* <DEDUP_REMOVED lines=10> */
.L_x_1499:
        /* <DEDUP_REMOVED lines=9> */
.L_x_1500:
[----:B------:R-:W-:Y:S01]  /*90780*/  HFMA2 R249, -RZ, RZ, 0, 4.76837158203125e-07 ;  /* 0x00000008fff97431 */ /* 0x000fe200000001ff */
[----:B------:R-:W-:-:S05]  /*90790*/  MOV R246, R251 ;  /* 0x000000fb00f67202 */ /* 0x000fca0000000f00 */
[----:B------:R-:W-:-:S04]  /*907a0*/  FADD R14, R14, R246 ;  /* 0x000000f60e0e7221 */ /* 0x000fc80000000000 */
[----:B------:R-:W-:-:S07]  /*907b0*/  IMAD.MOV.U32 R250, RZ, RZ, R14 ;  /* 0x000000fffffa7224 */ /* 0x000fce00078e000e */
[----:B------:R-:W-:Y:S05]  /*907c0*/  WARPSYNC.COLLECTIVE R247, `(.L_x_1501) ;  /* 0x00000000f7087348 */ /* 0x000fea0003c00000 */
[----:B------:R0:W1:Y:S02]  /*907d0*/  SHFL.DOWN P1, R251, R250, R249, R248 ;  /* 0x080000f9fafb7389 */ /* 0x00006400000200f8 */
[----:B01----:R-:W-:Y:S05]  /*907e0*/  ENDCOLLECTIVE ;  /* 0x000000000000791b */ /* 0x003fea0003800000 */
.L_x_1501:
[----:B------:R-:W-:-:S05]  /*907f0*/  @!P0 LEA R8, R0, UR5, 0x2 ;  /* 0x0000000500088c11 */ /* 0x000fca000f8e10ff */
[----:B------:R0:W5:Y:S01]  /*90800*/  @!P0 LDL R9, [R8+0x4] ;  /* 0x0000040008098983 */ /* 0x0001620000100800 */
[----:B------:R-:W-:Y:S01]  /*90810*/  IMAD.MOV.U32 R249, RZ, RZ, 0x4 ;  /* 0x00000004fff97424 */ /* 0x000fe200078e00ff */
[----:B------:R-:W-:-:S05]  /*90820*/  MOV R12, R251 ;  /* 0x000000fb000c7202 */ /* 0x000fca0000000f00 */
[----:B------:R-:W-:-:S05]  /*90830*/  FADD R14, R14, R12 ;  /* 0x0000000c0e0e7221 */ /* 0x000fca0000000000 */
[----:B0-----:R-:W-:-:S07]  /*90840*/  MOV R250, R14 ;  /* 0x0000000e00fa7202 */ /* 0x001fce0000000f00 */
[----:B-----5:R-:W-:Y:S05]  /*90850*/  WARPSYNC.COLLECTIVE R247, `(.L_x_1502) ;  /* 0x00000000f7087348 */ /* 0x020fea0003c00000 */
[----:B------:R0:W1:Y:S02]  /*90860*/  SHFL.DOWN P1, R251, R250, R249, R248 ;  /* 0x080000f9fafb7389 */ /* 0x00006400000200f8 */
[----:B01---5:R-:W-:Y:S05]  /*90870*/  ENDCOLLECTIVE ;  /* 0x000000000000791b */ /* 0x023fea0003800000 */
.L_x_1502:
[----:B------:R-:W-:Y:S01]  /*90880*/  HFMA2 R249, -RZ, RZ, 0, 1.1920928955078125e-07 ;  /* 0x00000002fff97431 */ /* 0x000fe200000001ff */
[----:B------:R-:W-:-:S05]  /*90890*/  MOV R12, R251 ;  /* 0x000000fb000c7202 */ /* 0x000fca0000000f00 */
[----:B------:R-:W-:-:S05]  /*908a0*/  FADD R14, R14, R12 ;  /* 0x0000000c0e0e7221 */ /* 0x000fca0000000000 */
[----:B------:R-:W-:-:S07]  /*908b0*/  MOV R250, R14 ;  /* 0x0000000e00fa7202 */ /* 0x000fce0000000f00 */
[----:B------:R-:W-:Y:S05]  /*908c0*/  WARPSYNC.COLLECTIVE R247, `(.L_x_1503) ;  /* 0x00000000f7087348 */ /* 0x000fea0003c00000 */
[----:B------:R0:W1:Y:S02]  /*908d0*/  SHFL.DOWN P1, R251, R250, R249, R248 ;  /* 0x080000f9fafb7389 */ /* 0x00006400000200f8 */
[----:B01----:R-:W-:Y:S05]  /*908e0*/  ENDCOLLECTIVE ;  /* 0x000000000000791b */ /* 0x003fea0003800000 */
.L_x_1503:
[----:B------:R-:W-:-:S05]  /*908f0*/  @!P0 IMAD R5, R0, 0x200, R3 ;  /* 0x0000020000058824 */ /* 0x000fca00078e0203 */
        /* <DEDUP_REMOVED lines=9> */
.L_x_1504:
        /* <DEDUP_REMOVED lines=9> */
.L_x_1505:
[----:B------:R-:W-:Y:S01]  /*90a20*/  HFMA2 R249, -RZ, RZ, 0, 4.76837158203125e-07 ;  /* 0x00000008fff97431 */ /* 0x000fe200000001ff */
[----:B------:R-:W-:-:S05]  /*90a30*/  MOV R13, R251 ;  /* 0x000000fb000d7202 */ /* 0x000fca0000000f00 */
[----:B------:R-:W-:-:S05]  /*90a40*/  FADD R15, R15, R13 ;  /* 0x0000000d0f0f7221 */ /* 0x000fca0000000000 */
[----:B------:R-:W-:-:S07]  /*90a50*/  MOV R250, R15 ;  /* 0x0000000f00fa7202 */ /* 0x000fce0000000f00 */
[----:B------:R-:W-:Y:S05]  /*90a60*/  WARPSYNC.COLLECTIVE R247, `(.L_x_1506) ;  /* 0x00000000f7087348 */ /* 0x000fea0003c00000 */
[----:B------:R0:W1:Y:S02]  /*90a70*/  SHFL.DOWN P1, R251, R250, R249, R248 ;  /* 0x080000f9fafb7389 */ /* 0x00006400000200f8 */
[----:B01----:R-:W-:Y:S05]  /*90a80*/  ENDCOLLECTIVE ;  /* 0x000000000000791b */ /* 0x003fea0003800000 */
.L_x_1506:
[----:B------:R-:W-:-:S05]  /*90a90*/  @!P0 LEA R8, R0, UR5, 0x2 ;  /* 0x0000000500088c11 */ /* 0x000fca000f8e10ff */
[----:B------:R0:W5:Y:S01]  /*90aa0*/  @!P0 LDL R10, [R8+0x4] ;  /* 0x00000400080a8983 */ /* 0x0001620000100800 */
[----:B------:R-:W-:Y:S02]  /*90ab0*/  HFMA2 R249, -RZ, RZ, 0, 2.384185791015625e-07 ;  /* 0x00000004fff97431 */ /* 0x000fe400000001ff */
[----:B------:R-:W-:-:S04]  /*90ac0*/  IMAD.MOV.U32 R11, RZ, RZ, R251 ;  /* 0x000000ffff0b7224 */ /* 0x000fc800078e00fb */
[----:B------:R-:W-:-:S05]  /*90ad0*/  FADD R11, R15, R11 ;  /* 0x0000000b0f0b7221 */ /* 0x000fca0000000000 */
[----:B0-----:R-:W-:-:S07]  /*90ae0*/  MOV R250, R11 ;  /* 0x0000000b00fa7202 */ /* 0x001fce0000000f00 */
[----:B-----5:R-:W-:Y:S05]  /*90af0*/  WARPSYNC.COLLECTIVE R247, `(.L_x_1507) ;  /* 0x00000000f7087348 */ /* 0x020fea0003c00000 */
[----:B------:R0:W1:Y:S02]  /*90b00*/  SHFL.DOWN P1, R251, R250, R249, R248 ;  /* 0x080000f9fafb7389 */ /* 0x00006400000200f8 */
[----:B01---5:R-:W-:Y:S05]  /*90b10*/  ENDCOLLECTIVE ;  /* 0x000000000000791b */ /* 0x023fea0003800000 */
.L_x_1507:
[----:B------:R-:W-:Y:S01]  /*90b20*/  HFMA2 R249, -RZ, RZ, 0, 1.1920928955078125e-07 ;  /* 0x00000002fff97431 */ /* 0x000fe200000001ff */
[----:B------:R-:W-:-:S05]  /*90b30*/  MOV R12, R251 ;  /* 0x000000fb000c7202 */ /* 0x000fca0000000f00 */
[----:B------:R-:W-:-:S04]  /*90b40*/  FADD R11, R11, R12 ;  /* 0x0000000c0b0b7221 */ /* 0x000fc80000000000 */
[----:B------:R-:W-:-:S07]  /*90b50*/  IMAD.MOV.U32 R250, RZ, RZ, R11 ;  /* 0x000000fffffa7224 */ /* 0x000fce00078e000b */
[----:B------:R-:W-:Y:S05]  /*90b60*/  WARPSYNC.COLLECTIVE R247, `(.L_x_1508) ;  /* 0x00000000f7087348 */ /* 0x000fea0003c00000 */
[----:B------:R0:W1:Y:S02]  /*90b70*/  SHFL.DOWN P1, R251, R250, R249, R248 ;  /* 0x080000f9fafb7389 */ /* 0x00006400000200f8 */
[----:B01----:R-:W-:Y:S05]  /*90b80*/  ENDCOLLECTIVE ;  /* 0x000000000000791b */ /* 0x003fea0003800000 */
.L_x_1508:
        /* <DEDUP_REMOVED lines=10> */
.L_x_1509:
        /* <DEDUP_REMOVED lines=9> */
.L_x_1510:
[----:B------:R-:W-:Y:S01]  /*90cc0*/  HFMA2 R249, -RZ, RZ, 0, 4.76837158203125e-07 ;  /* 0x00000008fff97431 */ /* 0x000fe200000001ff */
[----:B------:R-:W-:-:S05]  /*90cd0*/  MOV R13, R251 ;  /* 0x000000fb000d7202 */ /* 0x000fca0000000f00 */
[----:B------:R-:W-:-:S04]  /*90ce0*/  FADD R16, R16, R13 ;  /* 0x0000000d10107221 */ /* 0x000fc80000000000 */
[----:B------:R-:W-:-:S07]  /*90cf0*/  IMAD.MOV.U32 R250, RZ, RZ, R16 ;  /* 0x000000fffffa7224 */ /* 0x000fce00078e0010 */
[----:B------:R-:W-:Y:S05]  /*90d00*/  WARPSYNC.COLLECTIVE R247, `(.L_x_1511) ;  /* 0x00000000f7087348 */ /* 0x000fea0003c00000 */
[----:B------:R0:W1:Y:S02]  /*90d10*/  SHFL.DOWN P1, R251, R250, R249, R248 ;  /* 0x080000f9fafb7389 */ /* 0x00006400000200f8 */
[----:B01----:R-:W-:Y:S05]  /*90d20*/  ENDCOLLECTIVE ;  /* 0x000000000000791b */ /* 0x003fea0003800000 */
.L_x_1511:
[----:B------:R-:W-:-:S06]  /*90d30*/  @!P0 LEA R7, R0, UR5, 0x2 ;  /* 0x0000000500078c11 */ /* 0x000fcc000f8e10ff */
[----:B------:R-:W5:Y:S01]  /*90d40*/  @!P0 LDL R7, [R7+0x4] ;  /* 0x0000040007078983 */ /* 0x000f620000100800 */
[----:B------:R-:W-:Y:S01]  /*90d50*/  IMAD.MOV.U32 R249, RZ, RZ, 0x4 ;  /* 0x00000004fff97424 */ /* 0x000fe200078e00ff */
[----:B------:R-:W-:-:S05]  /*90d60*/  MOV R12, R251 ;  /* 0x000000fb000c7202 */ /* 0x000fca0000000f00 */
[----:B------:R-:W-:-:S05]  /*90d70*/  FADD R16, R16, R12 ;  /* 0x0000000c10107221 */ /* 0x000fca0000000000 */
[----:B------:R-:W-:-:S07]  /*90d80*/  MOV R250, R16 ;  /* 0x0000001000fa7202 */ /* 0x000fce0000000f00 */
[----:B-----5:R-:W-:Y:S05]  /*90d90*/  WARPSYNC.COLLECTIVE R247, `(.L_x_1512) ;  /* 0x00000000f7087348 */ /* 0x020fea0003c00000 */
[----:B------:R0:W1:Y:S02]  /*90da0*/  SHFL.DOWN P1, R251, R250, R249, R248 ;  /* 0x080000f9fafb7389 */ /* 0x00006400000200f8 */
[----:B01---5:R-:W-:Y:S05]  /*90db0*/  ENDCOLLECTIVE ;  /* 0x000000000000791b */ /* 0x023fea0003800000 */
.L_x_1512:
[----:B------:R-:W-:Y:S01]  /*90dc0*/  HFMA2 R249, -RZ, RZ, 0, 1.1920928955078125e-07 ;  /* 0x00000002fff97431 */ /* 0x000fe200000001ff */
[----:B------:R-:W-:-:S05]  /*90dd0*/  MOV R12, R251 ;  /* 0x000000fb000c7202 */ /* 0x000fca0000000f00 */
[----:B------:R-:W-:-:S05]  /*90de0*/  FADD R16, R16, R12 ;  /* 0x0000000c10107221 */ /* 0x000fca0000000000 */
[----:B------:R-:W-:-:S07]  /*90df0*/  MOV R250, R16 ;  /* 0x0000001000fa7202 */ /* 0x000fce0000000f00 */
[----:B------:R-:W-:Y:S05]  /*90e00*/  WARPSYNC.COLLECTIVE R247, `(.L_x_1513) ;  /* 0x00000000f7087348 */ /* 0x000fea0003c00000 */
[----:B------:R0:W1:Y:S02]  /*90e10*/  SHFL.DOWN P1, R251, R250, R249, R248 ;  /* 0x080000f9fafb7389 */ /* 0x00006400000200f8 */
[----:B01----:R-:W-:Y:S05]  /*90e20*/  ENDCOLLECTIVE ;  /* 0x000000000000791b */ /* 0x003fea0003800000 */
.L_x_1513:
        /* <DEDUP_REMOVED lines=10> */
.L_x_1514:
        /* <DEDUP_REMOVED lines=9> */
.L_x_1515:
[----:B------:R-:W-:Y:S01]  /*90f60*/  HFMA2 R249, -RZ, RZ, 0, 4.76837158203125e-07 ;  /* 0x00000008fff97431 */ /* 0x000fe200000001ff */
[----:B------:R-:W-:-:S05]  /*90f70*/  MOV R13, R251 ;  /* 0x000000fb000d7202 */ /* 0x000fca0000000f00 */
[----:B------:R-:W-:-:S05]  /*90f80*/  FADD R17, R17, R13 ;  /* 0x0000000d11117221 */ /* 0x000fca0000000000 */
[----:B------:R-:W-:-:S07]  /*90f90*/  MOV R250, R17 ;  /* 0x0000001100fa7202 */ /* 0x000fce0000000f00 */
[----:B------:R-:W-:Y:S05]  /*90fa0*/  WARPSYNC.COLLECTIVE R247, `(.L_x_1516) ;  /* 0x00000000f7087348 */ /* 0x000fea0003c00000 */
[----:B------:R0:W1:Y:S02]  /*90fb0*/  SHFL.DOWN P1, R251, R250, R249, R248 ;  /* 0x080000f9fafb7389 */ /* 0x00006400000200f8 */
[----:B01----:R-:W-:Y:S05]  /*90fc0*/  ENDCOLLECTIVE ;  /* 0x000000000000791b */ /* 0x003fea0003800000 */
.L_x_1516:
        /* <DEDUP_REMOVED lines=9> */
.L_x_1517:
[----:B------:R-:W-:Y:S01]  /*91060*/  HFMA2 R249, -RZ, RZ, 0, 1.1920928955078125e-07 ;  /* 0x00000002fff97431 */ /* 0x000fe200000001ff */
[----:B------:R-:W-:-:S05]  /*91070*/  MOV R13, R251 ;  /* 0x000000fb000d7202 */ /* 0x000fca0000000f00 */
[----:B------:R-:W-:-:S04]  /*91080*/  FADD R17, R17, R13 ;  /* 0x0000000d11117221 */ /* 0x000fc80000000000 */
[----:B------:R-:W-:-:S07]  /*91090*/  IMAD.MOV.U32 R250, RZ, RZ, R17 ;  /* 0x000000fffffa7224 */ /* 0x000fce00078e0011 */
[----:B------:R-:W-:Y:S05]  /*910a0*/  WARPSYNC.COLLECTIVE R247, `(.L_x_1518) ;  /* 0x00000000f7087348 */ /* 0x000fea0003c00000 */
[----:B------:R0:W1:Y:S02]  /*910b0*/  SHFL.DOWN P1, R251, R250, R249, R248 ;  /* 0x080000f9fafb7389 */ /* 0x00006400000200f8 */
[----:B01----:R-:W-:Y:S05]  /*910c0*/  ENDCOLLECTIVE ;  /* 0x000000000000791b */ /* 0x003fea0003800000 */
.L_x_1518:
        /* <DEDUP_REMOVED lines=10> */
.L_x_1519:
        /* <DEDUP_REMOVED lines=9> */
.L_x_1520:
[----:B------:R-:W-:Y:S01]  /*91200*/  HFMA2 R249, -RZ, RZ, 0, 4.76837158203125e-07 ;  /* 0x00000008fff97431 */ /* 0x000fe200000001ff */
[----:B------:R-:W-:-:S05]  /*91210*/  MOV R11, R251 ;  /* 0x000000fb000b7202 */ /* 0x000fca0000000f00 */
[----:B------:R-:W-:-:S04]  /*91220*/  FADD R11, R18, R11 ;  /* 0x0000000b120b7221 */ /* 0x000fc80000000000 */
[----:B------:R-:W-:-:S07]  /*91230*/  IMAD.MOV.U32 R250, RZ, RZ, R11 ;  /* 0x000000fffffa7224 */ /* 0x000fce00078e000b */
[----:B------:R-:W-:Y:S05]  /*91240*/  WARPSYNC.COLLECTIVE R247, `(.L_x_1521) ;  /* 0x00000000f7087348 */ /* 0x000fea0003c00000 */
[----:B------:R0:W1:Y:S02]  /*91250*/  SHFL.DOWN P1, R251, R250, R249, R248 ;  /* 0x080000f9fafb7389 */ /* 0x00006400000200f8 */
[----:B01----:R-:W-:Y:S05]  /*91260*/  ENDCOLLECTIVE ;  /* 0x000000000000791b */ /* 0x003fea0003800000 */
.L_x_1521:
        /* <DEDUP_REMOVED lines=9> */
.L_x_1522:
[----:B------:R-:W-:Y:S01]  /*91300*/  HFMA2 R249, -RZ, RZ, 0, 1.1920928955078125e-07 ;  /* 0x00000002fff97431 */ /* 0x000fe200000001ff */
[----:B------:R-:W-:-:S05]  /*91310*/  MOV R11, R251 ;  /* 0x000000fb000b7202 */ /* 0x000fca0000000f00 */
[----:B------:R-:W-:-:S05]  /*91320*/  FADD R10, R10, R11 ;  /* 0x0000000b0a0a7221 */ /* 0x000fca0000000000 */
[----:B------:R-:W-:-:S07]  /*91330*/  MOV R250, R10 ;  /* 0x0000000a00fa7202 */ /* 0x000fce0000000f00 */
[----:B------:R-:W-:Y:S05]  /*91340*/  WARPSYNC.COLLECTIVE R247, `(.L_x_1523) ;  /* 0x00000000f7087348 */ /* 0x000fea0003c00000 */
[----:B------:R0:W1:Y:S02]  /*91350*/  SHFL.DOWN P1, R251, R250, R249, R248 ;  /* 0x080000f9fafb7389 */ /* 0x00006400000200f8 */
[----:B01----:R-:W-:Y:S05]  /*91360*/  ENDCOLLECTIVE ;  /* 0x000000000000791b */ /* 0x003fea0003800000 */
.L_x_1523:
        /* <DEDUP_REMOVED lines=10> */
.L_x_1524:
        /* <DEDUP_REMOVED lines=9> */
.L_x_1525:
[----:B------:R-:W-:Y:S01]  /*914a0*/  HFMA2 R249, -RZ, RZ, 0, 4.76837158203125e-07 ;  /* 0x00000008fff97431 */ /* 0x000fe200000001ff */
[----:B------:R-:W-:-:S05]  /*914b0*/  MOV R13, R251 ;  /* 0x000000fb000d7202 */ /* 0x000fca0000000f00 */
[----:B------:R-:W-:-:S05]  /*914c0*/  FADD R13, R19, R13 ;  /* 0x0000000d130d7221 */ /* 0x000fca0000000000 */
[----:B------:R-:W-:-:S07]  /*914d0*/  MOV R250, R13 ;  /* 0x0000000d00fa7202 */ /* 0x000fce0000000f00 */
[----:B------:R-:W-:Y:S05]  /*914e0*/  WARPSYNC.COLLECTIVE R247, `(.L_x_1526) ;  /* 0x00000000f7087348 */ /* 0x000fea0003c00000 */
[----:B------:R0:W1:Y:S02]  /*914f0*/  SHFL.DOWN P1, R251, R250, R249, R248 ;  /* 0x080000f9fafb7389 */ /* 0x00006400000200f8 */
[----:B01----:R-:W-:Y:S05]  /*91500*/  ENDCOLLECTIVE ;  /* 0x000000000000791b */ /* 0x003fea0003800000 */
.L_x_1526:
        /* <DEDUP_REMOVED lines=9> */
.L_x_1527:
[----:B------:R-:W-:Y:S01]  /*915a0*/  HFMA2 R249, -RZ, RZ, 0, 1.1920928955078125e-07 ;  /* 0x00000002fff97431 */ /* 0x000fe200000001ff */
[----:B------:R-:W-:-:S05]  /*915b0*/  MOV R11, R251 ;  /* 0x000000fb000b7202 */ /* 0x000fca0000000f00 */
[----:B------:R-:W-:-:S04]  /*915c0*/  FADD R13, R13, R11 ;  /* 0x0000000b0d0d7221 */ /* 0x000fc80000000000 */
[----:B------:R-:W-:-:S07]  /*915d0*/  IMAD.MOV.U32 R250, RZ, RZ, R13 ;  /* 0x000000fffffa7224 */ /* 0x000fce00078e000d */
[----:B------:R-:W-:Y:S05]  /*915e0*/  WARPSYNC.COLLECTIVE R247, `(.L_x_1528) ;  /* 0x00000000f7087348 */ /* 0x000fea0003c00000 */
[----:B------:R0:W1:Y:S02]  /*915f0*/  SHFL.DOWN P1, R251, R250, R249, R248 ;  /* 0x080000f9fafb7389 */ /* 0x00006400000200f8 */
[----:B01----:R-:W-:Y:S05]  /*91600*/  ENDCOLLECTIVE ;  /* 0x000000000000791b */ /* 0x003fea0003800000 */
.L_x_1528:
        /* <DEDUP_REMOVED lines=10> */
.L_x_1529:
[----:B------:R-:W-:Y:S01]  /*916b0*/  HFMA2 R249, -RZ, RZ, 0, 9.5367431640625e-07 ;  /* 0x00000010fff97431 */ /* 0x000fe200000001ff */
[----:B------:R-:W-:Y:S02]  /*916c0*/  MOV R250, R20 ;  /* 0x0000001400fa7202 */ /* 0x000fe40000000f00 */
[----:B------:R-:W-:Y:S01]  /*916d0*/  @!P0 ISETP.GE.AND P1, PT, R4, R6, PT ;  /* 0x000000060400820c */ /* 0x000fe20003f26270 */
[----:B------:R-:W-:-:S04]  /*916e0*/  FADD R13, R13, R251 ;  /* 0x000000fb0d0d7221 */ /* 0x000fc80000000000 */
[----:B------:R-:W-:Y:S01]  /*916f0*/  @!P0 FMUL R4, R13, R7 ;  /* 0x000000070d048220 */ /* 0x000fe20000400000 */
[C---:B------:R-:W-:Y:S01]  /*91700*/  @!P0 LEA R12, R0.reuse, UR5, 0x2 ;  /* 0x00000005000c8c11 */ /* 0x040fe2000f8e10ff */
[----:B------:R-:W-:Y:S01]  /*91710*/  @!P0 IMAD R6, R0, 0x200, R3 ;  /* 0x0000020000068824 */ /* 0x000fe200078e0203 */
[----:B------:R-:W0:Y:S02]  /*91720*/  @!P0 LDC R7, c[0x0][0x3a8] ;  /* 0x0000ea00ff078b82 */ /* 0x000e240000000800 */
[----:B------:R-:W-:-:S07]  /*91730*/  @!P0 FSEL R4, R4, -1.00000000000000000000e+09, !P1 ;  /* 0xce6e6b2804048808 */ /* 0x000fce0004800000 */
[----:B0-----:R-:W-:Y:S05]  /*91740*/  WARPSYNC.COLLECTIVE R247, `(.L_x_1530) ;  /* 0x00000000f7087348 */ /* 0x001fea0003c00000 */
[----:B------:R1:W2:Y:S02]  /*91750*/  SHFL.DOWN P1, R251, R250, R249, R248 ;  /* 0x080000f9fafb7389 */ /* 0x0002a400000200f8 */
[----:B012---:R-:W-:Y:S05]  /*91760*/  ENDCOLLECTIVE ;  /* 0x000000000000791b */ /* 0x007fea0003800000 */
.L_x_1530:
[----:B------:R-:W5:Y:S01]  /*91770*/  @!P0 LDL R12, [R12+0x4] ;  /* 0x000004000c0c8983 */ /* 0x000f620000100800 */
[----:B------:R-:W-:Y:S01]  /*91780*/  HFMA2 R249, -RZ, RZ, 0, 4.76837158203125e-07 ;  /* 0x00000008fff97431 */ /* 0x000fe200000001ff */
[----:B------:R-:W-:-:S05]  /*91790*/  MOV R15, R251 ;  /* 0x000000fb000f7202 */ /* 0x000fca0000000f00 */
[----:B------:R-:W-:Y:S01]  /*917a0*/  FADD R20, R20, R15 ;  /* 0x0000000f14147221 */ /* 0x000fe20000000000 */
[----:B------:R0:W-:Y:S01]  /*917b0*/  @!P0 STS [R6+0x4250], R4 ;  /* 0x0042500406008388 */ /* 0x0001e20000000800 */
[----:B------:R-:W-:Y:S01]  /*917c0*/  @!P0 LEA R14, R0, UR5, 0x2 ;  /* 0x00000005000e8c11 */ /* 0x000fe2000f8e10ff */
[----:B------:R-:W1:Y:S01]  /*917d0*/  @!P0 LDC R15, c[0x0][0x3a8] ;  /* 0x0000ea00ff0f8b82 */ /* 0x000e620000000800 */
[----:B------:R-:W-:Y:S01]  /*917e0*/  IMAD.MOV.U32 R250, RZ, RZ, R20 ;  /* 0x000000fffffa7224 */ /* 0x000fe200078e0014 */
[----:B------:R0:W2:Y:S06]  /*917f0*/  @!P0 LDS R4, [R3+0x8054] ;  /* 0x0080540003048984 */ /* 0x0000ac0000000800 */
[----:B012--5:R-:W-:Y:S05]  /*91800*/  WARPSYNC.COLLECTIVE R247, `(.L_x_1531) ;  /* 0x00000000f7087348 */ /* 0x027fea0003c00000 */
[----:B------:R3:W4:Y:S02]  /*91810*/  SHFL.DOWN P1, R251, R250, R249, R248 ;  /* 0x080000f9fafb7389 */ /* 0x00072400000200f8 */
[----:B012345:R-:W-:Y:S05]  /*91820*/  ENDCOLLECTIVE ;  /* 0x000000000000791b */ /* 0x03ffea0003800000 */
.L_x_1531:
        /* <DEDUP_REMOVED lines=8> */
.L_x_1532:
[----:B------:R-:W-:Y:S01]  /*918b0*/  HFMA2 R249, -RZ, RZ, 0, 1.1920928955078125e-07 ;  /* 0x00000002fff97431 */ /* 0x000fe200000001ff */
[----:B------:R-:W-:-:S05]  /*918c0*/  MOV R11, R251 ;  /* 0x000000fb000b7202 */ /* 0x000fca0000000f00 */
[----:B------:R-:W-:-:S05]  /*918d0*/  FADD R20, R20, R11 ;  /* 0x0000000b14147221 */ /* 0x000fca0000000000 */
[----:B------:R-:W-:-:S07]  /*918e0*/  MOV R250, R20 ;  /* 0x0000001400fa7202 */ /* 0x000fce0000000f00 */
[----:B------:R-:W-:Y:S05]  /*918f0*/  WARPSYNC.COLLECTIVE R247, `(.L_x_1533) ;  /* 0x00000000f7087348 */ /* 0x000fea0003c00000 */
[----:B------:R0:W1:Y:S02]  /*91900*/  SHFL.DOWN P1, R251, R250, R249, R248 ;  /* 0x080000f9fafb7389 */ /* 0x00006400000200f8 */
[----:B01----:R-:W-:Y:S05]  /*91910*/  ENDCOLLECTIVE ;  /* 0x000000000000791b */ /* 0x003fea0003800000 */
.L_x_1533:
[----:B------:R-:W-:Y:S02]  /*91920*/  HFMA2 R249, -RZ, RZ, 0, 5.9604644775390625e-08 ;  /* 0x00000001fff97431 */ /* 0x000fe400000001ff */
[----:B------:R-:W-:-:S04]  /*91930*/  IMAD.MOV.U32 R10, RZ, RZ, R251 ;  /* 0x000000ffff0a7224 */ /* 0x000fc800078e00fb */
[----:B------:R-:W-:-:S05]  /*91940*/  FADD R20, R20, R10 ;  /* 0x0000000a14147221 */ /* 0x000fca0000000000 */
[----:B------:R-:W-:-:S07]  /*91950*/  MOV R250, R20 ;  /* 0x0000001400fa7202 */ /* 0x000fce0000000f00 */
[----:B------:R-:W-:Y:S05]  /*91960*/  WARPSYNC.COLLECTIVE R247, `(.L_x_1534) ;  /* 0x00000000f7087348 */ /* 0x000fea0003c00000 */
[----:B------:R0:W1:Y:S02]  /*91970*/  SHFL.DOWN P1, R251, R250, R249, R248 ;  /* 0x080000f9fafb7389 */ /* 0x00006400000200f8 */
[----:B01----:R-:W-:Y:S05]  /*91980*/  ENDCOLLECTIVE ;  /* 0x000000000000791b */ /* 0x003fea0003800000 */
.L_x_1534:
        /* <DEDUP_REMOVED lines=9> */
.L_x_1535:
[----:B------:R-:W-:Y:S01]  /*91a20*/  IMAD.MOV.U32 R249, RZ, RZ, 0x8 ;  /* 0x00000008fff97424 */ /* 0x000fe200078e00ff */
[----:B------:R-:W-:-:S05]  /*91a30*/  MOV R10, R251 ;  /* 0x000000fb000a7202 */ /* 0x000fca0000000f00 */
[----:B------:R-:W-:-:S05]  /*91a40*/  FADD R21, R21, R10 ;  /* 0x0000000a15157221 */ /* 0x000fca0000000000 */
[----:B------:R-:W-:-:S07]  /*91a50*/  MOV R250, R21 ;  /* 0x0000001500fa7202 */ /* 0x000fce0000000f00 */
[----:B------:R-:W-:Y:S05]  /*91a60*/  WARPSYNC.COLLECTIVE R247, `(.L_x_1536) ;  /* 0x00000000f7087348 */ /* 0x000fea0003c00000 */
[----:B------:R0:W1:Y:S02]  /*91a70*/  SHFL.DOWN P1, R251, R250, R249, R248 ;  /* 0x080000f9fafb7389 */ /* 0x00006400000200f8 */
[----:B01----:R-:W-:Y:S05]  /*91a80*/  ENDCOLLECTIVE ;  /* 0x000000000000791b */ /* 0x003fea0003800000 */
.L_x_1536:
[----:B------:R-:W-:Y:S02]  /*91a90*/  HFMA2 R249, -RZ, RZ, 0, 2.384185791015625e-07 ;  /* 0x00000004fff97431 */ /* 0x000fe400000001ff */
[----:B------:R-:W-:-:S05]  /*91aa0*/  FADD R21, R21, R251 ;  /* 0x000000fb15157221 */ /* 0x000fca0000000000 */
[----:B------:R-:W-:-:S07]  /*91ab0*/  MOV R250, R21 ;  /* 0x0000001500fa7202 */ /* 0x000fce0000000f00 */
[----:B------:R-:W-:Y:S05]  /*91ac0*/  WARPSYNC.COLLECTIVE R247, `(.L_x_1537) ;  /* 0x00000000f7087348 */ /* 0x000fea0003c00000 */
[----:B------:R0:W1:Y:S02]  /*91ad0*/  SHFL.DOWN P1, R251, R250, R249, R248 ;  /* 0x080000f9fafb7389 */ /* 0x00006400000200f8 */
[----:B01----:R-:W-:Y:S05]  /*91ae0*/  ENDCOLLECTIVE ;  /* 0x000000000000791b */ /* 0x003fea0003800000 */
.L_x_1537:
[----:B------:R-:W-:Y:S01]  /*91af0*/  HFMA2 R249, -RZ, RZ, 0, 1.1920928955078125e-07 ;  /* 0x00000002fff97431 */ /* 0x000fe200000001ff */
[----:B------:R-:W-:-:S05]  /*91b00*/  MOV R10, R251 ;  /* 0x000000fb000a7202 */ /* 0x000fca0000000f00 */
[----:B------:R-:W-:-:S04]  /*91b10*/  FADD R21, R21, R10 ;  /* 0x0000000a15157221 */ /* 0x000fc80000000000 */
[----:B------:R-:W-:-:S07]  /*91b20*/  IMAD.MOV.U32 R250, RZ, RZ, R21 ;  /* 0x000000fffffa7224 */ /* 0x000fce00078e0015 */
[----:B------:R-:W-:Y:S05]  /*91b30*/  WARPSYNC.COLLECTIVE R247, `(.L_x_1538) ;  /* 0x00000000f7087348 */ /* 0x000fea0003c00000 */
[----:B------:R0:W1:Y:S02]  /*91b40*/  SHFL.DOWN P1, R251, R250, R249, R248 ;  /* 0x080000f9fafb7389 */ /* 0x00006400000200f8 */
[----:B01----:R-:W-:Y:S05]  /*91b50*/  ENDCOLLECTIVE ;  /* 0x000000000000791b */ /* 0x003fea0003800000 */
.L_x_1538:
        /* <DEDUP_REMOVED lines=11> */
.L_x_1539:
        /* <DEDUP_REMOVED lines=9> */
.L_x_1540:
[----:B------:R-:W-:-:S05]  /*91ca0*/  @!P0 LEA R11, R0, R3, 0x9 ;  /* 0x00000003000b8211 */ /* 0x000fca00078e48ff */
[----:B------:R0:W-:Y:S01]  /*91cb0*/  @!P0 STS [R11+0x4258], R10 ;  /* 0x0042580a0b008388 */ /* 0x0001e20000000800 */
[----:B------:R-:W-:-:S03]  /*91cc0*/  @!P0 LEA R9, R0, UR5, 0x2 ;  /* 0x0000000500098c11 */ /* 0x000fc6000f8e10ff */
[----:B------:R1:W2:Y:S01]  /*91cd0*/  @!P0 LDS R10, [R3+0x805c] ;  /* 0x00805c00030a8984 */ /* 0x0002a20000000800 */
[----:B------:R-:W-:-:S03]  /*91ce0*/  HFMA2 R249, -RZ, RZ, 0, 4.76837158203125e-07 ;  /* 0x00000008fff97431 */ /* 0x000fc600000001ff */
[----:B------:R-:W5:Y:S01]  /*91cf0*/  @!P0 LDL R9, [R9+0x4] ;  /* 0x0000040009098983 */ /* 0x000f620000100800 */
[----:B0-----:R-:W-:-:S04]  /*91d00*/  IMAD.MOV.U32 R11, RZ, RZ, R251 ;  /* 0x000000ffff0b7224 */ /* 0x001fc800078e00fb */
[----:B------:R-:W-:-:S05]  /*91d10*/  FADD R22, R22, R11 ;  /* 0x0000000b16167221 */ /* 0x000fca0000000000 */
[----:B-1----:R-:W-:-:S07]  /*91d20*/  MOV R250, R22 ;  /* 0x0000001600fa7202 */ /* 0x002fce0000000f00 */
[----:B--2--5:R-:W-:Y:S05]  /*91d30*/  WARPSYNC.COLLECTIVE R247, `(.L_x_1541) ;  /* 0x00000000f7087348 */ /* 0x024fea0003c00000 */
[----:B------:R0:W1:Y:S02]  /*91d40*/  SHFL.DOWN P1, R251, R250, R249, R248 ;  /* 0x080000f9fafb7389 */ /* 0x00006400000200f8 */
[----:B012--5:R-:W-:Y:S05]  /*91d50*/  ENDCOLLECTIVE ;  /* 0x000000000000791b */ /* 0x027fea0003800000 */
.L_x_1541:
[----:B------:R-:W-:Y:S02]  /*91d60*/  IMAD.MOV.U32 R249, RZ, RZ, 0x4 ;  /* 0x00000004fff97424 */ /* 0x000fe400078e00ff */
[----:B------:R-:W-:-:S05]  /*91d70*/  FADD R22, R22, R251 ;  /* 0x000000fb16167221 */ /* 0x000fca0000000000 */
[----:B------:R-:W-:-:S07]  /*91d80*/  MOV R250, R22 ;  /* 0x0000001600fa7202 */ /* 0x000fce0000000f00 */
[----:B------:R-:W-:Y:S05]  /*91d90*/  WARPSYNC.COLLECTIVE R247, `(.L_x_1542) ;  /* 0x00000000f7087348 */ /* 0x000fea0003c00000 */
[----:B------:R0:W1:Y:S02]  /*91da0*/  SHFL.DOWN P1, R251, R250, R249, R248 ;  /* 0x080000f9fafb7389 */ /* 0x00006400000200f8 */
[----:B01----:R-:W-:Y:S05]  /*91db0*/  ENDCOLLECTIVE ;  /* 0x000000000000791b */ /* 0x003fea0003800000 */
.L_x_1542:
[----:B------:R-:W-:Y:S01]  /*91dc0*/  HFMA2 R249, -RZ, RZ, 0, 1.1920928955078125e-07 ;  /* 0x00000002fff97431 */ /* 0x000fe200000001ff */
[----:B------:R-:W-:-:S05]  /*91dd0*/  MOV R11, R251 ;  /* 0x000000fb000b7202 */ /* 0x000fca0000000f00 */
[----:B------:R-:W-:-:S05]  /*91de0*/  FADD R22, R22, R11 ;  /* 0x0000000b16167221 */ /* 0x000fca0000000000 */
[----:B------:R-:W-:-:S07]  /*91df0*/  MOV R250, R22 ;  /* 0x0000001600fa7202 */ /* 0x000fce0000000f00 */
[----:B------:R-:W-:Y:S05]  /*91e00*/  WARPSYNC.COLLECTIVE R247, `(.L_x_1543) ;  /* 0x00000000f7087348 */ /* 0x000fea0003c00000 */
[----:B------:R0:W1:Y:S02]  /*91e10*/  SHFL.DOWN P1, R251, R250, R249, R248 ;  /* 0x080000f9fafb7389 */ /* 0x00006400000200f8 */
[----:B01----:R-:W-:Y:S05]  /*91e20*/  ENDCOLLECTIVE ;  /* 0x000000000000791b */ /* 0x003fea0003800000 */
.L_x_1543:
[----:B------:R-:W-:Y:S02]  /*91e30*/  HFMA2 R249, -RZ, RZ, 0, 5.9604644775390625e-08 ;  /* 0x00000001fff97431 */ /* 0x000fe400000001ff */
[----:B------:R-:W-:-:S04]  /*91e40*/  IMAD.MOV.U32 R4, RZ, RZ, R251 ;  /* 0x000000ffff047224 */ /* 0x000fc800078e00fb */
[----:B------:R-:W-:-:S05]  /*91e50*/  FADD R4, R22, R4 ;  /* 0x0000000416047221 */ /* 0x000fca0000000000 */
[----:B------:R-:W-:-:S07]  /*91e60*/  MOV R250, R4 ;  /* 0x0000000400fa7202 */ /* 0x000fce0000000f00 */
[----:B------:R-:W-:Y:S05]  /*91e70*/  WARPSYNC.COLLECTIVE R247, `(.L_x_1544) ;  /* 0x00000000f7087348 */ /* 0x000fea0003c00000 */
[----:B------:R0:W1:Y:S02]  /*91e80*/  SHFL.DOWN P1, R251, R250, R249, R248 ;  /* 0x080000f9fafb7389 */ /* 0x00006400000200f8 */
[----:B01----:R-:W-:Y:S05]  /*91e90*/  ENDCOLLECTIVE ;  /* 0x000000000000791b */ /* 0x003fea0003800000 */
.L_x_1544:
[----:B------:R-:W-:Y:S01]  /*91ea0*/  HFMA2 R249, -RZ, RZ, 0, 9.5367431640625e-07 ;  /* 0x00000010fff97431 */ /* 0x000fe200000001ff */
[----:B------:R-:W-:Y:S02]  /*91eb0*/  MOV R13, R251 ;  /* 0x000000fb000d7202 */ /* 0x000fe40000000f00 */
[----:B------:R-:W-:-:S03]  /*91ec0*/  @!P0 ISETP.GE.AND P1, PT, R14, R10, PT ;  /* 0x0000000a0e00820c */ /* 0x000fc60003f26270 */
[----:B------:R-:W-:Y:S01]  /*91ed0*/  FADD R4, R4, R13 ;  /* 0x0000000d04047221 */ /* 0x000fe20000000000 */
[----:B------:R-:W-:-:S03]  /*91ee0*/  MOV R250, R23 ;  /* 0x0000001700fa7202 */ /* 0x000fc60000000f00 */
[----:B------:R-:W-:-:S05]  /*91ef0*/  @!P0 FMUL R15, R4, R15 ;  /* 0x0000000f040f8220 */ /* 0x000fca0000400000 */
[----:B------:R-:W-:-:S07]  /*91f00*/  @!P0 FSEL R15, R15, -1.00000000000000000000e+09, !P1 ;  /* 0xce6e6b280f0f8808 */ /* 0x000fce0004800000 */
[----:B------:R-:W-:Y:S05]  /*91f10*/  WARPSYNC.COLLECTIVE R247, `(.L_x_1545) ;  /* 0x00000000f7087348 */ /* 0x000fea0003c00000 */
[----:B------:R0:W1:Y:S02]  /*91f20*/  SHFL.DOWN P1, R251, R250, R249, R248 ;  /* 0x080000f9fafb7389 */ /* 0x00006400000200f8 */
[----:B01----:R-:W-:Y:S05]  /*91f30*/  ENDCOLLECTIVE ;  /* 0x000000000000791b */ /* 0x003fea0003800000 */
.L_x_1545:
[----:B------:R-:W-:Y:S01]  /*91f40*/  HFMA2 R249, -RZ, RZ, 0, 4.76837158203125e-07 ;  /* 0x00000008fff97431 */ /* 0x000fe200000001ff */
[----:B------:R-:W-:-:S05]  /*91f50*/  MOV R7, R251 ;  /* 0x000000fb00077202 */ /* 0x000fca0000000f00 */
[----:B------:R-:W-:-:S04]  /*91f60*/  FADD R23, R23, R7 ;  /* 0x0000000717177221 */ /* 0x000fc80000000000 */
[----:B------:R-:W-:-:S07]  /*91f70*/  IMAD.MOV.U32 R250, RZ, RZ, R23 ;  /* 0x000000fffffa7224 */ /* 0x000fce00078e0017 */
[----:B------:R-:W-:Y:S05]  /*91f80*/  WARPSYNC.COLLECTIVE R247, `(.L_x_1546) ;  /* 0x00000000f7087348 */ /* 0x000fea0003c00000 */
[----:B------:R0:W1:Y:S02]  /*91f90*/  SHFL.DOWN P1, R251, R250, R249, R248 ;  /* 0x080000f9fafb7389 */ /* 0x00006400000200f8 */
[----:B01----:R-:W-:Y:S05]  /*91fa0*/  ENDCOLLECTIVE ;  /* 0x000000000000791b */ /* 0x003fea0003800000 */
.L_x_1546:
        /* <DEDUP_REMOVED lines=9> */
.L_x_1547:
[----:B------:R-:W-:Y:S01]  /*92040*/  HFMA2 R249, -RZ, RZ, 0, 1.1920928955078125e-07 ;  /* 0x00000002fff97431 */ /* 0x000fe200000001ff */
[----:B------:R-:W-:-:S05]  /*92050*/  MOV R11, R251 ;  /* 0x000000fb000b7202 */ /* 0x000fca0000000f00 */
[----:B------:R-:W-:-:S05]  /*92060*/  FADD R7, R7, R11 ;  /* 0x0000000b07077221 */ /* 0x000fca0000000000 */
[----:B------:R-:W-:-:S07]  /*92070*/  MOV R250, R7 ;  /* 0x0000000700fa7202 */ /* 0x000fce0000000f00 */
[----:B------:R-:W-:Y:S05]  /*92080*/  WARPSYNC.COLLECTIVE R247, `(.L_x_1548) ;  /* 0x00000000f7087348 */ /* 0x000fea0003c00000 */
[----:B------:R0:W1:Y:S02]  /*92090*/  SHFL.DOWN P1, R251, R250, R249, R248 ;  /* 0x080000f9fafb7389 */ /* 0x00006400000200f8 */
[----:B01----:R-:W-:Y:S05]  /*920a0*/  ENDCOLLECTIVE ;  /* 0x000000000000791b */ /* 0x003fea0003800000 */
.L_x_1548:
        /* <DEDUP_REMOVED lines=11> */
.L_x_1549:
[----:B------:R-:W-:Y:S01]  /*92160*/  HFMA2 R249, -RZ, RZ, 0, 9.5367431640625e-07 ;  /* 0x00000010fff97431 */ /* 0x000fe200000001ff */
[----:B------:R-:W-:Y:S02]  /*92170*/  MOV R14, R251 ;  /* 0x000000fb000e7202 */ /* 0x000fe40000000f00 */
[----:B------:R-:W-:-:S03]  /*92180*/  @!P0 ISETP.GE.AND P1, PT, R9, R13, PT ;  /* 0x0000000d0900820c */ /* 0x000fc60003f26270 */
[----:B------:R-:W-:Y:S01]  /*92190*/  FADD R7, R7, R14 ;  /* 0x0000000e07077221 */ /* 0x000fe20000000000 */
[----:B------:R-:W-:Y:S02]  /*921a0*/  MOV R250, R24 ;  /* 0x0000001800fa7202 */ /* 0x000fe40000000f00 */
[C---:B------:R-:W-:Y:S01]  /*921b0*/  @!P0 LEA R6, R0.reuse, UR5, 0x2 ;  /* 0x0000000500068c11 */ /* 0x040fe2000f8e10ff */
[----:B------:R-:W-:Y:S01]  /*921c0*/  @!P0 FMUL R7, R7, R11 ;  /* 0x0000000b07078220 */ /* 0x000fe20000400000 */
[----:B------:R-:W-:Y:S01]  /*921d0*/  @!P0 IMAD R9, R0, 0x200, R3 ;  /* 0x0000020000098824 */ /* 0x000fe200078e0203 */
[----:B------:R-:W0:Y:S03]  /*921e0*/  @!P0 LDC R14, c[0x0][0x3a8] ;  /* 0x0000ea00ff0e8b82 */ /* 0x000e260000000800 */
[----:B------:R-:W-:-:S07]  /*921f0*/  @!P0 FSEL R7, R7, -1.00000000000000000000e+09, !P1 ;  /* 0xce6e6b2807078808 */ /* 0x000fce0004800000 */
[----:B0-----:R-:W-:Y:S05]  /*92200*/  WARPSYNC.COLLECTIVE R247, `(.L_x_1550) ;  /* 0x00000000f7087348 */ /* 0x001fea0003c00000 */
[----:B------:R1:W2:Y:S02]  /*92210*/  SHFL.DOWN P1, R251, R250, R249, R248 ;  /* 0x080000f9fafb7389 */ /* 0x0002a400000200f8 */
[----:B012---:R-:W-:Y:S05]  /*92220*/  ENDCOLLECTIVE ;  /* 0x000000000000791b */ /* 0x007fea0003800000 */
.L_x_1550:
[----:B------:R-:W5:Y:S01]  /*92230*/  @!P0 LDL R6, [R6+0x4] ;  /* 0x0000040006068983 */ /* 0x000f620000100800 */
[----:B------:R-:W-:Y:S02]  /*92240*/  IMAD.MOV.U32 R249, RZ, RZ, 0x8 ;  /* 0x00000008fff97424 */ /* 0x000fe400078e00ff */
[----:B------:R-:W-:-:S05]  /*92250*/  FADD R24, R24, R251 ;  /* 0x000000fb18187221 */ /* 0x000fca0000000000 */
[----:B------:R-:W-:-:S07]  /*92260*/  MOV R250, R24 ;  /* 0x0000001800fa7202 */ /* 0x000fce0000000f00 */
[----:B-----5:R-:W-:Y:S05]  /*92270*/  WARPSYNC.COLLECTIVE R247, `(.L_x_1551) ;  /* 0x00000000f7087348 */ /* 0x020fea0003c00000 */
[----:B------:R0:W1:Y:S02]  /*92280*/  SHFL.DOWN P1, R251, R250, R249, R248 ;  /* 0x080000f9fafb7389 */ /* 0x00006400000200f8 */
[----:B01---5:R-:W-:Y:S05]  /*92290*/  ENDCOLLECTIVE ;  /* 0x000000000000791b */ /* 0x023fea0003800000 */
.L_x_1551:
[----:B------:R-:W-:Y:S02]  /*922a0*/  HFMA2 R249, -RZ, RZ, 0, 2.384185791015625e-07 ;  /* 0x00000004fff97431 */ /* 0x000fe400000001ff */
[----:B------:R-:W-:-:S05]  /*922b0*/  FADD R24, R24, R251 ;  /* 0x000000fb18187221 */ /* 0x000fca0000000000 */
[----:B------:R-:W-:-:S07]  /*922c0*/  MOV R250, R24 ;  /* 0x0000001800fa7202 */ /* 0x000fce0000000f00 */
[----:B------:R-:W-:Y:S05]  /*922d0*/  WARPSYNC.COLLECTIVE R247, `(.L_x_1552) ;  /* 0x00000000f7087348 */ /* 0x000fea0003c00000 */
[----:B------:R0:W1:Y:S02]  /*922e0*/  SHFL.DOWN P1, R251, R250, R249, R248 ;  /* 0x080000f9fafb7389 */ /* 0x00006400000200f8 */
[----:B01----:R-:W-:Y:S05]  /*922f0*/  ENDCOLLECTIVE ;  /* 0x000000000000791b */ /* 0x003fea0003800000 */
.L_x_1552:
[----:B------:R-:W-:Y:S02]  /*92300*/  IMAD.MOV.U32 R249, RZ, RZ, 0x2 ;  /* 0x00000002fff97424 */ /* 0x000fe400078e00ff */
[----:B------:R-:W-:-:S05]  /*92310*/  FADD R24, R24, R251 ;  /* 0x000000fb18187221 */ /* 0x000fca0000000000 */
[----:B------:R-:W-:-:S07]  /*92320*/  MOV R250, R24 ;  /* 0x0000001800fa7202 */ /* 0x000fce0000000f00 */
[----:B------:R-:W-:Y:S05]  /*92330*/  WARPSYNC.COLLECTIVE R247, `(.L_x_1553) ;  /* 0x00000000f7087348 */ /* 0x000fea0003c00000 */
[----:B------:R0:W1:Y:S02]  /*92340*/  SHFL.DOWN P1, R251, R250, R249, R248 ;  /* 0x080000f9fafb7389 */ /* 0x00006400000200f8 */
[----:B01----:R-:W-:Y:S05]  /*92350*/  ENDCOLLECTIVE ;  /* 0x000000000000791b */ /* 0x003fea0003800000 */
.L_x_1553:
        /* <DEDUP_REMOVED lines=8> */
.L_x_1554:
        /* <DEDUP_REMOVED lines=9> */
.L_x_1555:
[----:B------:R-:W-:Y:S01]  /*92470*/  IMAD.MOV.U32 R249, RZ, RZ, 0x8 ;  /* 0x00000008fff97424 */ /* 0x000fe200078e00ff */
[----:B------:R-:W-:-:S05]  /*92480*/  MOV R10, R251 ;  /* 0x000000fb000a7202 */ /* 0x000fca0000000f00 */
[----:B------:R-:W-:-:S05]  /*92490*/  FADD R10, R25, R10 ;  /* 0x0000000a190a7221 */ /* 0x000fca0000000000 */
[----:B------:R-:W-:-:S07]  /*924a0*/  MOV R250, R10 ;  /* 0x0000000a00fa7202 */ /* 0x000fce0000000f00 */
[----:B------:R-:W-:Y:S05]  /*924b0*/  WARPSYNC.COLLECTIVE R247, `(.L_x_1556) ;  /* 0x00000000f7087348 */ /* 0x000fea0003c00000 */
[----:B------:R0:W1:Y:S02]  /*924c0*/  SHFL.DOWN P1, R251, R250, R249, R248 ;  /* 0x080000f9fafb7389 */ /* 0x00006400000200f8 */
[----:B01----:R-:W-:Y:S05]  /*924d0*/  ENDCOLLECTIVE ;  /* 0x000000000000791b */ /* 0x003fea0003800000 */
.L_x_1556:
        /* <DEDUP_REMOVED lines=9> */
.L_x_1557:
[----:B------:R-:W-:Y:S02]  /*92570*/  HFMA2 R249, -RZ, RZ, 0, 1.1920928955078125e-07 ;  /* 0x00000002fff97431 */ /* 0x000fe400000001ff */
[----:B------:R-:W-:-:S04]  /*92580*/  IMAD.MOV.U32 R9, RZ, RZ, R251 ;  /* 0x000000ffff097224 */ /* 0x000fc800078e00fb */
[----:B------:R-:W-:-:S05]  /*92590*/  FADD R9, R10, R9 ;  /* 0x000000090a097221 */ /* 0x000fca0000000000 */
[----:B------:R-:W-:-:S07]  /*925a0*/  MOV R250, R9 ;  /* 0x0000000900fa7202 */ /* 0x000fce0000000f00 */
[----:B------:R-:W-:Y:S05]  /*925b0*/  WARPSYNC.COLLECTIVE R247, `(.L_x_1558) ;  /* 0x00000000f7087348 */ /* 0x000fea0003c00000 */
[----:B------:R0:W1:Y:S02]  /*925c0*/  SHFL.DOWN P1, R251, R250, R249, R248 ;  /* 0x080000f9fafb7389 */ /* 0x00006400000200f8 */
[----:B01----:R-:W-:Y:S05]  /*925d0*/  ENDCOLLECTIVE ;  /* 0x000000000000791b */ /* 0x003fea0003800000 */
.L_x_1558:
        /* <DEDUP_REMOVED lines=11> */
.L_x_1559:
        /* <DEDUP_REMOVED lines=10> */
.L_x_1560:
        /* <DEDUP_REMOVED lines=9> */
.L_x_1561:
[----:B------:R-:W-:Y:S01]  /*927c0*/  HFMA2 R249, -RZ, RZ, 0, 2.384185791015625e-07 ;  /* 0x00000004fff97431 */ /* 0x000fe200000001ff */
[----:B------:R-:W-:-:S05]  /*927d0*/  MOV R15, R251 ;  /* 0x000000fb000f7202 */ /* 0x000fca0000000f00 */
[----:B------:R-:W-:-:S05]  /*927e0*/  FADD R13, R13, R15 ;  /* 0x0000000f0d0d7221 */ /* 0x000fca0000000000 */
[----:B------:R-:W-:-:S07]  /*927f0*/  MOV R250, R13 ;  /* 0x0000000d00fa7202 */ /* 0x000fce0000000f00 */
[----:B------:R-:W-:Y:S05]  /*92800*/  WARPSYNC.COLLECTIVE R247, `(.L_x_1562) ;  /* 0x00000000f7087348 */ /* 0x000fea0003c00000 */
[----:B------:R0:W1:Y:S02]  /*92810*/  SHFL.DOWN P1, R251, R250, R249, R248 ;  /* 0x080000f9fafb7389 */ /* 0x00006400000200f8 */
[----:B01----:R-:W-:Y:S05]  /*92820*/  ENDCOLLECTIVE ;  /* 0x000000000000791b */ /* 0x003fea0003800000 */
.L_x_1562:
[----:B------:R-:W-:Y:S02]  /*92830*/  HFMA2 R249, -RZ, RZ, 0, 1.1920928955078125e-07 ;  /* 0x00000002fff97431 */ /* 0x000fe400000001ff */
[----:B------:R-:W-:-:S04]  /*92840*/  IMAD.MOV.U32 R14, RZ, RZ, R251 ;  /* 0x000000ffff0e7224 */ /* 0x000fc800078e00fb */
[----:B------:R-:W-:-:S05]  /*92850*/  FADD R13, R13, R14 ;  /* 0x0000000e0d0d7221 */ /* 0x000fca0000000000 */
[----:B------:R-:W-:-:S07]  /*92860*/  MOV R250, R13 ;  /* 0x0000000d00fa7202 */ /* 0x000fce0000000f00 */
[----:B------:R-:W-:Y:S05]  /*92870*/  WARPSYNC.COLLECTIVE R247, `(.L_x_1563) ;  /* 0x00000000f7087348 */ /* 0x000fea0003c00000 */
[----:B------:R0:W1:Y:S02]  /*92880*/  SHFL.DOWN P1, R251, R250, R249, R248 ;  /* 0x080000f9fafb7389 */ /* 0x00006400000200f8 */
[----:B01----:R-:W-:Y:S05]  /*92890*/  ENDCOLLECTIVE ;  /* 0x000000000000791b */ /* 0x003fea0003800000 */
.L_x_1563:
        /* <DEDUP_REMOVED lines=11> */
.L_x_1564:
        /* <DEDUP_REMOVED lines=10> */
.L_x_1565:
[----:B------:R-:W-:Y:S02]  /*929f0*/  HFMA2 R249, -RZ, RZ, 0, 4.76837158203125e-07 ;  /* 0x00000008fff97431 */ /* 0x000fe400000001ff */
[----:B------:R-:W-:-:S05]  /*92a00*/  FADD R27, R27, R251 ;  /* 0x000000fb1b1b7221 */ /* 0x000fca0000000000 */
[----:B------:R-:W-:-:S07]  /*92a10*/  MOV R250, R27 ;  /* 0x0000001b00fa7202 */ /* 0x000fce0000000f00 */
[----:B------:R-:W-:Y:S05]  /*92a20*/  WARPSYNC.COLLECTIVE R247, `(.L_x_1566) ;  /* 0x00000000f7087348 */ /* 0x000fea0003c00000 */
[----:B------:R0:W1:Y:S02]  /*92a30*/  SHFL.DOWN P1, R251, R250, R249, R248 ;  /* 0x080000f9fafb7389 */ /* 0x00006400000200f8 */
[----:B01----:R-:W-:Y:S05]  /*92a40*/  ENDCOLLECTIVE ;  /* 0x000000000000791b */ /* 0x003fea0003800000 */
.L_x_1566:
[----:B------:R-:W-:-:S06]  /*92a50*/  @!P0 LEA R4, R0, UR5, 0x2 ;  /* 0x0000000500048c11 */ /* 0x000fcc000f8e10ff */
[----:B------:R-:W5:Y:S01]  /*92a60*/  @!P0 LDL R4, [R4+0x4] ;  /* 0x0000040004048983 */ /* 0x000f620000100800 */
[----:B------:R-:W-:Y:S01]  /*92a70*/  MOV R249, 0x4 ;  /* 0x0000000400f97802 */ /* 0x000fe20000000f00 */
[----:B------:R-:W-:-:S04]  /*92a80*/  FADD R27, R27, R251 ;  /* 0x000000fb1b1b7221 */ /* 0x000fc80000000000 */
[----:B------:R-:W-:-:S07]  /*92a90*/  IMAD.MOV.U32 R250, RZ, RZ, R27 ;  /* 0x000000fffffa7224 */ /* 0x000fce00078e001b */
[----:B-----5:R-:W-:Y:S05]  /*92aa0*/  WARPSYNC.COLLECTIVE R247, `(.L_x_1567) ;  /* 0x00000000f7087348 */ /* 0x020fea0003c00000 */
[----:B------:R0:W1:Y:S02]  /*92ab0*/  SHFL.DOWN P1, R251, R250, R249, R248 ;  /* 0x080000f9fafb7389 */ /* 0x00006400000200f8 */
[----:B01---5:R-:W-:Y:S05]  /*92ac0*/  ENDCOLLECTIVE ;  /* 0x000000000000791b */ /* 0x023fea0003800000 */
.L_x_1567:
[----:B------:R-:W-:Y:S02]  /*92ad0*/  HFMA2 R249, -RZ, RZ, 0, 1.1920928955078125e-07 ;  /* 0x00000002fff97431 */ /* 0x000fe400000001ff */
[----:B------:R-:W-:-:S05]  /*92ae0*/  FADD R27, R27, R251 ;  /* 0x000000fb1b1b7221 */ /* 0x000fca0000000000 */
[----:B------:R-:W-:-:S07]  /*92af0*/  MOV R250, R27 ;  /* 0x0000001b00fa7202 */ /* 0x000fce0000000f00 */
[----:B------:R-:W-:Y:S05]  /*92b00*/  WARPSYNC.COLLECTIVE R247, `(.L_x_1568) ;  /* 0x00000000f7087348 */ /* 0x000fea0003c00000 */
[----:B------:R0:W1:Y:S02]  /*92b10*/  SHFL.DOWN P1, R251, R250, R249, R248 ;  /* 0x080000f9fafb7389 */ /* 0x00006400000200f8 */
[----:B01----:R-:W-:Y:S05]  /*92b20*/  ENDCOLLECTIVE ;  /* 0x000000000000791b */ /* 0x003fea0003800000 */
.L_x_1568:
        /* <DEDUP_REMOVED lines=10> */
.L_x_1569:
        /* <DEDUP_REMOVED lines=9> */
.L_x_1570:
[----:B------:R-:W-:Y:S01]  /*92c60*/  HFMA2 R249, -RZ, RZ, 0, 4.76837158203125e-07 ;  /* 0x00000008fff97431 */ /* 0x000fe200000001ff */
[----:B------:R-:W-:-:S05]  /*92c70*/  MOV R9, R251 ;  /* 0x000000fb00097202 */ /* 0x000fca0000000f00 */
[----:B------:R-:W-:-:S05]  /*92c80*/  FADD R9, R28, R9 ;  /* 0x000000091c097221 */ /* 0x000fca0000000000 */
[----:B------:R-:W-:-:S07]  /*92c90*/  MOV R250, R9 ;  /* 0x0000000900fa7202 */ /* 0x000fce0000000f00 */
[----:B------:R-:W-:Y:S05]  /*92ca0*/  WARPSYNC.COLLECTIVE R247, `(.L_x_1571) ;  /* 0x00000000f7087348 */ /* 0x000fea0003c00000 */
[----:B------:R0:W1:Y:S02]  /*92cb0*/  SHFL.DOWN P1, R251, R250, R249, R248 ;  /* 0x080000f9fafb7389 */ /* 0x00006400000200f8 */
[----:B01----:R-:W-:Y:S05]  /*92cc0*/  ENDCOLLECTIVE ;  /* 0x000000000000791b */ /* 0x003fea0003800000 */
.L_x_1571:
[----:B------:R-:W-:Y:S02]  /*92cd0*/  HFMA2 R249, -RZ, RZ, 0, 2.384185791015625e-07 ;  /* 0x00000004fff97431 */ /* 0x000fe400000001ff */
[----:B------:R-:W-:-:S04]  /*92ce0*/  IMAD.MOV.U32 R15, RZ, RZ, R251 ;  /* 0x000000ffff0f7224 */ /* 0x000fc800078e00fb */
[----:B------:R-:W-:Y:S01]  /*92cf0*/  FADD R9, R9, R15 ;  /* 0x0000000f09097221 */ /* 0x000fe20000000000 */
[----:B------:R-:W-:Y:S01]  /*92d00*/  @!P0 LEA R10, R0, R3, 0x9 ;  /* 0x00000003000a8211 */ /* 0x000fe200078e48ff */
[----:B------:R-:W0:Y:S03]  /*92d10*/  @!P0 LDC R15, c[0x0][0x3a8] ;  /* 0x0000ea00ff0f8b82 */ /* 0x000e260000000800 */
[----:B------:R-:W-:-:S07]  /*92d20*/  MOV R250, R9 ;  /* 0x0000000900fa7202 */ /* 0x000fce0000000f00 */
[----:B0-----:R-:W-:Y:S05]  /*92d30*/  WARPSYNC.COLLECTIVE R247, `(.L_x_1572) ;  /* 0x00000000f7087348 */ /* 0x001fea0003c00000 */
[----:B------:R1:W2:Y:S02]  /*92d40*/  SHFL.DOWN P1, R251, R250, R249, R248 ;  /* 0x080000f9fafb7389 */ /* 0x0002a400000200f8 */
[----:B012---:R-:W-:Y:S05]  /*92d50*/  ENDCOLLECTIVE ;  /* 0x000000000000791b */ /* 0x007fea0003800000 */
.L_x_1572:
[----:B------:R-:W-:Y:S01]  /*92d60*/  HFMA2 R249, -RZ, RZ, 0, 1.1920928955078125e-07 ;  /* 0x00000002fff97431 */ /* 0x000fe200000001ff */
[----:B------:R-:W-:-:S05]  /*92d70*/  MOV R13, R251 ;  /* 0x000000fb000d7202 */ /* 0x000fca0000000f00 */
[----:B------:R-:W-:-:S04]  /*92d80*/  FADD R9, R9, R13 ;  /* 0x0000000d09097221 */ /* 0x000fc80000000000 */
[----:B------:R-:W-:-:S07]  /*92d90*/  IMAD.MOV.U32 R250, RZ, RZ, R9 ;  /* 0x000000fffffa7224 */ /* 0x000fce00078e0009 */
[----:B------:R-:W-:Y:S05]  /*92da0*/  WARPSYNC.COLLECTIVE R247, `(.L_x_1573) ;  /* 0x00000000f7087348 */ /* 0x000fea0003c00000 */
[----:B------:R0:W1:Y:S02]  /*92db0*/  SHFL.DOWN P1, R251, R250, R249, R248 ;  /* 0x080000f9fafb7389 */ /* 0x00006400000200f8 */
[----:B01----:R-:W-:Y:S05]  /*92dc0*/  ENDCOLLECTIVE ;  /* 0x000000000000791b */ /* 0x003fea0003800000 */
.L_x_1573:
        /* <DEDUP_REMOVED lines=9> */
.L_x_1574:
[----:B------:R-:W-:Y:S02]  /*92e60*/  MOV R250, R29 ;  /* 0x0000001d00fa7202 */ /* 0x000fe40000000f00 */
[----:B------:R-:W-:Y:S02]  /*92e70*/  MOV R13, R251 ;  /* 0x000000fb000d7202 */ /* 0x000fe40000000f00 */
[----:B------:R-:W-:-:S03]  /*92e80*/  @!P0 ISETP.GE.AND P1, PT, R4, R10, PT ;  /* 0x0000000a0400820c */ /* 0x000fc60003f26270 */
[----:B------:R-:W-:Y:S01]  /*92e90*/  FADD R9, R9, R13 ;  /* 0x0000000d09097221 */ /* 0x000fe20000000000 */
[----:B------:R-:W-:Y:S01]  /*92ea0*/  IMAD.MOV.U32 R249, RZ, RZ, 0x10 ;  /* 0x00000010fff97424 */ /* 0x000fe200078e00ff */
[----:B------:R-:W-:Y:S01]  /*92eb0*/  @!P0 LEA R10, R0, R3, 0x9 ;  /* 0x00000003000a8211 */ /* 0x000fe200078e48ff */
[----:B------:R-:W0:Y:S01]  /*92ec0*/  @!P0 LDC R13, c[0x0][0x3a8] ;  /* 0x0000ea00ff0d8b82 */ /* 0x000e220000000800 */
[----:B------:R-:W-:-:S05]  /*92ed0*/  @!P0 FMUL R15, R9, R15 ;  /* 0x0000000f090f8220 */ /* 0x000fca0000400000 */
[----:B------:R-:W-:-:S07]  /*92ee0*/  @!P0 FSEL R15, R15, -1.00000000000000000000e+09, !P1 ;  /* 0xce6e6b280f0f8808 */ /* 0x000fce0004800000 */
[----:B0-----:R-:W-:Y:S05]  /*92ef0*/  WARPSYNC.COLLECTIVE R247, `(.L_x_1575) ;  /* 0x00000000f7087348 */ /* 0x001fea0003c00000 */
[----:B------:R1:W2:Y:S02]  /*92f00*/  SHFL.DOWN P1, R251, R250, R249, R248 ;  /* 0x080000f9fafb7389 */ /* 0x0002a400000200f8 */
[----:B012---:R-:W-:Y:S05]  /*92f10*/  ENDCOLLECTIVE ;  /* 0x000000000000791b */ /* 0x007fea0003800000 */
.L_x_1575:
[----:B------:R-:W-:Y:S01]  /*92f20*/  HFMA2 R249, -RZ, RZ, 0, 4.76837158203125e-07 ;  /* 0x00000008fff97431 */ /* 0x000fe200000001ff */
[----:B------:R-:W-:-:S05]  /*92f30*/  MOV R6, R251 ;  /* 0x000000fb00067202 */ /* 0x000fca0000000f00 */
[----:B------:R-:W-:-:S05]  /*92f40*/  FADD R6, R29, R6 ;  /* 0x000000061d067221 */ /* 0x000fca0000000000 */
[----:B------:R-:W-:-:S07]  /*92f50*/  MOV R250, R6 ;  /* 0x0000000600fa7202 */ /* 0x000fce0000000f00 */
[----:B------:R-:W-:Y:S05]  /*92f60*/  WARPSYNC.COLLECTIVE R247, `(.L_x_1576) ;  /* 0x00000000f7087348 */ /* 0x000fea0003c00000 */
[----:B------:R0:W1:Y:S02]  /*92f70*/  SHFL.DOWN P1, R251, R250, R249, R248 ;  /* 0x080000f9fafb7389 */ /* 0x00006400000200f8 */
[----:B01----:R-:W-:Y:S05]  /*92f80*/  ENDCOLLECTIVE ;  /* 0x000000000000791b */ /* 0x003fea0003800000 */
.L_x_1576:
[----:B------:R0:W-:Y:S01]  /*92f90*/  @!P0 STS [R10+0x4274], R15 ;  /* 0x0042740f0a008388 */ /* 0x0001e20000000800 */
[----:B------:R-:W-:-:S03]  /*92fa0*/  @!P0 LEA R16, R0, UR5, 0x2 ;  /* 0x0000000500108c11 */ /* 0x000fc6000f8e10ff */
[----:B------:R1:W2:Y:S04]  /*92fb0*/  @!P0 LDS R10, [R3+0x8078] ;  /* 0x00807800030a8984 */ /* 0x0002a80000000800 */
[----:B------:R1:W5:Y:S01]  /*92fc0*/  @!P0 LDL R7, [R16+0x4] ;  /* 0x0000040010078983 */ /* 0x0003620000100800 */
[----:B------:R-:W-:Y:S02]  /*92fd0*/  HFMA2 R249, -RZ, RZ, 0, 2.384185791015625e-07 ;  /* 0x00000004fff97431 */ /* 0x000fe400000001ff */
[----:B0-----:R-:W-:-:S04]  /*92fe0*/  IMAD.MOV.U32 R15, RZ, RZ, R251 ;  /* 0x000000ffff0f7224 */ /* 0x001fc800078e00fb */
[----:B------:R-:W-:-:S05]  /*92ff0*/  FADD R6, R6, R15 ;  /* 0x0000000f06067221 */ /* 0x000fca0000000000 */
[----:B-1----:R-:W-:-:S07]  /*93000*/  MOV R250, R6 ;  /* 0x0000000600fa7202 */ /* 0x002fce0000000f00 */
[----:B--2--5:R-:W-:Y:S05]  /*93010*/  WARPSYNC.COLLECTIVE R247, `(.L_x_1577) ;  /* 0x00000000f7087348 */ /* 0x024fea0003c00000 */
[----:B------:R0:W1:Y:S02]  /*93020*/  SHFL.DOWN P1, R251, R250, R249, R248 ;  /* 0x080000f9fafb7389 */ /* 0x00006400000200f8 */
[----:B012--5:R-:W-:Y:S05]  /*93030*/  ENDCOLLECTIVE ;  /* 0x000000000000791b */ /* 0x027fea0003800000 */
.L_x_1577:
[----:B------:R-:W-:Y:S01]  /*93040*/  HFMA2 R249, -RZ, RZ, 0, 1.1920928955078125e-07 ;  /* 0x00000002fff97431 */ /* 0x000fe200000001ff */
[----:B------:R-:W-:-:S05]  /*93050*/  MOV R14, R251 ;  /* 0x000000fb000e7202 */ /* 0x000fca0000000f00 */
[----:B------:R-:W-:-:S04]  /*93060*/  FADD R6, R6, R14 ;  /* 0x0000000e06067221 */ /* 0x000fc80000000000 */
[----:B------:R-:W-:-:S07]  /*93070*/  IMAD.MOV.U32 R250, RZ, RZ, R6 ;  /* 0x000000fffffa7224 */ /* 0x000fce00078e0006 */
[----:B------:R-:W-:Y:S05]  /*93080*/  WARPSYNC.COLLECTIVE R247, `(.L_x_1578) ;  /* 0x00000000f7087348 */ /* 0x000fea0003c00000 */
[----:B------:R0:W1:Y:S02]  /*93090*/  SHFL.DOWN P1, R251, R250, R249, R248 ;  /* 0x080000f9fafb7389 */ /* 0x00006400000200f8 */
[----:B01----:R-:W-:Y:S05]  /*930a0*/  ENDCOLLECTIVE ;  /* 0x000000000000791b */ /* 0x003fea0003800000 */
.L_x_1578:
[----:B------:R-:W-:Y:S01]  /*930b0*/  IMAD.MOV.U32 R249, RZ, RZ, 0x1 ;  /* 0x00000001fff97424 */ /* 0x000fe200078e00ff */
[----:B------:R-:W-:-:S05]  /*930c0*/  MOV R14, R251 ;  /* 0x000000fb000e7202 */ /* 0x000fca0000000f00 */
[----:B------:R-:W-:-:S05]  /*930d0*/  FADD R6, R6, R14 ;  /* 0x0000000e06067221 */ /* 0x000fca0000000000 */
[----:B------:R-:W-:-:S07]  /*930e0*/  MOV R250, R6 ;  /* 0x0000000600fa7202 */ /* 0x000fce0000000f00 */
[----:B------:R-:W-:Y:S05]  /*930f0*/  WARPSYNC.COLLECTIVE R247, `(.L_x_1579) ;  /* 0x00000000f7087348 */ /* 0x000fea0003c00000 */
[----:B------:R0:W1:Y:S02]  /*93100*/  SHFL.DOWN P1, R251, R250, R249, R248 ;  /* 0x080000f9fafb7389 */ /* 0x00006400000200f8 */
[----:B01----:R-:W-:Y:S05]  /*93110*/  ENDCOLLECTIVE ;  /* 0x000000000000791b */ /* 0x003fea0003800000 */
.L_x_1579:
[----:B------:R-:W-:-:S05]  /*93120*/  MOV R14, R251 ;  /* 0x000000fb000e7202 */ /* 0x000fca0000000f00 */
[----:B------:R-:W-:Y:S01]  /*93130*/  FADD R6, R6, R14 ;  /* 0x0000000e06067221 */ /* 0x000fe20000000000 */
[----:B------:R-:W-:-:S05]  /*93140*/  @!P0 LEA R14, R0, UR5, 0x2 ;  /* 0x00000005000e8c11 */ /* 0x000fca000f8e10ff */
[----:B------:R0:W2:Y:S01]  /*93150*/  @!P0 LDL R11, [R14+0x4] ;  /* 0x000004000e0b8983 */ /* 0x0000a20000100800 */
[----:B------:R-:W-:Y:S01]  /*93160*/  @!P0 FMUL R6, R6, R13 ;  /* 0x0000000d06068220 */ /* 0x000fe20000400000 */
[----:B------:R-:W-:Y:S01]  /*93170*/  MOV R250, R30 ;  /* 0x0000001e00fa7202 */ /* 0x000fe20000000f00 */
[----:B------:R-:W-:Y:S01]  /*93180*/  IMAD.MOV.U32 R249, RZ, RZ, 0x10 ;  /* 0x00000010fff97424 */ /* 0x000fe200078e00ff */
[----:B0-----:R-:W0:Y:S01]  /*93190*/  @!P0 LDC R14, c[0x0][0x3a8] ;  /* 0x0000ea00ff0e8b82 */ /* 0x001e220000000800 */
[----:B--2---:R-:W-:-:S04]  /*931a0*/  @!P0 ISETP.GE.AND P1, PT, R11, R10, PT ;  /* 0x0000000a0b00820c */ /* 0x004fc80003f26270 */
[----:B0-----:R-:W-:-:S09]  /*931b0*/  @!P0 FSEL R6, R6, -1.00000000000000000000e+09, !P1 ;  /* 0xce6e6b2806068808 */ /* 0x001fd20004800000 */
[----:B------:R-:W-:Y:S05]  /*931c0*/  WARPSYNC.COLLECTIVE R247, `(.L_x_1580) ;  /* 0x00000000f7087348 */ /* 0x000fea0003c00000 */
[----:B------:R0:W1:Y:S02]  /*931d0*/  SHFL.DOWN P1, R251, R250, R249, R248 ;  /* 0x080000f9fafb7389 */ /* 0x00006400000200f8 */
[----:B01----:R-:W-:Y:S05]  /*931e0*/  ENDCOLLECTIVE ;  /* 0x000000000000791b */ /* 0x003fea0003800000 */
.L_x_1580:
[----:B------:R-:W-:Y:S02]  /*931f0*/  HFMA2 R249, -RZ, RZ, 0, 4.76837158203125e-07 ;  /* 0x00000008fff97431 */ /* 0x000fe400000001ff */
[----:B------:R-:W-:-:S05]  /*93200*/  FADD R30, R30, R251 ;  /* 0x000000fb1e1e7221 */ /* 0x000fca0000000000 */
[----:B------:R-:W-:-:S07]  /*93210*/  MOV R250, R30 ;  /* 0x0000001e00fa7202 */ /* 0x000fce0000000f00 */
[----:B------:R-:W-:Y:S05]  /*93220*/  WARPSYNC.COLLECTIVE R247, `(.L_x_1581) ;  /* 0x00000000f7087348 */ /* 0x000fea0003c00000 */
[----:B------:R0:W1:Y:S02]  /*93230*/  SHFL.DOWN P1, R251, R250, R249, R248 ;  /* 0x080000f9fafb7389 */ /* 0x00006400000200f8 */
[----:B01----:R-:W-:Y:S05]  /*93240*/  ENDCOLLECTIVE ;  /* 0x000000000000791b */ /* 0x003fea0003800000 */
.L_x_1581:
[----:B------:R-:W-:Y:S02]  /*93250*/  IMAD.MOV.U32 R249, RZ, RZ, 0x4 ;  /* 0x00000004fff97424 */ /* 0x000fe400078e00ff */
[----:B------:R-:W-:-:S05]  /*93260*/  FADD R30, R30, R251 ;  /* 0x000000fb1e1e7221 */ /* 0x000fca0000000000 */
[----:B------:R-:W-:-:S07]  /*93270*/  MOV R250, R30 ;  /* 0x0000001e00fa7202 */ /* 0x000fce0000000f00 */
[----:B------:R-:W-:Y:S05]  /*93280*/  WARPSYNC.COLLECTIVE R247, `(.L_x_1582) ;  /* 0x00000000f7087348 */ /* 0x000fea0003c00000 */
[----:B------:R0:W1:Y:S02]  /*93290*/  SHFL.DOWN P1, R251, R250, R249, R248 ;  /* 0x080000f9fafb7389 */ /* 0x00006400000200f8 */
[----:B01----:R-:W-:Y:S05]  /*932a0*/  ENDCOLLECTIVE ;  /* 0x000000000000791b */ /* 0x003fea0003800000 */
.L_x_1582:
[----:B------:R-:W-:Y:S02]  /*932b0*/  HFMA2 R249, -RZ, RZ, 0, 1.1920928955078125e-07 ;  /* 0x00000002fff97431 */ /* 0x000fe400000001ff */
[----:B------:R-:W-:-:S05]  /*932c0*/  FADD R30, R30, R251 ;  /* 0x000000fb1e1e7221 */ /* 0x000fca0000000000 */
[----:B------:R-:W-:-:S07]  /*932d0*/  MOV R250, R30 ;  /* 0x0000001e00fa7202 */ /* 0x000fce0000000f00 */
[----:B------:R-:W-:Y:S05]  /*932e0*/  WARPSYNC.COLLECTIVE R247, `(.L_x_1583) ;  /* 0x00000000f7087348 */ /* 0x000fea0003c00000 */
[----:B------:R0:W1:Y:S02]  /*932f0*/  SHFL.DOWN P1, R251, R250, R249, R248 ;  /* 0x080000f9fafb7389 */ /* 0x00006400000200f8 */
[----:B01----:R-:W-:Y:S05]  /*93300*/  ENDCOLLECTIVE ;  /* 0x000000000000791b */ /* 0x003fea0003800000 */
.L_x_1583:
        /* <DEDUP_REMOVED lines=9> */
.L_x_1584:
        /* <DEDUP_REMOVED lines=9> */
.L_x_1585:
[----:B------:R-:W-:Y:S02]  /*93430*/  HFMA2 R249, -RZ, RZ, 0, 4.76837158203125e-07 ;  /* 0x00000008fff97431 */ /* 0x000fe400000001ff */
[----:B------:R-:W-:-:S04]  /*93440*/  IMAD.MOV.U32 R9, RZ, RZ, R251 ;  /* 0x000000ffff097224 */ /* 0x000fc800078e00fb */
[----:B------:R-:W-:-:S05]  /*93450*/  FADD R9, R31, R9 ;  /* 0x000000091f097221 */ /* 0x000fca0000000000 */
[----:B------:R-:W-:-:S07]  /*93460*/  MOV R250, R9 ;  /* 0x0000000900fa7202 */ /* 0x000fce0000000f00 */
[----:B------:R-:W-:Y:S05]  /*93470*/  WARPSYNC.COLLECTIVE R247, `(.L_x_1586) ;  /* 0x00000000f7087348 */ /* 0x000fea0003c00000 */
[----:B------:R0:W1:Y:S02]  /*93480*/  SHFL.DOWN P1, R251, R250, R249, R248 ;  /* 0x080000f9fafb7389 */ /* 0x00006400000200f8 */
[----:B01----:R-:W-:Y:S05]  /*93490*/  ENDCOLLECTIVE ;  /* 0x000000000000791b */ /* 0x003fea0003800000 */
.L_x_1586:
[----:B------:R-:W-:Y:S01]  /*934a0*/  HFMA2 R249, -RZ, RZ, 0, 2.384185791015625e-07 ;  /* 0x00000004fff97431 */ /* 0x000fe200000001ff */
[----:B------:R-:W-:-:S05]  /*934b0*/  MOV R15, R251 ;  /* 0x000000fb000f7202 */ /* 0x000fca0000000f00 */
[----:B------:R-:W-:-:S04]  /*934c0*/  FADD R9, R9, R15 ;  /* 0x0000000f09097221 */ /* 0x000fc80000000000 */
[----:B------:R-:W-:-:S07]  /*934d0*/  IMAD.MOV.U32 R250, RZ, RZ, R9 ;  /* 0x000000fffffa7224 */ /* 0x000fce00078e0009 */
[----:B------:R-:W-:Y:S05]  /*934e0*/  WARPSYNC.COLLECTIVE R247, `(.L_x_1587) ;  /* 0x00000000f7087348 */ /* 0x000fea0003c00000 */
[----:B------:R0:W1:Y:S02]  /*934f0*/  SHFL.DOWN P1, R251, R250, R249, R248 ;  /* 0x080000f9fafb7389 */ /* 0x00006400000200f8 */
[----:B01----:R-:W-:Y:S05]  /*93500*/  ENDCOLLECTIVE ;  /* 0x000000000000791b */ /* 0x003fea0003800000 */
.L_x_1587:
[----:B------:R-:W-:Y:S01]  /*93510*/  IMAD.MOV.U32 R249, RZ, RZ, 0x2 ;  /* 0x00000002fff97424 */ /* 0x000fe200078e00ff */
[----:B------:R-:W-:-:S05]  /*93520*/  MOV R10, R251 ;  /* 0x000000fb000a7202 */ /* 0x000fca0000000f00 */
[----:B------:R-:W-:-:S05]  /*93530*/  FADD R9, R9, R10 ;  /* 0x0000000a09097221 */ /* 0x000fca0000000000 */
[----:B------:R-:W-:-:S07]  /*93540*/  MOV R250, R9 ;  /* 0x0000000900fa7202 */ /* 0x000fce0000000f00 */
[----:B------:R-:W-:Y:S05]  /*93550*/  WARPSYNC.COLLECTIVE R247, `(.L_x_1588) ;  /* 0x00000000f7087348 */ /* 0x000fea0003c00000 */
[----:B------:R0:W1:Y:S02]  /*93560*/  SHFL.DOWN P1, R251, R250, R249, R248 ;  /* 0x080000f9fafb7389 */ /* 0x00006400000200f8 */
[----:B01----:R-:W-:Y:S05]  /*93570*/  ENDCOLLECTIVE ;  /* 0x000000000000791b */ /* 0x003fea0003800000 */
.L_x_1588:
[----:B------:R-:W-:Y:S01]  /*93580*/  HFMA2 R249, -RZ, RZ, 0, 5.9604644775390625e-08 ;  /* 0x00000001fff97431 */ /* 0x000fe200000001ff */
        /* <DEDUP_REMOVED lines=8> */
.L_x_1589:
[----:B------:R-:W-:-:S04]  /*93610*/  IMAD.MOV.U32 R15, RZ, RZ, R251 ;  /* 0x000000ffff0f7224 */ /* 0x000fc800078e00fb */
[----:B------:R-:W-:Y:S01]  /*93620*/  FADD R15, R9, R15 ;  /* 0x0000000f090f7221 */ /* 0x000fe20000000000 */
[----:B------:R-:W-:-:S05]  /*93630*/  @!P0 LEA R9, R0, UR5, 0x2 ;  /* 0x0000000500098c11 */ /* 0x000fca000f8e10ff */
[----:B------:R-:W2:Y:S04]  /*93640*/  @!P0 LDL R8, [R9+0x4] ;  /* 0x0000040009088983 */ /* 0x000ea80000100800 */
[----:B------:R-:W-:Y:S04]  /*93650*/  @!P0 STS [R7+0x427c], R14 ;  /* 0x00427c0e07008388 */ /* 0x000fe80000000800 */
[----:B------:R-:W2:Y:S01]  /*93660*/  @!P0 LDS R7, [R3+0x8080] ;  /* 0x0080800003078984 */ /* 0x000ea20000000800 */
[----:B------:R-:W-:Y:S02]  /*93670*/  HFMA2 R249, -RZ, RZ, 0, 9.5367431640625e-07 ;  /* 0x00000010fff97431 */ /* 0x000fe400000001ff */
[----:B------:R-:W-:Y:S01]  /*93680*/  @!P0 FMUL R10, R15, R10 ;  /* 0x0000000a0f0a8220 */ /* 0x000fe20000400000 */
[----:B------:R-:W-:-:S02]  /*93690*/  MOV R250, R32 ;  /* 0x0000002000fa7202 */ /* 0x000fc40000000f00 */
[----:B--2---:R-:W-:-:S04]  /*936a0*/  @!P0 ISETP.GE.AND P1, PT, R8, R7, PT ;  /* 0x000000070800820c */ /* 0x004fc80003f26270 */
[----:B------:R-:W-:-:S09]  /*936b0*/  @!P0 FSEL R10, R10, -1.00000000000000000000e+09, !P1 ;  /* 0xce6e6b280a0a8808 */ /* 0x000fd20004800000 */
[----:B------:R-:W-:Y:S05]  /*936c0*/  WARPSYNC.COLLECTIVE R247, `(.L_x_1590) ;  /* 0x00000000f7087348 */ /* 0x000fea0003c00000 */
[----:B------:R0:W1:Y:S02]  /*936d0*/  SHFL.DOWN P1, R251, R250, R249, R248 ;  /* 0x080000f9fafb7389 */ /* 0x00006400000200f8 */
[----:B01----:R-:W-:Y:S05]  /*936e0*/  ENDCOLLECTIVE ;  /* 0x000000000000791b */ /* 0x003fea0003800000 */
.L_x_1590:
[----:B------:R-:W-:Y:S02]  /*936f0*/  HFMA2 R249, -RZ, RZ, 0, 4.76837158203125e-07 ;  /* 0x00000008fff97431 */ /* 0x000fe400000001ff */
[----:B------:R-:W-:-:S04]  /*93700*/  IMAD.MOV.U32 R13, RZ, RZ, R251 ;  /* 0x000000ffff0d7224 */ /* 0x000fc800078e00fb */
[----:B------:R-:W-:-:S05]  /*93710*/  FADD R13, R32, R13 ;  /* 0x0000000d200d7221 */ /* 0x000fca0000000000 */
[----:B------:R-:W-:-:S07]  /*93720*/  MOV R250, R13 ;  /* 0x0000000d00fa7202 */ /* 0x000fce0000000f00 */
[----:B------:R-:W-:Y:S05]  /*93730*/  WARPSYNC.COLLECTIVE R247, `(.L_x_1591) ;  /* 0x00000000f7087348 */ /* 0x000fea0003c00000 */
[----:B------:R0:W1:Y:S02]  /*93740*/  SHFL.DOWN P1, R251, R250, R249, R248 ;  /* 0x080000f9fafb7389 */ /* 0x00006400000200f8 */
[----:B01----:R-:W-:Y:S05]  /*93750*/  ENDCOLLECTIVE ;  /* 0x000000000000791b */ /* 0x003fea0003800000 */
.L_x_1591:
[----:B------:R-:W-:Y:S01]  /*93760*/  HFMA2 R249, -RZ, RZ, 0, 2.384185791015625e-07 ;  /* 0x00000004fff97431 */ /* 0x000fe200000001ff */
[----:B------:R-:W-:-:S05]  /*93770*/  MOV R15, R251 ;  /* 0x000000fb000f7202 */ /* 0x000fca0000000f00 */
[----:B------:R-:W-:-:S04]  /*93780*/  FADD R13, R13, R15 ;  /* 0x0000000f0d0d7221 */ /* 0x000fc80000000000 */
[----:B------:R-:W-:-:S07]  /*93790*/  IMAD.MOV.U32 R250, RZ, RZ, R13 ;  /* 0x000000fffffa7224 */ /* 0x000fce00078e000d */
[----:B------:R-:W-:Y:S05]  /*937a0*/  WARPSYNC.COLLECTIVE R247, `(.L_x_1592) ;  /* 0x00000000f7087348 */ /* 0x000fea0003c00000 */
[----:B------:R0:W1:Y:S02]  /*937b0*/  SHFL.DOWN P1, R251, R250, R249, R248 ;  /* 0x080000f9fafb7389 */ /* 0x00006400000200f8 */
[----:B01----:R-:W-:Y:S05]  /*937c0*/  ENDCOLLECTIVE ;  /* 0x000000000000791b */ /* 0x003fea0003800000 */
.L_x_1592:
[----:B------:R-:W-:Y:S01]  /*937d0*/  IMAD.MOV.U32 R249, RZ, RZ, 0x2 ;  /* 0x00000002fff97424 */ /* 0x000fe200078e00ff */
[----:B------:R-:W-:-:S05]  /*937e0*/  MOV R14, R251 ;  /* 0x000000fb000e7202 */ /* 0x000fca0000000f00 */
[----:B------:R-:W-:-:S05]  /*937f0*/  FADD R13, R13, R14 ;  /* 0x0000000e0d0d7221 */ /* 0x000fca0000000000 */
[----:B------:R-:W-:-:S07]  /*93800*/  MOV R250, R13 ;  /* 0x0000000d00fa7202 */ /* 0x000fce0000000f00 */
[----:B------:R-:W-:Y:S05]  /*93810*/  WARPSYNC.COLLECTIVE R247, `(.L_x_1593) ;  /* 0x00000000f7087348 */ /* 0x000fea0003c00000 */
[----:B------:R0:W1:Y:S02]  /*93820*/  SHFL.DOWN P1, R251, R250, R249, R248 ;  /* 0x080000f9fafb7389 */ /* 0x00006400000200f8 */
[----:B01----:R-:W-:Y:S05]  /*93830*/  ENDCOLLECTIVE ;  /* 0x000000000000791b */ /* 0x003fea0003800000 */
.L_x_1593:
        /* <DEDUP_REMOVED lines=9> */
.L_x_1594:
[----:B------:R0:W-:Y:S01]  /*938d0*/  @!P0 STS [R7+0x4280], R10 ;  /* 0x0042800a07008388 */ /* 0x0001e20000000800 */
[----:B------:R-:W-:-:S03]  /*938e0*/  @!P0 LEA R16, R0, UR5, 0x2 ;  /* 0x0000000500108c11 */ /* 0x000fc6000f8e10ff */
[----:B------:R-:W1:Y:S04]  /*938f0*/  @!P0 LDS R7, [R3+0x8084] ;  /* 0x0080840003078984 */ /* 0x000e680000000800 */
[----:B------:R-:W5:Y:S01]  /*93900*/  @!P0 LDL R12, [R16+0x4] ;  /* 0x00000400100c8983 */ /* 0x000f620000100800 */
[----:B0-----:R-:W-:-:S04]  /*93910*/  IMAD.MOV.U32 R10, RZ, RZ, R251 ;  /* 0x000000ffff0a7224 */ /* 0x001fc800078e00fb */
[----:B------:R-:W-:Y:S01]  /*93920*/  FADD R13, R13, R10 ;  /* 0x0000000a0d0d7221 */ /* 0x000fe20000000000 */
[----:B------:R-:W-:-:S05]  /*93930*/  @!P0 LEA R10, R0, UR5, 0x2 ;  /* 0x00000005000a8c11 */ /* 0x000fca000f8e10ff */
[----:B------:R0:W1:Y:S01]  /*93940*/  @!P0 LDL R5, [R10+0x4] ;  /* 0x000004000a058983 */ /* 0x0000620000100800 */
[----:B------:R-:W-:Y:S02]  /*93950*/  HFMA2 R249, -RZ, RZ, 0, 9.5367431640625e-07 ;  /* 0x00000010fff97431 */ /* 0x000fe400000001ff */
[----:B------:R-:W-:Y:S01]  /*93960*/  @!P0 FMUL R14, R13, R14 ;  /* 0x0000000e0d0e8220 */ /* 0x000fe20000400000 */
[----:B------:R-:W-:Y:S02]  /*93970*/  MOV R250, R33 ;  /* 0x0000002100fa7202 */ /* 0x000fe40000000f00 */
[----:B0-----:R-:W-:Y:S02]  /*93980*/  @!P0 LEA R10, R0, R3, 0x9 ;  /* 0x00000003000a8211 */ /* 0x001fe400078e48ff */
[----:B-1----:R-:W-:-:S04]  /*93990*/  @!P0 ISETP.GE.AND P1, PT, R5, R7, PT ;  /* 0x000000070500820c */ /* 0x002fc80003f26270 */
[----:B------:R-:W-:-:S09]  /*939a0*/  @!P0 FSEL R14, R14, -1.00000000000000000000e+09, !P1 ;  /* 0xce6e6b280e0e8808 */ /* 0x000fd20004800000 */
[----:B-----5:R-:W-:Y:S05]  /*939b0*/  WARPSYNC.COLLECTIVE R247, `(.L_x_1595) ;  /* 0x00000000f7087348 */ /* 0x020fea0003c00000 */
[----:B------:R0:W1:Y:S02]  /*939c0*/  SHFL.DOWN P1, R251, R250, R249, R248 ;  /* 0x080000f9fafb7389 */ /* 0x00006400000200f8 */
[----:B01---5:R-:W-:Y:S05]  /*939d0*/  ENDCOLLECTIVE ;  /* 0x000000000000791b */ /* 0x023fea0003800000 */
.L_x_1595:
[----:B------:R-:W-:Y:S01]  /*939e0*/  MOV R249, 0x8 ;  /* 0x0000000800f97802 */ /* 0x000fe20000000f00 */
[----:B------:R-:W-:-:S04]  /*939f0*/  FADD R33, R33, R251 ;  /* 0x000000fb21217221 */ /* 0x000fc80000000000 */
[----:B------:R-:W-:-:S07]  /*93a00*/  IMAD.MOV.U32 R250, RZ, RZ, R33 ;  /* 0x000000fffffa7224 */ /* 0x000fce00078e0021 */
[----:B------:R-:W-:Y:S05]  /*93a10*/  WARPSYNC.COLLECTIVE R247, `(.L_x_1596) ;  /* 0x00000000f7087348 */ /* 0x000fea0003c00000 */
[----:B------:R0:W1:Y:S02]  /*93a20*/  SHFL.DOWN P1, R251, R250, R249, R248 ;  /* 0x080000f9fafb7389 */ /* 0x00006400000200f8 */
[----:B01----:R-:W-:Y:S05]  /*93a30*/  ENDCOLLECTIVE ;  /* 0x000000000000791b */ /* 0x003fea0003800000 */
.L_x_1596:
[----:B------:R-:W-:Y:S02]  /*93a40*/  HFMA2 R249, -RZ, RZ, 0, 2.384185791015625e-07 ;  /* 0x00000004fff97431 */ /* 0x000fe400000001ff */
[----:B------:R-:W-:-:S05]  /*93a50*/  FADD R33, R33, R251 ;  /* 0x000000fb21217221 */ /* 0x000fca0000000000 */
[----:B------:R-:W-:-:S07]  /*93a60*/  MOV R250, R33 ;  /* 0x0000002100fa7202 */ /* 0x000fce0000000f00 */
[----:B------:R-:W-:Y:S05]  /*93a70*/  WARPSYNC.COLLECTIVE R247, `(.L_x_1597) ;  /* 0x00000000f7087348 */ /* 0x000fea0003c00000 */
[----:B------:R0:W1:Y:S02]  /*93a80*/  SHFL.DOWN P1, R251, R250, R249, R248 ;  /* 0x080000f9fafb7389 */ /* 0x00006400000200f8 */
[----:B01----:R-:W-:Y:S05]  /*93a90*/  ENDCOLLECTIVE ;  /* 0x000000000000791b */ /* 0x003fea0003800000 */
.L_x_1597:
[----:B------:R-:W-:Y:S01]  /*93aa0*/  MOV R249, 0x2 ;  /* 0x0000000200f97802 */ /* 0x000fe20000000f00 */
[----:B------:R-:W-:-:S04]  /*93ab0*/  FADD R33, R33, R251 ;  /* 0x000000fb21217221 */ /* 0x000fc80000000000 */
[----:B------:R-:W-:-:S07]  /*93ac0*/  IMAD.MOV.U32 R250, RZ, RZ, R33 ;  /* 0x000000fffffa7224 */ /* 0x000fce00078e0021 */
[----:B------:R-:W-:Y:S05]  /*93ad0*/  WARPSYNC.COLLECTIVE R247, `(.L_x_1598) ;  /* 0x00000000f7087348 */ /* 0x000fea0003c00000 */
[----:B------:R0:W1:Y:S02]  /*93ae0*/  SHFL.DOWN P1, R251, R250, R249, R248 ;  /* 0x080000f9fafb7389 */ /* 0x00006400000200f8 */
[----:B01----:R-:W-:Y:S05]  /*93af0*/  ENDCOLLECTIVE ;  /* 0x000000000000791b */ /* 0x003fea0003800000 */
.L_x_1598:
        /* <DEDUP_REMOVED lines=9> */
.L_x_1599:
        /* <DEDUP_REMOVED lines=9> */
.L_x_1600:
[----:B------:R-:W-:Y:S01]  /*93c20*/  HFMA2 R249, -RZ, RZ, 0, 4.76837158203125e-07 ;  /* 0x00000008fff97431 */ /* 0x000fe200000001ff */
[----:B------:R-:W-:-:S05]  /*93c30*/  MOV R9, R251 ;  /* 0x000000fb00097202 */ /* 0x000fca0000000f00 */
[----:B------:R-:W-:-:S04]  /*93c40*/  FADD R9, R34, R9 ;  /* 0x0000000922097221 */ /* 0x000fc80000000000 */
[----:B------:R-:W-:-:S07]  /*93c50*/  IMAD.MOV.U32 R250, RZ, RZ, R9 ;  /* 0x000000fffffa7224 */ /* 0x000fce00078e0009 */
[----:B------:R-:W-:Y:S05]  /*93c60*/  WARPSYNC.COLLECTIVE R247, `(.L_x_1601) ;  /* 0x00000000f7087348 */ /* 0x000fea0003c00000 */
[----:B------:R0:W1:Y:S02]  /*93c70*/  SHFL.DOWN P1, R251, R250, R249, R248 ;  /* 0x080000f9fafb7389 */ /* 0x00006400000200f8 */
[----:B01----:R-:W-:Y:S05]  /*93c80*/  ENDCOLLECTIVE ;  /* 0x000000000000791b */ /* 0x003fea0003800000 */
.L_x_1601:
[----:B------:R-:W-:Y:S01]  /*93c90*/  IMAD.MOV.U32 R249, RZ, RZ, 0x4 ;  /* 0x00000004fff97424 */ /* 0x000fe200078e00ff */
[----:B------:R-:W-:-:S05]  /*93ca0*/  MOV R15, R251 ;  /* 0x000000fb000f7202 */ /* 0x000fca0000000f00 */
[----:B------:R-:W-:Y:S01]  /*93cb0*/  FADD R9, R9, R15 ;  /* 0x0000000f09097221 */ /* 0x000fe20000000000 */
[----:B------:R-:W-:Y:S01]  /*93cc0*/  @!P0 IMAD R12, R0, 0x200, R3 ;  /* 0x00000200000c8824 */ /* 0x000fe200078e0203 */
[----:B------:R-:W0:Y:S03]  /*93cd0*/  @!P0 LDC R15, c[0x0][0x3a8] ;  /* 0x0000ea00ff0f8b82 */ /* 0x000e260000000800 */
[----:B------:R-:W-:-:S07]  /*93ce0*/  MOV R250, R9 ;  /* 0x0000000900fa7202 */ /* 0x000fce0000000f00 */
[----:B0-----:R-:W-:Y:S05]  /*93cf0*/  WARPSYNC.COLLECTIVE R247, `(.L_x_1602) ;  /* 0x00000000f7087348 */ /* 0x001fea0003c00000 */
[----:B------:R1:W2:Y:S02]  /*93d00*/  SHFL.DOWN P1, R251, R250, R249, R248 ;  /* 0x080000f9fafb7389 */ /* 0x0002a400000200f8 */
[----:B012---:R-:W-:Y:S05]  /*93d10*/  ENDCOLLECTIVE ;  /* 0x000000000000791b */ /* 0x007fea0003800000 */
.L_x_1602:
[----:B------:R-:W-:Y:S01]  /*93d20*/  HFMA2 R249, -RZ, RZ, 0, 1.1920928955078125e-07 ;  /* 0x00000002fff97431 */ /* 0x000fe200000001ff */
[----:B------:R-:W-:-:S05]  /*93d30*/  MOV R13, R251 ;  /* 0x000000fb000d7202 */ /* 0x000fca0000000f00 */
[----:B------:R-:W-:-:S05]  /*93d40*/  FADD R9, R9, R13 ;  /* 0x0000000d09097221 */ /* 0x000fca0000000000 */
[----:B------:R-:W-:-:S07]  /*93d50*/  MOV R250, R9 ;  /* 0x0000000900fa7202 */ /* 0x000fce0000000f00 */
[----:B------:R-:W-:Y:S05]  /*93d60*/  WARPSYNC.COLLECTIVE R247, `(.L_x_1603) ;  /* 0x00000000f7087348 */ /* 0x000fea0003c00000 */
[----:B------:R0:W1:Y:S02]  /*93d70*/  SHFL.DOWN P1, R251, R250, R249, R248 ;  /* 0x080000f9fafb7389 */ /* 0x00006400000200f8 */
[----:B01----:R-:W-:Y:S05]  /*93d80*/  ENDCOLLECTIVE ;  /* 0x000000000000791b */ /* 0x003fea0003800000 */
.L_x_1603:
[----:B------:R-:W-:Y:S02]  /*93d90*/  HFMA2 R249, -RZ, RZ, 0, 5.9604644775390625e-08 ;  /* 0x00000001fff97431 */ /* 0x000fe400000001ff */
[----:B------:R-:W-:-:S04]  /*93da0*/  IMAD.MOV.U32 R13, RZ, RZ, R251 ;  /* 0x000000ffff0d7224 */ /* 0x000fc800078e00fb */
[----:B------:R-:W-:-:S05]  /*93db0*/  FADD R9, R9, R13 ;  /* 0x0000000d09097221 */ /* 0x000fca0000000000 */
[----:B------:R-:W-:-:S07]  /*93dc0*/  MOV R250, R9 ;  /* 0x0000000900fa7202 */ /* 0x000fce0000000f00 */
[----:B------:R-:W-:Y:S05]  /*93dd0*/  WARPSYNC.COLLECTIVE R247, `(.L_x_1604) ;  /* 0x00000000f7087348 */ /* 0x000fea0003c00000 */
[----:B------:R0:W1:Y:S02]  /*93de0*/  SHFL.DOWN P1, R251, R250, R249, R248 ;  /* 0x080000f9fafb7389 */ /* 0x00006400000200f8 */
[----:B01----:R-:W-:Y:S05]  /*93df0*/  ENDCOLLECTIVE ;  /* 0x000000000000791b */ /* 0x003fea0003800000 */
.L_x_1604:
[----:B------:R-:W-:-:S05]  /*93e00*/  MOV R13, R251 ;  /* 0x000000fb000d7202 */ /* 0x000fca0000000f00 */
[----:B------:R-:W-:Y:S01]  /*93e10*/  FADD R13, R9, R13 ;  /* 0x0000000d090d7221 */ /* 0x000fe20000000000 */
[----:B------:R-:W-:-:S05]  /*93e20*/  @!P0 LEA R9, R0, UR5, 0x2 ;  /* 0x0000000500098c11 */ /* 0x000fca000f8e10ff */
[----:B------:R-:W2:Y:S04]  /*93e30*/  @!P0 LDL R4, [R9+0x4] ;  /* 0x0000040009048983 */ /* 0x000ea80000100800 */
[----:B------:R-:W-:Y:S04]  /*93e40*/  @!P0 STS [R12+0x4288], R14 ;  /* 0x0042880e0c008388 */ /* 0x000fe80000000800 */
[----:B------:R-:W2:Y:S01]  /*93e50*/  @!P0 LDS R12, [R3+0x808c] ;  /* 0x00808c00030c8984 */ /* 0x000ea20000000800 */
[----:B------:R-:W-:Y:S02]  /*93e60*/  HFMA2 R249, -RZ, RZ, 0, 9.5367431640625e-07 ;  /* 0x00000010fff97431 */ /* 0x000fe400000001ff */
[----:B------:R-:W-:Y:S01]  /*93e70*/  @!P0 FMUL R15, R13, R15 ;  /* 0x0000000f0d0f8220 */ /* 0x000fe20000400000 */
[----:B------:R-:W-:Y:S01]  /*93e80*/  MOV R250, R35 ;  /* 0x0000002300fa7202 */ /* 0x000fe20000000f00 */
[----:B------:R-:W0:Y:S01]  /*93e90*/  @!P0 LDC R13, c[0x0][0x3a8] ;  /* 0x0000ea00ff0d8b82 */ /* 0x000e220000000800 */
[----:B--2---:R-:W-:-:S04]  /*93ea0*/  @!P0 ISETP.GE.AND P1, PT, R4, R12, PT ;  /* 0x0000000c0400820c */ /* 0x004fc80003f26270 */
[----:B0-----:R-:W-:-:S09]  /*93eb0*/  @!P0 FSEL R15, R15, -1.00000000000000000000e+09, !P1 ;  /* 0xce6e6b280f0f8808 */ /* 0x001fd20004800000 */
[----:B------:R-:W-:Y:S05]  /*93ec0*/  WARPSYNC.COLLECTIVE R247, `(.L_x_1605) ;  /* 0x00000000f7087348 */ /* 0x000fea0003c00000 */
[----:B------:R0:W1:Y:S02]  /*93ed0*/  SHFL.DOWN P1, R251, R250, R249, R248 ;  /* 0x080000f9fafb7389 */ /* 0x00006400000200f8 */
[----:B01----:R-:W-:Y:S05]  /*93ee0*/  ENDCOLLECTIVE ;  /* 0x000000000000791b */ /* 0x003fea0003800000 */
.L_x_1605:
[----:B------:R-:W-:Y:S01]  /*93ef0*/  HFMA2 R249, -RZ, RZ, 0, 4.76837158203125e-07 ;  /* 0x00000008fff97431 */ /* 0x000fe200000001ff */
[----:B------:R-:W-:-:S05]  /*93f00*/  MOV R7, R251 ;  /* 0x000000fb00077202 */ /* 0x000fca0000000f00 */
[----:B------:R-:W-:-:S04]  /*93f10*/  FADD R7, R35, R7 ;  /* 0x0000000723077221 */ /* 0x000fc80000000000 */
[----:B------:R-:W-:-:S07]  /*93f20*/  IMAD.MOV.U32 R250, RZ, RZ, R7 ;  /* 0x000000fffffa7224 */ /* 0x000fce00078e0007 */
[----:B------:R-:W-:Y:S05]  /*93f30*/  WARPSYNC.COLLECTIVE R247, `(.L_x_1606) ;  /* 0x00000000f7087348 */ /* 0x000fea0003c00000 */
[----:B------:R0:W1:Y:S02]  /*93f40*/  SHFL.DOWN P1, R251, R250, R249, R248 ;  /* 0x080000f9fafb7389 */ /* 0x00006400000200f8 */
[----:B01----:R-:W-:Y:S05]  /*93f50*/  ENDCOLLECTIVE ;  /* 0x000000000000791b */ /* 0x003fea0003800000 */
.L_x_1606:
[----:B------:R-:W-:-:S05]  /*93f60*/  @!P0 IMAD R12, R0, 0x200, R3 ;  /* 0x00000200000c8824 */ /* 0x000fca00078e0203 */
[----:B------:R0:W-:Y:S01]  /*93f70*/  @!P0 STS [R12+0x428c], R15 ;  /* 0x00428c0f0c008388 */ /* 0x0001e20000000800 */
[----:B------:R-:W-:-:S03]  /*93f80*/  @!P0 LEA R16, R0, UR5, 0x2 ;  /* 0x0000000500108c11 */ /* 0x000fc6000f8e10ff */
[----:B------:R1:W2:Y:S01]  /*93f90*/  @!P0 LDS R12, [R3+0x8090] ;  /* 0x00809000030c8984 */ /* 0x0002a20000000800 */
[----:B------:R-:W-:-:S03]  /*93fa0*/  IMAD.MOV.U32 R249, RZ, RZ, 0x4 ;  /* 0x00000004fff97424 */ /* 0x000fc600078e00ff */
[----:B------:R1:W5:Y:S01]  /*93fb0*/  @!P0 LDL R6, [R16+0x4] ;  /* 0x0000040010068983 */ /* 0x0003620000100800 */
[----:B0-----:R-:W-:-:S05]  /*93fc0*/  MOV R15, R251 ;  /* 0x000000fb000f7202 */ /* 0x001fca0000000f00 */
[----:B------:R-:W-:-:S05]  /*93fd0*/  FADD R7, R7, R15 ;  /* 0x0000000f07077221 */ /* 0x000fca0000000000 */
[----:B-1----:R-:W-:-:S07]  /*93fe0*/  MOV R250, R7 ;  /* 0x0000000700fa7202 */ /* 0x002fce0000000f00 */
[----:B--2--5:R-:W-:Y:S05]  /*93ff0*/  WARPSYNC.COLLECTIVE R247, `(.L_x_1607) ;  /* 0x00000000f7087348 */ /* 0x024fea0003c00000 */
[----:B------:R0:W1:Y:S02]  /*94000*/  SHFL.DOWN P1, R251, R250, R249, R248 ;  /* 0x080000f9fafb7389 */ /* 0x00006400000200f8 */
[----:B012--5:R-:W-:Y:S05]  /*94010*/  ENDCOLLECTIVE ;  /* 0x000000000000791b */ /* 0x027fea0003800000 */
.L_x_1607:
[----:B------:R-:W-:Y:S01]  /*94020*/  HFMA2 R249, -RZ, RZ, 0, 1.1920928955078125e-07 ;  /* 0x00000002fff97431 */ /* 0x000fe200000001ff */
[----:B------:R-:W-:-:S05]  /*94030*/  MOV R14, R251 ;  /* 0x000000fb000e7202 */ /* 0x000fca0000000f00 */
[----:B------:R-:W-:-:S05]  /*94040*/  FADD R7, R7, R14 ;  /* 0x0000000e07077221 */ /* 0x000fca0000000000 */
[----:B------:R-:W-:-:S07]  /*94050*/  MOV R250, R7 ;  /* 0x0000000700fa7202 */ /* 0x000fce0000000f00 */
[----:B------:R-:W-:Y:S05]  /*94060*/  WARPSYNC.COLLECTIVE R247, `(.L_x_1608) ;  /* 0x00000000f7087348 */ /* 0x000fea0003c00000 */
[----:B------:R0:W1:Y:S02]  /*94070*/  SHFL.DOWN P1, R251, R250, R249, R248 ;  /* 0x080000f9fafb7389 */ /* 0x00006400000200f8 */
[----:B01----:R-:W-:Y:S05]  /*94080*/  ENDCOLLECTIVE ;  /* 0x000000000000791b */ /* 0x003fea0003800000 */
.L_x_1608:
[----:B------:R-:W-:Y:S02]  /*94090*/  HFMA2 R249, -RZ, RZ, 0, 5.9604644775390625e-08 ;  /* 0x00000001fff97431 */ /* 0x000fe400000001ff */
[----:B------:R-:W-:-:S04]  /*940a0*/  IMAD.MOV.U32 R14, RZ, RZ, R251 ;  /* 0x000000ffff0e7224 */ /* 0x000fc800078e00fb */
[----:B------:R-:W-:-:S05]  /*940b0*/  FADD R7, R7, R14 ;  /* 0x0000000e07077221 */ /* 0x000fca0000000000 */
[----:B------:R-:W-:-:S07]  /*940c0*/  MOV R250, R7 ;  /* 0x0000000700fa7202 */ /* 0x000fce0000000f00 */
[----:B------:R-:W-:Y:S05]  /*940d0*/  WARPSYNC.COLLECTIVE R247, `(.L_x_1609) ;  /* 0x00000000f7087348 */ /* 0x000fea0003c00000 */
[----:B------:R0:W1:Y:S02]  /*940e0*/  SHFL.DOWN P1, R251, R250, R249, R248 ;  /* 0x080000f9fafb7389 */ /* 0x00006400000200f8 */
[----:B01----:R-:W-:Y:S05]  /*940f0*/  ENDCOLLECTIVE ;  /* 0x000000000000791b */ /* 0x003fea0003800000 */
.L_x_1609:
[----:B------:R-:W-:-:S05]  /*94100*/  MOV R14, R251 ;  /* 0x000000fb000e7202 */ /* 0x000fca0000000f00 */
[----:B------:R-:W-:Y:S01]  /*94110*/  FADD R7, R7, R14 ;  /* 0x0000000e07077221 */ /* 0x000fe20000000000 */
[----:B------:R-:W-:-:S05]  /*94120*/  @!P0 LEA R14, R0, UR5, 0x2 ;  /* 0x00000005000e8c11 */ /* 0x000fca000f8e10ff */
[----:B------:R0:W2:Y:S01]  /*94130*/  @!P0 LDL R11, [R14+0x4] ;  /* 0x000004000e0b8983 */ /* 0x0000a20000100800 */
[----:B------:R-:W-:Y:S01]  /*94140*/  HFMA2 R249, -RZ, RZ, 0, 9.5367431640625e-07 ;  /* 0x00000010fff97431 */ /* 0x000fe200000001ff */
[----:B------:R-:W-:Y:S01]  /*94150*/  MOV R250, R36 ;  /* 0x0000002400fa7202 */ /* 0x000fe20000000f00 */
[----:B0-----:R-:W0:Y:S01]  /*94160*/  @!P0 LDC R14, c[0x0][0x3a8] ;  /* 0x0000ea00ff0e8b82 */ /* 0x001e220000000800 */
[----:B--2---:R-:W-:Y:S01]  /*94170*/  @!P0 ISETP.GE.AND P1, PT, R11, R12, PT ;  /* 0x0000000c0b00820c */ /* 0x004fe20003f26270 */
[----:B------:R-:W-:-:S05]  /*94180*/  @!P0 FMUL R11, R7, R13 ;  /* 0x0000000d070b8220 */ /* 0x000fca0000400000 */
[----:B0-----:R-:W-:-:S07]  /*94190*/  @!P0 FSEL R11, R11, -1.00000000000000000000e+09, !P1 ;  /* 0xce6e6b280b0b8808 */ /* 0x001fce0004800000 */
[----:B------:R-:W-:Y:S05]  /*941a0*/  WARPSYNC.COLLECTIVE R247, `(.L_x_1610) ;  /* 0x00000000f7087348 */ /* 0x000fea0003c00000 */
[----:B------:R0:W1:Y:S02]  /*941b0*/  SHFL.DOWN P1, R251, R250, R249, R248 ;  /* 0x080000f9fafb7389 */ /* 0x00006400000200f8 */
[----:B01----:R-:W-:Y:S05]  /*941c0*/  ENDCOLLECTIVE ;  /* 0x000000000000791b */ /* 0x003fea0003800000 */
.L_x_1610:
[----:B------:R-:W-:Y:S02]  /*941d0*/  IMAD.MOV.U32 R249, RZ, RZ, 0x8 ;  /* 0x00000008fff97424 */ /* 0x000fe400078e00ff */
[----:B------:R-:W-:-:S05]  /*941e0*/  FADD R36, R36, R251 ;  /* 0x000000fb24247221 */ /* 0x000fca0000000000 */
[----:B------:R-:W-:-:S07]  /*941f0*/  MOV R250, R36 ;  /* 0x0000002400fa7202 */ /* 0x000fce0000000f00 */
[----:B------:R-:W-:Y:S05]  /*94200*/  WARPSYNC.COLLECTIVE R247, `(.L_x_1611) ;  /* 0x00000000f7087348 */ /* 0x000fea0003c00000 */
[----:B------:R0:W1:Y:S02]  /*94210*/  SHFL.DOWN P1, R251, R250, R249, R248 ;  /* 0x080000f9fafb7389 */ /* 0x00006400000200f8 */
[----:B01----:R-:W-:Y:S05]  /*94220*/  ENDCOLLECTIVE ;  /* 0x000000000000791b */ /* 0x003fea0003800000 */
.L_x_1611:
[----:B------:R-:W-:Y:S02]  /*94230*/  HFMA2 R249, -RZ, RZ, 0, 2.384185791015625e-07 ;  /* 0x00000004fff97431 */ /* 0x000fe400000001ff */
[----:B------:R-:W-:-:S05]  /*94240*/  FADD R36, R36, R251 ;  /* 0x000000fb24247221 */ /* 0x000fca0000000000 */
[----:B------:R-:W-:-:S07]  /*94250*/  MOV R250, R36 ;  /* 0x0000002400fa7202 */ /* 0x000fce0000000f00 */
[----:B------:R-:W-:Y:S05]  /*94260*/  WARPSYNC.COLLECTIVE R247, `(.L_x_1612) ;  /* 0x00000000f7087348 */ /* 0x000fea0003c00000 */
[----:B------:R0:W1:Y:S02]  /*94270*/  SHFL.DOWN P1, R251, R250, R249, R248 ;  /* 0x080000f9fafb7389 */ /* 0x00006400000200f8 */
[----:B01----:R-:W-:Y:S05]  /*94280*/  ENDCOLLECTIVE ;  /* 0x000000000000791b */ /* 0x003fea0003800000 */
.L_x_1612:
[----:B------:R-:W-:Y:S02]  /*94290*/  IMAD.MOV.U32 R249, RZ, RZ, 0x2 ;  /* 0x00000002fff97424 */ /* 0x000fe400078e00ff */
[----:B------:R-:W-:-:S05]  /*942a0*/  FADD R36, R36, R251 ;  /* 0x000000fb24247221 */ /* 0x000fca0000000000 */
[----:B------:R-:W-:-:S07]  /*942b0*/  MOV R250, R36 ;  /* 0x0000002400fa7202 */ /* 0x000fce0000000f00 */
[----:B------:R-:W-:Y:S05]  /*942c0*/  WARPSYNC.COLLECTIVE R247, `(.L_x_1613) ;  /* 0x00000000f7087348 */ /* 0x000fea0003c00000 */
[----:B------:R0:W1:Y:S02]  /*942d0*/  SHFL.DOWN P1, R251, R250, R249, R248 ;  /* 0x080000f9fafb7389 */ /* 0x00006400000200f8 */
[----:B01----:R-:W-:Y:S05]  /*942e0*/  ENDCOLLECTIVE ;  /* 0x000000000000791b */ /* 0x003fea0003800000 */
.L_x_1613:
[----:B------:R-:W-:-:S05]  /*942f0*/  @!P0 IMAD R12, R0, 0x200, R3 ;  /* 0x00000200000c8824 */ /* 0x000fca00078e0203 */
        /* <DEDUP_REMOVED lines=8> */
.L_x_1614:
        /* <DEDUP_REMOVED lines=9> */
.L_x_1615:
[----:B------:R-:W-:Y:S01]  /*94410*/  IMAD.MOV.U32 R249, RZ, RZ, 0x8 ;  /* 0x00000008fff97424 */ /* 0x000fe200078e00ff */
[----:B------:R-:W-:-:S05]  /*94420*/  MOV R9, R251 ;  /* 0x000000fb00097202 */ /* 0x000fca0000000f00 */
[----:B------:R-:W-:-:S05]  /*94430*/  FADD R9, R37, R9 ;  /* 0x0000000925097221 */ /* 0x000fca0000000000 */
[----:B------:R-:W-:-:S07]  /*94440*/  MOV R250, R9 ;  /* 0x0000000900fa7202 */ /* 0x000fce0000000f00 */
[----:B------:R-:W-:Y:S05]  /*94450*/  WARPSYNC.COLLECTIVE R247, `(.L_x_1616) ;  /* 0x00000000f7087348 */ /* 0x000fea0003c00000 */
[----:B------:R0:W1:Y:S02]  /*94460*/  SHFL.DOWN P1, R251, R250, R249, R248 ;  /* 0x080000f9fafb7389 */ /* 0x00006400000200f8 */
[----:B01----:R-:W-:Y:S05]  /*94470*/  ENDCOLLECTIVE ;  /* 0x000000000000791b */ /* 0x003fea0003800000 */
.L_x_1616:
[----:B------:R-:W-:Y:S01]  /*94480*/  HFMA2 R249, -RZ, RZ, 0, 2.384185791015625e-07 ;  /* 0x00000004fff97431 */ /* 0x000fe200000001ff */
[----:B------:R-:W-:-:S05]  /*94490*/  MOV R15, R251 ;  /* 0x000000fb000f7202 */ /* 0x000fca0000000f00 */
[----:B------:R-:W-:-:S05]  /*944a0*/  FADD R9, R9, R15 ;  /* 0x0000000f09097221 */ /* 0x000fca0000000000 */
[----:B------:R-:W-:-:S07]  /*944b0*/  MOV R250, R9 ;  /* 0x0000000900fa7202 */ /* 0x000fce0000000f00 */
[----:B------:R-:W-:Y:S05]  /*944c0*/  WARPSYNC.COLLECTIVE R247, `(.L_x_1617) ;  /* 0x00000000f7087348 */ /* 0x000fea0003c00000 */
[----:B------:R0:W1:Y:S02]  /*944d0*/  SHFL.DOWN P1, R251, R250, R249, R248 ;  /* 0x080000f9fafb7389 */ /* 0x00006400000200f8 */
[----:B01----:R-:W-:Y:S05]  /*944e0*/  ENDCOLLECTIVE ;  /* 0x000000000000791b */ /* 0x003fea0003800000 */
.L_x_1617:
[----:B------:R-:W-:Y:S02]  /*944f0*/  HFMA2 R249, -RZ, RZ, 0, 1.1920928955078125e-07 ;  /* 0x00000002fff97431 */ /* 0x000fe400000001ff */
[----:B------:R-:W-:-:S04]  /*94500*/  IMAD.MOV.U32 R12, RZ, RZ, R251 ;  /* 0x000000ffff0c7224 */ /* 0x000fc800078e00fb */
[----:B------:R-:W-:-:S05]  /*94510*/  FADD R9, R9, R12 ;  /* 0x0000000c09097221 */ /* 0x000fca0000000000 */
[----:B------:R-:W-:-:S07]  /*94520*/  MOV R250, R9 ;  /* 0x0000000900fa7202 */ /* 0x000fce0000000f00 */
[----:B------:R-:W-:Y:S05]  /*94530*/  WARPSYNC.COLLECTIVE R247, `(.L_x_1618) ;  /* 0x00000000f7087348 */ /* 0x000fea0003c00000 */
[----:B------:R0:W1:Y:S02]  /*94540*/  SHFL.DOWN P1, R251, R250, R249, R248 ;  /* 0x080000f9fafb7389 */ /* 0x00006400000200f8 */
[----:B01----:R-:W-:Y:S05]  /*94550*/  ENDCOLLECTIVE ;  /* 0x000000000000791b */ /* 0x003fea0003800000 */
.L_x_1618:
[----:B------:R-:W-:Y:S01]  /*94560*/  HFMA2 R249, -RZ, RZ, 0, 5.9604644775390625e-08 ;  /* 0x00000001fff97431 */ /* 0x000fe200000001ff */
[----:B------:R-:W-:-:S05]  /*94570*/  MOV R12, R251 ;  /* 0x000000fb000c7202 */ /* 0x000fca0000000f00 */
[----:B------:R-:W-:Y:S01]  /*94580*/  FADD R9, R9, R12 ;  /* 0x0000000c09097221 */ /* 0x000fe20000000000 */
[----:B------:R-:W-:Y:S01]  /*94590*/  @!P0 LEA R10, R0, UR5, 0x2 ;  /* 0x00000005000a8c11 */ /* 0x000fe2000f8e10ff */
[----:B------:R-:W0:Y:S02]  /*945a0*/  @!P0 LDC R12, c[0x0][0x3a8] ;  /* 0x0000ea00ff0c8b82 */ /* 0x000e240000000800 */
[----:B------:R-:W-:Y:S02]  /*945b0*/  IMAD.MOV.U32 R250, RZ, RZ, R9 ;  /* 0x000000fffffa7224 */ /* 0x000fe400078e0009 */
[----:B------:R1:W5:Y:S05]  /*945c0*/  @!P0 LDL R5, [R10+0x4] ;  /* 0x000004000a058983 */ /* 0x00036a0000100800 */
[----:B01---5:R-:W-:Y:S05]  /*945d0*/  WARPSYNC.COLLECTIVE R247, `(.L_x_1619) ;  /* 0x00000000f7087348 */ /* 0x023fea0003c00000 */
[----:B------:R2:W3:Y:S02]  /*945e0*/  SHFL.DOWN P1, R251, R250, R249, R248 ;  /* 0x080000f9fafb7389 */ /* 0x0004e400000200f8 */
[----:B0123-5:R-:W-:Y:S05]  /*945f0*/  ENDCOLLECTIVE ;  /* 0x000000000000791b */ /* 0x02ffea0003800000 */
.L_x_1619:
[----:B------:R-:W-:-:S05]  /*94600*/  MOV R15, R251 ;  /* 0x000000fb000f7202 */ /* 0x000fca0000000f00 */
[----:B------:R-:W-:Y:S01]  /*94610*/  FADD R15, R9, R15 ;  /* 0x0000000f090f7221 */ /* 0x000fe20000000000 */
[----:B------:R-:W-:-:S05]  /*94620*/  @!P0 LEA R9, R0, UR5, 0x2 ;  /* 0x0000000500098c11 */ /* 0x000fca000f8e10ff */
[----:B------:R0:W2:Y:S01]  /*94630*/  @!P0 LDL R8, [R9+0x4] ;  /* 0x0000040009088983 */ /* 0x0000a20000100800 */
[----:B------:R-:W-:-:S05]  /*94640*/  @!P0 LEA R11, R0, R3, 0x9 ;  /* 0x00000003000b8211 */ /* 0x000fca00078e48ff */
[----:B------:R-:W-:Y:S04]  /*94650*/  @!P0 STS [R11+0x4294], R14 ;  /* 0x0042940e0b008388 */ /* 0x000fe80000000800 */
[----:B------:R-:W2:Y:S01]  /*94660*/  @!P0 LDS R11, [R3+0x8098] ;  /* 0x00809800030b8984 */ /* 0x000ea20000000800 */
[----:B------:R-:W-:Y:S02]  /*94670*/  HFMA2 R249, -RZ, RZ, 0, 9.5367431640625e-07 ;  /* 0x00000010fff97431 */ /* 0x000fe400000001ff */
[----:B------:R-:W-:Y:S01]  /*94680*/  @!P0 FMUL R12, R15, R12 ;  /* 0x0000000c0f0c8220 */ /* 0x000fe20000400000 */
[----:B------:R-:W-:Y:S01]  /*94690*/  IMAD.MOV.U32 R250, RZ, RZ, R38 ;  /* 0x000000fffffa7224 */ /* 0x000fe200078e0026 */
[C---:B0-----:R-:W-:Y:S02]  /*946a0*/  @!P0 LEA R9, R0.reuse, R3, 0x9 ;  /* 0x0000000300098211 */ /* 0x041fe400078e48ff */
[----:B------:R-:W-:-:S05]  /*946b0*/  @!P0 LEA R16, R0, UR5, 0x2 ;  /* 0x0000000500108c11 */ /* 0x000fca000f8e10ff */
[----:B------:R0:W5:Y:S01]  /*946c0*/  @!P0 LDL R10, [R16+0x4] ;  /* 0x00000400100a8983 */ /* 0x0001620000100800 */
[----:B--2---:R-:W-:-:S04]  /*946d0*/  @!P0 ISETP.GE.AND P1, PT, R8, R11, PT ;  /* 0x0000000b0800820c */ /* 0x004fc80003f26270 */
[----:B0-----:R-:W-:-:S09]  /*946e0*/  @!P0 FSEL R12, R12, -1.00000000000000000000e+09, !P1 ;  /* 0xce6e6b280c0c8808 */ /* 0x001fd20004800000 */
[----:B-----5:R-:W-:Y:S05]  /*946f0*/  WARPSYNC.COLLECTIVE R247, `(.L_x_1620) ;  /* 0x00000000f7087348 */ /* 0x020fea0003c00000 */
[----:B------:R0:W1:Y:S02]  /*94700*/  SHFL.DOWN P1, R251, R250, R249, R248 ;  /* 0x080000f9fafb7389 */ /* 0x00006400000200f8 */
[----:B01---5:R-:W-:Y:S05]  /*94710*/  ENDCOLLECTIVE ;  /* 0x000000000000791b */ /* 0x023fea0003800000 */
.L_x_1620:
[----:B------:R-:W-:Y:S01]  /*94720*/  IMAD.MOV.U32 R249, RZ, RZ, 0x8 ;  /* 0x00000008fff97424 */ /* 0x000fe200078e00ff */
[----:B------:R-:W-:-:S05]  /*94730*/  MOV R13, R251 ;  /* 0x000000fb000d7202 */ /* 0x000fca0000000f00 */
[----:B------:R-:W-:-:S05]  /*94740*/  FADD R13, R38, R13 ;  /* 0x0000000d260d7221 */ /* 0x000fca0000000000 */
[----:B------:R-:W-:-:S07]  /*94750*/  MOV R250, R13 ;  /* 0x0000000d00fa7202 */ /* 0x000fce0000000f00 */
[----:B------:R-:W-:Y:S05]  /*94760*/  WARPSYNC.COLLECTIVE R247, `(.L_x_1621) ;  /* 0x00000000f7087348 */ /* 0x000fea0003c00000 */
[----:B------:R0:W1:Y:S02]  /*94770*/  SHFL.DOWN P1, R251, R250, R249, R248 ;  /* 0x080000f9fafb7389 */ /* 0x00006400000200f8 */
[----:B01----:R-:W-:Y:S05]  /*94780*/  ENDCOLLECTIVE ;  /* 0x000000000000791b */ /* 0x003fea0003800000 */
.L_x_1621:
[----:B------:R-:W-:Y:S01]  /*94790*/  HFMA2 R249, -RZ, RZ, 0, 2.384185791015625e-07 ;  /* 0x00000004fff97431 */ /* 0x000fe200000001ff */
[----:B------:R-:W-:-:S05]  /*947a0*/  MOV R15, R251 ;  /* 0x000000fb000f7202 */ /* 0x000fca0000000f00 */
[----:B------:R-:W-:-:S05]  /*947b0*/  FADD R13, R13, R15 ;  /* 0x0000000f0d0d7221 */ /* 0x000fca0000000000 */
[----:B------:R-:W-:-:S07]  /*947c0*/  MOV R250, R13 ;  /* 0x0000000d00fa7202 */ /* 0x000fce0000000f00 */
[----:B------:R-:W-:Y:S05]  /*947d0*/  WARPSYNC.COLLECTIVE R247, `(.L_x_1622) ;  /* 0x00000000f7087348 */ /* 0x000fea0003c00000 */
[----:B------:R0:W1:Y:S02]  /*947e0*/  SHFL.DOWN P1, R251, R250, R249, R248 ;  /* 0x080000f9fafb7389 */ /* 0x00006400000200f8 */
[----:B01----:R-:W-:Y:S05]  /*947f0*/  ENDCOLLECTIVE ;  /* 0x000000000000791b */ /* 0x003fea0003800000 */
.L_x_1622:
[----:B------:R-:W-:Y:S02]  /*94800*/  HFMA2 R249, -RZ, RZ, 0, 1.1920928955078125e-07 ;  /* 0x00000002fff97431 */ /* 0x000fe400000001ff */
[----:B------:R-:W-:-:S04]  /*94810*/  IMAD.MOV.U32 R14, RZ, RZ, R251 ;  /* 0x000000ffff0e7224 */ /* 0x000fc800078e00fb */
[----:B------:R-:W-:-:S05]  /*94820*/  FADD R13, R13, R14 ;  /* 0x0000000e0d0d7221 */ /* 0x000fca0000000000 */
[----:B------:R-:W-:-:S07]  /*94830*/  MOV R250, R13 ;  /* 0x0000000d00fa7202 */ /* 0x000fce0000000f00 */
[----:B------:R-:W-:Y:S05]  /*94840*/  WARPSYNC.COLLECTIVE R247, `(.L_x_1623) ;  /* 0x00000000f7087348 */ /* 0x000fea0003c00000 */
[----:B------:R0:W1:Y:S02]  /*94850*/  SHFL.DOWN P1, R251, R250, R249, R248 ;  /* 0x080000f9fafb7389 */ /* 0x00006400000200f8 */
[----:B01----:R-:W-:Y:S05]  /*94860*/  ENDCOLLECTIVE ;  /* 0x000000000000791b */ /* 0x003fea0003800000 */
.L_x_1623:
        /* <DEDUP_REMOVED lines=10> */
.L_x_1624:
        /* <DEDUP_REMOVED lines=9> */
.L_x_1625:
[----:B------:R-:W-:Y:S02]  /*949a0*/  HFMA2 R249, -RZ, RZ, 0, 4.76837158203125e-07 ;  /* 0x00000008fff97431 */ /* 0x000fe400000001ff */
[----:B------:R-:W-:-:S05]  /*949b0*/  FADD R39, R39, R251 ;  /* 0x000000fb27277221 */ /* 0x000fca0000000000 */
[----:B------:R-:W-:-:S07]  /*949c0*/  MOV R250, R39 ;  /* 0x0000002700fa7202 */ /* 0x000fce0000000f00 */
[----:B------:R-:W-:Y:S05]  /*949d0*/  WARPSYNC.COLLECTIVE R247, `(.L_x_1626) ;  /* 0x00000000f7087348 */ /* 0x000fea0003c00000 */
[----:B------:R0:W1:Y:S02]  /*949e0*/  SHFL.DOWN P1, R251, R250, R249, R248 ;  /* 0x080000f9fafb7389 */ /* 0x00006400000200f8 */
[----:B01----:R-:W-:Y:S05]  /*949f0*/  ENDCOLLECTIVE ;  /* 0x000000000000791b */ /* 0x003fea0003800000 */
.L_x_1626:
[----:B------:R-:W-:Y:S02]  /*94a00*/  IMAD.MOV.U32 R249, RZ, RZ, 0x4 ;  /* 0x00000004fff97424 */ /* 0x000fe400078e00ff */
[----:B------:R-:W-:-:S05]  /*94a10*/  FADD R39, R39, R251 ;  /* 0x000000fb27277221 */ /* 0x000fca0000000000 */
[----:B------:R-:W-:-:S07]  /*94a20*/  MOV R250, R39 ;  /* 0x0000002700fa7202 */ /* 0x000fce0000000f00 */
[----:B------:R-:W-:Y:S05]  /*94a30*/  WARPSYNC.COLLECTIVE R247, `(.L_x_1627) ;  /* 0x00000000f7087348 */ /* 0x000fea0003c00000 */
[----:B------:R0:W1:Y:S02]  /*94a40*/  SHFL.DOWN P1, R251, R250, R249, R248 ;  /* 0x080000f9fafb7389 */ /* 0x00006400000200f8 */
[----:B01----:R-:W-:Y:S05]  /*94a50*/  ENDCOLLECTIVE ;  /* 0x000000000000791b */ /* 0x003fea0003800000 */
.L_x_1627:
[----:B------:R-:W-:Y:S01]  /*94a60*/  HFMA2 R249, -RZ, RZ, 0, 1.1920928955078125e-07 ;  /* 0x00000002fff97431 */ /* 0x000fe200000001ff */
[----:B------:R-:W-:-:S05]  /*94a70*/  MOV R15, R251 ;  /* 0x000000fb000f7202 */ /* 0x000fca0000000f00 */
[----:B------:R-:W-:-:S05]  /*94a80*/  FADD R39, R39, R15 ;  /* 0x0000000f27277221 */ /* 0x000fca0000000000 */
[----:B------:R-:W-:-:S07]  /*94a90*/  MOV R250, R39 ;  /* 0x0000002700fa7202 */ /* 0x000fce0000000f00 */
[----:B------:R-:W-:Y:S05]  /*94aa0*/  WARPSYNC.COLLECTIVE R247, `(.L_x_1628) ;  /* 0x00000000f7087348 */ /* 0x000fea0003c00000 */
[----:B------:R0:W1:Y:S02]  /*94ab0*/  SHFL.DOWN P1, R251, R250, R249, R248 ;  /* 0x080000f9fafb7389 */ /* 0x00006400000200f8 */
[----:B01----:R-:W-:Y:S05]  /*94ac0*/  ENDCOLLECTIVE ;  /* 0x000000000000791b */ /* 0x003fea0003800000 */
.L_x_1628:
[----:B------:R-:W-:Y:S02]  /*94ad0*/  HFMA2 R249, -RZ, RZ, 0, 5.9604644775390625e-08 ;  /* 0x00000001fff97431 */ /* 0x000fe400000001ff */
[----:B------:R-:W-:-:S04]  /*94ae0*/  IMAD.MOV.U32 R14, RZ, RZ, R251 ;  /* 0x000000ffff0e7224 */ /* 0x000fc800078e00fb */
[----:B------:R-:W-:-:S05]  /*94af0*/  FADD R14, R39, R14 ;  /* 0x0000000e270e7221 */ /* 0x000fca0000000000 */
[----:B------:R-:W-:-:S07]  /*94b00*/  MOV R250, R14 ;  /* 0x0000000e00fa7202 */ /* 0x000fce0000000f00 */
[----:B------:R-:W-:Y:S05]  /*94b10*/  WARPSYNC.COLLECTIVE R247, `(.L_x_1629) ;  /* 0x00000000f7087348 */ /* 0x000fea0003c00000 */
[----:B------:R0:W1:Y:S02]  /*94b20*/  SHFL.DOWN P1, R251, R250, R249, R248 ;  /* 0x080000f9fafb7389 */ /* 0x00006400000200f8 */
[----:B01----:R-:W-:Y:S05]  /*94b30*/  ENDCOLLECTIVE ;  /* 0x000000000000791b */ /* 0x003fea0003800000 */
.L_x_1629:
[----:B------:R-:W-:Y:S01]  /*94b40*/  MOV R250, R40 ;  /* 0x0000002800fa7202 */ /* 0x000fe20000000f00 */
[----:B------:R-:W-:Y:S02]  /*94b50*/  IMAD.MOV.U32 R249, RZ, RZ, 0x10 ;  /* 0x00000010fff97424 */ /* 0x000fe400078e00ff */
[----:B------:R-:W-:-:S07]  /*94b60*/  FADD R14, R14, R251 ;  /* 0x000000fb0e0e7221 */ /* 0x000fce0000000000 */
[----:B------:R-:W-:Y:S05]  /*94b70*/  WARPSYNC.COLLECTIVE R247, `(.L_x_1630) ;  /* 0x00000000f7087348 */ /* 0x000fea0003c00000 */
[----:B------:R0:W1:Y:S02]  /*94b80*/  SHFL.DOWN P1, R251, R250, R249, R248 ;  /* 0x080000f9fafb7389 */ /* 0x00006400000200f8 */
[----:B01----:R-:W-:Y:S05]  /*94b90*/  ENDCOLLECTIVE ;  /* 0x000000000000791b */ /* 0x003fea0003800000 */
.L_x_1630:
[----:B------:R-:W-:-:S05]  /*94ba0*/  @!P0 LEA R9, R0, R3, 0x9 ;  /* 0x0000000300098211 */ /* 0x000fca00078e48ff */
[----:B------:R0:W-:Y:S04]  /*94bb0*/  @!P0 STS [R9+0x429c], R12 ;  /* 0x00429c0c09008388 */ /* 0x0001e80000000800 */
[----:B------:R1:W2:Y:S01]  /*94bc0*/  @!P0 LDS R13, [R3+0x80a0] ;  /* 0x0080a000030d8984 */ /* 0x0002a20000000800 */
[----:B------:R-:W-:Y:S01]  /*94bd0*/  HFMA2 R249, -RZ, RZ, 0, 4.76837158203125e-07 ;  /* 0x00000008fff97431 */ /* 0x000fe200000001ff */
[----:B------:R-:W-:-:S05]  /*94be0*/  MOV R11, R251 ;  /* 0x000000fb000b7202 */ /* 0x000fca0000000f00 */
[----:B------:R-:W-:Y:S01]  /*94bf0*/  FADD R40, R40, R11 ;  /* 0x0000000b28287221 */ /* 0x000fe20000000000 */
[----:B0-----:R-:W-:-:S04]  /*94c00*/  @!P0 LEA R9, R0, UR5, 0x2 ;  /* 0x0000000500098c11 */ /* 0x001fc8000f8e10ff */
[----:B------:R-:W-:Y:S01]  /*94c10*/  MOV R250, R40 ;  /* 0x0000002800fa7202 */ /* 0x000fe20000000f00 */
[----:B------:R1:W5:Y:S06]  /*94c20*/  @!P0 LDL R4, [R9+0x4] ;  /* 0x0000040009048983 */ /* 0x00036c0000100800 */
[----:B-12--5:R-:W-:Y:S05]  /*94c30*/  WARPSYNC.COLLECTIVE R247, `(.L_x_1631) ;  /* 0x00000000f7087348 */ /* 0x026fea0003c00000 */
[----:B------:R0:W3:Y:S02]  /*94c40*/  SHFL.DOWN P1, R251, R250, R249, R248 ;  /* 0x080000f9fafb7389 */ /* 0x0000e400000200f8 */
[----:B0123-5:R-:W-:Y:S05]  /*94c50*/  ENDCOLLECTIVE ;  /* 0x000000000000791b */ /* 0x02ffea0003800000 */
.L_x_1631:
[----:B------:R-:W0:Y:S01]  /*94c60*/  @!P0 LDC R9, c[0x0][0x3a8] ;  /* 0x0000ea00ff098b82 */ /* 0x000e220000000800 */
[----:B------:R-:W-:Y:S02]  /*94c70*/  HFMA2 R249, -RZ, RZ, 0, 2.384185791015625e-07 ;  /* 0x00000004fff97431 */ /* 0x000fe400000001ff */
[----:B------:R-:W-:-:S04]  /*94c80*/  IMAD.MOV.U32 R11, RZ, RZ, R251 ;  /* 0x000000ffff0b7224 */ /* 0x000fc800078e00fb */
[----:B------:R-:W-:-:S05]  /*94c90*/  FADD R11, R40, R11 ;  /* 0x0000000b280b7221 */ /* 0x000fca0000000000 */
[----:B------:R-:W-:-:S07]  /*94ca0*/  MOV R250, R11 ;  /* 0x0000000b00fa7202 */ /* 0x000fce0000000f00 */
[----:B0-----:R-:W-:Y:S05]  /*94cb0*/  WARPSYNC.COLLECTIVE R247, `(.L_x_1632) ;  /* 0x00000000f7087348 */ /* 0x001fea0003c00000 */
[----:B------:R1:W2:Y:S02]  /*94cc0*/  SHFL.DOWN P1, R251, R250, R249, R248 ;  /* 0x080000f9fafb7389 */ /* 0x0002a400000200f8 */
[----:B012---:R-:W-:Y:S05]  /*94cd0*/  ENDCOLLECTIVE ;  /* 0x000000000000791b */ /* 0x007fea0003800000 */
.L_x_1632:
[----:B------:R-:W-:Y:S01]  /*94ce0*/  HFMA2 R249, -RZ, RZ, 0, 1.1920928955078125e-07 ;  /* 0x00000002fff97431 */ /* 0x000fe200000001ff */
[----:B------:R-:W-:-:S05]  /*94cf0*/  MOV R12, R251 ;  /* 0x000000fb000c7202 */ /* 0x000fca0000000f00 */
[----:B------:R-:W-:-:S05]  /*94d00*/  FADD R12, R11, R12 ;  /* 0x0000000c0b0c7221 */ /* 0x000fca0000000000 */
[----:B------:R-:W-:-:S07]  /*94d10*/  MOV R250, R12 ;  /* 0x0000000c00fa7202 */ /* 0x000fce0000000f00 */
[----:B------:R-:W-:Y:S05]  /*94d20*/  WARPSYNC.COLLECTIVE R247, `(.L_x_1633) ;  /* 0x00000000f7087348 */ /* 0x000fea0003c00000 */
[----:B------:R0:W1:Y:S02]  /*94d30*/  SHFL.DOWN P1, R251, R250, R249, R248 ;  /* 0x080000f9fafb7389 */ /* 0x00006400000200f8 */
[----:B01----:R-:W-:Y:S05]  /*94d40*/  ENDCOLLECTIVE ;  /* 0x000000000000791b */ /* 0x003fea0003800000 */
.L_x_1633:
[----:B------:R-:W-:Y:S01]  /*94d50*/  HFMA2 R249, -RZ, RZ, 0, 5.9604644775390625e-08 ;  /* 0x00000001fff97431 */ /* 0x000fe200000001ff */
[----:B------:R-:W-:-:S05]  /*94d60*/  MOV R16, R251 ;  /* 0x000000fb00107202 */ /* 0x000fca0000000f00 */
[----:B------:R-:W-:Y:S01]  /*94d70*/  FADD R12, R12, R16 ;  /* 0x000000100c0c7221 */ /* 0x000fe20000000000 */
[----:B------:R-:W-:Y:S01]  /*94d80*/  @!P0 FMUL R9, R14, R9 ;  /* 0x000000090e098220 */ /* 0x000fe20000400000 */
[----:B------:R-:W-:Y:S01]  /*94d90*/  @!P0 ISETP.GE.AND P2, PT, R10, R13, PT ;  /* 0x0000000d0a00820c */ /* 0x000fe20003f46270 */
[----:B------:R-:W0:Y:S01]  /*94da0*/  @!P0 LDC R16, c[0x0][0x3a8] ;  /* 0x0000ea00ff108b82 */ /* 0x000e220000000800 */
[----:B------:R-:W-:-:S11]  /*94db0*/  IMAD.MOV.U32 R250, RZ, RZ, R12 ;  /* 0x000000fffffa7224 */ /* 0x000fd600078e000c */
[----:B0-----:R-:W-:Y:S05]  /*94dc0*/  WARPSYNC.COLLECTIVE R247, `(.L_x_1634) ;  /* 0x00000000f7087348 */ /* 0x001fea0003c00000 */
[----:B------:R1:W2:Y:S02]  /*94dd0*/  SHFL.DOWN P1, R251, R250, R249, R248 ;  /* 0x080000f9fafb7389 */ /* 0x0002a400000200f8 */
[----:B012---:R-:W-:Y:S05]  /*94de0*/  ENDCOLLECTIVE ;  /* 0x000000000000791b */ /* 0x007fea0003800000 */
.L_x_1634:
[----:B------:R-:W-:Y:S01]  /*94df0*/  @!P0 FSEL R9, R9, -1.00000000000000000000e+09, !P2 ;  /* 0xce6e6b2809098808 */ /* 0x000fe20005000000 */
[----:B------:R-:W-:-:S05]  /*94e00*/  @!P0 IMAD R13, R0, 0x200, R3 ;  /* 0x00000200000d8824 */ /* 0x000fca00078e0203 */
[----:B------:R0:W-:Y:S01]  /*94e10*/  @!P0 STS [R13+0x42a0], R9 ;  /* 0x0042a0090d008388 */ /* 0x0001e20000000800 */
[----:B------:R-:W-:-:S03]  /*94e20*/  @!P0 LEA R7, R0, UR5, 0x2 ;  /* 0x0000000500078c11 */ /* 0x000fc6000f8e10ff */
[----:B------:R1:W2:Y:S01]  /*94e30*/  @!P0 LDS R13, [R3+0x80a4] ;  /* 0x0080a400030d8984 */ /* 0x0002a20000000800 */
[----:B------:R-:W-:Y:S01]  /*94e40*/  MOV R250, R41 ;  /* 0x0000002900fa7202 */ /* 0x000fe20000000f00 */
[----:B------:R-:W-:Y:S02]  /*94e50*/  IMAD.MOV.U32 R249, RZ, RZ, 0x10 ;  /* 0x00000010fff97424 */ /* 0x000fe400078e00ff */
[----:B------:R-:W5:Y:S01]  /*94e60*/  @!P0 LDL R7, [R7+0x4] ;  /* 0x0000040007078983 */ /* 0x000f620000100800 */
[----:B0-----:R-:W-:-:S07]  /*94e70*/  MOV R9, R251 ;  /* 0x000000fb00097202 */ /* 0x001fce0000000f00 */
[----:B-12--5:R-:W-:Y:S05]  /*94e80*/  WARPSYNC.COLLECTIVE R247, `(.L_x_1635) ;  /* 0x00000000f7087348 */ /* 0x026fea0003c00000 */
[----:B------:R0:W3:Y:S02]  /*94e90*/  SHFL.DOWN P1, R251, R250, R249, R248 ;  /* 0x080000f9fafb7389 */ /* 0x0000e400000200f8 */
[----:B0123-5:R-:W-:Y:S05]  /*94ea0*/  ENDCOLLECTIVE ;  /* 0x000000000000791b */ /* 0x02ffea0003800000 */
.L_x_1635:
[----:B------:R-:W-:Y:S01]  /*94eb0*/  HFMA2 R249, -RZ, RZ, 0, 4.76837158203125e-07 ;  /* 0x00000008fff97431 */ /* 0x000fe200000001ff */
[----:B------:R-:W-:-:S05]  /*94ec0*/  MOV R15, R251 ;  /* 0x000000fb000f7202 */ /* 0x000fca0000000f00 */
[----:B------:R-:W-:-:S05]  /*94ed0*/  FADD R41, R41, R15 ;  /* 0x0000000f29297221 */ /* 0x000fca0000000000 */
[----:B------:R-:W-:-:S07]  /*94ee0*/  MOV R250, R41 ;  /* 0x0000002900fa7202 */ /* 0x000fce0000000f00 */
[----:B------:R-:W-:Y:S05]  /*94ef0*/  WARPSYNC.COLLECTIVE R247, `(.L_x_1636) ;  /* 0x00000000f7087348 */ /* 0x000fea0003c00000 */
[----:B------:R0:W1:Y:S02]  /*94f00*/  SHFL.DOWN P1, R251, R250, R249, R248 ;  /* 0x080000f9fafb7389 */ /* 0x00006400000200f8 */
[----:B01----:R-:W-:Y:S05]  /*94f10*/  ENDCOLLECTIVE ;  /* 0x000000000000791b */ /* 0x003fea0003800000 */
.L_x_1636:
[----:B------:R-:W-:Y:S02]  /*94f20*/  HFMA2 R249, -RZ, RZ, 0, 2.384185791015625e-07 ;  /* 0x00000004fff97431 */ /* 0x000fe400000001ff */
[----:B------:R-:W-:-:S04]  /*94f30*/  IMAD.MOV.U32 R15, RZ, RZ, R251 ;  /* 0x000000ffff0f7224 */ /* 0x000fc800078e00fb */
[----:B------:R-:W-:-:S05]  /*94f40*/  FADD R11, R41, R15 ;  /* 0x0000000f290b7221 */ /* 0x000fca0000000000 */
[----:B------:R-:W-:-:S07]  /*94f50*/  MOV R250, R11 ;  /* 0x0000000b00fa7202 */ /* 0x000fce0000000f00 */
[----:B------:R-:W-:Y:S05]  /*94f60*/  WARPSYNC.COLLECTIVE R247, `(.L_x_1637) ;  /* 0x00000000f7087348 */ /* 0x000fea0003c00000 */
[----:B------:R0:W1:Y:S02]  /*94f70*/  SHFL.DOWN P1, R251, R250, R249, R248 ;  /* 0x080000f9fafb7389 */ /* 0x00006400000200f8 */
[----:B01----:R-:W-:Y:S05]  /*94f80*/  ENDCOLLECTIVE ;  /* 0x000000000000791b */ /* 0x003fea0003800000 */
.L_x_1637:
[----:B------:R-:W-:Y:S02]  /*94f90*/  IMAD.MOV.U32 R249, RZ, RZ, 0x2 ;  /* 0x00000002fff97424 */ /* 0x000fe400078e00ff */
[----:B------:R-:W-:-:S05]  /*94fa0*/  FADD R11, R11, R251 ;  /* 0x000000fb0b0b7221 */ /* 0x000fca0000000000 */
[----:B------:R-:W-:-:S07]  /*94fb0*/  MOV R250, R11 ;  /* 0x0000000b00fa7202 */ /* 0x000fce0000000f00 */
[----:B------:R-:W-:Y:S05]  /*94fc0*/  WARPSYNC.COLLECTIVE R247, `(.L_x_1638) ;  /* 0x00000000f7087348 */ /* 0x000fea0003c00000 */
[----:B------:R0:W1:Y:S02]  /*94fd0*/  SHFL.DOWN P1, R251, R250, R249, R248 ;  /* 0x080000f9fafb7389 */ /* 0x00006400000200f8 */
[----:B01----:R-:W-:Y:S05]  /*94fe0*/  ENDCOLLECTIVE ;  /* 0x000000000000791b */ /* 0x003fea0003800000 */
.L_x_1638:
[----:B------:R-:W-:Y:S02]  /*94ff0*/  HFMA2 R249, -RZ, RZ, 0, 5.9604644775390625e-08 ;  /* 0x00000001fff97431 */ /* 0x000fe400000001ff */
[----:B------:R-:W-:-:S05]  /*95000*/  FADD R11, R11, R251 ;  /* 0x000000fb0b0b7221 */ /* 0x000fca0000000000 */
[----:B------:R-:W-:-:S07]  /*95010*/  MOV R250, R11 ;  /* 0x0000000b00fa7202 */ /* 0x000fce0000000f00 */
[----:B------:R-:W-:Y:S05]  /*95020*/  WARPSYNC.COLLECTIVE R247, `(.L_x_1639) ;  /* 0x00000000f7087348 */ /* 0x000fea0003c00000 */
[----:B------:R0:W1:Y:S02]  /*95030*/  SHFL.DOWN P1, R251, R250, R249, R248 ;  /* 0x080000f9fafb7389 */ /* 0x00006400000200f8 */
[----:B01----:R-:W-:Y:S05]  /*95040*/  ENDCOLLECTIVE ;  /* 0x000000000000791b */ /* 0x003fea0003800000 */
.L_x_1639:
[----:B------:R-:W-:-:S04]  /*95050*/  FADD R9, R12, R9 ;  /* 0x000000090c097221 */ /* 0x000fc80000000000 */
[----:B------:R-:W-:Y:S01]  /*95060*/  @!P0 FMUL R9, R9, R16 ;  /* 0x0000001009098220 */ /* 0x000fe20000400000 */
[----:B------:R-:W-:Y:S02]  /*95070*/  @!P0 LEA R12, R0, R3, 0x9 ;  /* 0x00000003000c8211 */ /* 0x000fe400078e48ff */
[----:B------:R-:W-:-:S04]  /*95080*/  @!P0 ISETP.GE.AND P2, PT, R4, R13, PT ;  /* 0x0000000d0400820c */ /* 0x000fc80003f46270 */
[----:B------:R-:W-:Y:S01]  /*95090*/  @!P0 FSEL R9, R9, -1.00000000000000000000e+09, !P2 ;  /* 0xce6e6b2809098808 */ /* 0x000fe20005000000 */
[----:B------:R-:W-:Y:S01]  /*950a0*/  HFMA2 R249, -RZ, RZ, 0, 9.5367431640625e-07 ;  /* 0x00000010fff97431 */ /* 0x000fe200000001ff */
[----:B------:R-:W-:-:S03]  /*950b0*/  MOV R250, R42 ;  /* 0x0000002a00fa7202 */ /* 0x000fc60000000f00 */
[----:B------:R0:W-:Y:S01]  /*950c0*/  @!P0 STS [R12+0x42a4], R9 ;  /* 0x0042a4090c008388 */ /* 0x0001e20000000800 */
[----:B------:R-:W-:-:S03]  /*950d0*/  @!P0 LEA R16, R0, UR5, 0x2 ;  /* 0x0000000500108c11 */ /* 0x000fc6000f8e10ff */
[----:B------:R1:W2:Y:S04]  /*950e0*/  @!P0 LDS R13, [R3+0x80a8] ;  /* 0x0080a800030d8984 */ /* 0x0002a80000000800 */
[----:B------:R1:W5:Y:S01]  /*950f0*/  @!P0 LDL R6, [R16+0x4] ;  /* 0x0000040010068983 */ /* 0x0003620000100800 */
[----:B0-----:R-:W-:Y:S01]  /*95100*/  IMAD.MOV.U32 R9, RZ, RZ, R251 ;  /* 0x000000ffff097224 */ /* 0x001fe200078e00fb */
[----:B------:R-:W0:Y:S06]  /*95110*/  @!P0 LDC R12, c[0x0][0x3a8] ;  /* 0x0000ea00ff0c8b82 */ /* 0x000e2c0000000800 */
[----:B012--5:R-:W-:Y:S05]  /*95120*/  WARPSYNC.COLLECTIVE R247, `(.L_x_1640) ;  /* 0x00000000f7087348 */ /* 0x027fea0003c00000 */
[----:B------:R3:W4:Y:S02]  /*95130*/  SHFL.DOWN P1, R251, R250, R249, R248 ;  /* 0x080000f9fafb7389 */ /* 0x00072400000200f8 */
[----:B012345:R-:W-:Y:S05]  /*95140*/  ENDCOLLECTIVE ;  /* 0x000000000000791b */ /* 0x03ffea0003800000 */
.L_x_1640:
[----:B------:R-:W-:Y:S01]  /*95150*/  HFMA2 R249, -RZ, RZ, 0, 4.76837158203125e-07 ;  /* 0x00000008fff97431 */ /* 0x000fe200000001ff */
[----:B------:R-:W-:-:S05]  /*95160*/  MOV R14, R251 ;  /* 0x000000fb000e7202 */ /* 0x000fca0000000f00 */
[----:B------:R-:W-:-:S04]  /*95170*/  FADD R42, R42, R14 ;  /* 0x0000000e2a2a7221 */ /* 0x000fc80000000000 */
[----:B------:R-:W-:-:S07]  /*95180*/  IMAD.MOV.U32 R250, RZ, RZ, R42 ;  /* 0x000000fffffa7224 */ /* 0x000fce00078e002a */
[----:B------:R-:W-:Y:S05]  /*95190*/  WARPSYNC.COLLECTIVE R247, `(.L_x_1641) ;  /* 0x00000000f7087348 */ /* 0x000fea0003c00000 */
[----:B------:R0:W1:Y:S02]  /*951a0*/  SHFL.DOWN P1, R251, R250, R249, R248 ;  /* 0x080000f9fafb7389 */ /* 0x00006400000200f8 */
[----:B01----:R-:W-:Y:S05]  /*951b0*/  ENDCOLLECTIVE ;  /* 0x000000000000791b */ /* 0x003fea0003800000 */
.L_x_1641:
[----:B------:R-:W-:Y:S01]  /*951c0*/  IMAD.MOV.U32 R249, RZ, RZ, 0x4 ;  /* 0x00000004fff97424 */ /* 0x000fe200078e00ff */
[----:B------:R-:W-:-:S05]  /*951d0*/  MOV R15, R251 ;  /* 0x000000fb000f7202 */ /* 0x000fca0000000f00 */
[----:B------:R-:W-:-:S05]  /*951e0*/  FADD R4, R42, R15 ;  /* 0x0000000f2a047221 */ /* 0x000fca0000000000 */
[----:B------:R-:W-:-:S07]  /*951f0*/  MOV R250, R4 ;  /* 0x0000000400fa7202 */ /* 0x000fce0000000f00 */
[----:B------:R-:W-:Y:S05]  /*95200*/  WARPSYNC.COLLECTIVE R247, `(.L_x_1642) ;  /* 0x00000000f7087348 */ /* 0x000fea0003c00000 */
[----:B------:R0:W1:Y:S02]  /*95210*/  SHFL.DOWN P1, R251, R250, R249, R248 ;  /* 0x080000f9fafb7389 */ /* 0x00006400000200f8 */
[----:B01----:R-:W-:Y:S05]  /*95220*/  ENDCOLLECTIVE ;  /* 0x000000000000791b */ /* 0x003fea0003800000 */
.L_x_1642:
[----:B------:R-:W-:Y:S01]  /*95230*/  HFMA2 R249, -RZ, RZ, 0, 1.1920928955078125e-07 ;  /* 0x00000002fff97431 */ /* 0x000fe200000001ff */
[----:B------:R-:W-:-:S05]  /*95240*/  MOV R17, R251 ;  /* 0x000000fb00117202 */ /* 0x000fca0000000f00 */
[----:B------:R-:W-:-:S05]  /*95250*/  FADD R4, R4, R17 ;  /* 0x0000001104047221 */ /* 0x000fca0000000000 */
[----:B------:R-:W-:-:S07]  /*95260*/  MOV R250, R4 ;  /* 0x0000000400fa7202 */ /* 0x000fce0000000f00 */
[----:B------:R-:W-:Y:S05]  /*95270*/  WARPSYNC.COLLECTIVE R247, `(.L_x_1643) ;  /* 0x00000000f7087348 */ /* 0x000fea0003c00000 */
[----:B------:R0:W1:Y:S02]  /*95280*/  SHFL.DOWN P1, R251, R250, R249, R248 ;  /* 0x080000f9fafb7389 */ /* 0x00006400000200f8 */
[----:B01----:R-:W-:Y:S05]  /*95290*/  ENDCOLLECTIVE ;  /* 0x000000000000791b */ /* 0x003fea0003800000 */
.L_x_1643:
[----:B------:R-:W-:Y:S02]  /*952a0*/  HFMA2 R249, -RZ, RZ, 0, 5.9604644775390625e-08 ;  /* 0x00000001fff97431 */ /* 0x000fe400000001ff */
[----:B------:R-:W-:-:S04]  /*952b0*/  IMAD.MOV.U32 R16, RZ, RZ, R251 ;  /* 0x000000ffff107224 */ /* 0x000fc800078e00fb */
[----:B------:R-:W-:-:S05]  /*952c0*/  FADD R4, R4, R16 ;  /* 0x0000001004047221 */ /* 0x000fca0000000000 */
[----:B------:R-:W-:-:S07]  /*952d0*/  MOV R250, R4 ;  /* 0x0000000400fa7202 */ /* 0x000fce0000000f00 */
[----:B------:R-:W-:Y:S05]  /*952e0*/  WARPSYNC.COLLECTIVE R247, `(.L_x_1644) ;  /* 0x00000000f7087348 */ /* 0x000fea0003c00000 */
[----:B------:R0:W1:Y:S02]  /*952f0*/  SHFL.DOWN P1, R251, R250, R249, R248 ;  /* 0x080000f9fafb7389 */ /* 0x00006400000200f8 */
[----:B01----:R-:W-:Y:S05]  /*95300*/  ENDCOLLECTIVE ;  /* 0x000000000000791b */ /* 0x003fea0003800000 */
.L_x_1644:
[----:B------:R-:W-:Y:S01]  /*95310*/  @!P0 ISETP.GE.AND P2, PT, R7, R13, PT ;  /* 0x0000000d0700820c */ /* 0x000fe20003f46270 */
[----:B------:R-:W-:Y:S02]  /*95320*/  HFMA2 R249, -RZ, RZ, 0, 9.5367431640625e-07 ;  /* 0x00000010fff97431 */ /* 0x000fe400000001ff */
[----:B------:R-:W-:Y:S01]  /*95330*/  IMAD.MOV.U32 R250, RZ, RZ, R43 ;  /* 0x000000fffffa7224 */ /* 0x000fe200078e002b */
[----:B------:R-:W-:-:S09]  /*95340*/  MOV R7, R251 ;  /* 0x000000fb00077202 */ /* 0x000fd20000000f00 */
[----:B------:R-:W-:Y:S05]  /*95350*/  WARPSYNC.COLLECTIVE R247, `(.L_x_1645) ;  /* 0x00000000f7087348 */ /* 0x000fea0003c00000 */
[----:B------:R0:W1:Y:S02]  /*95360*/  SHFL.DOWN P1, R251, R250, R249, R248 ;  /* 0x080000f9fafb7389 */ /* 0x00006400000200f8 */
[----:B01----:R-:W-:Y:S05]  /*95370*/  ENDCOLLECTIVE ;  /* 0x000000000000791b */ /* 0x003fea0003800000 */
.L_x_1645:
[----:B------:R-:W-:Y:S01]  /*95380*/  IMAD.MOV.U32 R249, RZ, RZ, 0x8 ;  /* 0x00000008fff97424 */ /* 0x000fe200078e00ff */
[----:B------:R-:W-:-:S05]  /*95390*/  MOV R16, R251 ;  /* 0x000000fb00107202 */ /* 0x000fca0000000f00 */
[----:B------:R-:W-:-:S05]  /*953a0*/  FADD R43, R43, R16 ;  /* 0x000000102b2b7221 */ /* 0x000fca0000000000 */
[----:B------:R-:W-:-:S07]  /*953b0*/  MOV R250, R43 ;  /* 0x0000002b00fa7202 */ /* 0x000fce0000000f00 */
[----:B------:R-:W-:Y:S05]  /*953c0*/  WARPSYNC.COLLECTIVE R247, `(.L_x_1646) ;  /* 0x00000000f7087348 */ /* 0x000fea0003c00000 */
[----:B------:R0:W1:Y:S02]  /*953d0*/  SHFL.DOWN P1, R251, R250, R249, R248 ;  /* 0x080000f9fafb7389 */ /* 0x00006400000200f8 */
[----:B01----:R-:W-:Y:S05]  /*953e0*/  ENDCOLLECTIVE ;  /* 0x000000000000791b */ /* 0x003fea0003800000 */
.L_x_1646:
        /* <DEDUP_REMOVED lines=8> */
.L_x_1647:
[----:B------:R-:W-:Y:S01]  /*95470*/  @!P0 FMUL R12, R9, R12 ;  /* 0x0000000c090c8220 */ /* 0x000fe20000400000 */
[----:B------:R-:W-:-:S04]  /*95480*/  @!P0 LEA R9, R0, UR5, 0x2 ;  /* 0x0000000500098c11 */ /* 0x000fc8000f8e10ff */
[----:B------:R-:W-:Y:S01]  /*95490*/  @!P0 FSEL R12, R12, -1.00000000000000000000e+09, !P2 ;  /* 0xce6e6b280c0c8808 */ /* 0x000fe20005000000 */
[----:B------:R0:W5:Y:S02]  /*954a0*/  @!P0 LDL R8, [R9+0x4] ;  /* 0x0000040009088983 */ /* 0x0001640000100800 */
[----:B0-----:R-:W-:-:S05]  /*954b0*/  @!P0 LEA R9, R0, R3, 0x9 ;  /* 0x0000000300098211 */ /* 0x001fca00078e48ff */
[----:B------:R0:W-:Y:S01]  /*954c0*/  @!P0 STS [R9+0x42a8], R12 ;  /* 0x0042a80c09008388 */ /* 0x0001e20000000800 */
[----:B------:R-:W-:-:S03]  /*954d0*/  HFMA2 R249, -RZ, RZ, 0, 1.1920928955078125e-07 ;  /* 0x00000002fff97431 */ /* 0x000fc600000001ff */
[----:B------:R1:W2:Y:S01]  /*954e0*/  @!P0 LDS R11, [R3+0x80ac] ;  /* 0x0080ac00030b8984 */ /* 0x0002a20000000800 */
[----:B0-----:R-:W-:Y:S01]  /*954f0*/  MOV R9, R251 ;  /* 0x000000fb00097202 */ /* 0x001fe20000000f00 */
[----:B------:R-:W-:Y:S01]  /*95500*/  FADD R4, R4, R7 ;  /* 0x0000000704047221 */ /* 0x000fe20000000000 */
[----:B------:R-:W0:Y:S03]  /*95510*/  @!P0 LDC R12, c[0x0][0x3a8] ;  /* 0x0000ea00ff0c8b82 */ /* 0x000e260000000800 */
[----:B------:R-:W-:-:S05]  /*95520*/  FADD R9, R15, R9 ;  /* 0x000000090f097221 */ /* 0x000fca0000000000 */
[----:B-1----:R-:W-:-:S07]  /*95530*/  MOV R250, R9 ;  /* 0x0000000900fa7202 */ /* 0x002fce0000000f00 */
[----:B0-2--5:R-:W-:Y:S05]  /*95540*/  WARPSYNC.COLLECTIVE R247, `(.L_x_1648) ;  /* 0x00000000f7087348 */ /* 0x025fea0003c00000 */
[----:B------:R1:W3:Y:S02]  /*95550*/  SHFL.DOWN P1, R251, R250, R249, R248 ;  /* 0x080000f9fafb7389 */ /* 0x0002e400000200f8 */
[----:B0123-5:R-:W-:Y:S05]  /*95560*/  ENDCOLLECTIVE ;  /* 0x000000000000791b */ /* 0x02ffea0003800000 */
.L_x_1648:
[----:B------:R-:W-:Y:S02]  /*95570*/  HFMA2 R249, -RZ, RZ, 0, 5.9604644775390625e-08 ;  /* 0x00000001fff97431 */ /* 0x000fe400000001ff */
[----:B------:R-:W-:-:S04]  /*95580*/  IMAD.MOV.U32 R13, RZ, RZ, R251 ;  /* 0x000000ffff0d7224 */ /* 0x000fc800078e00fb */
[----:B------:R-:W-:-:S05]  /*95590*/  FADD R9, R9, R13 ;  /* 0x0000000d09097221 */ /* 0x000fca0000000000 */
[----:B------:R-:W-:-:S07]  /*955a0*/  MOV R250, R9 ;  /* 0x0000000900fa7202 */ /* 0x000fce0000000f00 */
[----:B------:R-:W-:Y:S05]  /*955b0*/  WARPSYNC.COLLECTIVE R247, `(.L_x_1649) ;  /* 0x00000000f7087348 */ /* 0x000fea0003c00000 */
[----:B------:R0:W1:Y:S02]  /*955c0*/  SHFL.DOWN P1, R251, R250, R249, R248 ;  /* 0x080000f9fafb7389 */ /* 0x00006400000200f8 */
[----:B01----:R-:W-:Y:S05]  /*955d0*/  ENDCOLLECTIVE ;  /* 0x000000000000791b */ /* 0x003fea0003800000 */
.L_x_1649:
[----:B------:R-:W-:Y:S01]  /*955e0*/  @!P0 ISETP.GE.AND P2, PT, R6, R11, PT ;  /* 0x0000000b0600820c */ /* 0x000fe20003f46270 */
[----:B------:R-:W-:Y:S02]  /*955f0*/  HFMA2 R249, -RZ, RZ, 0, 9.5367431640625e-07 ;  /* 0x00000010fff97431 */ /* 0x000fe400000001ff */
[----:B------:R-:W-:Y:S01]  /*95600*/  IMAD.MOV.U32 R250, RZ, RZ, R44 ;  /* 0x000000fffffa7224 */ /* 0x000fe200078e002c */
[----:B------:R-:W-:-:S09]  /*95610*/  MOV R11, R251 ;  /* 0x000000fb000b7202 */ /* 0x000fd20000000f00 */
[----:B------:R-:W-:Y:S05]  /*95620*/  WARPSYNC.COLLECTIVE R247, `(.L_x_1650) ;  /* 0x00000000f7087348 */ /* 0x000fea0003c00000 */
[----:B------:R0:W1:Y:S02]  /*95630*/  SHFL.DOWN P1, R251, R250, R249, R248 ;  /* 0x080000f9fafb7389 */ /* 0x00006400000200f8 */
[----:B01----:R-:W-:Y:S05]  /*95640*/  ENDCOLLECTIVE ;  /* 0x000000000000791b */ /* 0x003fea0003800000 */
.L_x_1650:
[----:B------:R-:W-:Y:S01]  /*95650*/  IMAD.MOV.U32 R249, RZ, RZ, 0x8 ;  /* 0x00000008fff97424 */ /* 0x000fe200078e00ff */
[----:B------:R-:W-:-:S05]  /*95660*/  MOV R13, R251 ;  /* 0x000000fb000d7202 */ /* 0x000fca0000000f00 */
[----:B------:R-:W-:-:S05]  /*95670*/  FADD R44, R44, R13 ;  /* 0x0000000d2c2c7221 */ /* 0x000fca0000000000 */
[----:B------:R-:W-:-:S07]  /*95680*/  MOV R250, R44 ;  /* 0x0000002c00fa7202 */ /* 0x000fce0000000f00 */
[----:B------:R-:W-:Y:S05]  /*95690*/  WARPSYNC.COLLECTIVE R247, `(.L_x_1651) ;  /* 0x00000000f7087348 */ /* 0x000fea0003c00000 */
[----:B------:R0:W1:Y:S02]  /*956a0*/  SHFL.DOWN P1, R251, R250, R249, R248 ;  /* 0x080000f9fafb7389 */ /* 0x00006400000200f8 */
[----:B01----:R-:W-:Y:S05]  /*956b0*/  ENDCOLLECTIVE ;  /* 0x000000000000791b */ /* 0x003fea0003800000 */
.L_x_1651:
[----:B------:R-:W-:Y:S01]  /*956c0*/  HFMA2 R249, -RZ, RZ, 0, 2.384185791015625e-07 ;  /* 0x00000004fff97431 */ /* 0x000fe200000001ff */
[----:B------:R-:W-:-:S05]  /*956d0*/  MOV R16, R251 ;  /* 0x000000fb00107202 */ /* 0x000fca0000000f00 */
[----:B------:R-:W-:-:S05]  /*956e0*/  FADD R6, R44, R16 ;  /* 0x000000102c067221 */ /* 0x000fca0000000000 */
[----:B------:R-:W-:-:S07]  /*956f0*/  MOV R250, R6 ;  /* 0x0000000600fa7202 */ /* 0x000fce0000000f00 */
[----:B------:R-:W-:Y:S05]  /*95700*/  WARPSYNC.COLLECTIVE R247, `(.L_x_1652) ;  /* 0x00000000f7087348 */ /* 0x000fea0003c00000 */
[----:B------:R0:W1:Y:S02]  /*95710*/  SHFL.DOWN P1, R251, R250, R249, R248 ;  /* 0x080000f9fafb7389 */ /* 0x00006400000200f8 */
[----:B01----:R-:W-:Y:S05]  /*95720*/  ENDCOLLECTIVE ;  /* 0x000000000000791b */ /* 0x003fea0003800000 */
.L_x_1652:
[----:B------:R-:W-:Y:S02]  /*95730*/  HFMA2 R249, -RZ, RZ, 0, 1.1920928955078125e-07 ;  /* 0x00000002fff97431 */ /* 0x000fe400000001ff */
[----:B------:R-:W-:-:S04]  /*95740*/  IMAD.MOV.U32 R16, RZ, RZ, R251 ;  /* 0x000000ffff107224 */ /* 0x000fc800078e00fb */
[----:B------:R-:W-:-:S05]  /*95750*/  FADD R6, R6, R16 ;  /* 0x0000001006067221 */ /* 0x000fca0000000000 */
[----:B------:R-:W-:-:S07]  /*95760*/  MOV R250, R6 ;  /* 0x0000000600fa7202 */ /* 0x000fce0000000f00 */
[----:B------:R-:W-:Y:S05]  /*95770*/  WARPSYNC.COLLECTIVE R247, `(.L_x_1653) ;  /* 0x00000000f7087348 */ /* 0x000fea0003c00000 */
[----:B------:R0:W1:Y:S02]  /*95780*/  SHFL.DOWN P1, R251, R250, R249, R248 ;  /* 0x080000f9fafb7389 */ /* 0x00006400000200f8 */
[----:B01----:R-:W-:Y:S05]  /*95790*/  ENDCOLLECTIVE ;  /* 0x000000000000791b */ /* 0x003fea0003800000 */
.L_x_1653:
[----:B------:R-:W-:Y:S01]  /*957a0*/  HFMA2 R249, -RZ, RZ, 0, 5.9604644775390625e-08 ;  /* 0x00000001fff97431 */ /* 0x000fe200000001ff */
[----:B------:R-:W-:-:S05]  /*957b0*/  MOV R13, R251 ;  /* 0x000000fb000d7202 */ /* 0x000fca0000000f00 */
[----:B------:R-:W-:-:S04]  /*957c0*/  FADD R6, R6, R13 ;  /* 0x0000000d06067221 */ /* 0x000fc80000000000 */
[----:B------:R-:W-:-:S07]  /*957d0*/  IMAD.MOV.U32 R250, RZ, RZ, R6 ;  /* 0x000000fffffa7224 */ /* 0x000fce00078e0006 */
[----:B------:R-:W-:Y:S05]  /*957e0*/  WARPSYNC.COLLECTIVE R247, `(.L_x_1654) ;  /* 0x00000000f7087348 */ /* 0x000fea0003c00000 */
[----:B------:R0:W1:Y:S02]  /*957f0*/  SHFL.DOWN P1, R251, R250, R249, R248 ;  /* 0x080000f9fafb7389 */ /* 0x00006400000200f8 */
[----:B01----:R-:W-:Y:S05]  /*95800*/  ENDCOLLECTIVE ;  /* 0x000000000000791b */ /* 0x003fea0003800000 */
.L_x_1654:
[----:B------:R-:W-:Y:S01]  /*95810*/  MOV R250, R45 ;  /* 0x0000002d00fa7202 */ /* 0x000fe20000000f00 */
[----:B------:R-:W-:Y:S01]  /*95820*/  IMAD.MOV.U32 R249, RZ, RZ, 0x10 ;  /* 0x00000010fff97424 */ /* 0x000fe200078e00ff */
[----:B------:R-:W-:-:S07]  /*95830*/  MOV R7, R251 ;  /* 0x000000fb00077202 */ /* 0x000fce0000000f00 */
[----:B------:R-:W-:Y:S05]  /*95840*/  WARPSYNC.COLLECTIVE R247, `(.L_x_1655) ;  /* 0x00000000f7087348 */ /* 0x000fea0003c00000 */
[----:B------:R0:W1:Y:S02]  /*95850*/  SHFL.DOWN P1, R251, R250, R249, R248 ;  /* 0x080000f9fafb7389 */ /* 0x00006400000200f8 */
[----:B01----:R-:W-:Y:S05]  /*95860*/  ENDCOLLECTIVE ;  /* 0x000000000000791b */ /* 0x003fea0003800000 */
.L_x_1655:
[----:B------:R-:W-:Y:S01]  /*95870*/  HFMA2 R249, -RZ, RZ, 0, 4.76837158203125e-07 ;  /* 0x00000008fff97431 */ /* 0x000fe200000001ff */
[----:B------:R-:W-:-:S05]  /*95880*/  MOV R17, R251 ;  /* 0x000000fb00117202 */ /* 0x000fca0000000f00 */
[----:B------:R-:W-:-:S05]  /*95890*/  FADD R45, R45, R17 ;  /* 0x000000112d2d7221 */ /* 0x000fca0000000000 */
[----:B------:R-:W-:-:S07]  /*958a0*/  MOV R250, R45 ;  /* 0x0000002d00fa7202 */ /* 0x000fce0000000f00 */
[----:B------:R-:W-:Y:S05]  /*958b0*/  WARPSYNC.COLLECTIVE R247, `(.L_x_1656) ;  /* 0x00000000f7087348 */ /* 0x000fea0003c00000 */
[----:B------:R0:W1:Y:S02]  /*958c0*/  SHFL.DOWN P1, R251, R250, R249, R248 ;  /* 0x080000f9fafb7389 */ /* 0x00006400000200f8 */
[----:B01----:R-:W-:Y:S05]  /*958d0*/  ENDCOLLECTIVE ;  /* 0x000000000000791b */ /* 0x003fea0003800000 */
.L_x_1656:
[----:B------:R-:W-:Y:S02]  /*958e0*/  HFMA2 R249, -RZ, RZ, 0, 2.384185791015625e-07 ;  /* 0x00000004fff97431 */ /* 0x000fe400000001ff */
[----:B------:R-:W-:-:S04]  /*958f0*/  IMAD.MOV.U32 R17, RZ, RZ, R251 ;  /* 0x000000ffff117224 */ /* 0x000fc800078e00fb */
[----:B------:R-:W-:-:S05]  /*95900*/  FADD R17, R45, R17 ;  /* 0x000000112d117221 */ /* 0x000fca0000000000 */
[----:B------:R-:W-:-:S07]  /*95910*/  MOV R250, R17 ;  /* 0x0000001100fa7202 */ /* 0x000fce0000000f00 */
[----:B------:R-:W-:Y:S05]  /*95920*/  WARPSYNC.COLLECTIVE R247, `(.L_x_1657) ;  /* 0x00000000f7087348 */ /* 0x000fea0003c00000 */
[----:B------:R0:W1:Y:S02]  /*95930*/  SHFL.DOWN P1, R251, R250, R249, R248 ;  /* 0x080000f9fafb7389 */ /* 0x00006400000200f8 */
[----:B01----:R-:W-:Y:S05]  /*95940*/  ENDCOLLECTIVE ;  /* 0x000000000000791b */ /* 0x003fea0003800000 */
.L_x_1657:
        /* <DEDUP_REMOVED lines=12> */
.L_x_1658:
[----:B------:R-:W-:Y:S01]  /*95a10*/  HFMA2 R249, -RZ, RZ, 0, 5.9604644775390625e-08 ;  /* 0x00000001fff97431 */ /* 0x000fe200000001ff */
[----:B------:R-:W-:-:S05]  /*95a20*/  MOV R4, R251 ;  /* 0x000000fb00047202 */ /* 0x000fca0000000f00 */
[----:B------:R-:W-:-:S04]  /*95a30*/  FADD R17, R17, R4 ;  /* 0x0000000411117221 */ /* 0x000fc80000000000 */
[----:B------:R-:W-:-:S07]  /*95a40*/  IMAD.MOV.U32 R250, RZ, RZ, R17 ;  /* 0x000000fffffa7224 */ /* 0x000fce00078e0011 */
[----:B------:R-:W-:Y:S05]  /*95a50*/  WARPSYNC.COLLECTIVE R247, `(.L_x_1659) ;  /* 0x00000000f7087348 */ /* 0x000fea0003c00000 */
[----:B------:R0:W1:Y:S02]  /*95a60*/  SHFL.DOWN P1, R251, R250, R249, R248 ;  /* 0x080000f9fafb7389 */ /* 0x00006400000200f8 */
[----:B01----:R-:W-:Y:S05]  /*95a70*/  ENDCOLLECTIVE ;  /* 0x000000000000791b */ /* 0x003fea0003800000 */
.L_x_1659:
[----:B------:R-:W-:Y:S02]  /*95a80*/  @!P0 ISETP.GE.AND P2, PT, R8, R12, PT ;  /* 0x0000000c0800820c */ /* 0x000fe40003f46270 */
[----:B------:R-:W-:Y:S01]  /*95a90*/  MOV R250, R46 ;  /* 0x0000002e00fa7202 */ /* 0x000fe20000000f00 */
[----:B------:R-:W-:Y:S01]  /*95aa0*/  IMAD.MOV.U32 R249, RZ, RZ, 0x10 ;  /* 0x00000010fff97424 */ /* 0x000fe200078e00ff */
[----:B------:R-:W-:-:S09]  /*95ab0*/  MOV R8, R251 ;  /* 0x000000fb00087202 */ /* 0x000fd20000000f00 */
[----:B------:R-:W-:Y:S05]  /*95ac0*/  WARPSYNC.COLLECTIVE R247, `(.L_x_1660) ;  /* 0x00000000f7087348 */ /* 0x000fea0003c00000 */
[----:B------:R0:W1:Y:S02]  /*95ad0*/  SHFL.DOWN P1, R251, R250, R249, R248 ;  /* 0x080000f9fafb7389 */ /* 0x00006400000200f8 */
[----:B01----:R-:W-:Y:S05]  /*95ae0*/  ENDCOLLECTIVE ;  /* 0x000000000000791b */ /* 0x003fea0003800000 */
.L_x_1660:
[----:B------:R-:W-:Y:S01]  /*95af0*/  HFMA2 R249, -RZ, RZ, 0, 4.76837158203125e-07 ;  /* 0x00000008fff97431 */ /* 0x000fe200000001ff */
[----:B------:R-:W-:-:S05]  /*95b00*/  MOV R19, R251 ;  /* 0x000000fb00137202 */ /* 0x000fca0000000f00 */
[----:B------:R-:W-:-:S05]  /*95b10*/  FADD R19, R46, R19 ;  /* 0x000000132e137221 */ /* 0x000fca0000000000 */
[----:B------:R-:W-:-:S07]  /*95b20*/  MOV R250, R19 ;  /* 0x0000001300fa7202 */ /* 0x000fce0000000f00 */
[----:B------:R-:W-:Y:S05]  /*95b30*/  WARPSYNC.COLLECTIVE R247, `(.L_x_1661) ;  /* 0x00000000f7087348 */ /* 0x000fea0003c00000 */
[----:B------:R0:W1:Y:S02]  /*95b40*/  SHFL.DOWN P1, R251, R250, R249, R248 ;  /* 0x080000f9fafb7389 */ /* 0x00006400000200f8 */
[----:B01----:R-:W-:Y:S05]  /*95b50*/  ENDCOLLECTIVE ;  /* 0x000000000000791b */ /* 0x003fea0003800000 */
.L_x_1661:
        /* <DEDUP_REMOVED lines=9> */
.L_x_1662:
[----:B------:R-:W-:Y:S01]  /*95bf0*/  HFMA2 R249, -RZ, RZ, 0, 1.1920928955078125e-07 ;  /* 0x00000002fff97431 */ /* 0x000fe200000001ff */
[----:B------:R-:W-:-:S05]  /*95c00*/  MOV R16, R251 ;  /* 0x000000fb00107202 */ /* 0x000fca0000000f00 */
[----:B------:R-:W-:-:S04]  /*95c10*/  FADD R19, R19, R16 ;  /* 0x0000001013137221 */ /* 0x000fc80000000000 */
[----:B------:R-:W-:-:S07]  /*95c20*/  IMAD.MOV.U32 R250, RZ, RZ, R19 ;  /* 0x000000fffffa7224 */ /* 0x000fce00078e0013 */
[----:B------:R-:W-:Y:S05]  /*95c30*/  WARPSYNC.COLLECTIVE R247, `(.L_x_1663) ;  /* 0x00000000f7087348 */ /* 0x000fea0003c00000 */
[----:B------:R0:W1:Y:S02]  /*95c40*/  SHFL.DOWN P1, R251, R250, R249, R248 ;  /* 0x080000f9fafb7389 */ /* 0x00006400000200f8 */
[----:B01----:R-:W-:Y:S05]  /*95c50*/  ENDCOLLECTIVE ;  /* 0x000000000000791b */ /* 0x003fea0003800000 */
.L_x_1663:
        /* <DEDUP_REMOVED lines=9> */
.L_x_1664:
[----:B------:R-:W-:Y:S01]  /*95cf0*/  HFMA2 R249, -RZ, RZ, 0, 9.5367431640625e-07 ;  /* 0x00000010fff97431 */ /* 0x000fe200000001ff */
[----:B------:R-:W-:Y:S02]  /*95d00*/  MOV R250, R47 ;  /* 0x0000002f00fa7202 */ /* 0x000fe40000000f00 */
[----:B------:R-:W-:-:S07]  /*95d10*/  MOV R9, R251 ;  /* 0x000000fb00097202 */ /* 0x000fce0000000f00 */
[----:B------:R-:W-:Y:S05]  /*95d20*/  WARPSYNC.COLLECTIVE R247, `(.L_x_1665) ;  /* 0x00000000f7087348 */ /* 0x000fea0003c00000 */
[----:B------:R0:W1:Y:S02]  /*95d30*/  SHFL.DOWN P1, R251, R250, R249, R248 ;  /* 0x080000f9fafb7389 */ /* 0x00006400000200f8 */
[----:B01----:R-:W-:Y:S05]  /*95d40*/  ENDCOLLECTIVE ;  /* 0x000000000000791b */ /* 0x003fea0003800000 */
.L_x_1665:
[----:B------:R-:W-:Y:S02]  /*95d50*/  HFMA2 R249, -RZ, RZ, 0, 4.76837158203125e-07 ;  /* 0x00000008fff97431 */ /* 0x000fe400000001ff */
[----:B------:R-:W-:-:S04]  /*95d60*/  IMAD.MOV.U32 R20, RZ, RZ, R251 ;  /* 0x000000ffff147224 */ /* 0x000fc800078e00fb */
[----:B------:R-:W-:-:S05]  /*95d70*/  FADD R20, R47, R20 ;  /* 0x000000142f147221 */ /* 0x000fca0000000000 */
[----:B------:R-:W-:-:S07]  /*95d80*/  MOV R250, R20 ;  /* 0x0000001400fa7202 */ /* 0x000fce0000000f00 */
[----:B------:R-:W-:Y:S05]  /*95d90*/  WARPSYNC.COLLECTIVE R247, `(.L_x_1666) ;  /* 0x00000000f7087348 */ /* 0x000fea0003c00000 */
[----:B------:R0:W1:Y:S02]  /*95da0*/  SHFL.DOWN P1, R251, R250, R249, R248 ;  /* 0x080000f9fafb7389 */ /* 0x00006400000200f8 */
[----:B01----:R-:W-:Y:S05]  /*95db0*/  ENDCOLLECTIVE ;  /* 0x000000000000791b */ /* 0x003fea0003800000 */
.L_x_1666:
[----:B------:R-:W-:Y:S01]  /*95dc0*/  HFMA2 R249, -RZ, RZ, 0, 2.384185791015625e-07 ;  /* 0x00000004fff97431 */ /* 0x000fe200000001ff */
[----:B------:R-:W-:-:S05]  /*95dd0*/  MOV R12, R251 ;  /* 0x000000fb000c7202 */ /* 0x000fca0000000f00 */
[----:B------:R-:W-:-:S05]  /*95de0*/  FADD R20, R20, R12 ;  /* 0x0000000c14147221 */ /* 0x000fca0000000000 */
[----:B------:R-:W-:-:S07]  /*95df0*/  MOV R250, R20 ;  /* 0x0000001400fa7202 */ /* 0x000fce0000000f00 */
[----:B------:R-:W-:Y:S05]  /*95e00*/  WARPSYNC.COLLECTIVE R247, `(.L_x_1667) ;  /* 0x00000000f7087348 */ /* 0x000fea0003c00000 */
[----:B------:R0:W1:Y:S02]  /*95e10*/  SHFL.DOWN P1, R251, R250, R249, R248 ;  /* 0x080000f9fafb7389 */ /* 0x00006400000200f8 */
[----:B01----:R-:W-:Y:S05]  /*95e20*/  ENDCOLLECTIVE ;  /* 0x000000000000791b */ /* 0x003fea0003800000 */
.L_x_1667:
[----:B------:R-:W-:Y:S01]  /*95e30*/  HFMA2 R249, -RZ, RZ, 0, 1.1920928955078125e-07 ;  /* 0x00000002fff97431 */ /* 0x000fe200000001ff */
[----:B------:R-:W-:-:S05]  /*95e40*/  MOV R13, R251 ;  /* 0x000000fb000d7202 */ /* 0x000fca0000000f00 */
[----:B------:R-:W-:Y:S01]  /*95e50*/  FADD R20, R20, R13 ;  /* 0x0000000d14147221 */ /* 0x000fe20000000000 */
[----:B------:R-:W-:Y:S01]  /*95e60*/  @!P0 FMUL R4, R11, R4 ;  /* 0x000000040b048220 */ /* 0x000fe20000400000 */
[----:B------:R-:W-:Y:S02]  /*95e70*/  @!P0 IMAD R16, R0, 0x200, R3 ;  /* 0x0000020000108824 */ /* 0x000fe400078e0203 */
[----:B------:R-:W-:Y:S01]  /*95e80*/  FADD R7, R6, R7 ;  /* 0x0000000706077221 */ /* 0x000fe20000000000 */
[----:B------:R-:W-:Y:S01]  /*95e90*/  IMAD.MOV.U32 R250, RZ, RZ, R20 ;  /* 0x000000fffffa7224 */ /* 0x000fe200078e0014 */
[----:B------:R-:W0:Y:S06]  /*95ea0*/  @!P0 LDC R13, c[0x0][0x3a8] ;  /* 0x0000ea00ff0d8b82 */ /* 0x000e2c0000000800 */
[----:B0-----:R-:W-:Y:S05]  /*95eb0*/  WARPSYNC.COLLECTIVE R247, `(.L_x_1668) ;  /* 0x00000000f7087348 */ /* 0x001fea0003c00000 */
[----:B------:R1:W2:Y:S02]  /*95ec0*/  SHFL.DOWN P1, R251, R250, R249, R248 ;  /* 0x080000f9fafb7389 */ /* 0x0002a400000200f8 */
[----:B012---:R-:W-:Y:S05]  /*95ed0*/  ENDCOLLECTIVE ;  /* 0x000000000000791b */ /* 0x007fea0003800000 */
.L_x_1668:
[----:B------:R-:W-:-:S05]  /*95ee0*/  @!P0 FSEL R4, R4, -1.00000000000000000000e+09, !P2 ;  /* 0xce6e6b2804048808 */ /* 0x000fca0005000000 */
[----:B------:R0:W-:Y:S04]  /*95ef0*/  @!P0 STS [R16+0x42b0], R4 ;  /* 0x0042b00410008388 */ /* 0x0001e80000000800 */
[----:B------:R1:W2:Y:S01]  /*95f00*/  @!P0 LDS R12, [R3+0x80b4] ;  /* 0x0080b400030c8984 */ /* 0x0002a20000000800 */
[----:B------:R-:W-:Y:S01]  /*95f10*/  IMAD.MOV.U32 R249, RZ, RZ, 0x1 ;  /* 0x00000001fff97424 */ /* 0x000fe200078e00ff */
[----:B0-----:R-:W-:-:S05]  /*95f20*/  MOV R4, R251 ;  /* 0x000000fb00047202 */ /* 0x001fca0000000f00 */
[----:B------:R-:W-:-:S05]  /*95f30*/  FADD R20, R20, R4 ;  /* 0x0000000414147221 */ /* 0x000fca0000000000 */
[----:B-1----:R-:W-:-:S07]  /*95f40*/  MOV R250, R20 ;  /* 0x0000001400fa7202 */ /* 0x002fce0000000f00 */
[----:B--2---:R-:W-:Y:S05]  /*95f50*/  WARPSYNC.COLLECTIVE R247, `(.L_x_1669) ;  /* 0x00000000f7087348 */ /* 0x004fea0003c00000 */
[----:B------:R0:W1:Y:S02]  /*95f60*/  SHFL.DOWN P1, R251, R250, R249, R248 ;  /* 0x080000f9fafb7389 */ /* 0x00006400000200f8 */
[----:B012---:R-:W-:Y:S05]  /*95f70*/  ENDCOLLECTIVE ;  /* 0x000000000000791b */ /* 0x007fea0003800000 */
.L_x_1669:
[----:B------:R-:W-:Y:S01]  /*95f80*/  HFMA2 R249, -RZ, RZ, 0, 9.5367431640625e-07 ;  /* 0x00000010fff97431 */ /* 0x000fe200000001ff */
[----:B------:R-:W-:Y:S02]  /*95f90*/  MOV R250, R48 ;  /* 0x0000003000fa7202 */ /* 0x000fe40000000f00 */
[----:B------:R-:W-:-:S07]  /*95fa0*/  MOV R4, R251 ;  /* 0x000000fb00047202 */ /* 0x000fce0000000f00 */
[----:B------:R-:W-:Y:S05]  /*95fb0*/  WARPSYNC.COLLECTIVE R247, `(.L_x_1670) ;  /* 0x00000000f7087348 */ /* 0x000fea0003c00000 */
[----:B------:R0:W1:Y:S02]  /*95fc0*/  SHFL.DOWN P1, R251, R250, R249, R248 ;  /* 0x080000f9fafb7389 */ /* 0x00006400000200f8 */
[----:B01----:R-:W-:Y:S05]  /*95fd0*/  ENDCOLLECTIVE ;  /* 0x000000000000791b */ /* 0x003fea0003800000 */
.L_x_1670:
        /* <DEDUP_REMOVED lines=8> */
.L_x_1671:
[----:B------:R-:W-:-:S05]  /*96060*/  @!P0 LEA R11, R0, UR5, 0x2 ;  /* 0x00000005000b8c11 */ /* 0x000fca000f8e10ff */
[----:B------:R0:W5:Y:S01]  /*96070*/  @!P0 LDL R10, [R11+0x4] ;  /* 0x000004000b0a8983 */ /* 0x0001620000100800 */
[----:B------:R-:W-:Y:S01]  /*96080*/  HFMA2 R249, -RZ, RZ, 0, 2.384185791015625e-07 ;  /* 0x00000004fff97431 */ /* 0x000fe200000001ff */
[----:B------:R-:W-:-:S05]  /*96090*/  MOV R16, R251 ;  /* 0x000000fb00107202 */ /* 0x000fca0000000f00 */
[----:B------:R-:W-:-:S04]  /*960a0*/  FADD R16, R48, R16 ;  /* 0x0000001030107221 */ /* 0x000fc80000000000 */
[----:B0-----:R-:W-:-:S07]  /*960b0*/  IMAD.MOV.U32 R250, RZ, RZ, R16 ;  /* 0x000000fffffa7224 */ /* 0x001fce00078e0010 */
[----:B-----5:R-:W-:Y:S05]  /*960c0*/  WARPSYNC.COLLECTIVE R247, `(.L_x_1672) ;  /* 0x00000000f7087348 */ /* 0x020fea0003c00000 */
[----:B------:R0:W1:Y:S02]  /*960d0*/  SHFL.DOWN P1, R251, R250, R249, R248 ;  /* 0x080000f9fafb7389 */ /* 0x00006400000200f8 */
[----:B01---5:R-:W-:Y:S05]  /*960e0*/  ENDCOLLECTIVE ;  /* 0x000000000000791b */ /* 0x023fea0003800000 */
.L_x_1672:
[----:B------:R-:W-:Y:S01]  /*960f0*/  IMAD.MOV.U32 R249, RZ, RZ, 0x2 ;  /* 0x00000002fff97424 */ /* 0x000fe200078e00ff */
[----:B------:R-:W-:-:S05]  /*96100*/  MOV R5, R251 ;  /* 0x000000fb00057202 */ /* 0x000fca0000000f00 */
[----:B------:R-:W-:-:S05]  /*96110*/  FADD R16, R16, R5 ;  /* 0x0000000510107221 */ /* 0x000fca0000000000 */
[----:B------:R-:W-:-:S07]  /*96120*/  MOV R250, R16 ;  /* 0x0000001000fa7202 */ /* 0x000fce0000000f00 */
[----:B------:R-:W-:Y:S05]  /*96130*/  WARPSYNC.COLLECTIVE R247, `(.L_x_1673) ;  /* 0x00000000f7087348 */ /* 0x000fea0003c00000 */
[----:B------:R0:W1:Y:S02]  /*96140*/  SHFL.DOWN P1, R251, R250, R249, R248 ;  /* 0x080000f9fafb7389 */ /* 0x00006400000200f8 */
[----:B01----:R-:W-:Y:S05]  /*96150*/  ENDCOLLECTIVE ;  /* 0x000000000000791b */ /* 0x003fea0003800000 */
.L_x_1673:
[----:B------:R-:W-:Y:S01]  /*96160*/  HFMA2 R249, -RZ, RZ, 0, 5.9604644775390625e-08 ;  /* 0x00000001fff97431 */ /* 0x000fe200000001ff */
[----:B------:R-:W-:-:S05]  /*96170*/  MOV R5, R251 ;  /* 0x000000fb00057202 */ /* 0x000fca0000000f00 */
[----:B------:R-:W-:-:S05]  /*96180*/  FADD R16, R16, R5 ;  /* 0x0000000510107221 */ /* 0x000fca0000000000 */
[----:B------:R-:W-:-:S07]  /*96190*/  MOV R250, R16 ;  /* 0x0000001000fa7202 */ /* 0x000fce0000000f00 */
[----:B------:R-:W-:Y:S05]  /*961a0*/  WARPSYNC.COLLECTIVE R247, `(.L_x_1674) ;  /* 0x00000000f7087348 */ /* 0x000fea0003c00000 */
[----:B------:R0:W1:Y:S02]  /*961b0*/  SHFL.DOWN P1, R251, R250, R249, R248 ;  /* 0x080000f9fafb7389 */ /* 0x00006400000200f8 */
[----:B01----:R-:W-:Y:S05]  /*961c0*/  ENDCOLLECTIVE ;  /* 0x000000000000791b */ /* 0x003fea0003800000 */
.L_x_1674:
[----:B------:R-:W-:Y:S01]  /*961d0*/  HFMA2 R249, -RZ, RZ, 0, 9.5367431640625e-07 ;  /* 0x00000010fff97431 */ /* 0x000fe200000001ff */
[----:B------:R-:W-:Y:S01]  /*961e0*/  MOV R250, R49 ;  /* 0x0000003100fa7202 */ /* 0x000fe20000000f00 */
[----:B------:R-:W-:-:S07]  /*961f0*/  IMAD.MOV.U32 R5, RZ, RZ, R251 ;  /* 0x000000ffff057224 */ /* 0x000fce00078e00fb */
[----:B------:R-:W-:Y:S05]  /*96200*/  WARPSYNC.COLLECTIVE R247, `(.L_x_1675) ;  /* 0x00000000f7087348 */ /* 0x000fea0003c00000 */
[----:B------:R0:W1:Y:S02]  /*96210*/  SHFL.DOWN P1, R251, R250, R249, R248 ;  /* 0x080000f9fafb7389 */ /* 0x00006400000200f8 */
[----:B01----:R-:W-:Y:S05]  /*96220*/  ENDCOLLECTIVE ;  /* 0x000000000000791b */ /* 0x003fea0003800000 */
.L_x_1675:
[----:B------:R-:W-:Y:S01]  /*96230*/  HFMA2 R249, -RZ, RZ, 0, 4.76837158203125e-07 ;  /* 0x00000008fff97431 */ /* 0x000fe200000001ff */
[----:B------:R-:W-:-:S05]  /*96240*/  MOV R6, R251 ;  /* 0x000000fb00067202 */ /* 0x000fca0000000f00 */
[----:B------:R-:W-:-:S04]  /*96250*/  FADD R6, R49, R6 ;  /* 0x0000000631067221 */ /* 0x000fc80000000000 */
[----:B------:R-:W-:-:S07]  /*96260*/  IMAD.MOV.U32 R250, RZ, RZ, R6 ;  /* 0x000000fffffa7224 */ /* 0x000fce00078e0006 */
[----:B------:R-:W-:Y:S05]  /*96270*/  WARPSYNC.COLLECTIVE R247, `(.L_x_1676) ;  /* 0x00000000f7087348 */ /* 0x000fea0003c00000 */
[----:B------:R0:W1:Y:S02]  /*96280*/  SHFL.DOWN P1, R251, R250, R249, R248 ;  /* 0x080000f9fafb7389 */ /* 0x00006400000200f8 */
[----:B01----:R-:W-:Y:S05]  /*96290*/  ENDCOLLECTIVE ;  /* 0x000000000000791b */ /* 0x003fea0003800000 */
.L_x_1676:
[----:B------:R-:W-:Y:S01]  /*962a0*/  HFMA2 R249, -RZ, RZ, 0, 2.384185791015625e-07 ;  /* 0x00000004fff97431 */ /* 0x000fe200000001ff */
[----:B------:R-:W-:-:S05]  /*962b0*/  MOV R12, R251 ;  /* 0x000000fb000c7202 */ /* 0x000fca0000000f00 */
[----:B------:R-:W-:-:S04]  /*962c0*/  FADD R6, R6, R12 ;  /* 0x0000000c06067221 */ /* 0x000fc80000000000 */
[----:B------:R-:W-:-:S07]  /*962d0*/  IMAD.MOV.U32 R250, RZ, RZ, R6 ;  /* 0x000000fffffa7224 */ /* 0x000fce00078e0006 */
[----:B------:R-:W-:Y:S05]  /*962e0*/  WARPSYNC.COLLECTIVE R247, `(.L_x_1677) ;  /* 0x00000000f7087348 */ /* 0x000fea0003c00000 */
[----:B------:R0:W1:Y:S02]  /*962f0*/  SHFL.DOWN P1, R251, R250, R249, R248 ;  /* 0x080000f9fafb7389 */ /* 0x00006400000200f8 */
[----:B01----:R-:W-:Y:S05]  /*96300*/  ENDCOLLECTIVE ;  /* 0x000000000000791b */ /* 0x003fea0003800000 */
.L_x_1677:
[----:B------:R-:W-:Y:S01]  /*96310*/  IMAD.MOV.U32 R249, RZ, RZ, 0x2 ;  /* 0x00000002fff97424 */ /* 0x000fe200078e00ff */
[----:B------:R-:W-:-:S05]  /*96320*/  MOV R12, R251 ;  /* 0x000000fb000c7202 */ /* 0x000fca0000000f00 */
[----:B------:R-:W-:-:S05]  /*96330*/  FADD R6, R6, R12 ;  /* 0x0000000c06067221 */ /* 0x000fca0000000000 */
[----:B------:R-:W-:-:S07]  /*96340*/  MOV R250, R6 ;  /* 0x0000000600fa7202 */ /* 0x000fce0000000f00 */
[----:B------:R-:W-:Y:S05]  /*96350*/  WARPSYNC.COLLECTIVE R247, `(.L_x_1678) ;  /* 0x00000000f7087348 */ /* 0x000fea0003c00000 */
[----:B------:R0:W1:Y:S02]  /*96360*/  SHFL.DOWN P1, R251, R250, R249, R248 ;  /* 0x080000f9fafb7389 */ /* 0x00006400000200f8 */
[----:B01----:R-:W-:Y:S05]  /*96370*/  ENDCOLLECTIVE ;  /* 0x000000000000791b */ /* 0x003fea0003800000 */
.L_x_1678:
        /* <DEDUP_REMOVED lines=9> */
[----:B------:R-:W5:Y:S01]  /*96410*/  @!P0 LDL R14, [R14+0x4] ;  /* 0x000004000e0e8983 */ /* 0x000f620000100800 */
[----:B------:R-:W-:-:S05]  /*96420*/  MOV R12, R251 ;  /* 0x000000fb000c7202 */ /* 0x000fca0000000f00 */
[----:B------:R-:W-:-:S05]  /*96430*/  FADD R6, R6, R12 ;  /* 0x0000000c06067221 */ /* 0x000fca0000000000 */
[----:B-1----:R-:W-:-:S07]  /*96440*/  MOV R250, R6 ;  /* 0x0000000600fa7202 */ /* 0x002fce0000000f00 */
[----:B0-2--5:R-:W-:Y:S05]  /*96450*/  WARPSYNC.COLLECTIVE R247, `(.L_x_1679) ;  /* 0x00000000f7087348 */ /* 0x025fea0003c00000 */
[----:B------:R1:W3:Y:S02]  /*96460*/  SHFL.DOWN P1, R251, R250, R249, R248 ;  /* 0x080000f9fafb7389 */ /* 0x0002e400000200f8 */
[----:B0123-5:R-:W-:Y:S05]  /*96470*/  ENDCOLLECTIVE ;  /* 0x000000000000791b */ /* 0x02ffea0003800000 */
.L_x_1679:
[----:B------:R-:W-:Y:S01]  /*96480*/  HFMA2 R249, -RZ, RZ, 0, 9.5367431640625e-07 ;  /* 0x00000010fff97431 */ /* 0x000fe200000001ff */
[----:B------:R-:W-:Y:S02]  /*96490*/  MOV R250, R50 ;  /* 0x0000003200fa7202 */ /* 0x000fe40000000f00 */
[----:B------:R-:W-:Y:S01]  /*964a0*/  @!P0 ISETP.GE.AND P2, PT, R10, R13, PT ;  /* 0x0000000d0a00820c */ /* 0x000fe20003f46270 */
[----:B------:R-:W-:-:S12]  /*964b0*/  IMAD.MOV.U32 R13, RZ, RZ, R251 ;  /* 0x000000ffff0d7224 */ /* 0x000fd800078e00fb */
[----:B------:R-:W-:Y:S05]  /*964c0*/  WARPSYNC.COLLECTIVE R247, `(.L_x_1680) ;  /* 0x00000000f7087348 */ /* 0x000fea0003c00000 */
[----:B------:R0:W1:Y:S02]  /*964d0*/  SHFL.DOWN P1, R251, R250, R249, R248 ;  /* 0x080000f9fafb7389 */ /* 0x00006400000200f8 */
[----:B01----:R-:W-:Y:S05]  /*964e0*/  ENDCOLLECTIVE ;  /* 0x000000000000791b */ /* 0x003fea0003800000 */
.L_x_1680:
[----:B------:R-:W-:Y:S01]  /*964f0*/  HFMA2 R249, -RZ, RZ, 0, 4.76837158203125e-07 ;  /* 0x00000008fff97431 */ /* 0x000fe200000001ff */
[----:B------:R-:W-:-:S05]  /*96500*/  MOV R10, R251 ;  /* 0x000000fb000a7202 */ /* 0x000fca0000000f00 */
[----:B------:R-:W-:-:S04]  /*96510*/  FADD R50, R50, R10 ;  /* 0x0000000a32327221 */ /* 0x000fc80000000000 */
[----:B------:R-:W-:-:S07]  /*96520*/  IMAD.MOV.U32 R250, RZ, RZ, R50 ;  /* 0x000000fffffa7224 */ /* 0x000fce00078e0032 */
[----:B------:R-:W-:Y:S05]  /*96530*/  WARPSYNC.COLLECTIVE R247, `(.L_x_1681) ;  /* 0x00000000f7087348 */ /* 0x000fea0003c00000 */
[----:B------:R0:W1:Y:S02]  /*96540*/  SHFL.DOWN P1, R251, R250, R249, R248 ;  /* 0x080000f9fafb7389 */ /* 0x00006400000200f8 */
[----:B01----:R-:W-:Y:S05]  /*96550*/  ENDCOLLECTIVE ;  /* 0x000000000000791b */ /* 0x003fea0003800000 */
.L_x_1681:
[----:B------:R-:W-:Y:S01]  /*96560*/  IMAD.MOV.U32 R249, RZ, RZ, 0x4 ;  /* 0x00000004fff97424 */ /* 0x000fe200078e00ff */
[----:B------:R-:W-:-:S05]  /*96570*/  MOV R10, R251 ;  /* 0x000000fb000a7202 */ /* 0x000fca0000000f00 */
[----:B------:R-:W-:-:S05]  /*96580*/  FADD R50, R50, R10 ;  /* 0x0000000a32327221 */ /* 0x000fca0000000000 */
[----:B------:R-:W-:-:S07]  /*96590*/  MOV R250, R50 ;  /* 0x0000003200fa7202 */ /* 0x000fce0000000f00 */
[----:B------:R-:W-:Y:S05]  /*965a0*/  WARPSYNC.COLLECTIVE R247, `(.L_x_1682) ;  /* 0x00000000f7087348 */ /* 0x000fea0003c00000 */
[----:B------:R0:W1:Y:S02]  /*965b0*/  SHFL.DOWN P1, R251, R250, R249, R248 ;  /* 0x080000f9fafb7389 */ /* 0x00006400000200f8 */
[----:B01----:R-:W-:Y:S05]  /*965c0*/  ENDCOLLECTIVE ;  /* 0x000000000000791b */ /* 0x003fea0003800000 */
.L_x_1682:
[----:B------:R-:W-:Y:S01]  /*965d0*/  HFMA2 R249, -RZ, RZ, 0, 1.1920928955078125e-07 ;  /* 0x00000002fff97431 */ /* 0x000fe200000001ff */
[----:B------:R-:W-:-:S05]  /*965e0*/  MOV R10, R251 ;  /* 0x000000fb000a7202 */ /* 0x000fca0000000f00 */
[----:B------:R-:W-:-:S05]  /*965f0*/  FADD R12, R50, R10 ;  /* 0x0000000a320c7221 */ /* 0x000fca0000000000 */
[----:B------:R-:W-:-:S07]  /*96600*/  MOV R250, R12 ;  /* 0x0000000c00fa7202 */ /* 0x000fce0000000f00 */
[----:B------:R-:W-:Y:S05]  /*96610*/  WARPSYNC.COLLECTIVE R247, `(.L_x_1683) ;  /* 0x00000000f7087348 */ /* 0x000fea0003c00000 */
[----:B------:R0:W1:Y:S02]  /*96620*/  SHFL.DOWN P1, R251, R250, R249, R248 ;  /* 0x080000f9fafb7389 */ /* 0x00006400000200f8 */
[----:B01----:R-:W-:Y:S05]  /*96630*/  ENDCOLLECTIVE ;  /* 0x000000000000791b */ /* 0x003fea0003800000 */
.L_x_1683:
[----:B------:R-:W-:Y:S02]  /*96640*/  HFMA2 R249, -RZ, RZ, 0, 5.9604644775390625e-08 ;  /* 0x00000001fff97431 */ /* 0x000fe400000001ff */
[----:B------:R-:W-:-:S04]  /*96650*/  IMAD.MOV.U32 R10, RZ, RZ, R251 ;  /* 0x000000ffff0a7224 */ /* 0x000fc800078e00fb */
[----:B------:R-:W-:-:S05]  /*96660*/  FADD R12, R12, R10 ;  /* 0x0000000a0c0c7221 */ /* 0x000fca0000000000 */
[----:B------:R-:W-:-:S07]  /*96670*/  MOV R250, R12 ;  /* 0x0000000c00fa7202 */ /* 0x000fce0000000f00 */
[----:B------:R-:W-:Y:S05]  /*96680*/  WARPSYNC.COLLECTIVE R247, `(.L_x_1684) ;  /* 0x00000000f7087348 */ /* 0x000fea0003c00000 */
[----:B------:R0:W1:Y:S02]  /*96690*/  SHFL.DOWN P1, R251, R250, R249, R248 ;  /* 0x080000f9fafb7389 */ /* 0x00006400000200f8 */
[----:B01----:R-:W-:Y:S05]  /*966a0*/  ENDCOLLECTIVE ;  /* 0x000000000000791b */ /* 0x003fea0003800000 */
.L_x_1684:
[----:B------:R-:W-:Y:S02]  /*966b0*/  HFMA2 R249, -RZ, RZ, 0, 9.5367431640625e-07 ;  /* 0x00000010fff97431 */ /* 0x000fe400000001ff */
[----:B------:R-:W-:Y:S01]  /*966c0*/  IMAD.MOV.U32 R250, RZ, RZ, R51 ;  /* 0x000000fffffa7224 */ /* 0x000fe200078e0033 */
[----:B------:R-:W-:-:S07]  /*966d0*/  MOV R10, R251 ;  /* 0x000000fb000a7202 */ /* 0x000fce0000000f00 */
[----:B------:R-:W-:Y:S05]  /*966e0*/  WARPSYNC.COLLECTIVE R247, `(.L_x_1685) ;  /* 0x00000000f7087348 */ /* 0x000fea0003c00000 */
[----:B------:R0:W1:Y:S02]  /*966f0*/  SHFL.DOWN P1, R251, R250, R249, R248 ;  /* 0x080000f9fafb7389 */ /* 0x00006400000200f8 */
[----:B01----:R-:W-:Y:S05]  /*96700*/  ENDCOLLECTIVE ;  /* 0x000000000000791b */ /* 0x003fea0003800000 */
.L_x_1685:
[----:B------:R-:W-:Y:S01]  /*96710*/  IMAD.MOV.U32 R249, RZ, RZ, 0x8 ;  /* 0x00000008fff97424 */ /* 0x000fe200078e00ff */
[----:B------:R-:W-:-:S05]  /*96720*/  MOV R17, R251 ;  /* 0x000000fb00117202 */ /* 0x000fca0000000f00 */
[----:B------:R-:W-:-:S05]  /*96730*/  FADD R51, R51, R17 ;  /* 0x0000001133337221 */ /* 0x000fca0000000000 */
[----:B------:R-:W-:-:S07]  /*96740*/  MOV R250, R51 ;  /* 0x0000003300fa7202 */ /* 0x000fce0000000f00 */
[----:B------:R-:W-:Y:S05]  /*96750*/  WARPSYNC.COLLECTIVE R247, `(.L_x_1686) ;  /* 0x00000000f7087348 */ /* 0x000fea0003c00000 */
[----:B------:R0:W1:Y:S02]  /*96760*/  SHFL.DOWN P1, R251, R250, R249, R248 ;  /* 0x080000f9fafb7389 */ /* 0x00006400000200f8 */
[----:B01----:R-:W-:Y:S05]  /*96770*/  ENDCOLLECTIVE ;  /* 0x000000000000791b */ /* 0x003fea0003800000 */
.L_x_1686:
[----:B------:R-:W-:Y:S01]  /*96780*/  IMAD.MOV.U32 R249, RZ, RZ, 0x4 ;  /* 0x00000004fff97424 */ /* 0x000fe200078e00ff */
[----:B------:R-:W-:-:S05]  /*96790*/  MOV R17, R251 ;  /* 0x000000fb00117202 */ /* 0x000fca0000000f00 */
[----:B------:R-:W-:-:S05]  /*967a0*/  FADD R17, R51, R17 ;  /* 0x0000001133117221 */ /* 0x000fca0000000000 */
[----:B------:R-:W-:-:S07]  /*967b0*/  MOV R250, R17 ;  /* 0x0000001100fa7202 */ /* 0x000fce0000000f00 */
[----:B------:R-:W-:Y:S05]  /*967c0*/  WARPSYNC.COLLECTIVE R247, `(.L_x_1687) ;  /* 0x00000000f7087348 */ /* 0x000fea0003c00000 */
[----:B------:R0:W1:Y:S02]  /*967d0*/  SHFL.DOWN P1, R251, R250, R249, R248 ;  /* 0x080000f9fafb7389 */ /* 0x00006400000200f8 */
[----:B01----:R-:W-:Y:S05]  /*967e0*/  ENDCOLLECTIVE ;  /* 0x000000000000791b */ /* 0x003fea0003800000 */
.L_x_1687:
[----:B------:R-:W-:Y:S01]  /*967f0*/  HFMA2 R249, -RZ, RZ, 0, 1.1920928955078125e-07 ;  /* 0x00000002fff97431 */ /* 0x000fe200000001ff */
[----:B------:R-:W-:-:S05]  /*96800*/  MOV R15, R251 ;  /* 0x000000fb000f7202 */ /* 0x000fca0000000f00 */
[----:B------:R-:W-:-:S05]  /*96810*/  FADD R17, R17, R15 ;  /* 0x0000000f11117221 */ /* 0x000fca0000000000 */
[----:B------:R-:W-:-:S07]  /*96820*/  MOV R250, R17 ;  /* 0x0000001100fa7202 */ /* 0x000fce0000000f00 */
[----:B------:R-:W-:Y:S05]  /*96830*/  WARPSYNC.COLLECTIVE R247, `(.L_x_1688) ;  /* 0x00000000f7087348 */ /* 0x000fea0003c00000 */
[----:B------:R0:W1:Y:S02]  /*96840*/  SHFL.DOWN P1, R251, R250, R249, R248 ;  /* 0x080000f9fafb7389 */ /* 0x00006400000200f8 */
[----:B01----:R-:W-:Y:S05]  /*96850*/  ENDCOLLECTIVE ;  /* 0x000000000000791b */ /* 0x003fea0003800000 */
.L_x_1688:
[----:B------:R-:W-:Y:S01]  /*96860*/  @!P0 FMUL R21, R8, R21 ;  /* 0x0000001508158220 */ /* 0x000fe20000400000 */
[----:B------:R-:W-:-:S04]  /*96870*/  @!P0 LEA R22, R0, R3, 0x9 ;  /* 0x0000000300168211 */ /* 0x000fc800078e48ff */
[----:B------:R-:W-:-:S05]  /*96880*/  @!P0 FSEL R21, R21, -1.00000000000000000000e+09, !P2 ;  /* 0xce6e6b2815158808 */ /* 0x000fca0005000000 */
[----:B------:R0:W-:Y:S04]  /*96890*/  @!P0 STS [R22+0x42b8], R21 ;  /* 0x0042b81516008388 */ /* 0x0001e80000000800 */
[----:B------:R1:W2:Y:S01]  /*968a0*/  @!P0 LDS R21, [R3+0x80bc] ;  /* 0x0080bc0003158984 */ /* 0x0002a20000000800 */
[----:B------:R-:W-:Y:S02]  /*968b0*/  HFMA2 R249, -RZ, RZ, 0, 5.9604644775390625e-08 ;  /* 0x00000001fff97431 */ /* 0x000fe400000001ff */
[----:B0-----:R-:W-:-:S04]  /*968c0*/  IMAD.MOV.U32 R22, RZ, RZ, R251 ;  /* 0x000000ffff167224 */ /* 0x001fc800078e00fb */
[----:B------:R-:W-:Y:S01]  /*968d0*/  FADD R17, R17, R22 ;  /* 0x0000001611117221 */ /* 0x000fe20000000000 */
[----:B------:R-:W-:Y:S01]  /*968e0*/  @!P0 LEA R18, R0, UR5, 0x2 ;  /* 0x0000000500128c11 */ /* 0x000fe2000f8e10ff */
[----:B------:R-:W-:Y:S01]  /*968f0*/  FADD R9, R19, R9 ;  /* 0x0000000913097221 */ /* 0x000fe20000000000 */
[----:B------:R-:W0:Y:S02]  /*96900*/  @!P0 LDC R22, c[0x0][0x3a8] ;  /* 0x0000ea00ff168b82 */ /* 0x000e240000000800 */
[----:B------:R-:W-:Y:S02]  /*96910*/  MOV R250, R17 ;  /* 0x0000001100fa7202 */ /* 0x000fe40000000f00 */
[----:B-1----:R-:W5:Y:S05]  /*96920*/  @!P0 LDL R18, [R18+0x4] ;  /* 0x0000040012128983 */ /* 0x002f6a0000100800 */
[----:B0-2--5:R-:W-:Y:S05]  /*96930*/  WARPSYNC.COLLECTIVE R247, `(.L_x_1689) ;  /* 0x00000000f7087348 */ /* 0x025fea0003c00000 */
[----:B------:R1:W3:Y:S02]  /*96940*/  SHFL.DOWN P1, R251, R250, R249, R248 ;  /* 0x080000f9fafb7389 */ /* 0x0002e400000200f8 */
[----:B0123-5:R-:W-:Y:S05]  /*96950*/  ENDCOLLECTIVE ;  /* 0x000000000000791b */ /* 0x02ffea0003800000 */
.L_x_1689:
[----:B------:R-:W-:Y:S02]  /*96960*/  HFMA2 R249, -RZ, RZ, 0, 9.5367431640625e-07 ;  /* 0x00000010fff97431 */ /* 0x000fe400000001ff */
[----:B------:R-:W-:Y:S01]  /*96970*/  IMAD.MOV.U32 R250, RZ, RZ, R52 ;  /* 0x000000fffffa7224 */ /* 0x000fe200078e0034 */
[----:B------:R-:W-:Y:S02]  /*96980*/  @!P0 ISETP.GE.AND P2, PT, R14, R21, PT ;  /* 0x000000150e00820c */ /* 0x000fe40003f46270 */
[----:B------:R-:W-:-:S11]  /*96990*/  MOV R14, R251 ;  /* 0x000000fb000e7202 */ /* 0x000fd60000000f00 */
[----:B------:R-:W-:Y:S05]  /*969a0*/  WARPSYNC.COLLECTIVE R247, `(.L_x_1690) ;  /* 0x00000000f7087348 */ /* 0x000fea0003c00000 */
[----:B------:R0:W1:Y:S02]  /*969b0*/  SHFL.DOWN P1, R251, R250, R249, R248 ;  /* 0x080000f9fafb7389 */ /* 0x00006400000200f8 */
[----:B01----:R-:W-:Y:S05]  /*969c0*/  ENDCOLLECTIVE ;  /* 0x000000000000791b */ /* 0x003fea0003800000 */
.L_x_1690:
[----:B------:R-:W-:Y:S01]  /*969d0*/  IMAD.MOV.U32 R249, RZ, RZ, 0x8 ;  /* 0x00000008fff97424 */ /* 0x000fe200078e00ff */
[----:B------:R-:W-:-:S05]  /*969e0*/  MOV R21, R251 ;  /* 0x000000fb00157202 */ /* 0x000fca0000000f00 */
[----:B------:R-:W-:-:S05]  /*969f0*/  FADD R52, R52, R21 ;  /* 0x0000001534347221 */ /* 0x000fca0000000000 */
[----:B------:R-:W-:-:S07]  /*96a00*/  MOV R250, R52 ;  /* 0x0000003400fa7202 */ /* 0x000fce0000000f00 */
[----:B------:R-:W-:Y:S05]  /*96a10*/  WARPSYNC.COLLECTIVE R247, `(.L_x_1691) ;  /* 0x00000000f7087348 */ /* 0x000fea0003c00000 */
[----:B------:R0:W1:Y:S02]  /*96a20*/  SHFL.DOWN P1, R251, R250, R249, R248 ;  /* 0x080000f9fafb7389 */ /* 0x00006400000200f8 */
[----:B01----:R-:W-:Y:S05]  /*96a30*/  ENDCOLLECTIVE ;  /* 0x000000000000791b */ /* 0x003fea0003800000 */
.L_x_1691:
[----:B------:R-:W-:Y:S01]  /*96a40*/  HFMA2 R249, -RZ, RZ, 0, 2.384185791015625e-07 ;  /* 0x00000004fff97431 */ /* 0x000fe200000001ff */
[----:B------:R-:W-:-:S05]  /*96a50*/  MOV R21, R251 ;  /* 0x000000fb00157202 */ /* 0x000fca0000000f00 */
[----:B------:R-:W-:-:S05]  /*96a60*/  FADD R21, R52, R21 ;  /* 0x0000001534157221 */ /* 0x000fca0000000000 */
[----:B------:R-:W-:-:S07]  /*96a70*/  MOV R250, R21 ;  /* 0x0000001500fa7202 */ /* 0x000fce0000000f00 */
[----:B------:R-:W-:Y:S05]  /*96a80*/  WARPSYNC.COLLECTIVE R247, `(.L_x_1692) ;  /* 0x00000000f7087348 */ /* 0x000fea0003c00000 */
[----:B------:R0:W1:Y:S02]  /*96a90*/  SHFL.DOWN P1, R251, R250, R249, R248 ;  /* 0x080000f9fafb7389 */ /* 0x00006400000200f8 */
[----:B01----:R-:W-:Y:S05]  /*96aa0*/  ENDCOLLECTIVE ;  /* 0x000000000000791b */ /* 0x003fea0003800000 */
.L_x_1692:
[----:B------:R-:W-:Y:S02]  /*96ab0*/  HFMA2 R249, -RZ, RZ, 0, 1.1920928955078125e-07 ;  /* 0x00000002fff97431 */ /* 0x000fe400000001ff */
[----:B------:R-:W-:-:S04]  /*96ac0*/  IMAD.MOV.U32 R15, RZ, RZ, R251 ;  /* 0x000000ffff0f7224 */ /* 0x000fc800078e00fb */
[----:B------:R-:W-:-:S05]  /*96ad0*/  FADD R21, R21, R15 ;  /* 0x0000000f15157221 */ /* 0x000fca0000000000 */
[----:B------:R-:W-:-:S07]  /*96ae0*/  MOV R250, R21 ;  /* 0x0000001500fa7202 */ /* 0x000fce0000000f00 */
[----:B------:R-:W-:Y:S05]  /*96af0*/  WARPSYNC.COLLECTIVE R247, `(.L_x_1693) ;  /* 0x00000000f7087348 */ /* 0x000fea0003c00000 */
[----:B------:R0:W1:Y:S02]  /*96b00*/  SHFL.DOWN P1, R251, R250, R249, R248 ;  /* 0x080000f9fafb7389 */ /* 0x00006400000200f8 */
[----:B01----:R-:W-:Y:S05]  /*96b10*/  ENDCOLLECTIVE ;  /* 0x000000000000791b */ /* 0x003fea0003800000 */
.L_x_1693:
[----:B------:R-:W-:Y:S01]  /*96b20*/  HFMA2 R249, -RZ, RZ, 0, 5.9604644775390625e-08 ;  /* 0x00000001fff97431 */ /* 0x000fe200000001ff */
[----:B------:R-:W-:-:S05]  /*96b30*/  MOV R11, R251 ;  /* 0x000000fb000b7202 */ /* 0x000fca0000000f00 */
[----:B------:R-:W-:-:S04]  /*96b40*/  FADD R21, R21, R11 ;  /* 0x0000000b15157221 */ /* 0x000fc80000000000 */
[----:B------:R-:W-:-:S07]  /*96b50*/  IMAD.MOV.U32 R250, RZ, RZ, R21 ;  /* 0x000000fffffa7224 */ /* 0x000fce00078e0015 */
[----:B------:R-:W-:Y:S05]  /*96b60*/  WARPSYNC.COLLECTIVE R247, `(.L_x_1694) ;  /* 0x00000000f7087348 */ /* 0x000fea0003c00000 */
[----:B------:R0:W1:Y:S02]  /*96b70*/  SHFL.DOWN P1, R251, R250, R249, R248 ;  /* 0x080000f9fafb7389 */ /* 0x00006400000200f8 */
[----:B01----:R-:W-:Y:S05]  /*96b80*/  ENDCOLLECTIVE ;  /* 0x000000000000791b */ /* 0x003fea0003800000 */
.L_x_1694:
[----:B------:R-:W-:Y:S01]  /*96b90*/  MOV R250, R53 ;  /* 0x0000003500fa7202 */ /* 0x000fe20000000f00 */
[----:B------:R-:W-:Y:S01]  /*96ba0*/  IMAD.MOV.U32 R249, RZ, RZ, 0x10 ;  /* 0x00000010fff97424 */ /* 0x000fe200078e00ff */
[----:B------:R-:W-:-:S07]  /*96bb0*/  MOV R19, R251 ;  /* 0x000000fb00137202 */ /* 0x000fce0000000f00 */
[----:B------:R-:W-:Y:S05]  /*96bc0*/  WARPSYNC.COLLECTIVE R247, `(.L_x_1695) ;  /* 0x00000000f7087348 */ /* 0x000fea0003c00000 */
[----:B------:R0:W1:Y:S02]  /*96bd0*/  SHFL.DOWN P1, R251, R250, R249, R248 ;  /* 0x080000f9fafb7389 */ /* 0x00006400000200f8 */
[----:B01----:R-:W-:Y:S05]  /*96be0*/  ENDCOLLECTIVE ;  /* 0x000000000000791b */ /* 0x003fea0003800000 */
.L_x_1695:
[----:B------:R-:W-:Y:S01]  /*96bf0*/  HFMA2 R249, -RZ, RZ, 0, 4.76837158203125e-07 ;  /* 0x00000008fff97431 */ /* 0x000fe200000001ff */
[----:B------:R-:W-:-:S05]  /*96c00*/  MOV R11, R251 ;  /* 0x000000fb000b7202 */ /* 0x000fca0000000f00 */
[----:B------:R-:W-:-:S05]  /*96c10*/  FADD R53, R53, R11 ;  /* 0x0000000b35357221 */ /* 0x000fca0000000000 */
[----:B------:R-:W-:-:S07]  /*96c20*/  MOV R250, R53 ;  /* 0x0000003500fa7202 */ /* 0x000fce0000000f00 */
[----:B------:R-:W-:Y:S05]  /*96c30*/  WARPSYNC.COLLECTIVE R247, `(.L_x_1696) ;  /* 0x00000000f7087348 */ /* 0x000fea0003c00000 */
[----:B------:R0:W1:Y:S02]  /*96c40*/  SHFL.DOWN P1, R251, R250, R249, R248 ;  /* 0x080000f9fafb7389 */ /* 0x00006400000200f8 */
[----:B01----:R-:W-:Y:S05]  /*96c50*/  ENDCOLLECTIVE ;  /* 0x000000000000791b */ /* 0x003fea0003800000 */
.L_x_1696:
[----:B------:R-:W-:Y:S02]  /*96c60*/  HFMA2 R249, -RZ, RZ, 0, 2.384185791015625e-07 ;  /* 0x00000004fff97431 */ /* 0x000fe400000001ff */
[----:B------:R-:W-:-:S04]  /*96c70*/  IMAD.MOV.U32 R23, RZ, RZ, R251 ;  /* 0x000000ffff177224 */ /* 0x000fc800078e00fb */
[----:B------:R-:W-:-:S05]  /*96c80*/  FADD R23, R53, R23 ;  /* 0x0000001735177221 */ /* 0x000fca0000000000 */
[----:B------:R-:W-:-:S07]  /*96c90*/  MOV R250, R23 ;  /* 0x0000001700fa7202 */ /* 0x000fce0000000f00 */
[----:B------:R-:W-:Y:S05]  /*96ca0*/  WARPSYNC.COLLECTIVE R247, `(.L_x_1697) ;  /* 0x00000000f7087348 */ /* 0x000fea0003c00000 */
[----:B------:R0:W1:Y:S02]  /*96cb0*/  SHFL.DOWN P1, R251, R250, R249, R248 ;  /* 0x080000f9fafb7389 */ /* 0x00006400000200f8 */
[----:B01----:R-:W-:Y:S05]  /*96cc0*/  ENDCOLLECTIVE ;  /* 0x000000000000791b */ /* 0x003fea0003800000 */
.L_x_1697:
[----:B------:R-:W-:Y:S02]  /*96cd0*/  HFMA2 R249, -RZ, RZ, 0, 1.1920928955078125e-07 ;  /* 0x00000002fff97431 */ /* 0x000fe400000001ff */
[----:B------:R-:W-:-:S04]  /*96ce0*/  IMAD.MOV.U32 R25, RZ, RZ, R251 ;  /* 0x000000ffff197224 */ /* 0x000fc800078e00fb */
[----:B------:R-:W-:-:S05]  /*96cf0*/  FADD R23, R23, R25 ;  /* 0x0000001917177221 */ /* 0x000fca0000000000 */
[----:B------:R-:W-:-:S07]  /*96d00*/  MOV R250, R23 ;  /* 0x0000001700fa7202 */ /* 0x000fce0000000f00 */
[----:B------:R-:W-:Y:S05]  /*96d10*/  WARPSYNC.COLLECTIVE R247, `(.L_x_1698) ;  /* 0x00000000f7087348 */ /* 0x000fea0003c00000 */
[----:B------:R0:W1:Y:S02]  /*96d20*/  SHFL.DOWN P1, R251, R250, R249, R248 ;  /* 0x080000f9fafb7389 */ /* 0x00006400000200f8 */
[----:B01----:R-:W-:Y:S05]  /*96d30*/  ENDCOLLECTIVE ;  /* 0x000000000000791b */ /* 0x003fea0003800000 */
.L_x_1698:
[----:B------:R-:W-:Y:S01]  /*96d40*/  HFMA2 R249, -RZ, RZ, 0, 5.9604644775390625e-08 ;  /* 0x00000001fff97431 */ /* 0x000fe200000001ff */
[----:B------:R-:W-:-:S05]  /*96d50*/  MOV R11, R251 ;  /* 0x000000fb000b7202 */ /* 0x000fca0000000f00 */
[----:B------:R-:W-:-:S04]  /*96d60*/  FADD R23, R23, R11 ;  /* 0x0000000b17177221 */ /* 0x000fc80000000000 */
[----:B------:R-:W-:-:S07]  /*96d70*/  IMAD.MOV.U32 R250, RZ, RZ, R23 ;  /* 0x000000fffffa7224 */ /* 0x000fce00078e0017 */
[----:B------:R-:W-:Y:S05]  /*96d80*/  WARPSYNC.COLLECTIVE R247, `(.L_x_1699) ;  /* 0x00000000f7087348 */ /* 0x000fea0003c00000 */
[----:B------:R0:W1:Y:S02]  /*96d90*/  SHFL.DOWN P1, R251, R250, R249, R248 ;  /* 0x080000f9fafb7389 */ /* 0x00006400000200f8 */
[----:B01----:R-:W-:Y:S05]  /*96da0*/  ENDCOLLECTIVE ;  /* 0x000000000000791b */ /* 0x003fea0003800000 */
.L_x_1699:
[----:B------:R-:W-:Y:S01]  /*96db0*/  MOV R250, R54 ;  /* 0x0000003600fa7202 */ /* 0x000fe20000000f00 */
[----:B------:R-:W-:Y:S01]  /*96dc0*/  IMAD.MOV.U32 R249, RZ, RZ, 0x10 ;  /* 0x00000010fff97424 */ /* 0x000fe200078e00ff */
[----:B------:R-:W-:-:S07]  /*96dd0*/  MOV R25, R251 ;  /* 0x000000fb00197202 */ /* 0x000fce0000000f00 */
[----:B------:R-:W-:Y:S05]  /*96de0*/  WARPSYNC.COLLECTIVE R247, `(.L_x_1700) ;  /* 0x00000000f7087348 */ /* 0x000fea0003c00000 */
[----:B------:R0:W1:Y:S02]  /*96df0*/  SHFL.DOWN P1, R251, R250, R249, R248 ;  /* 0x080000f9fafb7389 */ /* 0x00006400000200f8 */
[----:B01----:R-:W-:Y:S05]  /*96e00*/  ENDCOLLECTIVE ;  /* 0x000000000000791b */ /* 0x003fea0003800000 */
.L_x_1700:
[----:B------:R-:W-:Y:S01]  /*96e10*/  @!P0 FMUL R22, R9, R22 ;  /* 0x0000001609168220 */ /* 0x000fe20000400000 */
[----:B------:R-:W-:-:S04]  /*96e20*/  @!P0 LEA R24, R0, R3, 0x9 ;  /* 0x0000000300188211 */ /* 0x000fc800078e48ff */
[----:B------:R-:W-:-:S05]  /*96e30*/  @!P0 FSEL R22, R22, -1.00000000000000000000e+09, !P2 ;  /* 0xce6e6b2816168808 */ /* 0x000fca0005000000 */
[----:B------:R0:W-:Y:S01]  /*96e40*/  @!P0 STS [R24+0x42bc], R22 ;  /* 0x0042bc1618008388 */ /* 0x0001e20000000800 */
[----:B------:R-:W-:-:S03]  /*96e50*/  HFMA2 R249, -RZ, RZ, 0, 4.76837158203125e-07 ;  /* 0x00000008fff97431 */ /* 0x000fc600000001ff */
[----:B------:R1:W2:Y:S01]  /*96e60*/  @!P0 LDS R22, [R3+0x80c0] ;  /* 0x0080c00003168984 */ /* 0x0002a20000000800 */
[----:B0-----:R-:W-:-:S05]  /*96e70*/  MOV R24, R251 ;  /* 0x000000fb00187202 */ /* 0x001fca0000000f00 */
        /* <DEDUP_REMOVED lines=9> */
.L_x_1701:
[----:B------:R-:W-:Y:S02]  /*96f10*/  HFMA2 R249, -RZ, RZ, 0, 2.384185791015625e-07 ;  /* 0x00000004fff97431 */ /* 0x000fe400000001ff */
[----:B------:R-:W-:-:S04]  /*96f20*/  IMAD.MOV.U32 R29, RZ, RZ, R251 ;  /* 0x000000ffff1d7224 */ /* 0x000fc800078e00fb */
[----:B------:R-:W-:-:S05]  /*96f30*/  FADD R29, R54, R29 ;  /* 0x0000001d361d7221 */ /* 0x000fca0000000000 */
[----:B------:R-:W-:-:S07]  /*96f40*/  MOV R250, R29 ;  /* 0x0000001d00fa7202 */ /* 0x000fce0000000f00 */
[----:B------:R-:W-:Y:S05]  /*96f50*/  WARPSYNC.COLLECTIVE R247, `(.L_x_1702) ;  /* 0x00000000f7087348 */ /* 0x000fea0003c00000 */
[----:B------:R0:W1:Y:S02]  /*96f60*/  SHFL.DOWN P1, R251, R250, R249, R248 ;  /* 0x080000f9fafb7389 */ /* 0x00006400000200f8 */
[----:B01----:R-:W-:Y:S05]  /*96f70*/  ENDCOLLECTIVE ;  /* 0x000000000000791b */ /* 0x003fea0003800000 */
.L_x_1702:
[----:B------:R-:W-:Y:S01]  /*96f80*/  @!P0 ISETP.GE.AND P2, PT, R18, R22, PT ;  /* 0x000000161200820c */ /* 0x000fe20003f46270 */
[----:B------:R-:W-:Y:S01]  /*96f90*/  HFMA2 R249, -RZ, RZ, 0, 1.1920928955078125e-07 ;  /* 0x00000002fff97431 */ /* 0x000fe200000001ff */
[----:B------:R-:W-:-:S05]  /*96fa0*/  MOV R22, R251 ;  /* 0x000000fb00167202 */ /* 0x000fca0000000f00 */
[----:B------:R-:W-:-:S04]  /*96fb0*/  FADD R29, R29, R22 ;  /* 0x000000161d1d7221 */ /* 0x000fc80000000000 */
[----:B------:R-:W-:-:S07]  /*96fc0*/  IMAD.MOV.U32 R250, RZ, RZ, R29 ;  /* 0x000000fffffa7224 */ /* 0x000fce00078e001d */
[----:B------:R-:W-:Y:S05]  /*96fd0*/  WARPSYNC.COLLECTIVE R247, `(.L_x_1703) ;  /* 0x00000000f7087348 */ /* 0x000fea0003c00000 */
[----:B------:R0:W1:Y:S02]  /*96fe0*/  SHFL.DOWN P1, R251, R250, R249, R248 ;  /* 0x080000f9fafb7389 */ /* 0x00006400000200f8 */
[----:B01----:R-:W-:Y:S05]  /*96ff0*/  ENDCOLLECTIVE ;  /* 0x000000000000791b */ /* 0x003fea0003800000 */
.L_x_1703:
[----:B------:R-:W-:Y:S01]  /*97000*/  IMAD.MOV.U32 R249, RZ, RZ, 0x1 ;  /* 0x00000001fff97424 */ /* 0x000fe200078e00ff */
[----:B------:R-:W-:-:S05]  /*97010*/  MOV R11, R251 ;  /* 0x000000fb000b7202 */ /* 0x000fca0000000f00 */
[----:B------:R-:W-:-:S05]  /*97020*/  FADD R29, R29, R11 ;  /* 0x0000000b1d1d7221 */ /* 0x000fca0000000000 */
[----:B------:R-:W-:-:S07]  /*97030*/  MOV R250, R29 ;  /* 0x0000001d00fa7202 */ /* 0x000fce0000000f00 */
[----:B------:R-:W-:Y:S05]  /*97040*/  WARPSYNC.COLLECTIVE R247, `(.L_x_1704) ;  /* 0x00000000f7087348 */ /* 0x000fea0003c00000 */
[----:B------:R0:W1:Y:S02]  /*97050*/  SHFL.DOWN P1, R251, R250, R249, R248 ;  /* 0x080000f9fafb7389 */ /* 0x00006400000200f8 */
[----:B01----:R-:W-:Y:S05]  /*97060*/  ENDCOLLECTIVE ;  /* 0x000000000000791b */ /* 0x003fea0003800000 */
.L_x_1704:
[----:B------:R-:W-:Y:S01]  /*97070*/  HFMA2 R249, -RZ, RZ, 0, 9.5367431640625e-07 ;  /* 0x00000010fff97431 */ /* 0x000fe200000001ff */
[----:B------:R-:W-:Y:S02]  /*97080*/  MOV R250, R55 ;  /* 0x0000003700fa7202 */ /* 0x000fe40000000f00 */
[----:B------:R-:W-:-:S07]  /*97090*/  MOV R27, R251 ;  /* 0x000000fb001b7202 */ /* 0x000fce0000000f00 */
[----:B------:R-:W-:Y:S05]  /*970a0*/  WARPSYNC.COLLECTIVE R247, `(.L_x_1705) ;  /* 0x00000000f7087348 */ /* 0x000fea0003c00000 */
[----:B------:R0:W1:Y:S02]  /*970b0*/  SHFL.DOWN P1, R251, R250, R249, R248 ;  /* 0x080000f9fafb7389 */ /* 0x00006400000200f8 */
[----:B01----:R-:W-:Y:S05]  /*970c0*/  ENDCOLLECTIVE ;  /* 0x000000000000791b */ /* 0x003fea0003800000 */
.L_x_1705:
[----:B------:R-:W-:Y:S02]  /*970d0*/  HFMA2 R249, -RZ, RZ, 0, 4.76837158203125e-07 ;  /* 0x00000008fff97431 */ /* 0x000fe400000001ff */
[----:B------:R-:W-:-:S04]  /*970e0*/  IMAD.MOV.U32 R18, RZ, RZ, R251 ;  /* 0x000000ffff127224 */ /* 0x000fc800078e00fb */
[----:B------:R-:W-:-:S05]  /*970f0*/  FADD R55, R55, R18 ;  /* 0x0000001237377221 */ /* 0x000fca0000000000 */
[----:B------:R-:W-:-:S07]  /*97100*/  MOV R250, R55 ;  /* 0x0000003700fa7202 */ /* 0x000fce0000000f00 */
[----:B------:R-:W-:Y:S05]  /*97110*/  WARPSYNC.COLLECTIVE R247, `(.L_x_1706) ;  /* 0x00000000f7087348 */ /* 0x000fea0003c00000 */
[----:B------:R0:W1:Y:S02]  /*97120*/  SHFL.DOWN P1, R251, R250, R249, R248 ;  /* 0x080000f9fafb7389 */ /* 0x00006400000200f8 */
[----:B01----:R-:W-:Y:S05]  /*97130*/  ENDCOLLECTIVE ;  /* 0x000000000000791b */ /* 0x003fea0003800000 */
.L_x_1706:
[----:B------:R-:W-:Y:S01]  /*97140*/  HFMA2 R249, -RZ, RZ, 0, 2.384185791015625e-07 ;  /* 0x00000004fff97431 */ /* 0x000fe200000001ff */
[----:B------:R-:W-:-:S05]  /*97150*/  MOV R20, R251 ;  /* 0x000000fb00147202 */ /* 0x000fca0000000f00 */
[----:B------:R-:W-:-:S05]  /*97160*/  FADD R20, R55, R20 ;  /* 0x0000001437147221 */ /* 0x000fca0000000000 */
[----:B------:R-:W-:-:S07]  /*97170*/  MOV R250, R20 ;  /* 0x0000001400fa7202 */ /* 0x000fce0000000f00 */
[----:B------:R-:W-:Y:S05]  /*97180*/  WARPSYNC.COLLECTIVE R247, `(.L_x_1707) ;  /* 0x00000000f7087348 */ /* 0x000fea0003c00000 */
[----:B------:R0:W1:Y:S02]  /*97190*/  SHFL.DOWN P1, R251, R250, R249, R248 ;  /* 0x080000f9fafb7389 */ /* 0x00006400000200f8 */
[----:B01----:R-:W-:Y:S05]  /*971a0*/  ENDCOLLECTIVE ;  /* 0x000000000000791b */ /* 0x003fea0003800000 */
.L_x_1707:
[----:B------:R-:W-:Y:S01]  /*971b0*/  HFMA2 R249, -RZ, RZ, 0, 1.1920928955078125e-07 ;  /* 0x00000002fff97431 */ /* 0x000fe200000001ff */
[----:B------:R-:W-:-:S05]  /*971c0*/  MOV R33, R251 ;  /* 0x000000fb00217202 */ /* 0x000fca0000000f00 */
[----:B------:R-:W-:-:S04]  /*971d0*/  FADD R33, R20, R33 ;  /* 0x0000002114217221 */ /* 0x000fc80000000000 */
[----:B------:R-:W-:-:S07]  /*971e0*/  IMAD.MOV.U32 R250, RZ, RZ, R33 ;  /* 0x000000fffffa7224 */ /* 0x000fce00078e0021 */
[----:B------:R-:W-:Y:S05]  /*971f0*/  WARPSYNC.COLLECTIVE R247, `(.L_x_1708) ;  /* 0x00000000f7087348 */ /* 0x000fea0003c00000 */
[----:B------:R0:W1:Y:S02]  /*97200*/  SHFL.DOWN P1, R251, R250, R249, R248 ;  /* 0x080000f9fafb7389 */ /* 0x00006400000200f8 */
[----:B01----:R-:W-:Y:S05]  /*97210*/  ENDCOLLECTIVE ;  /* 0x000000000000791b */ /* 0x003fea0003800000 */
.L_x_1708:
[----:B------:R-:W-:Y:S01]  /*97220*/  @!P0 FMUL R18, R4, R24 ;  /* 0x0000001804128220 */ /* 0x000fe20000400000 */
[----:B------:R-:W-:-:S04]  /*97230*/  @!P0 IMAD R22, R0, 0x200, R3 ;  /* 0x0000020000168824 */ /* 0x000fc800078e0203 */
[----:B------:R-:W-:Y:S01]  /*97240*/  @!P0 FSEL R18, R18, -1.00000000000000000000e+09, !P2 ;  /* 0xce6e6b2812128808 */ /* 0x000fe20005000000 */
[----:B------:R-:W-:Y:S01]  /*97250*/  IMAD.MOV.U32 R249, RZ, RZ, 0x1 ;  /* 0x00000001fff97424 */ /* 0x000fe200078e00ff */
[----:B------:R-:W-:-:S05]  /*97260*/  MOV R20, R251 ;  /* 0x000000fb00147202 */ /* 0x000fca0000000f00 */
[----:B------:R-:W-:Y:S01]  /*97270*/  FADD R33, R33, R20 ;  /* 0x0000001421217221 */ /* 0x000fe20000000000 */
[----:B------:R0:W-:Y:S01]  /*97280*/  @!P0 STS [R22+0x42c0], R18 ;  /* 0x0042c01216008388 */ /* 0x0001e20000000800 */
[----:B------:R-:W-:Y:S01]  /*97290*/  @!P0 LEA R11, R0, UR5, 0x2 ;  /* 0x00000005000b8c11 */ /* 0x000fe2000f8e10ff */
[----:B------:R-:W1:Y:S02]  /*972a0*/  @!P0 LDC R20, c[0x0][0x3a8] ;  /* 0x0000ea00ff148b82 */ /* 0x000e640000000800 */
[----:B------:R-:W-:Y:S01]  /*972b0*/  MOV R250, R33 ;  /* 0x0000002100fa7202 */ /* 0x000fe20000000f00 */
[----:B------:R0:W2:Y:S06]  /*972c0*/  @!P0 LDS R18, [R3+0x80c4] ;  /* 0x0080c40003128984 */ /* 0x0000ac0000000800 */
[----:B012---:R-:W-:Y:S05]  /*972d0*/  WARPSYNC.COLLECTIVE R247, `(.L_x_1709) ;  /* 0x00000000f7087348 */ /* 0x007fea0003c00000 */
[----:B------:R3:W4:Y:S02]  /*972e0*/  SHFL.DOWN P1, R251, R250, R249, R248 ;  /* 0x080000f9fafb7389 */ /* 0x00072400000200f8 */
[----:B01234-:R-:W-:Y:S05]  /*972f0*/  ENDCOLLECTIVE ;  /* 0x000000000000791b */ /* 0x01ffea0003800000 */
.L_x_1709:
[----:B------:R-:W5:Y:S01]  /*97300*/  @!P0 LDL R11, [R11+0x4] ;  /* 0x000004000b0b8983 */ /* 0x000f620000100800 */
[----:B------:R-:W-:Y:S01]  /*97310*/  HFMA2 R249, -RZ, RZ, 0, 9.5367431640625e-07 ;  /* 0x00000010fff97431 */ /* 0x000fe200000001ff */
[----:B------:R-:W-:Y:S02]  /*97320*/  MOV R250, R56 ;  /* 0x0000003800fa7202 */ /* 0x000fe40000000f00 */
[----:B------:R-:W-:-:S07]  /*97330*/  MOV R31, R251 ;  /* 0x000000fb001f7202 */ /* 0x000fce0000000f00 */
[----:B-----5:R-:W-:Y:S05]  /*97340*/  WARPSYNC.COLLECTIVE R247, `(.L_x_1710) ;  /* 0x00000000f7087348 */ /* 0x020fea0003c00000 */
[----:B------:R0:W1:Y:S02]  /*97350*/  SHFL.DOWN P1, R251, R250, R249, R248 ;  /* 0x080000f9fafb7389 */ /* 0x00006400000200f8 */
[----:B01---5:R-:W-:Y:S05]  /*97360*/  ENDCOLLECTIVE ;  /* 0x000000000000791b */ /* 0x023fea0003800000 */
.L_x_1710:
        /* <DEDUP_REMOVED lines=8> */
.L_x_1711:
[----:B------:R-:W-:Y:S01]  /*973f0*/  HFMA2 R249, -RZ, RZ, 0, 2.384185791015625e-07 ;  /* 0x00000004fff97431 */ /* 0x000fe200000001ff */
[----:B------:R-:W-:-:S05]  /*97400*/  MOV R37, R251 ;  /* 0x000000fb00257202 */ /* 0x000fca0000000f00 */
[----:B------:R-:W-:-:S04]  /*97410*/  FADD R37, R56, R37 ;  /* 0x0000002538257221 */ /* 0x000fc80000000000 */
[----:B------:R-:W-:-:S07]  /*97420*/  IMAD.MOV.U32 R250, RZ, RZ, R37 ;  /* 0x000000fffffa7224 */ /* 0x000fce00078e0025 */
[----:B------:R-:W-:Y:S05]  /*97430*/  WARPSYNC.COLLECTIVE R247, `(.L_x_1712) ;  /* 0x00000000f7087348 */ /* 0x000fea0003c00000 */
[----:B------:R0:W1:Y:S02]  /*97440*/  SHFL.DOWN P1, R251, R250, R249, R248 ;  /* 0x080000f9fafb7389 */ /* 0x00006400000200f8 */
[----:B01----:R-:W-:Y:S05]  /*97450*/  ENDCOLLECTIVE ;  /* 0x000000000000791b */ /* 0x003fea0003800000 */
.L_x_1712:
[----:B------:R-:W-:Y:S01]  /*97460*/  IMAD.MOV.U32 R249, RZ, RZ, 0x2 ;  /* 0x00000002fff97424 */ /* 0x000fe200078e00ff */
[----:B------:R-:W-:-:S05]  /*97470*/  MOV R18, R251 ;  /* 0x000000fb00127202 */ /* 0x000fca0000000f00 */
[----:B------:R-:W-:-:S05]  /*97480*/  FADD R37, R37, R18 ;  /* 0x0000001225257221 */ /* 0x000fca0000000000 */
[----:B------:R-:W-:-:S07]  /*97490*/  MOV R250, R37 ;  /* 0x0000002500fa7202 */ /* 0x000fce0000000f00 */
[----:B------:R-:W-:Y:S05]  /*974a0*/  WARPSYNC.COLLECTIVE R247, `(.L_x_1713) ;  /* 0x00000000f7087348 */ /* 0x000fea0003c00000 */
[----:B------:R0:W1:Y:S02]  /*974b0*/  SHFL.DOWN P1, R251, R250, R249, R248 ;  /* 0x080000f9fafb7389 */ /* 0x00006400000200f8 */
[----:B01----:R-:W-:Y:S05]  /*974c0*/  ENDCOLLECTIVE ;  /* 0x000000000000791b */ /* 0x003fea0003800000 */
.L_x_1713:
[----:B------:R-:W-:Y:S01]  /*974d0*/  HFMA2 R249, -RZ, RZ, 0, 5.9604644775390625e-08 ;  /* 0x00000001fff97431 */ /* 0x000fe200000001ff */
[----:B------:R-:W-:-:S05]  /*974e0*/  MOV R18, R251 ;  /* 0x000000fb00127202 */ /* 0x000fca0000000f00 */
[----:B------:R-:W-:-:S05]  /*974f0*/  FADD R37, R37, R18 ;  /* 0x0000001225257221 */ /* 0x000fca0000000000 */
[----:B------:R-:W-:-:S07]  /*97500*/  MOV R250, R37 ;  /* 0x0000002500fa7202 */ /* 0x000fce0000000f00 */
[----:B------:R-:W-:Y:S05]  /*97510*/  WARPSYNC.COLLECTIVE R247, `(.L_x_1714) ;  /* 0x00000000f7087348 */ /* 0x000fea0003c00000 */
[----:B------:R0:W1:Y:S02]  /*97520*/  SHFL.DOWN P1, R251, R250, R249, R248 ;  /* 0x080000f9fafb7389 */ /* 0x00006400000200f8 */
[----:B01----:R-:W-:Y:S05]  /*97530*/  ENDCOLLECTIVE ;  /* 0x000000000000791b */ /* 0x003fea0003800000 */
.L_x_1714:
[----:B------:R-:W-:Y:S01]  /*97540*/  HFMA2 R249, -RZ, RZ, 0, 9.5367431640625e-07 ;  /* 0x00000010fff97431 */ /* 0x000fe200000001ff */
[----:B------:R-:W-:Y:S01]  /*97550*/  MOV R250, R57 ;  /* 0x0000003900fa7202 */ /* 0x000fe20000000f00 */
[----:B------:R-:W-:-:S07]  /*97560*/  IMAD.MOV.U32 R35, RZ, RZ, R251 ;  /* 0x000000ffff237224 */ /* 0x000fce00078e00fb */
[----:B------:R-:W-:Y:S05]  /*97570*/  WARPSYNC.COLLECTIVE R247, `(.L_x_1715) ;  /* 0x00000000f7087348 */ /* 0x000fea0003c00000 */
[----:B------:R0:W1:Y:S02]  /*97580*/  SHFL.DOWN P1, R251, R250, R249, R248 ;  /* 0x080000f9fafb7389 */ /* 0x00006400000200f8 */
[----:B01----:R-:W-:Y:S05]  /*97590*/  ENDCOLLECTIVE ;  /* 0x000000000000791b */ /* 0x003fea0003800000 */
.L_x_1715:
[----:B------:R-:W-:Y:S01]  /*975a0*/  HFMA2 R249, -RZ, RZ, 0, 4.76837158203125e-07 ;  /* 0x00000008fff97431 */ /* 0x000fe200000001ff */
[----:B------:R-:W-:-:S05]  /*975b0*/  MOV R15, R251 ;  /* 0x000000fb000f7202 */ /* 0x000fca0000000f00 */
[----:B------:R-:W-:-:S04]  /*975c0*/  FADD R57, R57, R15 ;  /* 0x0000000f39397221 */ /* 0x000fc80000000000 */
[----:B------:R-:W-:-:S07]  /*975d0*/  IMAD.MOV.U32 R250, RZ, RZ, R57 ;  /* 0x000000fffffa7224 */ /* 0x000fce00078e0039 */
[----:B------:R-:W-:Y:S05]  /*975e0*/  WARPSYNC.COLLECTIVE R247, `(.L_x_1716) ;  /* 0x00000000f7087348 */ /* 0x000fea0003c00000 */
[----:B------:R0:W1:Y:S02]  /*975f0*/  SHFL.DOWN P1, R251, R250, R249, R248 ;  /* 0x080000f9fafb7389 */ /* 0x00006400000200f8 */
[----:B01----:R-:W-:Y:S05]  /*97600*/  ENDCOLLECTIVE ;  /* 0x000000000000791b */ /* 0x003fea0003800000 */
.L_x_1716:
[----:B------:R-:W-:Y:S01]  /*97610*/  HFMA2 R249, -RZ, RZ, 0, 2.384185791015625e-07 ;  /* 0x00000004fff97431 */ /* 0x000fe200000001ff */
[----:B------:R-:W-:-:S05]  /*97620*/  MOV R15, R251 ;  /* 0x000000fb000f7202 */ /* 0x000fca0000000f00 */
[----:B------:R-:W-:-:S04]  /*97630*/  FADD R41, R57, R15 ;  /* 0x0000000f39297221 */ /* 0x000fc80000000000 */
[----:B------:R-:W-:-:S07]  /*97640*/  IMAD.MOV.U32 R250, RZ, RZ, R41 ;  /* 0x000000fffffa7224 */ /* 0x000fce00078e0029 */
[----:B------:R-:W-:Y:S05]  /*97650*/  WARPSYNC.COLLECTIVE R247, `(.L_x_1717) ;  /* 0x00000000f7087348 */ /* 0x000fea0003c00000 */
[----:B------:R0:W1:Y:S02]  /*97660*/  SHFL.DOWN P1, R251, R250, R249, R248 ;  /* 0x080000f9fafb7389 */ /* 0x00006400000200f8 */
[----:B01----:R-:W-:Y:S05]  /*97670*/  ENDCOLLECTIVE ;  /* 0x000000000000791b */ /* 0x003fea0003800000 */
.L_x_1717:
[----:B------:R-:W-:-:S04]  /*97680*/  FADD R16, R16, R5 ;  /* 0x0000000510107221 */ /* 0x000fc80000000000 */
        /* <DEDUP_REMOVED lines=12> */
.L_x_1718:
[----:B------:R-:W-:Y:S01]  /*97750*/  HFMA2 R249, -RZ, RZ, 0, 5.9604644775390625e-08 ;  /* 0x00000001fff97431 */ /* 0x000fe200000001ff */
[----:B------:R-:W-:-:S05]  /*97760*/  MOV R16, R251 ;  /* 0x000000fb00107202 */ /* 0x000fca0000000f00 */
[----:B------:R-:W-:Y:S01]  /*97770*/  FADD R41, R41, R16 ;  /* 0x0000001029297221 */ /* 0x000fe20000000000 */
[----:B------:R-:W-:Y:S01]  /*97780*/  @!P0 ISETP.GE.AND P2, PT, R11, R15, PT ;  /* 0x0000000f0b00820c */ /* 0x000fe20003f46270 */
[----:B------:R-:W0:Y:S03]  /*97790*/  @!P0 LDC R16, c[0x0][0x3a8] ;  /* 0x0000ea00ff108b82 */ /* 0x000e260000000800 */
[----:B------:R-:W-:-:S09]  /*977a0*/  MOV R250, R41 ;  /* 0x0000002900fa7202 */ /* 0x000fd20000000f00 */
[----:B0-----:R-:W-:Y:S05]  /*977b0*/  WARPSYNC.COLLECTIVE R247, `(.L_x_1719) ;  /* 0x00000000f7087348 */ /* 0x001fea0003c00000 */
[----:B------:R1:W2:Y:S02]  /*977c0*/  SHFL.DOWN P1, R251, R250, R249, R248 ;  /* 0x080000f9fafb7389 */ /* 0x0002a400000200f8 */
[----:B012---:R-:W-:Y:S05]  /*977d0*/  ENDCOLLECTIVE ;  /* 0x000000000000791b */ /* 0x007fea0003800000 */
.L_x_1719:
[----:B------:R-:W-:Y:S01]  /*977e0*/  HFMA2 R249, -RZ, RZ, 0, 9.5367431640625e-07 ;  /* 0x00000010fff97431 */ /* 0x000fe200000001ff */
[----:B------:R-:W-:Y:S01]  /*977f0*/  MOV R250, R58 ;  /* 0x0000003a00fa7202 */ /* 0x000fe20000000f00 */
[----:B------:R-:W-:-:S07]  /*97800*/  IMAD.MOV.U32 R39, RZ, RZ, R251 ;  /* 0x000000ffff277224 */ /* 0x000fce00078e00fb */
[----:B------:R-:W-:Y:S05]  /*97810*/  WARPSYNC.COLLECTIVE R247, `(.L_x_1720) ;  /* 0x00000000f7087348 */ /* 0x000fea0003c00000 */
[----:B------:R0:W1:Y:S02]  /*97820*/  SHFL.DOWN P1, R251, R250, R249, R248 ;  /* 0x080000f9fafb7389 */ /* 0x00006400000200f8 */
[----:B01----:R-:W-:Y:S05]  /*97830*/  ENDCOLLECTIVE ;  /* 0x000000000000791b */ /* 0x003fea0003800000 */
.L_x_1720:
[----:B------:R-:W-:Y:S01]  /*97840*/  HFMA2 R249, -RZ, RZ, 0, 4.76837158203125e-07 ;  /* 0x00000008fff97431 */ /* 0x000fe200000001ff */
[----:B------:R-:W-:-:S05]  /*97850*/  MOV R11, R251 ;  /* 0x000000fb000b7202 */ /* 0x000fca0000000f00 */
[----:B------:R-:W-:-:S04]  /*97860*/  FADD R58, R58, R11 ;  /* 0x0000000b3a3a7221 */ /* 0x000fc80000000000 */
[----:B------:R-:W-:-:S07]  /*97870*/  IMAD.MOV.U32 R250, RZ, RZ, R58 ;  /* 0x000000fffffa7224 */ /* 0x000fce00078e003a */
[----:B------:R-:W-:Y:S05]  /*97880*/  WARPSYNC.COLLECTIVE R247, `(.L_x_1721) ;  /* 0x00000000f7087348 */ /* 0x000fea0003c00000 */
[----:B------:R0:W1:Y:S02]  /*97890*/  SHFL.DOWN P1, R251, R250, R249, R248 ;  /* 0x080000f9fafb7389 */ /* 0x00006400000200f8 */
[----:B01----:R-:W-:Y:S05]  /*978a0*/  ENDCOLLECTIVE ;  /* 0x000000000000791b */ /* 0x003fea0003800000 */
.L_x_1721:
[----:B------:R-:W-:Y:S01]  /*978b0*/  IMAD.MOV.U32 R249, RZ, RZ, 0x4 ;  /* 0x00000004fff97424 */ /* 0x000fe200078e00ff */
[----:B------:R-:W-:-:S05]  /*978c0*/  MOV R45, R251 ;  /* 0x000000fb002d7202 */ /* 0x000fca0000000f00 */
[----:B------:R-:W-:-:S05]  /*978d0*/  FADD R45, R58, R45 ;  /* 0x0000002d3a2d7221 */ /* 0x000fca0000000000 */
[----:B------:R-:W-:-:S07]  /*978e0*/  MOV R250, R45 ;  /* 0x0000002d00fa7202 */ /* 0x000fce0000000f00 */
[----:B------:R-:W-:Y:S05]  /*978f0*/  WARPSYNC.COLLECTIVE R247, `(.L_x_1722) ;  /* 0x00000000f7087348 */ /* 0x000fea0003c00000 */
[----:B------:R0:W1:Y:S02]  /*97900*/  SHFL.DOWN P1, R251, R250, R249, R248 ;  /* 0x080000f9fafb7389 */ /* 0x00006400000200f8 */
[----:B01----:R-:W-:Y:S05]  /*97910*/  ENDCOLLECTIVE ;  /* 0x000000000000791b */ /* 0x003fea0003800000 */
.L_x_1722:
[----:B------:R-:W-:-:S06]  /*97920*/  @!P0 LEA R7, R0, UR5, 0x2 ;  /* 0x0000000500078c11 */ /* 0x000fcc000f8e10ff */
[----:B------:R-:W5:Y:S01]  /*97930*/  @!P0 LDL R7, [R7+0x4] ;  /* 0x0000040007078983 */ /* 0x000f620000100800 */
[----:B------:R-:W-:Y:S01]  /*97940*/  HFMA2 R249, -RZ, RZ, 0, 1.1920928955078125e-07 ;  /* 0x00000002fff97431 */ /* 0x000fe200000001ff */
[----:B------:R-:W-:-:S05]  /*97950*/  MOV R15, R251 ;  /* 0x000000fb000f7202 */ /* 0x000fca0000000f00 */
[----:B------:R-:W-:-:S05]  /*97960*/  FADD R45, R45, R15 ;  /* 0x0000000f2d2d7221 */ /* 0x000fca0000000000 */
[----:B------:R-:W-:-:S07]  /*97970*/  MOV R250, R45 ;  /* 0x0000002d00fa7202 */ /* 0x000fce0000000f00 */
[----:B-----5:R-:W-:Y:S05]  /*97980*/  WARPSYNC.COLLECTIVE R247, `(.L_x_1723) ;  /* 0x00000000f7087348 */ /* 0x020fea0003c00000 */
[----:B------:R0:W1:Y:S02]  /*97990*/  SHFL.DOWN P1, R251, R250, R249, R248 ;  /* 0x080000f9fafb7389 */ /* 0x00006400000200f8 */
[----:B01---5:R-:W-:Y:S05]  /*979a0*/  ENDCOLLECTIVE ;  /* 0x000000000000791b */ /* 0x023fea0003800000 */
.L_x_1723:
[----:B------:R-:W-:Y:S02]  /*979b0*/  HFMA2 R249, -RZ, RZ, 0, 5.9604644775390625e-08 ;  /* 0x00000001fff97431 */ /* 0x000fe400000001ff */
[----:B------:R-:W-:-:S04]  /*979c0*/  IMAD.MOV.U32 R15, RZ, RZ, R251 ;  /* 0x000000ffff0f7224 */ /* 0x000fc800078e00fb */
[----:B------:R-:W-:-:S05]  /*979d0*/  FADD R45, R45, R15 ;  /* 0x0000000f2d2d7221 */ /* 0x000fca0000000000 */
[----:B------:R-:W-:-:S07]  /*979e0*/  MOV R250, R45 ;  /* 0x0000002d00fa7202 */ /* 0x000fce0000000f00 */
[----:B------:R-:W-:Y:S05]  /*979f0*/  WARPSYNC.COLLECTIVE R247, `(.L_x_1724) ;  /* 0x00000000f7087348 */ /* 0x000fea0003c00000 */
[----:B------:R0:W1:Y:S02]  /*97a00*/  SHFL.DOWN P1, R251, R250, R249, R248 ;  /* 0x080000f9fafb7389 */ /* 0x00006400000200f8 */
[----:B01----:R-:W-:Y:S05]  /*97a10*/  ENDCOLLECTIVE ;  /* 0x000000000000791b */ /* 0x003fea0003800000 */
.L_x_1724:
[----:B------:R-:W-:Y:S02]  /*97a20*/  HFMA2 R249, -RZ, RZ, 0, 9.5367431640625e-07 ;  /* 0x00000010fff97431 */ /* 0x000fe400000001ff */
[----:B------:R-:W-:Y:S01]  /*97a30*/  IMAD.MOV.U32 R250, RZ, RZ, R59 ;  /* 0x000000fffffa7224 */ /* 0x000fe200078e003b */
[----:B------:R-:W-:-:S07]  /*97a40*/  MOV R43, R251 ;  /* 0x000000fb002b7202 */ /* 0x000fce0000000f00 */
[----:B------:R-:W-:Y:S05]  /*97a50*/  WARPSYNC.COLLECTIVE R247, `(.L_x_1725) ;  /* 0x00000000f7087348 */ /* 0x000fea0003c00000 */
[----:B------:R0:W1:Y:S02]  /*97a60*/  SHFL.DOWN P1, R251, R250, R249, R248 ;  /* 0x080000f9fafb7389 */ /* 0x00006400000200f8 */
[----:B01----:R-:W-:Y:S05]  /*97a70*/  ENDCOLLECTIVE ;  /* 0x000000000000791b */ /* 0x003fea0003800000 */
.L_x_1725:
[----:B------:R-:W-:Y:S01]  /*97a80*/  IMAD.MOV.U32 R249, RZ, RZ, 0x8 ;  /* 0x00000008fff97424 */ /* 0x000fe200078e00ff */
[----:B------:R-:W-:-:S05]  /*97a90*/  MOV R11, R251 ;  /* 0x000000fb000b7202 */ /* 0x000fca0000000f00 */
[----:B------:R-:W-:-:S05]  /*97aa0*/  FADD R59, R59, R11 ;  /* 0x0000000b3b3b7221 */ /* 0x000fca0000000000 */
[----:B------:R-:W-:-:S07]  /*97ab0*/  MOV R250, R59 ;  /* 0x0000003b00fa7202 */ /* 0x000fce0000000f00 */
[----:B------:R-:W-:Y:S05]  /*97ac0*/  WARPSYNC.COLLECTIVE R247, `(.L_x_1726) ;  /* 0x00000000f7087348 */ /* 0x000fea0003c00000 */
[----:B------:R0:W1:Y:S02]  /*97ad0*/  SHFL.DOWN P1, R251, R250, R249, R248 ;  /* 0x080000f9fafb7389 */ /* 0x00006400000200f8 */
[----:B01----:R-:W-:Y:S05]  /*97ae0*/  ENDCOLLECTIVE ;  /* 0x000000000000791b */ /* 0x003fea0003800000 */
.L_x_1726:
        /* <DEDUP_REMOVED lines=9> */
.L_x_1727:
[----:B------:R-:W-:Y:S01]  /*97b80*/  HFMA2 R249, -RZ, RZ, 0, 1.1920928955078125e-07 ;  /* 0x00000002fff97431 */ /* 0x000fe200000001ff */
[----:B------:R-:W-:-:S05]  /*97b90*/  MOV R18, R251 ;  /* 0x000000fb00127202 */ /* 0x000fca0000000f00 */
[----:B------:R-:W-:-:S05]  /*97ba0*/  FADD R16, R16, R18 ;  /* 0x0000001210107221 */ /* 0x000fca0000000000 */
[----:B------:R-:W-:-:S07]  /*97bb0*/  MOV R250, R16 ;  /* 0x0000001000fa7202 */ /* 0x000fce0000000f00 */
[----:B------:R-:W-:Y:S05]  /*97bc0*/  WARPSYNC.COLLECTIVE R247, `(.L_x_1728) ;  /* 0x00000000f7087348 */ /* 0x000fea0003c00000 */
[----:B------:R0:W1:Y:S02]  /*97bd0*/  SHFL.DOWN P1, R251, R250, R249, R248 ;  /* 0x080000f9fafb7389 */ /* 0x00006400000200f8 */
[----:B01----:R-:W-:Y:S05]  /*97be0*/  ENDCOLLECTIVE ;  /* 0x000000000000791b */ /* 0x003fea0003800000 */
.L_x_1728:
[----:B------:R-:W-:Y:S02]  /*97bf0*/  @!P0 FSEL R13, R13, -1.00000000000000000000e+09, !P2 ;  /* 0xce6e6b280d0d8808 */ /* 0x000fe40005000000 */
[----:B------:R-:W-:-:S05]  /*97c00*/  @!P0 LEA R15, R0, R3, 0x9 ;  /* 0x00000003000f8211 */ /* 0x000fca00078e48ff */
[----:B------:R0:W-:Y:S04]  /*97c10*/  @!P0 STS [R15+0x42c8], R13 ;  /* 0x0042c80d0f008388 */ /* 0x0001e80000000800 */
[----:B------:R1:W2:Y:S01]  /*97c20*/  @!P0 LDS R11, [R3+0x80cc] ;  /* 0x0080cc00030b8984 */ /* 0x0002a20000000800 */
[----:B------:R-:W-:Y:S02]  /*97c30*/  HFMA2 R249, -RZ, RZ, 0, 5.9604644775390625e-08 ;  /* 0x00000001fff97431 */ /* 0x000fe400000001ff */
[----:B0-----:R-:W-:-:S04]  /*97c40*/  IMAD.MOV.U32 R13, RZ, RZ, R251 ;  /* 0x000000ffff0d7224 */ /* 0x001fc800078e00fb */
[----:B------:R-:W-:-:S05]  /*97c50*/  FADD R16, R16, R13 ;  /* 0x0000000d10107221 */ /* 0x000fca0000000000 */
[----:B-1----:R-:W-:-:S07]  /*97c60*/  MOV R250, R16 ;  /* 0x0000001000fa7202 */ /* 0x002fce0000000f00 */
[----:B--2---:R-:W-:Y:S05]  /*97c70*/  WARPSYNC.COLLECTIVE R247, `(.L_x_1729) ;  /* 0x00000000f7087348 */ /* 0x004fea0003c00000 */
[----:B------:R0:W1:Y:S02]  /*97c80*/  SHFL.DOWN P1, R251, R250, R249, R248 ;  /* 0x080000f9fafb7389 */ /* 0x00006400000200f8 */
[----:B012---:R-:W-:Y:S05]  /*97c90*/  ENDCOLLECTIVE ;  /* 0x000000000000791b */ /* 0x007fea0003800000 */
.L_x_1729:
[----:B------:R-:W-:Y:S02]  /*97ca0*/  HFMA2 R249, -RZ, RZ, 0, 9.5367431640625e-07 ;  /* 0x00000010fff97431 */ /* 0x000fe400000001ff */
[----:B------:R-:W-:Y:S01]  /*97cb0*/  IMAD.MOV.U32 R250, RZ, RZ, R60 ;  /* 0x000000fffffa7224 */ /* 0x000fe200078e003c */
[----:B------:R-:W-:-:S07]  /*97cc0*/  MOV R47, R251 ;  /* 0x000000fb002f7202 */ /* 0x000fce0000000f00 */
[----:B------:R-:W-:Y:S05]  /*97cd0*/  WARPSYNC.COLLECTIVE R247, `(.L_x_1730) ;  /* 0x00000000f7087348 */ /* 0x000fea0003c00000 */
[----:B------:R0:W1:Y:S02]  /*97ce0*/  SHFL.DOWN P1, R251, R250, R249, R248 ;  /* 0x080000f9fafb7389 */ /* 0x00006400000200f8 */
[----:B01----:R-:W-:Y:S05]  /*97cf0*/  ENDCOLLECTIVE ;  /* 0x000000000000791b */ /* 0x003fea0003800000 */
.L_x_1730:
[----:B------:R-:W-:Y:S01]  /*97d00*/  IMAD.MOV.U32 R249, RZ, RZ, 0x8 ;  /* 0x00000008fff97424 */ /* 0x000fe200078e00ff */
[----:B------:R-:W-:-:S05]  /*97d10*/  MOV R13, R251 ;  /* 0x000000fb000d7202 */ /* 0x000fca0000000f00 */
[----:B------:R-:W-:Y:S01]  /*97d20*/  FADD R60, R60, R13 ;  /* 0x0000000d3c3c7221 */ /* 0x000fe20000000000 */
[----:B------:R-:W-:Y:S01]  /*97d30*/  @!P0 LEA R8, R0, UR5, 0x2 ;  /* 0x0000000500088c11 */ /* 0x000fe2000f8e10ff */
[----:B------:R-:W-:Y:S01]  /*97d40*/  FADD R4, R12, R10 ;  /* 0x0000000a0c047221 */ /* 0x000fe20000000000 */
[----:B------:R-:W-:Y:S01]  /*97d50*/  @!P0 ISETP.GE.AND P2, PT, R7, R11, PT ;  /* 0x0000000b0700820c */ /* 0x000fe20003f46270 */
[----:B------:R-:W0:Y:S01]  /*97d60*/  @!P0 LDC R13, c[0x0][0x3a8] ;  /* 0x0000ea00ff0d8b82 */ /* 0x000e220000000800 */
[----:B------:R-:W-:Y:S02]  /*97d70*/  MOV R250, R60 ;  /* 0x0000003c00fa7202 */ /* 0x000fe40000000f00 */
[----:B------:R-:W5:Y:S09]  /*97d80*/  @!P0 LDL R8, [R8+0x4] ;  /* 0x0000040008088983 */ /* 0x000f720000100800 */
[----:B0----5:R-:W-:Y:S05]  /*97d90*/  WARPSYNC.COLLECTIVE R247, `(.L_x_1731) ;  /* 0x00000000f7087348 */ /* 0x021fea0003c00000 */
[----:B------:R1:W2:Y:S02]  /*97da0*/  SHFL.DOWN P1, R251, R250, R249, R248 ;  /* 0x080000f9fafb7389 */ /* 0x0002a400000200f8 */
[----:B012--5:R-:W-:Y:S05]  /*97db0*/  ENDCOLLECTIVE ;  /* 0x000000000000791b */ /* 0x027fea0003800000 */
.L_x_1731:
[----:B------:R-:W-:Y:S01]  /*97dc0*/  HFMA2 R249, -RZ, RZ, 0, 2.384185791015625e-07 ;  /* 0x00000004fff97431 */ /* 0x000fe200000001ff */
[----:B------:R-:W-:-:S05]  /*97dd0*/  MOV R11, R251 ;  /* 0x000000fb000b7202 */ /* 0x000fca0000000f00 */
[----:B------:R-:W-:-:S05]  /*97de0*/  FADD R11, R60, R11 ;  /* 0x0000000b3c0b7221 */ /* 0x000fca0000000000 */
[----:B------:R-:W-:-:S07]  /*97df0*/  MOV R250, R11 ;  /* 0x0000000b00fa7202 */ /* 0x000fce0000000f00 */
[----:B------:R-:W-:Y:S05]  /*97e00*/  WARPSYNC.COLLECTIVE R247, `(.L_x_1732) ;  /* 0x00000000f7087348 */ /* 0x000fea0003c00000 */
[----:B------:R0:W1:Y:S02]  /*97e10*/  SHFL.DOWN P1, R251, R250, R249, R248 ;  /* 0x080000f9fafb7389 */ /* 0x00006400000200f8 */
[----:B01----:R-:W-:Y:S05]  /*97e20*/  ENDCOLLECTIVE ;  /* 0x000000000000791b */ /* 0x003fea0003800000 */
.L_x_1732:
[----:B------:R-:W-:Y:S02]  /*97e30*/  HFMA2 R249, -RZ, RZ, 0, 1.1920928955078125e-07 ;  /* 0x00000002fff97431 */ /* 0x000fe400000001ff */
[----:B------:R-:W-:-:S04]  /*97e40*/  IMAD.MOV.U32 R15, RZ, RZ, R251 ;  /* 0x000000ffff0f7224 */ /* 0x000fc800078e00fb */
[----:B------:R-:W-:-:S05]  /*97e50*/  FADD R11, R11, R15 ;  /* 0x0000000f0b0b7221 */ /* 0x000fca0000000000 */
[----:B------:R-:W-:-:S07]  /*97e60*/  MOV R250, R11 ;  /* 0x0000000b00fa7202 */ /* 0x000fce0000000f00 */
[----:B------:R-:W-:Y:S05]  /*97e70*/  WARPSYNC.COLLECTIVE R247, `(.L_x_1733) ;  /* 0x00000000f7087348 */ /* 0x000fea0003c00000 */
[----:B------:R0:W1:Y:S02]  /*97e80*/  SHFL.DOWN P1, R251, R250, R249, R248 ;  /* 0x080000f9fafb7389 */ /* 0x00006400000200f8 */
[----:B01----:R-:W-:Y:S05]  /*97e90*/  ENDCOLLECTIVE ;  /* 0x000000000000791b */ /* 0x003fea0003800000 */
.L_x_1733:
[----:B------:R-:W-:Y:S01]  /*97ea0*/  HFMA2 R249, -RZ, RZ, 0, 5.9604644775390625e-08 ;  /* 0x00000001fff97431 */ /* 0x000fe200000001ff */
[----:B------:R-:W-:-:S05]  /*97eb0*/  MOV R15, R251 ;  /* 0x000000fb000f7202 */ /* 0x000fca0000000f00 */
[----:B------:R-:W-:-:S04]  /*97ec0*/  FADD R11, R11, R15 ;  /* 0x0000000f0b0b7221 */ /* 0x000fc80000000000 */
[----:B------:R-:W-:-:S07]  /*97ed0*/  IMAD.MOV.U32 R250, RZ, RZ, R11 ;  /* 0x000000fffffa7224 */ /* 0x000fce00078e000b */
[----:B------:R-:W-:Y:S05]  /*97ee0*/  WARPSYNC.COLLECTIVE R247, `(.L_x_1734) ;  /* 0x00000000f7087348 */ /* 0x000fea0003c00000 */
[----:B------:R0:W1:Y:S02]  /*97ef0*/  SHFL.DOWN P1, R251, R250, R249, R248 ;  /* 0x080000f9fafb7389 */ /* 0x00006400000200f8 */
[----:B01----:R-:W-:Y:S05]  /*97f00*/  ENDCOLLECTIVE ;  /* 0x000000000000791b */ /* 0x003fea0003800000 */
.L_x_1734:
[----:B------:R-:W-:Y:S01]  /*97f10*/  MOV R250, R61 ;  /* 0x0000003d00fa7202 */ /* 0x000fe20000000f00 */
[----:B------:R-:W-:Y:S01]  /*97f20*/  IMAD.MOV.U32 R249, RZ, RZ, 0x10 ;  /* 0x00000010fff97424 */ /* 0x000fe200078e00ff */
[----:B------:R-:W-:-:S07]  /*97f30*/  MOV R10, R251 ;  /* 0x000000fb000a7202 */ /* 0x000fce0000000f00 */
[----:B------:R-:W-:Y:S05]  /*97f40*/  WARPSYNC.COLLECTIVE R247, `(.L_x_1735) ;  /* 0x00000000f7087348 */ /* 0x000fea0003c00000 */
[----:B------:R0:W1:Y:S02]  /*97f50*/  SHFL.DOWN P1, R251, R250, R249, R248 ;  /* 0x080000f9fafb7389 */ /* 0x00006400000200f8 */
[----:B01----:R-:W-:Y:S05]  /*97f60*/  ENDCOLLECTIVE ;  /* 0x000000000000791b */ /* 0x003fea0003800000 */
.L_x_1735:
[----:B------:R-:W-:Y:S01]  /*97f70*/  HFMA2 R249, -RZ, RZ, 0, 4.76837158203125e-07 ;  /* 0x00000008fff97431 */ /* 0x000fe200000001ff */
[----:B------:R-:W-:-:S05]  /*97f80*/  MOV R12, R251 ;  /* 0x000000fb000c7202 */ /* 0x000fca0000000f00 */
[----:B------:R-:W-:-:S05]  /*97f90*/  FADD R61, R61, R12 ;  /* 0x0000000c3d3d7221 */ /* 0x000fca0000000000 */
[----:B------:R-:W-:-:S07]  /*97fa0*/  MOV R250, R61 ;  /* 0x0000003d00fa7202 */ /* 0x000fce0000000f00 */
[----:B------:R-:W-:Y:S05]  /*97fb0*/  WARPSYNC.COLLECTIVE R247, `(.L_x_1736) ;  /* 0x00000000f7087348 */ /* 0x000fea0003c00000 */
[----:B------:R0:W1:Y:S02]  /*97fc0*/  SHFL.DOWN P1, R251, R250, R249, R248 ;  /* 0x080000f9fafb7389 */ /* 0x00006400000200f8 */
[----:B01----:R-:W-:Y:S05]  /*97fd0*/  ENDCOLLECTIVE ;  /* 0x000000000000791b */ /* 0x003fea0003800000 */
.L_x_1736:
        /* <DEDUP_REMOVED lines=8> */
.L_x_1737:
[----:B------:R-:W-:Y:S02]  /*98060*/  HFMA2 R249, -RZ, RZ, 0, 1.1920928955078125e-07 ;  /* 0x00000002fff97431 */ /* 0x000fe400000001ff */
[----:B------:R-:W-:-:S04]  /*98070*/  IMAD.MOV.U32 R20, RZ, RZ, R251 ;  /* 0x000000ffff147224 */ /* 0x000fc800078e00fb */
[----:B------:R-:W-:-:S05]  /*98080*/  FADD R13, R13, R20 ;  /* 0x000000140d0d7221 */ /* 0x000fca0000000000 */
[----:B------:R-:W-:-:S07]  /*98090*/  MOV R250, R13 ;  /* 0x0000000d00fa7202 */ /* 0x000fce0000000f00 */
[----:B------:R-:W-:Y:S05]  /*980a0*/  WARPSYNC.COLLECTIVE R247, `(.L_x_1738) ;  /* 0x00000000f7087348 */ /* 0x000fea0003c00000 */
[----:B------:R0:W1:Y:S02]  /*980b0*/  SHFL.DOWN P1, R251, R250, R249, R248 ;  /* 0x080000f9fafb7389 */ /* 0x00006400000200f8 */
[----:B01----:R-:W-:Y:S05]  /*980c0*/  ENDCOLLECTIVE ;  /* 0x000000000000791b */ /* 0x003fea0003800000 */
.L_x_1738:
[----:B------:R-:W-:Y:S02]  /*980d0*/  @!P0 FSEL R12, R12, -1.00000000000000000000e+09, !P2 ;  /* 0xce6e6b280c0c8808 */ /* 0x000fe40005000000 */
[----:B------:R-:W-:-:S05]  /*980e0*/  @!P0 LEA R15, R0, R3, 0x9 ;  /* 0x00000003000f8211 */ /* 0x000fca00078e48ff */
        /* <DEDUP_REMOVED lines=9> */
.L_x_1739:
[----:B------:R-:W-:Y:S01]  /*98180*/  MOV R250, R62 ;  /* 0x0000003e00fa7202 */ /* 0x000fe20000000f00 */
[----:B------:R-:W-:Y:S01]  /*98190*/  IMAD.MOV.U32 R249, RZ, RZ, 0x10 ;  /* 0x00000010fff97424 */ /* 0x000fe200078e00ff */
[----:B------:R-:W-:Y:S02]  /*981a0*/  @!P0 ISETP.GE.AND P2, PT, R8, R12, PT ;  /* 0x0000000c0800820c */ /* 0x000fe40003f46270 */
[----:B------:R-:W-:-:S11]  /*981b0*/  MOV R12, R251 ;  /* 0x000000fb000c7202 */ /* 0x000fd60000000f00 */
[----:B------:R-:W-:Y:S05]  /*981c0*/  WARPSYNC.COLLECTIVE R247, `(.L_x_1740) ;  /* 0x00000000f7087348 */ /* 0x000fea0003c00000 */
[----:B------:R0:W1:Y:S02]  /*981d0*/  SHFL.DOWN P1, R251, R250, R249, R248 ;  /* 0x080000f9fafb7389 */ /* 0x00006400000200f8 */
[----:B01----:R-:W-:Y:S05]  /*981e0*/  ENDCOLLECTIVE ;  /* 0x000000000000791b */ /* 0x003fea0003800000 */
.L_x_1740:
[----:B------:R-:W-:Y:S01]  /*981f0*/  HFMA2 R249, -RZ, RZ, 0, 4.76837158203125e-07 ;  /* 0x00000008fff97431 */ /* 0x000fe200000001ff */
[----:B------:R-:W-:-:S05]  /*98200*/  MOV R18, R251 ;  /* 0x000000fb00127202 */ /* 0x000fca0000000f00 */
[----:B------:R-:W-:-:S05]  /*98210*/  FADD R62, R62, R18 ;  /* 0x000000123e3e7221 */ /* 0x000fca0000000000 */
[----:B------:R-:W-:-:S07]  /*98220*/  MOV R250, R62 ;  /* 0x0000003e00fa7202 */ /* 0x000fce0000000f00 */
[----:B------:R-:W-:Y:S05]  /*98230*/  WARPSYNC.COLLECTIVE R247, `(.L_x_1741) ;  /* 0x00000000f7087348 */ /* 0x000fea0003c00000 */
[----:B------:R0:W1:Y:S02]  /*98240*/  SHFL.DOWN P1, R251, R250, R249, R248 ;  /* 0x080000f9fafb7389 */ /* 0x00006400000200f8 */
[----:B01----:R-:W-:Y:S05]  /*98250*/  ENDCOLLECTIVE ;  /* 0x000000000000791b */ /* 0x003fea0003800000 */
.L_x_1741:
        /* <DEDUP_REMOVED lines=9> */
.L_x_1742:
[----:B------:R-:W-:Y:S01]  /*982f0*/  HFMA2 R249, -RZ, RZ, 0, 1.1920928955078125e-07 ;  /* 0x00000002fff97431 */ /* 0x000fe200000001ff */
[----:B------:R-:W-:-:S05]  /*98300*/  MOV R22, R251 ;  /* 0x000000fb00167202 */ /* 0x000fca0000000f00 */
[----:B------:R-:W-:-:S04]  /*98310*/  FADD R18, R18, R22 ;  /* 0x0000001612127221 */ /* 0x000fc80000000000 */
[----:B------:R-:W-:-:S07]  /*98320*/  IMAD.MOV.U32 R250, RZ, RZ, R18 ;  /* 0x000000fffffa7224 */ /* 0x000fce00078e0012 */
[----:B------:R-:W-:Y:S05]  /*98330*/  WARPSYNC.COLLECTIVE R247, `(.L_x_1743) ;  /* 0x00000000f7087348 */ /* 0x000fea0003c00000 */
[----:B------:R0:W1:Y:S02]  /*98340*/  SHFL.DOWN P1, R251, R250, R249, R248 ;  /* 0x080000f9fafb7389 */ /* 0x00006400000200f8 */
[----:B01----:R-:W-:Y:S05]  /*98350*/  ENDCOLLECTIVE ;  /* 0x000000000000791b */ /* 0x003fea0003800000 */
.L_x_1743:
        /* <DEDUP_REMOVED lines=9> */
.L_x_1744:
[----:B------:R-:W-:Y:S01]  /*983f0*/  HFMA2 R249, -RZ, RZ, 0, 9.5367431640625e-07 ;  /* 0x00000010fff97431 */ /* 0x000fe200000001ff */
[----:B------:R-:W-:Y:S02]  /*98400*/  MOV R250, R63 ;  /* 0x0000003f00fa7202 */ /* 0x000fe40000000f00 */
[----:B------:R-:W-:-:S07]  /*98410*/  MOV R14, R251 ;  /* 0x000000fb000e7202 */ /* 0x000fce0000000f00 */
[----:B------:R-:W-:Y:S05]  /*98420*/  WARPSYNC.COLLECTIVE R247, `(.L_x_1745) ;  /* 0x00000000f7087348 */ /* 0x000fea0003c00000 */
[----:B------:R0:W1:Y:S02]  /*98430*/  SHFL.DOWN P1, R251, R250, R249, R248 ;  /* 0x080000f9fafb7389 */ /* 0x00006400000200f8 */
[----:B01----:R-:W-:Y:S05]  /*98440*/  ENDCOLLECTIVE ;  /* 0x000000000000791b */ /* 0x003fea0003800000 */
.L_x_1745:
[----:B------:R-:W-:Y:S02]  /*98450*/  HFMA2 R249, -RZ, RZ, 0, 4.76837158203125e-07 ;  /* 0x00000008fff97431 */ /* 0x000fe400000001ff */
[----:B------:R-:W-:-:S04]  /*98460*/  IMAD.MOV.U32 R17, RZ, RZ, R251 ;  /* 0x000000ffff117224 */ /* 0x000fc800078e00fb */
[----:B------:R-:W-:-:S05]  /*98470*/  FADD R63, R63, R17 ;  /* 0x000000113f3f7221 */ /* 0x000fca0000000000 */
[----:B------:R-:W-:-:S07]  /*98480*/  MOV R250, R63 ;  /* 0x0000003f00fa7202 */ /* 0x000fce0000000f00 */
[----:B------:R-:W-:Y:S05]  /*98490*/  WARPSYNC.COLLECTIVE R247, `(.L_x_1746) ;  /* 0x00000000f7087348 */ /* 0x000fea0003c00000 */
[----:B------:R0:W1:Y:S02]  /*984a0*/  SHFL.DOWN P1, R251, R250, R249, R248 ;  /* 0x080000f9fafb7389 */ /* 0x00006400000200f8 */
[----:B01----:R-:W-:Y:S05]  /*984b0*/  ENDCOLLECTIVE ;  /* 0x000000000000791b */ /* 0x003fea0003800000 */
.L_x_1746:
[----:B------:R-:W-:Y:S01]  /*984c0*/  HFMA2 R249, -RZ, RZ, 0, 2.384185791015625e-07 ;  /* 0x00000004fff97431 */ /* 0x000fe200000001ff */
[----:B------:R-:W-:-:S05]  /*984d0*/  MOV R20, R251 ;  /* 0x000000fb00147202 */ /* 0x000fca0000000f00 */
[----:B------:R-:W-:-:S05]  /*984e0*/  FADD R20, R63, R20 ;  /* 0x000000143f147221 */ /* 0x000fca0000000000 */
[----:B------:R-:W-:-:S07]  /*984f0*/  MOV R250, R20 ;  /* 0x0000001400fa7202 */ /* 0x000fce0000000f00 */
[----:B------:R-:W-:Y:S05]  /*98500*/  WARPSYNC.COLLECTIVE R247, `(.L_x_1747) ;  /* 0x00000000f7087348 */ /* 0x000fea0003c00000 */
[----:B------:R0:W1:Y:S02]  /*98510*/  SHFL.DOWN P1, R251, R250, R249, R248 ;  /* 0x080000f9fafb7389 */ /* 0x00006400000200f8 */
[----:B01----:R-:W-:Y:S05]  /*98520*/  ENDCOLLECTIVE ;  /* 0x000000000000791b */ /* 0x003fea0003800000 */
.L_x_1747:
[----:B------:R-:W-:Y:S01]  /*98530*/  @!P0 FMUL R17, R4, R18 ;  /* 0x0000001204118220 */ /* 0x000fe20000400000 */
[----:B------:R-:W-:-:S04]  /*98540*/  @!P0 IMAD R18, R0, 0x200, R3 ;  /* 0x0000020000128824 */ /* 0x000fc800078e0203 */
[----:B------:R-:W-:-:S05]  /*98550*/  @!P0 FSEL R17, R17, -1.00000000000000000000e+09, !P2 ;  /* 0xce6e6b2811118808 */ /* 0x000fca0005000000 */
[----:B------:R0:W-:Y:S01]  /*98560*/  @!P0 STS [R18+0x42d0], R17 ;  /* 0x0042d01112008388 */ /* 0x0001e20000000800 */
[----:B------:R-:W-:-:S03]  /*98570*/  HFMA2 R249, -RZ, RZ, 0, 1.1920928955078125e-07 ;  /* 0x00000002fff97431 */ /* 0x000fc600000001ff */
[----:B------:R1:W2:Y:S01]  /*98580*/  @!P0 LDS R17, [R3+0x80d4] ;  /* 0x0080d40003118984 */ /* 0x0002a20000000800 */
[----:B------:R-:W-:-:S05]  /*98590*/  MOV R26, R251 ;  /* 0x000000fb001a7202 */ /* 0x000fca0000000f00 */
[----:B0-----:R-:W-:-:S04]  /*985a0*/  FADD R18, R20, R26 ;  /* 0x0000001a14127221 */ /* 0x001fc80000000000 */
[----:B-1----:R-:W-:-:S07]  /*985b0*/  IMAD.MOV.U32 R250, RZ, RZ, R18 ;  /* 0x000000fffffa7224 */ /* 0x002fce00078e0012 */
[----:B--2---:R-:W-:Y:S05]  /*985c0*/  WARPSYNC.COLLECTIVE R247, `(.L_x_1748) ;  /* 0x00000000f7087348 */ /* 0x004fea0003c00000 */
[----:B------:R0:W1:Y:S02]  /*985d0*/  SHFL.DOWN P1, R251, R250, R249, R248 ;  /* 0x080000f9fafb7389 */ /* 0x00006400000200f8 */
[----:B012---:R-:W-:Y:S05]  /*985e0*/  ENDCOLLECTIVE ;  /* 0x000000000000791b */ /* 0x007fea0003800000 */
.L_x_1748:
[----:B------:R-:W-:Y:S01]  /*985f0*/  IMAD.MOV.U32 R249, RZ, RZ, 0x1 ;  /* 0x00000001fff97424 */ /* 0x000fe200078e00ff */
[----:B------:R-:W-:-:S05]  /*98600*/  MOV R20, R251 ;  /* 0x000000fb00147202 */ /* 0x000fca0000000f00 */
[----:B------:R-:W-:-:S05]  /*98610*/  FADD R18, R18, R20 ;  /* 0x0000001412127221 */ /* 0x000fca0000000000 */
[----:B------:R-:W-:-:S07]  /*98620*/  MOV R250, R18 ;  /* 0x0000001200fa7202 */ /* 0x000fce0000000f00 */
[----:B------:R-:W-:Y:S05]  /*98630*/  WARPSYNC.COLLECTIVE R247, `(.L_x_1749) ;  /* 0x00000000f7087348 */ /* 0x000fea0003c00000 */
[----:B------:R0:W1:Y:S02]  /*98640*/  SHFL.DOWN P1, R251, R250, R249, R248 ;  /* 0x080000f9fafb7389 */ /* 0x00006400000200f8 */
[----:B01----:R-:W-:Y:S05]  /*98650*/  ENDCOLLECTIVE ;  /* 0x000000000000791b */ /* 0x003fea0003800000 */
.L_x_1749:
[----:B------:R-:W-:Y:S01]  /*98660*/  HFMA2 R249, -RZ, RZ, 0, 9.5367431640625e-07 ;  /* 0x00000010fff97431 */ /* 0x000fe200000001ff */
[----:B------:R-:W-:Y:S02]  /*98670*/  MOV R250, R64 ;  /* 0x0000004000fa7202 */ /* 0x000fe40000000f00 */
[----:B------:R-:W-:Y:S02]  /*98680*/  @!P0 ISETP.GE.AND P2, PT, R9, R17, PT ;  /* 0x000000110900820c */ /* 0x000fe40003f46270 */
[----:B------:R-:W-:-:S11]  /*98690*/  MOV R17, R251 ;  /* 0x000000fb00117202 */ /* 0x000fd60000000f00 */
[----:B------:R-:W-:Y:S05]  /*986a0*/  WARPSYNC.COLLECTIVE R247, `(.L_x_1750) ;  /* 0x00000000f7087348 */ /* 0x000fea0003c00000 */
[----:B------:R0:W1:Y:S02]  /*986b0*/  SHFL.DOWN P1, R251, R250, R249, R248 ;  /* 0x080000f9fafb7389 */ /* 0x00006400000200f8 */
[----:B01----:R-:W-:Y:S05]  /*986c0*/  ENDCOLLECTIVE ;  /* 0x000000000000791b */ /* 0x003fea0003800000 */
.L_x_1750:
[----:B------:R-:W-:Y:S02]  /*986d0*/  HFMA2 R249, -RZ, RZ, 0, 4.76837158203125e-07 ;  /* 0x00000008fff97431 */ /* 0x000fe400000001ff */
[----:B------:R-:W-:-:S04]  /*986e0*/  IMAD.MOV.U32 R24, RZ, RZ, R251 ;  /* 0x000000ffff187224 */ /* 0x000fc800078e00fb */
[----:B------:R-:W-:-:S05]  /*986f0*/  FADD R64, R64, R24 ;  /* 0x0000001840407221 */ /* 0x000fca0000000000 */
[----:B------:R-:W-:-:S07]  /*98700*/  MOV R250, R64 ;  /* 0x0000004000fa7202 */ /* 0x000fce0000000f00 */
[----:B------:R-:W-:Y:S05]  /*98710*/  WARPSYNC.COLLECTIVE R247, `(.L_x_1751) ;  /* 0x00000000f7087348 */ /* 0x000fea0003c00000 */
[----:B------:R0:W1:Y:S02]  /*98720*/  SHFL.DOWN P1, R251, R250, R249, R248 ;  /* 0x080000f9fafb7389 */ /* 0x00006400000200f8 */
[----:B01----:R-:W-:Y:S05]  /*98730*/  ENDCOLLECTIVE ;  /* 0x000000000000791b */ /* 0x003fea0003800000 */
.L_x_1751:
[----:B------:R-:W-:-:S06]  /*98740*/  @!P0 LEA R4, R0, UR5, 0x2 ;  /* 0x0000000500048c11 */ /* 0x000fcc000f8e10ff */
[----:B------:R-:W5:Y:S01]  /*98750*/  @!P0 LDL R4, [R4+0x4] ;  /* 0x0000040004048983 */ /* 0x000f620000100800 */
[----:B------:R-:W-:Y:S01]  /*98760*/  HFMA2 R249, -RZ, RZ, 0, 2.384185791015625e-07 ;  /* 0x00000004fff97431 */ /* 0x000fe200000001ff */
[----:B------:R-:W-:-:S05]  /*98770*/  MOV R22, R251 ;  /* 0x000000fb00167202 */ /* 0x000fca0000000f00 */
[----:B------:R-:W-:Y:S01]  /*98780*/  FADD R64, R64, R22 ;  /* 0x0000001640407221 */ /* 0x000fe20000000000 */
[----:B------:R-:W-:Y:S01]  /*98790*/  FADD R5, R21, R19 ;  /* 0x0000001315057221 */ /* 0x000fe20000000000 */
[----:B------:R-:W0:Y:S02]  /*987a0*/  @!P0 LDC R22, c[0x0][0x3a8] ;  /* 0x0000ea00ff168b82 */ /* 0x000e240000000800 */
[----:B------:R-:W-:-:S07]  /*987b0*/  IMAD.MOV.U32 R250, RZ, RZ, R64 ;  /* 0x000000fffffa7224 */ /* 0x000fce00078e0040 */
[----:B0----5:R-:W-:Y:S05]  /*987c0*/  WARPSYNC.COLLECTIVE R247, `(.L_x_1752) ;  /* 0x00000000f7087348 */ /* 0x021fea0003c00000 */
[----:B------:R1:W2:Y:S02]  /*987d0*/  SHFL.DOWN P1, R251, R250, R249, R248 ;  /* 0x080000f9fafb7389 */ /* 0x0002a400000200f8 */
[----:B012--5:R-:W-:Y:S05]  /*987e0*/  ENDCOLLECTIVE ;  /* 0x000000000000791b */ /* 0x027fea0003800000 */
.L_x_1752:
[----:B------:R-:W-:Y:S01]  /*987f0*/  IMAD.MOV.U32 R249, RZ, RZ, 0x2 ;  /* 0x00000002fff97424 */ /* 0x000fe200078e00ff */
[----:B------:R-:W-:-:S05]  /*98800*/  MOV R24, R251 ;  /* 0x000000fb00187202 */ /* 0x000fca0000000f00 */
[----:B------:R-:W-:-:S05]  /*98810*/  FADD R20, R64, R24 ;  /* 0x0000001840147221 */ /* 0x000fca0000000000 */
[----:B------:R-:W-:-:S07]  /*98820*/  MOV R250, R20 ;  /* 0x0000001400fa7202 */ /* 0x000fce0000000f00 */
[----:B------:R-:W-:Y:S05]  /*98830*/  WARPSYNC.COLLECTIVE R247, `(.L_x_1753) ;  /* 0x00000000f7087348 */ /* 0x000fea0003c00000 */
[----:B------:R0:W1:Y:S02]  /*98840*/  SHFL.DOWN P1, R251, R250, R249, R248 ;  /* 0x080000f9fafb7389 */ /* 0x00006400000200f8 */
[----:B01----:R-:W-:Y:S05]  /*98850*/  ENDCOLLECTIVE ;  /* 0x000000000000791b */ /* 0x003fea0003800000 */
.L_x_1753:
[----:B------:R-:W-:Y:S01]  /*98860*/  HFMA2 R249, -RZ, RZ, 0, 5.9604644775390625e-08 ;  /* 0x00000001fff97431 */ /* 0x000fe200000001ff */
[----:B------:R-:W-:-:S05]  /*98870*/  MOV R24, R251 ;  /* 0x000000fb00187202 */ /* 0x000fca0000000f00 */
[----:B------:R-:W-:-:S05]  /*98880*/  FADD R20, R20, R24 ;  /* 0x0000001814147221 */ /* 0x000fca0000000000 */
[----:B------:R-:W-:-:S07]  /*98890*/  MOV R250, R20 ;  /* 0x0000001400fa7202 */ /* 0x000fce0000000f00 */
[----:B------:R-:W-:Y:S05]  /*988a0*/  WARPSYNC.COLLECTIVE R247, `(.L_x_1754) ;  /* 0x00000000f7087348 */ /* 0x000fea0003c00000 */
[----:B------:R0:W1:Y:S02]  /*988b0*/  SHFL.DOWN P1, R251, R250, R249, R248 ;  /* 0x080000f9fafb7389 */ /* 0x00006400000200f8 */
[----:B01----:R-:W-:Y:S05]  /*988c0*/  ENDCOLLECTIVE ;  /* 0x000000000000791b */ /* 0x003fea0003800000 */
.L_x_1754:
[----:B------:R-:W-:Y:S01]  /*988d0*/  HFMA2 R249, -RZ, RZ, 0, 9.5367431640625e-07 ;  /* 0x00000010fff97431 */ /* 0x000fe200000001ff */
[----:B------:R-:W-:Y:S01]  /*988e0*/  MOV R250, R65 ;  /* 0x0000004100fa7202 */ /* 0x000fe20000000f00 */
[----:B------:R-:W-:-:S07]  /*988f0*/  IMAD.MOV.U32 R19, RZ, RZ, R251 ;  /* 0x000000ffff137224 */ /* 0x000fce00078e00fb */
[----:B------:R-:W-:Y:S05]  /*98900*/  WARPSYNC.COLLECTIVE R247, `(.L_x_1755) ;  /* 0x00000000f7087348 */ /* 0x000fea0003c00000 */
[----:B------:R0:W1:Y:S02]  /*98910*/  SHFL.DOWN P1, R251, R250, R249, R248 ;  /* 0x080000f9fafb7389 */ /* 0x00006400000200f8 */
[----:B01----:R-:W-:Y:S05]  /*98920*/  ENDCOLLECTIVE ;  /* 0x000000000000791b */ /* 0x003fea0003800000 */
.L_x_1755:
[----:B------:R-:W-:Y:S01]  /*98930*/  HFMA2 R249, -RZ, RZ, 0, 4.76837158203125e-07 ;  /* 0x00000008fff97431 */ /* 0x000fe200000001ff */
[----:B------:R-:W-:-:S05]  /*98940*/  MOV R21, R251 ;  /* 0x000000fb00157202 */ /* 0x000fca0000000f00 */
[----:B------:R-:W-:-:S04]  /*98950*/  FADD R65, R65, R21 ;  /* 0x0000001541417221 */ /* 0x000fc80000000000 */
[----:B------:R-:W-:-:S07]  /*98960*/  IMAD.MOV.U32 R250, RZ, RZ, R65 ;  /* 0x000000fffffa7224 */ /* 0x000fce00078e0041 */
[----:B------:R-:W-:Y:S05]  /*98970*/  WARPSYNC.COLLECTIVE R247, `(.L_x_1756) ;  /* 0x00000000f7087348 */ /* 0x000fea0003c00000 */
[----:B------:R0:W1:Y:S02]  /*98980*/  SHFL.DOWN P1, R251, R250, R249, R248 ;  /* 0x080000f9fafb7389 */ /* 0x00006400000200f8 */
[----:B01----:R-:W-:Y:S05]  /*98990*/  ENDCOLLECTIVE ;  /* 0x000000000000791b */ /* 0x003fea0003800000 */
.L_x_1756:
        /* <DEDUP_REMOVED lines=8> */
.L_x_1757:
[----:B------:R-:W-:Y:S01]  /*98a20*/  IMAD.MOV.U32 R249, RZ, RZ, 0x2 ;  /* 0x00000002fff97424 */ /* 0x000fe200078e00ff */
[----:B------:R-:W-:-:S05]  /*98a30*/  MOV R28, R251 ;  /* 0x000000fb001c7202 */ /* 0x000fca0000000f00 */
[----:B------:R-:W-:-:S05]  /*98a40*/  FADD R22, R22, R28 ;  /* 0x0000001c16167221 */ /* 0x000fca0000000000 */
[----:B------:R-:W-:-:S07]  /*98a50*/  MOV R250, R22 ;  /* 0x0000001600fa7202 */ /* 0x000fce0000000f00 */
[----:B------:R-:W-:Y:S05]  /*98a60*/  WARPSYNC.COLLECTIVE R247, `(.L_x_1758) ;  /* 0x00000000f7087348 */ /* 0x000fea0003c00000 */
[----:B------:R0:W1:Y:S02]  /*98a70*/  SHFL.DOWN P1, R251, R250, R249, R248 ;  /* 0x080000f9fafb7389 */ /* 0x00006400000200f8 */
[----:B01----:R-:W-:Y:S05]  /*98a80*/  ENDCOLLECTIVE ;  /* 0x000000000000791b */ /* 0x003fea0003800000 */
.L_x_1758:
[----:B------:R-:W-:Y:S02]  /*98a90*/  @!P0 FSEL R21, R21, -1.00000000000000000000e+09, !P2 ;  /* 0xce6e6b2815158808 */ /* 0x000fe40005000000 */
[----:B------:R-:W-:-:S05]  /*98aa0*/  @!P0 LEA R24, R0, R3, 0x9 ;  /* 0x0000000300188211 */ /* 0x000fca00078e48ff */
[----:B------:R0:W-:Y:S04]  /*98ab0*/  @!P0 STS [R24+0x42d4], R21 ;  /* 0x0042d41518008388 */ /* 0x0001e80000000800 */
[----:B------:R1:W2:Y:S01]  /*98ac0*/  @!P0 LDS R21, [R3+0x80d8] ;  /* 0x0080d80003158984 */ /* 0x0002a20000000800 */
[----:B------:R-:W-:Y:S01]  /*98ad0*/  HFMA2 R249, -RZ, RZ, 0, 5.9604644775390625e-08 ;  /* 0x00000001fff97431 */ /* 0x000fe200000001ff */
[----:B0-----:R-:W-:-:S05]  /*98ae0*/  MOV R24, R251 ;  /* 0x000000fb00187202 */ /* 0x001fca0000000f00 */
[----:B------:R-:W-:-:S05]  /*98af0*/  FADD R22, R22, R24 ;  /* 0x0000001816167221 */ /* 0x000fca0000000000 */
[----:B-1----:R-:W-:-:S07]  /*98b00*/  MOV R250, R22 ;  /* 0x0000001600fa7202 */ /* 0x002fce0000000f00 */
[----:B--2---:R-:W-:Y:S05]  /*98b10*/  WARPSYNC.COLLECTIVE R247, `(.L_x_1759) ;  /* 0x00000000f7087348 */ /* 0x004fea0003c00000 */
[----:B------:R0:W1:Y:S02]  /*98b20*/  SHFL.DOWN P1, R251, R250, R249, R248 ;  /* 0x080000f9fafb7389 */ /* 0x00006400000200f8 */
[----:B012---:R-:W-:Y:S05]  /*98b30*/  ENDCOLLECTIVE ;  /* 0x000000000000791b */ /* 0x007fea0003800000 */
.L_x_1759:
[----:B------:R-:W-:Y:S01]  /*98b40*/  HFMA2 R249, -RZ, RZ, 0, 9.5367431640625e-07 ;  /* 0x00000010fff97431 */ /* 0x000fe200000001ff */
[----:B------:R-:W-:Y:S02]  /*98b50*/  MOV R250, R186 ;  /* 0x000000ba00fa7202 */ /* 0x000fe40000000f00 */
[----:B------:R-:W-:Y:S01]  /*98b60*/  @!P0 ISETP.GE.AND P2, PT, R4, R21, PT ;  /* 0x000000150400820c */ /* 0x000fe20003f46270 */
[----:B------:R-:W-:-:S12]  /*98b70*/  IMAD.MOV.U32 R21, RZ, RZ, R251 ;  /* 0x000000ffff157224 */ /* 0x000fd800078e00fb */
[----:B------:R-:W-:Y:S05]  /*98b80*/  WARPSYNC.COLLECTIVE R247, `(.L_x_1760) ;  /* 0x00000000f7087348 */ /* 0x000fea0003c00000 */
[----:B------:R0:W1:Y:S02]  /*98b90*/  SHFL.DOWN P1, R251, R250, R249, R248 ;  /* 0x080000f9fafb7389 */ /* 0x00006400000200f8 */
[----:B01----:R-:W-:Y:S05]  /*98ba0*/  ENDCOLLECTIVE ;  /* 0x000000000000791b */ /* 0x003fea0003800000 */
.L_x_1760:
[----:B------:R-:W-:Y:S01]  /*98bb0*/  HFMA2 R249, -RZ, RZ, 0, 4.76837158203125e-07 ;  /* 0x00000008fff97431 */ /* 0x000fe200000001ff */
[----:B------:R-:W-:-:S05]  /*98bc0*/  MOV R26, R251 ;  /* 0x000000fb001a7202 */ /* 0x000fca0000000f00 */
[----:B------:R-:W-:-:S04]  /*98bd0*/  FADD R186, R186, R26 ;  /* 0x0000001ababa7221 */ /* 0x000fc80000000000 */
[----:B------:R-:W-:-:S07]  /*98be0*/  IMAD.MOV.U32 R250, RZ, RZ, R186 ;  /* 0x000000fffffa7224 */ /* 0x000fce00078e00ba */
[----:B------:R-:W-:Y:S05]  /*98bf0*/  WARPSYNC.COLLECTIVE R247, `(.L_x_1761) ;  /* 0x00000000f7087348 */ /* 0x000fea0003c00000 */
[----:B------:R0:W1:Y:S02]  /*98c00*/  SHFL.DOWN P1, R251, R250, R249, R248 ;  /* 0x080000f9fafb7389 */ /* 0x00006400000200f8 */
[----:B01----:R-:W-:Y:S05]  /*98c10*/  ENDCOLLECTIVE ;  /* 0x000000000000791b */ /* 0x003fea0003800000 */
.L_x_1761:
        /* <DEDUP_REMOVED lines=9> */
.L_x_1762:
[----:B------:R-:W-:Y:S01]  /*98cb0*/  HFMA2 R249, -RZ, RZ, 0, 1.1920928955078125e-07 ;  /* 0x00000002fff97431 */ /* 0x000fe200000001ff */
        /* <DEDUP_REMOVED lines=8> */
.L_x_1763:
[----:B------:R-:W-:Y:S02]  /*98d40*/  HFMA2 R249, -RZ, RZ, 0, 5.9604644775390625e-08 ;  /* 0x00000001fff97431 */ /* 0x000fe400000001ff */
[----:B------:R-:W-:-:S04]  /*98d50*/  IMAD.MOV.U32 R30, RZ, RZ, R251 ;  /* 0x000000ffff1e7224 */ /* 0x000fc800078e00fb */
[----:B------:R-:W-:-:S05]  /*98d60*/  FADD R24, R24, R30 ;  /* 0x0000001e18187221 */ /* 0x000fca0000000000 */
[----:B------:R-:W-:-:S07]  /*98d70*/  MOV R250, R24 ;  /* 0x0000001800fa7202 */ /* 0x000fce0000000f00 */
[----:B------:R-:W-:Y:S05]  /*98d80*/  WARPSYNC.COLLECTIVE R247, `(.L_x_1764) ;  /* 0x00000000f7087348 */ /* 0x000fea0003c00000 */
[----:B------:R0:W1:Y:S02]  /*98d90*/  SHFL.DOWN P1, R251, R250, R249, R248 ;  /* 0x080000f9fafb7389 */ /* 0x00006400000200f8 */
[----:B01----:R-:W-:Y:S05]  /*98da0*/  ENDCOLLECTIVE ;  /* 0x000000000000791b */ /* 0x003fea0003800000 */
.L_x_1764:
[----:B------:R-:W-:Y:S02]  /*98db0*/  HFMA2 R249, -RZ, RZ, 0, 9.5367431640625e-07 ;  /* 0x00000010fff97431 */ /* 0x000fe400000001ff */
[----:B------:R-:W-:Y:S01]  /*98dc0*/  IMAD.MOV.U32 R250, RZ, RZ, R187 ;  /* 0x000000fffffa7224 */ /* 0x000fe200078e00bb */
[----:B------:R-:W-:-:S07]  /*98dd0*/  MOV R23, R251 ;  /* 0x000000fb00177202 */ /* 0x000fce0000000f00 */
[----:B------:R-:W-:Y:S05]  /*98de0*/  WARPSYNC.COLLECTIVE R247, `(.L_x_1765) ;  /* 0x00000000f7087348 */ /* 0x000fea0003c00000 */
[----:B------:R0:W1:Y:S02]  /*98df0*/  SHFL.DOWN P1, R251, R250, R249, R248 ;  /* 0x080000f9fafb7389 */ /* 0x00006400000200f8 */
[----:B01----:R-:W-:Y:S05]  /*98e00*/  ENDCOLLECTIVE ;  /* 0x000000000000791b */ /* 0x003fea0003800000 */
.L_x_1765:
[----:B------:R-:W-:Y:S01]  /*98e10*/  IMAD.MOV.U32 R249, RZ, RZ, 0x8 ;  /* 0x00000008fff97424 */ /* 0x000fe200078e00ff */
[----:B------:R-:W-:-:S05]  /*98e20*/  MOV R25, R251 ;  /* 0x000000fb00197202 */ /* 0x000fca0000000f00 */
[----:B------:R-:W-:-:S05]  /*98e30*/  FADD R187, R187, R25 ;  /* 0x00000019bbbb7221 */ /* 0x000fca0000000000 */
[----:B------:R-:W-:-:S07]  /*98e40*/  MOV R250, R187 ;  /* 0x000000bb00fa7202 */ /* 0x000fce0000000f00 */
[----:B------:R-:W-:Y:S05]  /*98e50*/  WARPSYNC.COLLECTIVE R247, `(.L_x_1766) ;  /* 0x00000000f7087348 */ /* 0x000fea0003c00000 */
[----:B------:R0:W1:Y:S02]  /*98e60*/  SHFL.DOWN P1, R251, R250, R249, R248 ;  /* 0x080000f9fafb7389 */ /* 0x00006400000200f8 */
[----:B01----:R-:W-:Y:S05]  /*98e70*/  ENDCOLLECTIVE ;  /* 0x000000000000791b */ /* 0x003fea0003800000 */
.L_x_1766:
[----:B------:R-:W-:Y:S01]  /*98e80*/  @!P0 FMUL R25, R4, R26 ;  /* 0x0000001a04198220 */ /* 0x000fe20000400000 */
[----:B------:R-:W-:-:S04]  /*98e90*/  @!P0 LEA R26, R0, R3, 0x9 ;  /* 0x00000003001a8211 */ /* 0x000fc800078e48ff */
[----:B------:R-:W-:-:S05]  /*98ea0*/  @!P0 FSEL R25, R25, -1.00000000000000000000e+09, !P2 ;  /* 0xce6e6b2819198808 */ /* 0x000fca0005000000 */
[----:B------:R0:W-:Y:S01]  /*98eb0*/  @!P0 STS [R26+0x42d8], R25 ;  /* 0x0042d8191a008388 */ /* 0x0001e20000000800 */
[----:B------:R-:W-:-:S03]  /*98ec0*/  IMAD.MOV.U32 R249, RZ, RZ, 0x4 ;  /* 0x00000004fff97424 */ /* 0x000fc600078e00ff */
[----:B------:R1:W2:Y:S01]  /*98ed0*/  @!P0 LDS R25, [R3+0x80dc] ;  /* 0x0080dc0003198984 */ /* 0x0002a20000000800 */
[----:B------:R-:W-:-:S05]  /*98ee0*/  MOV R28, R251 ;  /* 0x000000fb001c7202 */ /* 0x000fca0000000f00 */
[----:B0-----:R-:W-:-:S05]  /*98ef0*/  FADD R26, R187, R28 ;  /* 0x0000001cbb1a7221 */ /* 0x001fca0000000000 */
[----:B-1----:R-:W-:-:S07]  /*98f00*/  MOV R250, R26 ;  /* 0x0000001a00fa7202 */ /* 0x002fce0000000f00 */
[----:B--2---:R-:W-:Y:S05]  /*98f10*/  WARPSYNC.COLLECTIVE R247, `(.L_x_1767) ;  /* 0x00000000f7087348 */ /* 0x004fea0003c00000 */
[----:B------:R0:W1:Y:S02]  /*98f20*/  SHFL.DOWN P1, R251, R250, R249, R248 ;  /* 0x080000f9fafb7389 */ /* 0x00006400000200f8 */
[----:B012---:R-:W-:Y:S05]  /*98f30*/  ENDCOLLECTIVE ;  /* 0x000000000000791b */ /* 0x007fea0003800000 */
.L_x_1767:
[----:B------:R-:W-:Y:S01]  /*98f40*/  HFMA2 R249, -RZ, RZ, 0, 1.1920928955078125e-07 ;  /* 0x00000002fff97431 */ /* 0x000fe200000001ff */
[----:B------:R-:W-:-:S05]  /*98f50*/  MOV R28, R251 ;  /* 0x000000fb001c7202 */ /* 0x000fca0000000f00 */
[----:B------:R-:W-:-:S05]  /*98f60*/  FADD R26, R26, R28 ;  /* 0x0000001c1a1a7221 */ /* 0x000fca0000000000 */
[----:B------:R-:W-:-:S07]  /*98f70*/  MOV R250, R26 ;  /* 0x0000001a00fa7202 */ /* 0x000fce0000000f00 */
[----:B------:R-:W-:Y:S05]  /*98f80*/  WARPSYNC.COLLECTIVE R247, `(.L_x_1768) ;  /* 0x00000000f7087348 */ /* 0x000fea0003c00000 */
[----:B------:R0:W1:Y:S02]  /*98f90*/  SHFL.DOWN P1, R251, R250, R249, R248 ;  /* 0x080000f9fafb7389 */ /* 0x00006400000200f8 */
[----:B01----:R-:W-:Y:S05]  /*98fa0*/  ENDCOLLECTIVE ;  /* 0x000000000000791b */ /* 0x003fea0003800000 */
.L_x_1768:
[----:B------:R-:W-:Y:S02]  /*98fb0*/  HFMA2 R249, -RZ, RZ, 0, 5.9604644775390625e-08 ;  /* 0x00000001fff97431 */ /* 0x000fe400000001ff */
[----:B------:R-:W-:-:S04]  /*98fc0*/  IMAD.MOV.U32 R28, RZ, RZ, R251 ;  /* 0x000000ffff1c7224 */ /* 0x000fc800078e00fb */
[----:B------:R-:W-:-:S05]  /*98fd0*/  FADD R26, R26, R28 ;  /* 0x0000001c1a1a7221 */ /* 0x000fca0000000000 */
[----:B------:R-:W-:-:S07]  /*98fe0*/  MOV R250, R26 ;  /* 0x0000001a00fa7202 */ /* 0x000fce0000000f00 */
[----:B------:R-:W-:Y:S05]  /*98ff0*/  WARPSYNC.COLLECTIVE R247, `(.L_x_1769) ;  /* 0x00000000f7087348 */ /* 0x000fea0003c00000 */
[----:B------:R0:W1:Y:S02]  /*99000*/  SHFL.DOWN P1, R251, R250, R249, R248 ;  /* 0x080000f9fafb7389 */ /* 0x00006400000200f8 */
[----:B01----:R-:W-:Y:S05]  /*99010*/  ENDCOLLECTIVE ;  /* 0x000000000000791b */ /* 0x003fea0003800000 */
.L_x_1769:
[----:B------:R-:W-:Y:S02]  /*99020*/  HFMA2 R249, -RZ, RZ, 0, 9.5367431640625e-07 ;  /* 0x00000010fff97431 */ /* 0x000fe400000001ff */
[----:B------:R-:W-:Y:S01]  /*99030*/  IMAD.MOV.U32 R250, RZ, RZ, R188 ;  /* 0x000000fffffa7224 */ /* 0x000fe200078e00bc */
[----:B------:R-:W-:Y:S02]  /*99040*/  @!P0 ISETP.GE.AND P2, PT, R5, R25, PT ;  /* 0x000000190500820c */ /* 0x000fe40003f46270 */
[----:B------:R-:W-:-:S11]  /*99050*/  MOV R25, R251 ;  /* 0x000000fb00197202 */ /* 0x000fd60000000f00 */
[----:B------:R-:W-:Y:S05]  /*99060*/  WARPSYNC.COLLECTIVE R247, `(.L_x_1770) ;  /* 0x00000000f7087348 */ /* 0x000fea0003c00000 */
[----:B------:R0:W1:Y:S02]  /*99070*/  SHFL.DOWN P1, R251, R250, R249, R248 ;  /* 0x080000f9fafb7389 */ /* 0x00006400000200f8 */
[----:B01----:R-:W-:Y:S05]  /*99080*/  ENDCOLLECTIVE ;  /* 0x000000000000791b */ /* 0x003fea0003800000 */
.L_x_1770:
[----:B------:R-:W-:Y:S01]  /*99090*/  IMAD.MOV.U32 R249, RZ, RZ, 0x8 ;  /* 0x00000008fff97424 */ /* 0x000fe200078e00ff */
[----:B------:R-:W-:-:S05]  /*990a0*/  MOV R32, R251 ;  /* 0x000000fb00207202 */ /* 0x000fca0000000f00 */
[----:B------:R-:W-:-:S05]  /*990b0*/  FADD R188, R188, R32 ;  /* 0x00000020bcbc7221 */ /* 0x000fca0000000000 */
[----:B------:R-:W-:-:S07]  /*990c0*/  MOV R250, R188 ;  /* 0x000000bc00fa7202 */ /* 0x000fce0000000f00 */
[----:B------:R-:W-:Y:S05]  /*990d0*/  WARPSYNC.COLLECTIVE R247, `(.L_x_1771) ;  /* 0x00000000f7087348 */ /* 0x000fea0003c00000 */
[----:B------:R0:W1:Y:S02]  /*990e0*/  SHFL.DOWN P1, R251, R250, R249, R248 ;  /* 0x080000f9fafb7389 */ /* 0x00006400000200f8 */
[----:B01----:R-:W-:Y:S05]  /*990f0*/  ENDCOLLECTIVE ;  /* 0x000000000000791b */ /* 0x003fea0003800000 */
.L_x_1771:
        /* <DEDUP_REMOVED lines=9> */
.L_x_1772:
[----:B------:R-:W-:Y:S02]  /*99190*/  HFMA2 R249, -RZ, RZ, 0, 1.1920928955078125e-07 ;  /* 0x00000002fff97431 */ /* 0x000fe400000001ff */
[----:B------:R-:W-:-:S04]  /*991a0*/  IMAD.MOV.U32 R30, RZ, RZ, R251 ;  /* 0x000000ffff1e7224 */ /* 0x000fc800078e00fb */
[----:B------:R-:W-:Y:S01]  /*991b0*/  FADD R28, R188, R30 ;  /* 0x0000001ebc1c7221 */ /* 0x000fe20000000000 */
[----:B------:R-:W-:Y:S01]  /*991c0*/  FADD R4, R29, R27 ;  /* 0x0000001b1d047221 */ /* 0x000fe20000000000 */
[----:B------:R-:W0:Y:S03]  /*991d0*/  @!P0 LDC R30, c[0x0][0x3a8] ;  /* 0x0000ea00ff1e8b82 */ /* 0x000e260000000800 */
[----:B------:R-:W-:-:S07]  /*991e0*/  MOV R250, R28 ;  /* 0x0000001c00fa7202 */ /* 0x000fce0000000f00 */
[----:B0-----:R-:W-:Y:S05]  /*991f0*/  WARPSYNC.COLLECTIVE R247, `(.L_x_1773) ;  /* 0x00000000f7087348 */ /* 0x001fea0003c00000 */
[----:B------:R1:W2:Y:S02]  /*99200*/  SHFL.DOWN P1, R251, R250, R249, R248 ;  /* 0x080000f9fafb7389 */ /* 0x0002a400000200f8 */
[----:B012---:R-:W-:Y:S05]  /*99210*/  ENDCOLLECTIVE ;  /* 0x000000000000791b */ /* 0x007fea0003800000 */
.L_x_1773:
[----:B------:R-:W-:Y:S01]  /*99220*/  HFMA2 R249, -RZ, RZ, 0, 5.9604644775390625e-08 ;  /* 0x00000001fff97431 */ /* 0x000fe200000001ff */
[----:B------:R-:W-:-:S05]  /*99230*/  MOV R34, R251 ;  /* 0x000000fb00227202 */ /* 0x000fca0000000f00 */
[----:B------:R-:W-:-:S04]  /*99240*/  FADD R28, R28, R34 ;  /* 0x000000221c1c7221 */ /* 0x000fc80000000000 */
[----:B------:R-:W-:-:S07]  /*99250*/  IMAD.MOV.U32 R250, RZ, RZ, R28 ;  /* 0x000000fffffa7224 */ /* 0x000fce00078e001c */
[----:B------:R-:W-:Y:S05]  /*99260*/  WARPSYNC.COLLECTIVE R247, `(.L_x_1774) ;  /* 0x00000000f7087348 */ /* 0x000fea0003c00000 */
[----:B------:R0:W1:Y:S02]  /*99270*/  SHFL.DOWN P1, R251, R250, R249, R248 ;  /* 0x080000f9fafb7389 */ /* 0x00006400000200f8 */
[----:B01----:R-:W-:Y:S05]  /*99280*/  ENDCOLLECTIVE ;  /* 0x000000000000791b */ /* 0x003fea0003800000 */
.L_x_1774:
[----:B------:R-:W-:Y:S01]  /*99290*/  MOV R250, R189 ;  /* 0x000000bd00fa7202 */ /* 0x000fe20000000f00 */
[----:B------:R-:W-:Y:S01]  /*992a0*/  IMAD.MOV.U32 R249, RZ, RZ, 0x10 ;  /* 0x00000010fff97424 */ /* 0x000fe200078e00ff */
[----:B------:R-:W-:-:S07]  /*992b0*/  MOV R27, R251 ;  /* 0x000000fb001b7202 */ /* 0x000fce0000000f00 */
[----:B------:R-:W-:Y:S05]  /*992c0*/  WARPSYNC.COLLECTIVE R247, `(.L_x_1775) ;  /* 0x00000000f7087348 */ /* 0x000fea0003c00000 */
[----:B------:R0:W1:Y:S02]  /*992d0*/  SHFL.DOWN P1, R251, R250, R249, R248 ;  /* 0x080000f9fafb7389 */ /* 0x00006400000200f8 */
[----:B01----:R-:W-:Y:S05]  /*992e0*/  ENDCOLLECTIVE ;  /* 0x000000000000791b */ /* 0x003fea0003800000 */
.L_x_1775:
[----:B------:R-:W-:Y:S01]  /*992f0*/  HFMA2 R249, -RZ, RZ, 0, 4.76837158203125e-07 ;  /* 0x00000008fff97431 */ /* 0x000fe200000001ff */
[----:B------:R-:W-:-:S05]  /*99300*/  MOV R29, R251 ;  /* 0x000000fb001d7202 */ /* 0x000fca0000000f00 */
[----:B------:R-:W-:-:S05]  /*99310*/  FADD R189, R189, R29 ;  /* 0x0000001dbdbd7221 */ /* 0x000fca0000000000 */
[----:B------:R-:W-:-:S07]  /*99320*/  MOV R250, R189 ;  /* 0x000000bd00fa7202 */ /* 0x000fce0000000f00 */
[----:B------:R-:W-:Y:S05]  /*99330*/  WARPSYNC.COLLECTIVE R247, `(.L_x_1776) ;  /* 0x00000000f7087348 */ /* 0x000fea0003c00000 */
[----:B------:R0:W1:Y:S02]  /*99340*/  SHFL.DOWN P1, R251, R250, R249, R248 ;  /* 0x080000f9fafb7389 */ /* 0x00006400000200f8 */
[----:B01----:R-:W-:Y:S05]  /*99350*/  ENDCOLLECTIVE ;  /* 0x000000000000791b */ /* 0x003fea0003800000 */
.L_x_1776:
[----:B------:R-:W-:Y:S01]  /*99360*/  @!P0 FMUL R29, R4, R30 ;  /* 0x0000001e041d8220 */ /* 0x000fe20000400000 */
[----:B------:R-:W-:-:S04]  /*99370*/  @!P0 LEA R30, R0, R3, 0x9 ;  /* 0x00000003001e8211 */ /* 0x000fc800078e48ff */
[----:B------:R-:W-:-:S05]  /*99380*/  @!P0 FSEL R29, R29, -1.00000000000000000000e+09, !P2 ;  /* 0xce6e6b281d1d8808 */ /* 0x000fca0005000000 */
[----:B------:R0:W-:Y:S01]  /*99390*/  @!P0 STS [R30+0x42dc], R29 ;  /* 0x0042dc1d1e008388 */ /* 0x0001e20000000800 */
[----:B------:R-:W-:Y:S02]  /*993a0*/  HFMA2 R249, -RZ, RZ, 0, 2.384185791015625e-07 ;  /* 0x00000004fff97431 */ /* 0x000fe400000001ff */
[----:B------:R-:W-:-:S04]  /*993b0*/  IMAD.MOV.U32 R32, RZ, RZ, R251 ;  /* 0x000000ffff207224 */ /* 0x000fc800078e00fb */
[----:B0-----:R-:W-:-:S05]  /*993c0*/  FADD R30, R189, R32 ;  /* 0x00000020bd1e7221 */ /* 0x001fca0000000000 */
[----:B------:R-:W-:-:S07]  /*993d0*/  MOV R250, R30 ;  /* 0x0000001e00fa7202 */ /* 0x000fce0000000f00 */
[----:B------:R-:W-:Y:S05]  /*993e0*/  WARPSYNC.COLLECTIVE R247, `(.L_x_1777) ;  /* 0x00000000f7087348 */ /* 0x000fea0003c00000 */
[----:B------:R0:W1:Y:S02]  /*993f0*/  SHFL.DOWN P1, R251, R250, R249, R248 ;  /* 0x080000f9fafb7389 */ /* 0x00006400000200f8 */
[----:B01----:R-:W-:Y:S05]  /*99400*/  ENDCOLLECTIVE ;  /* 0x000000000000791b */ /* 0x003fea0003800000 */
.L_x_1777:
[----:B------:R-:W-:Y:S02]  /*99410*/  HFMA2 R249, -RZ, RZ, 0, 1.1920928955078125e-07 ;  /* 0x00000002fff97431 */ /* 0x000fe400000001ff */
[----:B------:R-:W-:-:S04]  /*99420*/  IMAD.MOV.U32 R32, RZ, RZ, R251 ;  /* 0x000000ffff207224 */ /* 0x000fc800078e00fb */
[----:B------:R-:W-:-:S05]  /*99430*/  FADD R30, R30, R32 ;  /* 0x000000201e1e7221 */ /* 0x000fca0000000000 */
[----:B------:R-:W-:-:S07]  /*99440*/  MOV R250, R30 ;  /* 0x0000001e00fa7202 */ /* 0x000fce0000000f00 */
[----:B------:R-:W-:Y:S05]  /*99450*/  WARPSYNC.COLLECTIVE R247, `(.L_x_1778) ;  /* 0x00000000f7087348 */ /* 0x000fea0003c00000 */
[----:B------:R0:W1:Y:S02]  /*99460*/  SHFL.DOWN P1, R251, R250, R249, R248 ;  /* 0x080000f9fafb7389 */ /* 0x00006400000200f8 */
[----:B01----:R-:W-:Y:S05]  /*99470*/  ENDCOLLECTIVE ;  /* 0x000000000000791b */ /* 0x003fea0003800000 */
.L_x_1778:
[----:B------:R-:W-:-:S05]  /*99480*/  @!P0 LEA R29, R0, UR5, 0x2 ;  /* 0x00000005001d8c11 */ /* 0x000fca000f8e10ff */
[----:B------:R0:W5:Y:S04]  /*99490*/  @!P0 LDL R7, [R29+0x4] ;  /* 0x000004001d078983 */ /* 0x0001680000100800 */
[----:B0-----:R0:W1:Y:S01]  /*994a0*/  @!P0 LDS R29, [R3+0x80e0] ;  /* 0x0080e000031d8984 */ /* 0x0010620000000800 */
[----:B------:R-:W-:Y:S01]  /*994b0*/  HFMA2 R249, -RZ, RZ, 0, 5.9604644775390625e-08 ;  /* 0x00000001fff97431 */ /* 0x000fe200000001ff */
[----:B------:R-:W-:-:S05]  /*994c0*/  MOV R32, R251 ;  /* 0x000000fb00207202 */ /* 0x000fca0000000f00 */
[----:B------:R-:W-:-:S04]  /*994d0*/  FADD R30, R30, R32 ;  /* 0x000000201e1e7221 */ /* 0x000fc80000000000 */
[----:B0-----:R-:W-:-:S07]  /*994e0*/  IMAD.MOV.U32 R250, RZ, RZ, R30 ;  /* 0x000000fffffa7224 */ /* 0x001fce00078e001e */
[----:B-1---5:R-:W-:Y:S05]  /*994f0*/  WARPSYNC.COLLECTIVE R247, `(.L_x_1779) ;  /* 0x00000000f7087348 */ /* 0x022fea0003c00000 */
[----:B------:R0:W2:Y:S02]  /*99500*/  SHFL.DOWN P1, R251, R250, R249, R248 ;  /* 0x080000f9fafb7389 */ /* 0x0000a400000200f8 */
[----:B012--5:R-:W-:Y:S05]  /*99510*/  ENDCOLLECTIVE ;  /* 0x000000000000791b */ /* 0x027fea0003800000 */
.L_x_1779:
[----:B------:R-:W-:Y:S01]  /*99520*/  MOV R250, R190 ;  /* 0x000000be00fa7202 */ /* 0x000fe20000000f00 */
[----:B------:R-:W-:Y:S01]  /*99530*/  IMAD.MOV.U32 R249, RZ, RZ, 0x10 ;  /* 0x00000010fff97424 */ /* 0x000fe200078e00ff */
[----:B------:R-:W-:Y:S02]  /*99540*/  @!P0 ISETP.GE.AND P2, PT, R6, R29, PT ;  /* 0x0000001d0600820c */ /* 0x000fe40003f46270 */
[----:B------:R-:W-:-:S11]  /*99550*/  MOV R29, R251 ;  /* 0x000000fb001d7202 */ /* 0x000fd60000000f00 */
[----:B------:R-:W-:Y:S05]  /*99560*/  WARPSYNC.COLLECTIVE R247, `(.L_x_1780) ;  /* 0x00000000f7087348 */ /* 0x000fea0003c00000 */
[----:B------:R0:W1:Y:S02]  /*99570*/  SHFL.DOWN P1, R251, R250, R249, R248 ;  /* 0x080000f9fafb7389 */ /* 0x00006400000200f8 */
[----:B01----:R-:W-:Y:S05]  /*99580*/  ENDCOLLECTIVE ;  /* 0x000000000000791b */ /* 0x003fea0003800000 */
.L_x_1780:
[----:B------:R-:W-:Y:S01]  /*99590*/  HFMA2 R249, -RZ, RZ, 0, 4.76837158203125e-07 ;  /* 0x00000008fff97431 */ /* 0x000fe200000001ff */
[----:B------:R-:W-:-:S05]  /*995a0*/  MOV R36, R251 ;  /* 0x000000fb00247202 */ /* 0x000fca0000000f00 */
[----:B------:R-:W-:-:S05]  /*995b0*/  FADD R190, R190, R36 ;  /* 0x00000024bebe7221 */ /* 0x000fca0000000000 */
[----:B------:R-:W-:-:S07]  /*995c0*/  MOV R250, R190 ;  /* 0x000000be00fa7202 */ /* 0x000fce0000000f00 */
[----:B------:R-:W-:Y:S05]  /*995d0*/  WARPSYNC.COLLECTIVE R247, `(.L_x_1781) ;  /* 0x00000000f7087348 */ /* 0x000fea0003c00000 */
[----:B------:R0:W1:Y:S02]  /*995e0*/  SHFL.DOWN P1, R251, R250, R249, R248 ;  /* 0x080000f9fafb7389 */ /* 0x00006400000200f8 */
[----:B01----:R-:W-:Y:S05]  /*995f0*/  ENDCOLLECTIVE ;  /* 0x000000000000791b */ /* 0x003fea0003800000 */
.L_x_1781:
[----:B------:R-:W-:Y:S02]  /*99600*/  HFMA2 R249, -RZ, RZ, 0, 2.384185791015625e-07 ;  /* 0x00000004fff97431 */ /* 0x000fe400000001ff */
[----:B------:R-:W-:-:S04]  /*99610*/  IMAD.MOV.U32 R34, RZ, RZ, R251 ;  /* 0x000000ffff227224 */ /* 0x000fc800078e00fb */
[----:B------:R-:W-:-:S05]  /*99620*/  FADD R190, R190, R34 ;  /* 0x00000022bebe7221 */ /* 0x000fca0000000000 */
[----:B------:R-:W-:-:S07]  /*99630*/  MOV R250, R190 ;  /* 0x000000be00fa7202 */ /* 0x000fce0000000f00 */
[----:B------:R-:W-:Y:S05]  /*99640*/  WARPSYNC.COLLECTIVE R247, `(.L_x_1782) ;  /* 0x00000000f7087348 */ /* 0x000fea0003c00000 */
[----:B------:R0:W1:Y:S02]  /*99650*/  SHFL.DOWN P1, R251, R250, R249, R248 ;  /* 0x080000f9fafb7389 */ /* 0x00006400000200f8 */
[----:B01----:R-:W-:Y:S05]  /*99660*/  ENDCOLLECTIVE ;  /* 0x000000000000791b */ /* 0x003fea0003800000 */
.L_x_1782:
[----:B------:R-:W-:Y:S01]  /*99670*/  HFMA2 R249, -RZ, RZ, 0, 1.1920928955078125e-07 ;  /* 0x00000002fff97431 */ /* 0x000fe200000001ff */
[----:B------:R-:W-:-:S05]  /*99680*/  MOV R34, R251 ;  /* 0x000000fb00227202 */ /* 0x000fca0000000f00 */
[----:B------:R-:W-:Y:S01]  /*99690*/  FADD R32, R190, R34 ;  /* 0x00000022be207221 */ /* 0x000fe20000000000 */
[----:B------:R-:W-:Y:S01]  /*996a0*/  FADD R4, R33, R31 ;  /* 0x0000001f21047221 */ /* 0x000fe20000000000 */
[----:B------:R-:W0:Y:S02]  /*996b0*/  @!P0 LDC R34, c[0x0][0x3a8] ;  /* 0x0000ea00ff228b82 */ /* 0x000e240000000800 */
[----:B------:R-:W-:-:S07]  /*996c0*/  IMAD.MOV.U32 R250, RZ, RZ, R32 ;  /* 0x000000fffffa7224 */ /* 0x000fce00078e0020 */
[----:B0-----:R-:W-:Y:S05]  /*996d0*/  WARPSYNC.COLLECTIVE R247, `(.L_x_1783) ;  /* 0x00000000f7087348 */ /* 0x001fea0003c00000 */
[----:B------:R1:W2:Y:S02]  /*996e0*/  SHFL.DOWN P1, R251, R250, R249, R248 ;  /* 0x080000f9fafb7389 */ /* 0x0002a400000200f8 */
[----:B012---:R-:W-:Y:S05]  /*996f0*/  ENDCOLLECTIVE ;  /* 0x000000000000791b */ /* 0x007fea0003800000 */
.L_x_1783:
[----:B------:R-:W-:Y:S01]  /*99700*/  IMAD.MOV.U32 R249, RZ, RZ, 0x1 ;  /* 0x00000001fff97424 */ /* 0x000fe200078e00ff */
[----:B------:R-:W-:-:S05]  /*99710*/  MOV R38, R251 ;  /* 0x000000fb00267202 */ /* 0x000fca0000000f00 */
[----:B------:R-:W-:-:S05]  /*99720*/  FADD R32, R32, R38 ;  /* 0x0000002620207221 */ /* 0x000fca0000000000 */
[----:B------:R-:W-:-:S07]  /*99730*/  MOV R250, R32 ;  /* 0x0000002000fa7202 */ /* 0x000fce0000000f00 */
[----:B------:R-:W-:Y:S05]  /*99740*/  WARPSYNC.COLLECTIVE R247, `(.L_x_1784) ;  /* 0x00000000f7087348 */ /* 0x000fea0003c00000 */
[----:B------:R0:W1:Y:S02]  /*99750*/  SHFL.DOWN P1, R251, R250, R249, R248 ;  /* 0x080000f9fafb7389 */ /* 0x00006400000200f8 */
[----:B01----:R-:W-:Y:S05]  /*99760*/  ENDCOLLECTIVE ;  /* 0x000000000000791b */ /* 0x003fea0003800000 */
.L_x_1784:
[----:B------:R-:W-:Y:S01]  /*99770*/  HFMA2 R249, -RZ, RZ, 0, 9.5367431640625e-07 ;  /* 0x00000010fff97431 */ /* 0x000fe200000001ff */
[----:B------:R-:W-:Y:S02]  /*99780*/  MOV R250, R191 ;  /* 0x000000bf00fa7202 */ /* 0x000fe40000000f00 */
[----:B------:R-:W-:-:S07]  /*99790*/  MOV R31, R251 ;  /* 0x000000fb001f7202 */ /* 0x000fce0000000f00 */
[----:B------:R-:W-:Y:S05]  /*997a0*/  WARPSYNC.COLLECTIVE R247, `(.L_x_1785) ;  /* 0x00000000f7087348 */ /* 0x000fea0003c00000 */
[----:B------:R0:W1:Y:S02]  /*997b0*/  SHFL.DOWN P1, R251, R250, R249, R248 ;  /* 0x080000f9fafb7389 */ /* 0x00006400000200f8 */
[----:B01----:R-:W-:Y:S05]  /*997c0*/  ENDCOLLECTIVE ;  /* 0x000000000000791b */ /* 0x003fea0003800000 */
.L_x_1785:
[----:B------:R-:W-:Y:S02]  /*997d0*/  HFMA2 R249, -RZ, RZ, 0, 4.76837158203125e-07 ;  /* 0x00000008fff97431 */ /* 0x000fe400000001ff */
[----:B------:R-:W-:-:S04]  /*997e0*/  IMAD.MOV.U32 R33, RZ, RZ, R251 ;  /* 0x000000ffff217224 */ /* 0x000fc800078e00fb */
[----:B------:R-:W-:-:S05]  /*997f0*/  FADD R191, R191, R33 ;  /* 0x00000021bfbf7221 */ /* 0x000fca0000000000 */
[----:B------:R-:W-:-:S07]  /*99800*/  MOV R250, R191 ;  /* 0x000000bf00fa7202 */ /* 0x000fce0000000f00 */
[----:B------:R-:W-:Y:S05]  /*99810*/  WARPSYNC.COLLECTIVE R247, `(.L_x_1786) ;  /* 0x00000000f7087348 */ /* 0x000fea0003c00000 */
[----:B------:R0:W1:Y:S02]  /*99820*/  SHFL.DOWN P1, R251, R250, R249, R248 ;  /* 0x080000f9fafb7389 */ /* 0x00006400000200f8 */
[----:B01----:R-:W-:Y:S05]  /*99830*/  ENDCOLLECTIVE ;  /* 0x000000000000791b */ /* 0x003fea0003800000 */
.L_x_1786:
[----:B------:R-:W-:Y:S01]  /*99840*/  @!P0 FMUL R33, R4, R34 ;  /* 0x0000002204218220 */ /* 0x000fe20000400000 */
[----:B------:R-:W-:-:S04]  /*99850*/  @!P0 IMAD R34, R0, 0x200, R3 ;  /* 0x0000020000228824 */ /* 0x000fc800078e0203 */
[----:B------:R-:W-:-:S05]  /*99860*/  @!P0 FSEL R33, R33, -1.00000000000000000000e+09, !P2 ;  /* 0xce6e6b2821218808 */ /* 0x000fca0005000000 */
[----:B------:R0:W-:Y:S01]  /*99870*/  @!P0 STS [R34+0x42e0], R33 ;  /* 0x0042e02122008388 */ /* 0x0001e20000000800 */
[----:B------:R-:W-:Y:S01]  /*99880*/  HFMA2 R249, -RZ, RZ, 0, 2.384185791015625e-07 ;  /* 0x00000004fff97431 */ /* 0x000fe200000001ff */
[----:B------:R-:W-:-:S05]  /*99890*/  MOV R36, R251 ;  /* 0x000000fb00247202 */ /* 0x000fca0000000f00 */
[----:B0-----:R-:W-:-:S05]  /*998a0*/  FADD R34, R191, R36 ;  /* 0x00000024bf227221 */ /* 0x001fca0000000000 */
[----:B------:R-:W-:-:S07]  /*998b0*/  MOV R250, R34 ;  /* 0x0000002200fa7202 */ /* 0x000fce0000000f00 */
[----:B------:R-:W-:Y:S05]  /*998c0*/  WARPSYNC.COLLECTIVE R247, `(.L_x_1787) ;  /* 0x00000000f7087348 */ /* 0x000fea0003c00000 */
[----:B------:R0:W1:Y:S02]  /*998d0*/  SHFL.DOWN P1, R251, R250, R249, R248 ;  /* 0x080000f9fafb7389 */ /* 0x00006400000200f8 */
[----:B01----:R-:W-:Y:S05]  /*998e0*/  ENDCOLLECTIVE ;  /* 0x000000000000791b */ /* 0x003fea0003800000 */
.L_x_1787:
[----:B------:R-:W-:Y:S01]  /*998f0*/  HFMA2 R249, -RZ, RZ, 0, 1.1920928955078125e-07 ;  /* 0x00000002fff97431 */ /* 0x000fe200000001ff */
[----:B------:R-:W-:-:S05]  /*99900*/  MOV R36, R251 ;  /* 0x000000fb00247202 */ /* 0x000fca0000000f00 */
[----:B------:R-:W-:-:S04]  /*99910*/  FADD R34, R34, R36 ;  /* 0x0000002422227221 */ /* 0x000fc80000000000 */
[----:B------:R-:W-:-:S07]  /*99920*/  IMAD.MOV.U32 R250, RZ, RZ, R34 ;  /* 0x000000fffffa7224 */ /* 0x000fce00078e0022 */
[----:B------:R-:W-:Y:S05]  /*99930*/  WARPSYNC.COLLECTIVE R247, `(.L_x_1788) ;  /* 0x00000000f7087348 */ /* 0x000fea0003c00000 */
[----:B------:R0:W1:Y:S02]  /*99940*/  SHFL.DOWN P1, R251, R250, R249, R248 ;  /* 0x080000f9fafb7389 */ /* 0x00006400000200f8 */
[----:B01----:R-:W-:Y:S05]  /*99950*/  ENDCOLLECTIVE ;  /* 0x000000000000791b */ /* 0x003fea0003800000 */
.L_x_1788:
[----:B------:R-:W-:-:S05]  /*99960*/  @!P0 LEA R33, R0, UR5, 0x2 ;  /* 0x0000000500218c11 */ /* 0x000fca000f8e10ff */
[----:B------:R0:W5:Y:S04]  /*99970*/  @!P0 LDL R8, [R33+0x4] ;  /* 0x0000040021088983 */ /* 0x0001680000100800 */
[----:B0-----:R0:W1:Y:S01]  /*99980*/  @!P0 LDS R33, [R3+0x80e4] ;  /* 0x0080e40003218984 */ /* 0x0010620000000800 */
[----:B------:R-:W-:-:S05]  /*99990*/  MOV R36, R251 ;  /* 0x000000fb00247202 */ /* 0x000fca0000000f00 */
[----:B------:R-:W-:Y:S01]  /*999a0*/  FADD R34, R34, R36 ;  /* 0x0000002422227221 */ /* 0x000fe20000000000 */
[----:B------:R-:W-:-:S04]  /*999b0*/  IMAD.MOV.U32 R249, RZ, RZ, 0x1 ;  /* 0x00000001fff97424 */ /* 0x000fc800078e00ff */
[----:B0-----:R-:W-:-:S07]  /*999c0*/  MOV R250, R34 ;  /* 0x0000002200fa7202 */ /* 0x001fce0000000f00 */
[----:B-1---5:R-:W-:Y:S05]  /*999d0*/  WARPSYNC.COLLECTIVE R247, `(.L_x_1789) ;  /* 0x00000000f7087348 */ /* 0x022fea0003c00000 */
[----:B------:R0:W2:Y:S02]  /*999e0*/  SHFL.DOWN P1, R251, R250, R249, R248 ;  /* 0x080000f9fafb7389 */ /* 0x0000a400000200f8 */
[----:B012--5:R-:W-:Y:S05]  /*999f0*/  ENDCOLLECTIVE ;  /* 0x000000000000791b */ /* 0x027fea0003800000 */
.L_x_1789:
[----:B------:R-:W-:Y:S01]  /*99a00*/  HFMA2 R249, -RZ, RZ, 0, 9.5367431640625e-07 ;  /* 0x00000010fff97431 */ /* 0x000fe200000001ff */
[----:B------:R-:W-:Y:S02]  /*99a10*/  MOV R250, R192 ;  /* 0x000000c000fa7202 */ /* 0x000fe40000000f00 */
[----:B------:R-:W-:Y:S02]  /*99a20*/  @!P0 ISETP.GE.AND P2, PT, R7, R33, PT ;  /* 0x000000210700820c */ /* 0x000fe40003f46270 */
[----:B------:R-:W-:-:S11]  /*99a30*/  MOV R33, R251 ;  /* 0x000000fb00217202 */ /* 0x000fd60000000f00 */
[----:B------:R-:W-:Y:S05]  /*99a40*/  WARPSYNC.COLLECTIVE R247, `(.L_x_1790) ;  /* 0x00000000f7087348 */ /* 0x000fea0003c00000 */
[----:B------:R0:W1:Y:S02]  /*99a50*/  SHFL.DOWN P1, R251, R250, R249, R248 ;  /* 0x080000f9fafb7389 */ /* 0x00006400000200f8 */
[----:B01----:R-:W-:Y:S05]  /*99a60*/  ENDCOLLECTIVE ;  /* 0x000000000000791b */ /* 0x003fea0003800000 */
.L_x_1790:
[----:B------:R-:W-:Y:S02]  /*99a70*/  HFMA2 R249, -RZ, RZ, 0, 4.76837158203125e-07 ;  /* 0x00000008fff97431 */ /* 0x000fe400000001ff */
[----:B------:R-:W-:-:S04]  /*99a80*/  IMAD.MOV.U32 R40, RZ, RZ, R251 ;  /* 0x000000ffff287224 */ /* 0x000fc800078e00fb */
[----:B------:R-:W-:-:S05]  /*99a90*/  FADD R192, R192, R40 ;  /* 0x00000028c0c07221 */ /* 0x000fca0000000000 */
[----:B------:R-:W-:-:S07]  /*99aa0*/  MOV R250, R192 ;  /* 0x000000c000fa7202 */ /* 0x000fce0000000f00 */
[----:B------:R-:W-:Y:S05]  /*99ab0*/  WARPSYNC.COLLECTIVE R247, `(.L_x_1791) ;  /* 0x00000000f7087348 */ /* 0x000fea0003c00000 */
[----:B------:R0:W1:Y:S02]  /*99ac0*/  SHFL.DOWN P1, R251, R250, R249, R248 ;  /* 0x080000f9fafb7389 */ /* 0x00006400000200f8 */
[----:B01----:R-:W-:Y:S05]  /*99ad0*/  ENDCOLLECTIVE ;  /* 0x000000000000791b */ /* 0x003fea0003800000 */
.L_x_1791:
[----:B------:R-:W-:Y:S01]  /*99ae0*/  HFMA2 R249, -RZ, RZ, 0, 2.384185791015625e-07 ;  /* 0x00000004fff97431 */ /* 0x000fe200000001ff */
[----:B------:R-:W-:-:S05]  /*99af0*/  MOV R38, R251 ;  /* 0x000000fb00267202 */ /* 0x000fca0000000f00 */
[----:B------:R-:W-:-:S04]  /*99b00*/  FADD R192, R192, R38 ;  /* 0x00000026c0c07221 */ /* 0x000fc80000000000 */
[----:B------:R-:W-:-:S07]  /*99b10*/  IMAD.MOV.U32 R250, RZ, RZ, R192 ;  /* 0x000000fffffa7224 */ /* 0x000fce00078e00c0 */
[----:B------:R-:W-:Y:S05]  /*99b20*/  WARPSYNC.COLLECTIVE R247, `(.L_x_1792) ;  /* 0x00000000f7087348 */ /* 0x000fea0003c00000 */
[----:B------:R0:W1:Y:S02]  /*99b30*/  SHFL.DOWN P1, R251, R250, R249, R248 ;  /* 0x080000f9fafb7389 */ /* 0x00006400000200f8 */
[----:B01----:R-:W-:Y:S05]  /*99b40*/  ENDCOLLECTIVE ;  /* 0x000000000000791b */ /* 0x003fea0003800000 */
.L_x_1792:
        /* <DEDUP_REMOVED lines=9> */
.L_x_1793:
[----:B------:R-:W-:Y:S01]  /*99be0*/  HFMA2 R249, -RZ, RZ, 0, 5.9604644775390625e-08 ;  /* 0x00000001fff97431 */ /* 0x000fe200000001ff */
[----:B------:R-:W-:-:S05]  /*99bf0*/  MOV R42, R251 ;  /* 0x000000fb002a7202 */ /* 0x000fca0000000f00 */
[----:B------:R-:W-:-:S05]  /*99c00*/  FADD R36, R36, R42 ;  /* 0x0000002a24247221 */ /* 0x000fca0000000000 */
[----:B------:R-:W-:-:S07]  /*99c10*/  MOV R250, R36 ;  /* 0x0000002400fa7202 */ /* 0x000fce0000000f00 */
[----:B------:R-:W-:Y:S05]  /*99c20*/  WARPSYNC.COLLECTIVE R247, `(.L_x_1794) ;  /* 0x00000000f7087348 */ /* 0x000fea0003c00000 */
[----:B------:R0:W1:Y:S02]  /*99c30*/  SHFL.DOWN P1, R251, R250, R249, R248 ;  /* 0x080000f9fafb7389 */ /* 0x00006400000200f8 */
[----:B01----:R-:W-:Y:S05]  /*99c40*/  ENDCOLLECTIVE ;  /* 0x000000000000791b */ /* 0x003fea0003800000 */
.L_x_1794:
[----:B------:R-:W-:Y:S01]  /*99c50*/  HFMA2 R249, -RZ, RZ, 0, 9.5367431640625e-07 ;  /* 0x00000010fff97431 */ /* 0x000fe200000001ff */
[----:B------:R-:W-:Y:S01]  /*99c60*/  MOV R250, R193 ;  /* 0x000000c100fa7202 */ /* 0x000fe20000000f00 */
[----:B------:R-:W-:-:S07]  /*99c70*/  IMAD.MOV.U32 R35, RZ, RZ, R251 ;  /* 0x000000ffff237224 */ /* 0x000fce00078e00fb */
[----:B------:R-:W-:Y:S05]  /*99c80*/  WARPSYNC.COLLECTIVE R247, `(.L_x_1795) ;  /* 0x00000000f7087348 */ /* 0x000fea0003c00000 */
[----:B------:R0:W1:Y:S02]  /*99c90*/  SHFL.DOWN P1, R251, R250, R249, R248 ;  /* 0x080000f9fafb7389 */ /* 0x00006400000200f8 */
[----:B01----:R-:W-:Y:S05]  /*99ca0*/  ENDCOLLECTIVE ;  /* 0x000000000000791b */ /* 0x003fea0003800000 */
.L_x_1795:
[----:B------:R-:W-:Y:S01]  /*99cb0*/  HFMA2 R249, -RZ, RZ, 0, 4.76837158203125e-07 ;  /* 0x00000008fff97431 */ /* 0x000fe200000001ff */
[----:B------:R-:W-:-:S05]  /*99cc0*/  MOV R37, R251 ;  /* 0x000000fb00257202 */ /* 0x000fca0000000f00 */
[----:B------:R-:W-:-:S04]  /*99cd0*/  FADD R193, R193, R37 ;  /* 0x00000025c1c17221 */ /* 0x000fc80000000000 */
[----:B------:R-:W-:-:S07]  /*99ce0*/  IMAD.MOV.U32 R250, RZ, RZ, R193 ;  /* 0x000000fffffa7224 */ /* 0x000fce00078e00c1 */
[----:B------:R-:W-:Y:S05]  /*99cf0*/  WARPSYNC.COLLECTIVE R247, `(.L_x_1796) ;  /* 0x00000000f7087348 */ /* 0x000fea0003c00000 */
[----:B------:R0:W1:Y:S02]  /*99d00*/  SHFL.DOWN P1, R251, R250, R249, R248 ;  /* 0x080000f9fafb7389 */ /* 0x00006400000200f8 */
[----:B01----:R-:W-:Y:S05]  /*99d10*/  ENDCOLLECTIVE ;  /* 0x000000000000791b */ /* 0x003fea0003800000 */
.L_x_1796:
[----:B------:R-:W-:Y:S01]  /*99d20*/  @!P0 FMUL R37, R4, R38 ;  /* 0x0000002604258220 */ /* 0x000fe20000400000 */
[----:B------:R-:W-:-:S04]  /*99d30*/  @!P0 LEA R38, R0, R3, 0x9 ;  /* 0x0000000300268211 */ /* 0x000fc800078e48ff */
[----:B------:R-:W-:-:S05]  /*99d40*/  @!P0 FSEL R37, R37, -1.00000000000000000000e+09, !P2 ;  /* 0xce6e6b2825258808 */ /* 0x000fca0005000000 */
[----:B------:R0:W-:Y:S01]  /*99d50*/  @!P0 STS [R38+0x42e4], R37 ;  /* 0x0042e42526008388 */ /* 0x0001e20000000800 */
[----:B------:R-:W-:Y:S01]  /*99d60*/  HFMA2 R249, -RZ, RZ, 0, 2.384185791015625e-07 ;  /* 0x00000004fff97431 */ /* 0x000fe200000001ff */
[----:B------:R-:W-:-:S05]  /*99d70*/  MOV R40, R251 ;  /* 0x000000fb00287202 */ /* 0x000fca0000000f00 */
[----:B0-----:R-:W-:-:S04]  /*99d80*/  FADD R38, R193, R40 ;  /* 0x00000028c1267221 */ /* 0x001fc80000000000 */
[----:B------:R-:W-:-:S07]  /*99d90*/  IMAD.MOV.U32 R250, RZ, RZ, R38 ;  /* 0x000000fffffa7224 */ /* 0x000fce00078e0026 */
[----:B------:R-:W-:Y:S05]  /*99da0*/  WARPSYNC.COLLECTIVE R247, `(.L_x_1797) ;  /* 0x00000000f7087348 */ /* 0x000fea0003c00000 */
[----:B------:R0:W1:Y:S02]  /*99db0*/  SHFL.DOWN P1, R251, R250, R249, R248 ;  /* 0x080000f9fafb7389 */ /* 0x00006400000200f8 */
[----:B01----:R-:W-:Y:S05]  /*99dc0*/  ENDCOLLECTIVE ;  /* 0x000000000000791b */ /* 0x003fea0003800000 */
.L_x_1797:
[----:B------:R-:W-:Y:S01]  /*99dd0*/  IMAD.MOV.U32 R249, RZ, RZ, 0x2 ;  /* 0x00000002fff97424 */ /* 0x000fe200078e00ff */
[----:B------:R-:W-:-:S05]  /*99de0*/  MOV R40, R251 ;  /* 0x000000fb00287202 */ /* 0x000fca0000000f00 */
[----:B------:R-:W-:-:S05]  /*99df0*/  FADD R38, R38, R40 ;  /* 0x0000002826267221 */ /* 0x000fca0000000000 */
[----:B------:R-:W-:-:S07]  /*99e00*/  MOV R250, R38 ;  /* 0x0000002600fa7202 */ /* 0x000fce0000000f00 */
[----:B------:R-:W-:Y:S05]  /*99e10*/  WARPSYNC.COLLECTIVE R247, `(.L_x_1798) ;  /* 0x00000000f7087348 */ /* 0x000fea0003c00000 */
[----:B------:R0:W1:Y:S02]  /*99e20*/  SHFL.DOWN P1, R251, R250, R249, R248 ;  /* 0x080000f9fafb7389 */ /* 0x00006400000200f8 */
[----:B01----:R-:W-:Y:S05]  /*99e30*/  ENDCOLLECTIVE ;  /* 0x000000000000791b */ /* 0x003fea0003800000 */
.L_x_1798:
[----:B------:R-:W-:-:S05]  /*99e40*/  @!P0 LEA R37, R0, UR5, 0x2 ;  /* 0x0000000500258c11 */ /* 0x000fca000f8e10ff */
[----:B------:R0:W5:Y:S04]  /*99e50*/  @!P0 LDL R9, [R37+0x4] ;  /* 0x0000040025098983 */ /* 0x0001680000100800 */
[----:B0-----:R0:W1:Y:S01]  /*99e60*/  @!P0 LDS R37, [R3+0x80e8] ;  /* 0x0080e80003258984 */ /* 0x0010620000000800 */
[----:B------:R-:W-:Y:S01]  /*99e70*/  HFMA2 R249, -RZ, RZ, 0, 5.9604644775390625e-08 ;  /* 0x00000001fff97431 */ /* 0x000fe200000001ff */
[----:B------:R-:W-:-:S05]  /*99e80*/  MOV R40, R251 ;  /* 0x000000fb00287202 */ /* 0x000fca0000000f00 */
[----:B------:R-:W-:-:S05]  /*99e90*/  FADD R38, R38, R40 ;  /* 0x0000002826267221 */ /* 0x000fca0000000000 */
[----:B0-----:R-:W-:-:S07]  /*99ea0*/  MOV R250, R38 ;  /* 0x0000002600fa7202 */ /* 0x001fce0000000f00 */
[----:B-1---5:R-:W-:Y:S05]  /*99eb0*/  WARPSYNC.COLLECTIVE R247, `(.L_x_1799) ;  /* 0x00000000f7087348 */ /* 0x022fea0003c00000 */
[----:B------:R0:W2:Y:S02]  /*99ec0*/  SHFL.DOWN P1, R251, R250, R249, R248 ;  /* 0x080000f9fafb7389 */ /* 0x0000a400000200f8 */
[----:B012--5:R-:W-:Y:S05]  /*99ed0*/  ENDCOLLECTIVE ;  /* 0x000000000000791b */ /* 0x027fea0003800000 */
.L_x_1799:
[----:B------:R-:W-:Y:S01]  /*99ee0*/  HFMA2 R249, -RZ, RZ, 0, 9.5367431640625e-07 ;  /* 0x00000010fff97431 */ /* 0x000fe200000001ff */
[----:B------:R-:W-:Y:S02]  /*99ef0*/  MOV R250, R194 ;  /* 0x000000c200fa7202 */ /* 0x000fe40000000f00 */
[----:B------:R-:W-:Y:S01]  /*99f00*/  @!P0 ISETP.GE.AND P2, PT, R8, R37, PT ;  /* 0x000000250800820c */ /* 0x000fe20003f46270 */
[----:B------:R-:W-:-:S12]  /*99f10*/  IMAD.MOV.U32 R37, RZ, RZ, R251 ;  /* 0x000000ffff257224 */ /* 0x000fd800078e00fb */
[----:B------:R-:W-:Y:S05]  /*99f20*/  WARPSYNC.COLLECTIVE R247, `(.L_x_1800) ;  /* 0x00000000f7087348 */ /* 0x000fea0003c00000 */
[----:B------:R0:W1:Y:S02]  /*99f30*/  SHFL.DOWN P1, R251, R250, R249, R248 ;  /* 0x080000f9fafb7389 */ /* 0x00006400000200f8 */
[----:B01----:R-:W-:Y:S05]  /*99f40*/  ENDCOLLECTIVE ;  /* 0x000000000000791b */ /* 0x003fea0003800000 */
.L_x_1800:
[----:B------:R-:W-:Y:S01]  /*99f50*/  HFMA2 R249, -RZ, RZ, 0, 4.76837158203125e-07 ;  /* 0x00000008fff97431 */ /* 0x000fe200000001ff */
[----:B------:R-:W-:-:S05]  /*99f60*/  MOV R44, R251 ;  /* 0x000000fb002c7202 */ /* 0x000fca0000000f00 */
[----:B------:R-:W-:-:S04]  /*99f70*/  FADD R194, R194, R44 ;  /* 0x0000002cc2c27221 */ /* 0x000fc80000000000 */
[----:B------:R-:W-:-:S07]  /*99f80*/  IMAD.MOV.U32 R250, RZ, RZ, R194 ;  /* 0x000000fffffa7224 */ /* 0x000fce00078e00c2 */
[----:B------:R-:W-:Y:S05]  /*99f90*/  WARPSYNC.COLLECTIVE R247, `(.L_x_1801) ;  /* 0x00000000f7087348 */ /* 0x000fea0003c00000 */
[----:B------:R0:W1:Y:S02]  /*99fa0*/  SHFL.DOWN P1, R251, R250, R249, R248 ;  /* 0x080000f9fafb7389 */ /* 0x00006400000200f8 */
[----:B01----:R-:W-:Y:S05]  /*99fb0*/  ENDCOLLECTIVE ;  /* 0x000000000000791b */ /* 0x003fea0003800000 */
.L_x_1801:
[----:B------:R-:W-:Y:S01]  /*99fc0*/  IMAD.MOV.U32 R249, RZ, RZ, 0x4 ;  /* 0x00000004fff97424 */ /* 0x000fe200078e00ff */
[----:B------:R-:W-:-:S05]  /*99fd0*/  MOV R42, R251 ;  /* 0x000000fb002a7202 */ /* 0x000fca0000000f00 */
[----:B------:R-:W-:-:S05]  /*99fe0*/  FADD R194, R194, R42 ;  /* 0x0000002ac2c27221 */ /* 0x000fca0000000000 */
[----:B------:R-:W-:-:S07]  /*99ff0*/  MOV R250, R194 ;  /* 0x000000c200fa7202 */ /* 0x000fce0000000f00 */
[----:B------:R-:W-:Y:S05]  /*9a000*/  WARPSYNC.COLLECTIVE R247, `(.L_x_1802) ;  /* 0x00000000f7087348 */ /* 0x000fea0003c00000 */
[----:B------:R0:W1:Y:S02]  /*9a010*/  SHFL.DOWN P1, R251, R250, R249, R248 ;  /* 0x080000f9fafb7389 */ /* 0x00006400000200f8 */
[----:B01----:R-:W-:Y:S05]  /*9a020*/  ENDCOLLECTIVE ;  /* 0x000000000000791b */ /* 0x003fea0003800000 */
.L_x_1802:
        /* <DEDUP_REMOVED lines=9> */
.L_x_1803:
[----:B------:R-:W-:Y:S02]  /*9a0c0*/  HFMA2 R249, -RZ, RZ, 0, 5.9604644775390625e-08 ;  /* 0x00000001fff97431 */ /* 0x000fe400000001ff */
[----:B------:R-:W-:-:S04]  /*9a0d0*/  IMAD.MOV.U32 R46, RZ, RZ, R251 ;  /* 0x000000ffff2e7224 */ /* 0x000fc800078e00fb */
[----:B------:R-:W-:-:S05]  /*9a0e0*/  FADD R40, R40, R46 ;  /* 0x0000002e28287221 */ /* 0x000fca0000000000 */
[----:B------:R-:W-:-:S07]  /*9a0f0*/  MOV R250, R40 ;  /* 0x0000002800fa7202 */ /* 0x000fce0000000f00 */
[----:B------:R-:W-:Y:S05]  /*9a100*/  WARPSYNC.COLLECTIVE R247, `(.L_x_1804) ;  /* 0x00000000f7087348 */ /* 0x000fea0003c00000 */
[----:B------:R0:W1:Y:S02]  /*9a110*/  SHFL.DOWN P1, R251, R250, R249, R248 ;  /* 0x080000f9fafb7389 */ /* 0x00006400000200f8 */
[----:B01----:R-:W-:Y:S05]  /*9a120*/  ENDCOLLECTIVE ;  /* 0x000000000000791b */ /* 0x003fea0003800000 */
.L_x_1804:
[----:B------:R-:W-:Y:S02]  /*9a130*/  HFMA2 R249, -RZ, RZ, 0, 9.5367431640625e-07 ;  /* 0x00000010fff97431 */ /* 0x000fe400000001ff */
[----:B------:R-:W-:Y:S01]  /*9a140*/  IMAD.MOV.U32 R250, RZ, RZ, R195 ;  /* 0x000000fffffa7224 */ /* 0x000fe200078e00c3 */
[----:B------:R-:W-:-:S07]  /*9a150*/  MOV R39, R251 ;  /* 0x000000fb00277202 */ /* 0x000fce0000000f00 */
[----:B------:R-:W-:Y:S05]  /*9a160*/  WARPSYNC.COLLECTIVE R247, `(.L_x_1805) ;  /* 0x00000000f7087348 */ /* 0x000fea0003c00000 */
[----:B------:R0:W1:Y:S02]  /*9a170*/  SHFL.DOWN P1, R251, R250, R249, R248 ;  /* 0x080000f9fafb7389 */ /* 0x00006400000200f8 */
[----:B01----:R-:W-:Y:S05]  /*9a180*/  ENDCOLLECTIVE ;  /* 0x000000000000791b */ /* 0x003fea0003800000 */
.L_x_1805:
[----:B------:R-:W-:Y:S01]  /*9a190*/  IMAD.MOV.U32 R249, RZ, RZ, 0x8 ;  /* 0x00000008fff97424 */ /* 0x000fe200078e00ff */
[----:B------:R-:W-:-:S05]  /*9a1a0*/  MOV R41, R251 ;  /* 0x000000fb00297202 */ /* 0x000fca0000000f00 */
[----:B------:R-:W-:-:S05]  /*9a1b0*/  FADD R195, R195, R41 ;  /* 0x00000029c3c37221 */ /* 0x000fca0000000000 */
[----:B------:R-:W-:-:S07]  /*9a1c0*/  MOV R250, R195 ;  /* 0x000000c300fa7202 */ /* 0x000fce0000000f00 */
[----:B------:R-:W-:Y:S05]  /*9a1d0*/  WARPSYNC.COLLECTIVE R247, `(.L_x_1806) ;  /* 0x00000000f7087348 */ /* 0x000fea0003c00000 */
[----:B------:R0:W1:Y:S02]  /*9a1e0*/  SHFL.DOWN P1, R251, R250, R249, R248 ;  /* 0x080000f9fafb7389 */ /* 0x00006400000200f8 */
[----:B01----:R-:W-:Y:S05]  /*9a1f0*/  ENDCOLLECTIVE ;  /* 0x000000000000791b */ /* 0x003fea0003800000 */
.L_x_1806:
[----:B------:R-:W-:Y:S01]  /*9a200*/  @!P0 FMUL R41, R4, R42 ;  /* 0x0000002a04298220 */ /* 0x000fe20000400000 */
[----:B------:R-:W-:-:S04]  /*9a210*/  @!P0 LEA R42, R0, R3, 0x9 ;  /* 0x00000003002a8211 */ /* 0x000fc800078e48ff */
[----:B------:R-:W-:-:S05]  /*9a220*/  @!P0 FSEL R41, R41, -1.00000000000000000000e+09, !P2 ;  /* 0xce6e6b2829298808 */ /* 0x000fca0005000000 */
[----:B------:R0:W-:Y:S01]  /*9a230*/  @!P0 STS [R42+0x42e8], R41 ;  /* 0x0042e8292a008388 */ /* 0x0001e20000000800 */
[----:B------:R-:W-:Y:S01]  /*9a240*/  IMAD.MOV.U32 R249, RZ, RZ, 0x4 ;  /* 0x00000004fff97424 */ /* 0x000fe200078e00ff */
[----:B------:R-:W-:-:S05]  /*9a250*/  MOV R44, R251 ;  /* 0x000000fb002c7202 */ /* 0x000fca0000000f00 */
[----:B0-----:R-:W-:-:S05]  /*9a260*/  FADD R42, R195, R44 ;  /* 0x0000002cc32a7221 */ /* 0x001fca0000000000 */
[----:B------:R-:W-:-:S07]  /*9a270*/  MOV R250, R42 ;  /* 0x0000002a00fa7202 */ /* 0x000fce0000000f00 */
[----:B------:R-:W-:Y:S05]  /*9a280*/  WARPSYNC.COLLECTIVE R247, `(.L_x_1807) ;  /* 0x00000000f7087348 */ /* 0x000fea0003c00000 */
[----:B------:R0:W1:Y:S02]  /*9a290*/  SHFL.DOWN P1, R251, R250, R249, R248 ;  /* 0x080000f9fafb7389 */ /* 0x00006400000200f8 */
[----:B01----:R-:W-:Y:S05]  /*9a2a0*/  ENDCOLLECTIVE ;  /* 0x000000000000791b */ /* 0x003fea0003800000 */
.L_x_1807:
[----:B------:R-:W-:Y:S01]  /*9a2b0*/  HFMA2 R249, -RZ, RZ, 0, 1.1920928955078125e-07 ;  /* 0x00000002fff97431 */ /* 0x000fe200000001ff */
[----:B------:R-:W-:-:S05]  /*9a2c0*/  MOV R44, R251 ;  /* 0x000000fb002c7202 */ /* 0x000fca0000000f00 */
[----:B------:R-:W-:-:S05]  /*9a2d0*/  FADD R42, R42, R44 ;  /* 0x0000002c2a2a7221 */ /* 0x000fca0000000000 */
[----:B------:R-:W-:-:S07]  /*9a2e0*/  MOV R250, R42 ;  /* 0x0000002a00fa7202 */ /* 0x000fce0000000f00 */
[----:B------:R-:W-:Y:S05]  /*9a2f0*/  WARPSYNC.COLLECTIVE R247, `(.L_x_1808) ;  /* 0x00000000f7087348 */ /* 0x000fea0003c00000 */
[----:B------:R0:W1:Y:S02]  /*9a300*/  SHFL.DOWN P1, R251, R250, R249, R248 ;  /* 0x080000f9fafb7389 */ /* 0x00006400000200f8 */
[----:B01----:R-:W-:Y:S05]  /*9a310*/  ENDCOLLECTIVE ;  /* 0x000000000000791b */ /* 0x003fea0003800000 */
.L_x_1808:
[----:B------:R-:W-:-:S05]  /*9a320*/  @!P0 LEA R41, R0, UR5, 0x2 ;  /* 0x0000000500298c11 */ /* 0x000fca000f8e10ff */
[----:B------:R0:W5:Y:S04]  /*9a330*/  @!P0 LDL R4, [R41+0x4] ;  /* 0x0000040029048983 */ /* 0x0001680000100800 */
[----:B0-----:R0:W1:Y:S01]  /*9a340*/  @!P0 LDS R41, [R3+0x80ec] ;  /* 0x0080ec0003298984 */ /* 0x0010620000000800 */
[----:B------:R-:W-:Y:S02]  /*9a350*/  HFMA2 R249, -RZ, RZ, 0, 5.9604644775390625e-08 ;  /* 0x00000001fff97431 */ /* 0x000fe400000001ff */
[----:B------:R-:W-:-:S04]  /*9a360*/  IMAD.MOV.U32 R44, RZ, RZ, R251 ;  /* 0x000000ffff2c7224 */ /* 0x000fc800078e00fb */
[----:B------:R-:W-:-:S05]  /*9a370*/  FADD R42, R42, R44 ;  /* 0x0000002c2a2a7221 */ /* 0x000fca0000000000 */
[----:B0-----:R-:W-:-:S07]  /*9a380*/  MOV R250, R42 ;  /* 0x0000002a00fa7202 */ /* 0x001fce0000000f00 */
[----:B-1---5:R-:W-:Y:S05]  /*9a390*/  WARPSYNC.COLLECTIVE R247, `(.L_x_1809) ;  /* 0x00000000f7087348 */ /* 0x022fea0003c00000 */
[----:B------:R0:W2:Y:S02]  /*9a3a0*/  SHFL.DOWN P1, R251, R250, R249, R248 ;  /* 0x080000f9fafb7389 */ /* 0x0000a400000200f8 */
[----:B012--5:R-:W-:Y:S05]  /*9a3b0*/  ENDCOLLECTIVE ;  /* 0x000000000000791b */ /* 0x027fea0003800000 */
.L_x_1809:
[----:B------:R-:W-:Y:S02]  /*9a3c0*/  HFMA2 R249, -RZ, RZ, 0, 9.5367431640625e-07 ;  /* 0x00000010fff97431 */ /* 0x000fe400000001ff */
[----:B------:R-:W-:Y:S01]  /*9a3d0*/  IMAD.MOV.U32 R250, RZ, RZ, R196 ;  /* 0x000000fffffa7224 */ /* 0x000fe200078e00c4 */
[----:B------:R-:W-:Y:S02]  /*9a3e0*/  @!P0 ISETP.GE.AND P2, PT, R9, R41, PT ;  /* 0x000000290900820c */ /* 0x000fe40003f46270 */
[----:B------:R-:W-:-:S11]  /*9a3f0*/  MOV R41, R251 ;  /* 0x000000fb00297202 */ /* 0x000fd60000000f00 */
[----:B------:R-:W-:Y:S05]  /*9a400*/  WARPSYNC.COLLECTIVE R247, `(.L_x_1810) ;  /* 0x00000000f7087348 */ /* 0x000fea0003c00000 */
[----:B------:R0:W1:Y:S02]  /*9a410*/  SHFL.DOWN P1, R251, R250, R249, R248 ;  /* 0x080000f9fafb7389 */ /* 0x00006400000200f8 */
[----:B01----:R-:W-:Y:S05]  /*9a420*/  ENDCOLLECTIVE ;  /* 0x000000000000791b */ /* 0x003fea0003800000 */
.L_x_1810:
[----:B------:R-:W-:Y:S01]  /*9a430*/  IMAD.MOV.U32 R249, RZ, RZ, 0x8 ;  /* 0x00000008fff97424 */ /* 0x000fe200078e00ff */
[----:B------:R-:W-:-:S05]  /*9a440*/  MOV R48, R251 ;  /* 0x000000fb00307202 */ /* 0x000fca0000000f00 */
[----:B------:R-:W-:-:S05]  /*9a450*/  FADD R196, R196, R48 ;  /* 0x00000030c4c47221 */ /* 0x000fca0000000000 */
[----:B------:R-:W-:-:S07]  /*9a460*/  MOV R250, R196 ;  /* 0x000000c400fa7202 */ /* 0x000fce0000000f00 */
[----:B------:R-:W-:Y:S05]  /*9a470*/  WARPSYNC.COLLECTIVE R247, `(.L_x_1811) ;  /* 0x00000000f7087348 */ /* 0x000fea0003c00000 */
[----:B------:R0:W1:Y:S02]  /*9a480*/  SHFL.DOWN P1, R251, R250, R249, R248 ;  /* 0x080000f9fafb7389 */ /* 0x00006400000200f8 */
[----:B01----:R-:W-:Y:S05]  /*9a490*/  ENDCOLLECTIVE ;  /* 0x000000000000791b */ /* 0x003fea0003800000 */
.L_x_1811:
[----:B------:R-:W-:Y:S01]  /*9a4a0*/  HFMA2 R249, -RZ, RZ, 0, 2.384185791015625e-07 ;  /* 0x00000004fff97431 */ /* 0x000fe200000001ff */
[----:B------:R-:W-:-:S05]  /*9a4b0*/  MOV R46, R251 ;  /* 0x000000fb002e7202 */ /* 0x000fca0000000f00 */
[----:B------:R-:W-:-:S05]  /*9a4c0*/  FADD R196, R196, R46 ;  /* 0x0000002ec4c47221 */ /* 0x000fca0000000000 */
[----:B------:R-:W-:-:S07]  /*9a4d0*/  MOV R250, R196 ;  /* 0x000000c400fa7202 */ /* 0x000fce0000000f00 */
[----:B------:R-:W-:Y:S05]  /*9a4e0*/  WARPSYNC.COLLECTIVE R247, `(.L_x_1812) ;  /* 0x00000000f7087348 */ /* 0x000fea0003c00000 */
[----:B------:R0:W1:Y:S02]  /*9a4f0*/  SHFL.DOWN P1, R251, R250, R249, R248 ;  /* 0x080000f9fafb7389 */ /* 0x00006400000200f8 */
[----:B01----:R-:W-:Y:S05]  /*9a500*/  ENDCOLLECTIVE ;  /* 0x000000000000791b */ /* 0x003fea0003800000 */
.L_x_1812:
[----:B------:R-:W-:Y:S02]  /*9a510*/  HFMA2 R249, -RZ, RZ, 0, 1.1920928955078125e-07 ;  /* 0x00000002fff97431 */ /* 0x000fe400000001ff */
[----:B------:R-:W-:-:S04]  /*9a520*/  IMAD.MOV.U32 R46, RZ, RZ, R251 ;  /* 0x000000ffff2e7224 */ /* 0x000fc800078e00fb */
[----:B------:R-:W-:-:S05]  /*9a530*/  FADD R44, R196, R46 ;  /* 0x0000002ec42c7221 */ /* 0x000fca0000000000 */
[----:B------:R-:W-:-:S07]  /*9a540*/  MOV R250, R44 ;  /* 0x0000002c00fa7202 */ /* 0x000fce0000000f00 */
[----:B------:R-:W-:Y:S05]  /*9a550*/  WARPSYNC.COLLECTIVE R247, `(.L_x_1813) ;  /* 0x00000000f7087348 */ /* 0x000fea0003c00000 */
[----:B------:R0:W1:Y:S02]  /*9a560*/  SHFL.DOWN P1, R251, R250, R249, R248 ;  /* 0x080000f9fafb7389 */ /* 0x00006400000200f8 */
[----:B01----:R-:W-:Y:S05]  /*9a570*/  ENDCOLLECTIVE ;  /* 0x000000000000791b */ /* 0x003fea0003800000 */
.L_x_1813:
[----:B------:R-:W-:Y:S01]  /*9a580*/  HFMA2 R249, -RZ, RZ, 0, 5.9604644775390625e-08 ;  /* 0x00000001fff97431 */ /* 0x000fe200000001ff */
        /* <DEDUP_REMOVED lines=8> */
.L_x_1814:
[----:B------:R-:W-:Y:S01]  /*9a610*/  MOV R250, R197 ;  /* 0x000000c500fa7202 */ /* 0x000fe20000000f00 */
[----:B------:R-:W-:Y:S01]  /*9a620*/  IMAD.MOV.U32 R249, RZ, RZ, 0x10 ;  /* 0x00000010fff97424 */ /* 0x000fe200078e00ff */
[----:B------:R-:W-:-:S07]  /*9a630*/  MOV R43, R251 ;  /* 0x000000fb002b7202 */ /* 0x000fce0000000f00 */
[----:B------:R-:W-:Y:S05]  /*9a640*/  WARPSYNC.COLLECTIVE R247, `(.L_x_1815) ;  /* 0x00000000f7087348 */ /* 0x000fea0003c00000 */
[----:B------:R0:W1:Y:S02]  /*9a650*/  SHFL.DOWN P1, R251, R250, R249, R248 ;  /* 0x080000f9fafb7389 */ /* 0x00006400000200f8 */
[----:B01----:R-:W-:Y:S05]  /*9a660*/  ENDCOLLECTIVE ;  /* 0x000000000000791b */ /* 0x003fea0003800000 */
.L_x_1815:
[----:B------:R-:W-:Y:S01]  /*9a670*/  HFMA2 R249, -RZ, RZ, 0, 4.76837158203125e-07 ;  /* 0x00000008fff97431 */ /* 0x000fe200000001ff */
[----:B------:R-:W-:-:S05]  /*9a680*/  MOV R45, R251 ;  /* 0x000000fb002d7202 */ /* 0x000fca0000000f00 */
[----:B------:R-:W-:-:S05]  /*9a690*/  FADD R197, R197, R45 ;  /* 0x0000002dc5c57221 */ /* 0x000fca0000000000 */
[----:B------:R-:W-:-:S07]  /*9a6a0*/  MOV R250, R197 ;  /* 0x000000c500fa7202 */ /* 0x000fce0000000f00 */
[----:B------:R-:W-:Y:S05]  /*9a6b0*/  WARPSYNC.COLLECTIVE R247, `(.L_x_1816) ;  /* 0x00000000f7087348 */ /* 0x000fea0003c00000 */
[----:B------:R0:W1:Y:S02]  /*9a6c0*/  SHFL.DOWN P1, R251, R250, R249, R248 ;  /* 0x080000f9fafb7389 */ /* 0x00006400000200f8 */
[----:B01----:R-:W-:Y:S05]  /*9a6d0*/  ENDCOLLECTIVE ;  /* 0x000000000000791b */ /* 0x003fea0003800000 */
.L_x_1816:
[----:B------:R-:W-:Y:S01]  /*9a6e0*/  @!P0 FMUL R45, R5, R46 ;  /* 0x0000002e052d8220 */ /* 0x000fe20000400000 */
[----:B------:R-:W-:-:S04]  /*9a6f0*/  @!P0 LEA R46, R0, R3, 0x9 ;  /* 0x00000003002e8211 */ /* 0x000fc800078e48ff */
[----:B------:R-:W-:-:S05]  /*9a700*/  @!P0 FSEL R45, R45, -1.00000000000000000000e+09, !P2 ;  /* 0xce6e6b282d2d8808 */ /* 0x000fca0005000000 */
[----:B------:R0:W-:Y:S01]  /*9a710*/  @!P0 STS [R46+0x42ec], R45 ;  /* 0x0042ec2d2e008388 */ /* 0x0001e20000000800 */
[----:B------:R-:W-:-:S03]  /*9a720*/  HFMA2 R249, -RZ, RZ, 0, 2.384185791015625e-07 ;  /* 0x00000004fff97431 */ /* 0x000fc600000001ff */
[----:B------:R1:W2:Y:S01]  /*9a730*/  @!P0 LDS R46, [R3+0x80f0] ;  /* 0x0080f000032e8984 */ /* 0x0002a20000000800 */
[----:B0-----:R-:W-:Y:S01]  /*9a740*/  @!P0 LEA R45, R0, UR5, 0x2 ;  /* 0x00000005002d8c11 */ /* 0x001fe2000f8e10ff */
[----:B------:R-:W-:-:S04]  /*9a750*/  IMAD.MOV.U32 R48, RZ, RZ, R251 ;  /* 0x000000ffff307224 */ /* 0x000fc800078e00fb */
[----:B------:R0:W5:Y:S02]  /*9a760*/  @!P0 LDL R5, [R45+0x4] ;  /* 0x000004002d058983 */ /* 0x0001640000100800 */
[----:B0-----:R-:W-:-:S05]  /*9a770*/  FADD R45, R197, R48 ;  /* 0x00000030c52d7221 */ /* 0x001fca0000000000 */
[----:B-1----:R-:W-:-:S07]  /*9a780*/  MOV R250, R45 ;  /* 0x0000002d00fa7202 */ /* 0x002fce0000000f00 */
[----:B--2--5:R-:W-:Y:S05]  /*9a790*/  WARPSYNC.COLLECTIVE R247, `(.L_x_1817) ;  /* 0x00000000f7087348 */ /* 0x024fea0003c00000 */
[----:B------:R0:W1:Y:S02]  /*9a7a0*/  SHFL.DOWN P1, R251, R250, R249, R248 ;  /* 0x080000f9fafb7389 */ /* 0x00006400000200f8 */
[----:B012--5:R-:W-:Y:S05]  /*9a7b0*/  ENDCOLLECTIVE ;  /* 0x000000000000791b */ /* 0x027fea0003800000 */
.L_x_1817:
[----:B------:R-:W-:Y:S02]  /*9a7c0*/  HFMA2 R249, -RZ, RZ, 0, 1.1920928955078125e-07 ;  /* 0x00000002fff97431 */ /* 0x000fe400000001ff */
[----:B------:R-:W-:-:S04]  /*9a7d0*/  IMAD.MOV.U32 R48, RZ, RZ, R251 ;  /* 0x000000ffff307224 */ /* 0x000fc800078e00fb */
[----:B------:R-:W-:-:S05]  /*9a7e0*/  FADD R45, R45, R48 ;  /* 0x000000302d2d7221 */ /* 0x000fca0000000000 */
[----:B------:R-:W-:-:S07]  /*9a7f0*/  MOV R250, R45 ;  /* 0x0000002d00fa7202 */ /* 0x000fce0000000f00 */
[----:B------:R-:W-:Y:S05]  /*9a800*/  WARPSYNC.COLLECTIVE R247, `(.L_x_1818) ;  /* 0x00000000f7087348 */ /* 0x000fea0003c00000 */
[----:B------:R0:W1:Y:S02]  /*9a810*/  SHFL.DOWN P1, R251, R250, R249, R248 ;  /* 0x080000f9fafb7389 */ /* 0x00006400000200f8 */
[----:B01----:R-:W-:Y:S05]  /*9a820*/  ENDCOLLECTIVE ;  /* 0x000000000000791b */ /* 0x003fea0003800000 */
.L_x_1818:
[----:B------:R-:W-:Y:S01]  /*9a830*/  HFMA2 R249, -RZ, RZ, 0, 5.9604644775390625e-08 ;  /* 0x00000001fff97431 */ /* 0x000fe200000001ff */
[----:B------:R-:W-:-:S05]  /*9a840*/  MOV R48, R251 ;  /* 0x000000fb00307202 */ /* 0x000fca0000000f00 */
[----:B------:R-:W-:-:S04]  /*9a850*/  FADD R45, R45, R48 ;  /* 0x000000302d2d7221 */ /* 0x000fc80000000000 */
[----:B------:R-:W-:-:S07]  /*9a860*/  IMAD.MOV.U32 R250, RZ, RZ, R45 ;  /* 0x000000fffffa7224 */ /* 0x000fce00078e002d */
[----:B------:R-:W-:Y:S05]  /*9a870*/  WARPSYNC.COLLECTIVE R247, `(.L_x_1819) ;  /* 0x00000000f7087348 */ /* 0x000fea0003c00000 */
[----:B------:R0:W1:Y:S02]  /*9a880*/  SHFL.DOWN P1, R251, R250, R249, R248 ;  /* 0x080000f9fafb7389 */ /* 0x00006400000200f8 */
[----:B01----:R-:W-:Y:S05]  /*9a890*/  ENDCOLLECTIVE ;  /* 0x000000000000791b */ /* 0x003fea0003800000 */
.L_x_1819:
[----:B------:R-:W-:Y:S02]  /*9a8a0*/  @!P0 ISETP.GE.AND P2, PT, R4, R46, PT ;  /* 0x0000002e0400820c */ /* 0x000fe40003f46270 */
[----:B------:R-:W-:Y:S01]  /*9a8b0*/  MOV R250, R198 ;  /* 0x000000c600fa7202 */ /* 0x000fe20000000f00 */
[----:B------:R-:W-:Y:S01]  /*9a8c0*/  IMAD.MOV.U32 R249, RZ, RZ, 0x10 ;  /* 0x00000010fff97424 */ /* 0x000fe200078e00ff */
[----:B------:R-:W-:-:S09]  /*9a8d0*/  MOV R46, R251 ;  /* 0x000000fb002e7202 */ /* 0x000fd20000000f00 */
[----:B------:R-:W-:Y:S05]  /*9a8e0*/  WARPSYNC.COLLECTIVE R247, `(.L_x_1820) ;  /* 0x00000000f7087348 */ /* 0x000fea0003c00000 */
[----:B------:R0:W1:Y:S02]  /*9a8f0*/  SHFL.DOWN P1, R251, R250, R249, R248 ;  /* 0x080000f9fafb7389 */ /* 0x00006400000200f8 */
[----:B01----:R-:W-:Y:S05]  /*9a900*/  ENDCOLLECTIVE ;  /* 0x000000000000791b */ /* 0x003fea0003800000 */
.L_x_1820:
[----:B------:R-:W-:Y:S01]  /*9a910*/  HFMA2 R249, -RZ, RZ, 0, 4.76837158203125e-07 ;  /* 0x00000008fff97431 */ /* 0x000fe200000001ff */
[----:B------:R-:W-:-:S05]  /*9a920*/  MOV R49, R251 ;  /* 0x000000fb00317202 */ /* 0x000fca0000000f00 */
[----:B------:R-:W-:-:S05]  /*9a930*/  FADD R198, R198, R49 ;  /* 0x00000031c6c67221 */ /* 0x000fca0000000000 */
[----:B------:R-:W-:-:S07]  /*9a940*/  MOV R250, R198 ;  /* 0x000000c600fa7202 */ /* 0x000fce0000000f00 */
[----:B------:R-:W-:Y:S05]  /*9a950*/  WARPSYNC.COLLECTIVE R247, `(.L_x_1821) ;  /* 0x00000000f7087348 */ /* 0x000fea0003c00000 */
[----:B------:R0:W1:Y:S02]  /*9a960*/  SHFL.DOWN P1, R251, R250, R249, R248 ;  /* 0x080000f9fafb7389 */ /* 0x00006400000200f8 */
[----:B01----:R-:W-:Y:S05]  /*9a970*/  ENDCOLLECTIVE ;  /* 0x000000000000791b */ /* 0x003fea0003800000 */
.L_x_1821:
[----:B------:R-:W-:Y:S02]  /*9a980*/  HFMA2 R249, -RZ, RZ, 0, 2.384185791015625e-07 ;  /* 0x00000004fff97431 */ /* 0x000fe400000001ff */
[----:B------:R-:W-:-:S04]  /*9a990*/  IMAD.MOV.U32 R49, RZ, RZ, R251 ;  /* 0x000000ffff317224 */ /* 0x000fc800078e00fb */
[----:B------:R-:W-:-:S05]  /*9a9a0*/  FADD R198, R198, R49 ;  /* 0x00000031c6c67221 */ /* 0x000fca0000000000 */
[----:B------:R-:W-:-:S07]  /*9a9b0*/  MOV R250, R198 ;  /* 0x000000c600fa7202 */ /* 0x000fce0000000f00 */
[----:B------:R-:W-:Y:S05]  /*9a9c0*/  WARPSYNC.COLLECTIVE R247, `(.L_x_1822) ;  /* 0x00000000f7087348 */ /* 0x000fea0003c00000 */
[----:B------:R0:W1:Y:S02]  /*9a9d0*/  SHFL.DOWN P1, R251, R250, R249, R248 ;  /* 0x080000f9fafb7389 */ /* 0x00006400000200f8 */
[----:B01----:R-:W-:Y:S05]  /*9a9e0*/  ENDCOLLECTIVE ;  /* 0x000000000000791b */ /* 0x003fea0003800000 */
.L_x_1822:
        /* <DEDUP_REMOVED lines=9> */
.L_x_1823:
[----:B------:R-:W-:Y:S01]  /*9aa80*/  IMAD.MOV.U32 R249, RZ, RZ, 0x1 ;  /* 0x00000001fff97424 */ /* 0x000fe200078e00ff */
[----:B------:R-:W-:-:S05]  /*9aa90*/  MOV R51, R251 ;  /* 0x000000fb00337202 */ /* 0x000fca0000000f00 */
[----:B------:R-:W-:-:S05]  /*9aaa0*/  FADD R48, R48, R51 ;  /* 0x0000003330307221 */ /* 0x000fca0000000000 */
[----:B------:R-:W-:-:S07]  /*9aab0*/  MOV R250, R48 ;  /* 0x0000003000fa7202 */ /* 0x000fce0000000f00 */
[----:B------:R-:W-:Y:S05]  /*9aac0*/  WARPSYNC.COLLECTIVE R247, `(.L_x_1824) ;  /* 0x00000000f7087348 */ /* 0x000fea0003c00000 */
[----:B------:R0:W1:Y:S02]  /*9aad0*/  SHFL.DOWN P1, R251, R250, R249, R248 ;  /* 0x080000f9fafb7389 */ /* 0x00006400000200f8 */
[----:B01----:R-:W-:Y:S05]  /*9aae0*/  ENDCOLLECTIVE ;  /* 0x000000000000791b */ /* 0x003fea0003800000 */
.L_x_1824:
[----:B------:R-:W-:Y:S01]  /*9aaf0*/  HFMA2 R249, -RZ, RZ, 0, 9.5367431640625e-07 ;  /* 0x00000010fff97431 */ /* 0x000fe200000001ff */
[----:B------:R-:W-:Y:S02]  /*9ab00*/  MOV R250, R199 ;  /* 0x000000c700fa7202 */ /* 0x000fe40000000f00 */
[----:B------:R-:W-:-:S07]  /*9ab10*/  MOV R47, R251 ;  /* 0x000000fb002f7202 */ /* 0x000fce0000000f00 */
[----:B------:R-:W-:Y:S05]  /*9ab20*/  WARPSYNC.COLLECTIVE R247, `(.L_x_1825) ;  /* 0x00000000f7087348 */ /* 0x000fea0003c00000 */
[----:B------:R0:W1:Y:S02]  /*9ab30*/  SHFL.DOWN P1, R251, R250, R249, R248 ;  /* 0x080000f9fafb7389 */ /* 0x00006400000200f8 */
[----:B01----:R-:W-:Y:S05]  /*9ab40*/  ENDCOLLECTIVE ;  /* 0x000000000000791b */ /* 0x003fea0003800000 */
.L_x_1825:
[----:B------:R-:W-:Y:S02]  /*9ab50*/  HFMA2 R249, -RZ, RZ, 0, 4.76837158203125e-07 ;  /* 0x00000008fff97431 */ /* 0x000fe400000001ff */
[----:B------:R-:W-:-:S04]  /*9ab60*/  IMAD.MOV.U32 R16, RZ, RZ, R251 ;  /* 0x000000ffff107224 */ /* 0x000fc800078e00fb */
[----:B------:R-:W-:-:S05]  /*9ab70*/  FADD R199, R199, R16 ;  /* 0x00000010c7c77221 */ /* 0x000fca0000000000 */
[----:B------:R-:W-:-:S07]  /*9ab80*/  MOV R250, R199 ;  /* 0x000000c700fa7202 */ /* 0x000fce0000000f00 */
[----:B------:R-:W-:Y:S05]  /*9ab90*/  WARPSYNC.COLLECTIVE R247, `(.L_x_1826) ;  /* 0x00000000f7087348 */ /* 0x000fea0003c00000 */
[----:B------:R0:W1:Y:S02]  /*9aba0*/  SHFL.DOWN P1, R251, R250, R249, R248 ;  /* 0x080000f9fafb7389 */ /* 0x00006400000200f8 */
[----:B01----:R-:W-:Y:S05]  /*9abb0*/  ENDCOLLECTIVE ;  /* 0x000000000000791b */ /* 0x003fea0003800000 */
.L_x_1826:
        /* <DEDUP_REMOVED lines=11> */
.L_x_1827:
[----:B------:R-:W-:Y:S01]  /*9ac70*/  HFMA2 R249, -RZ, RZ, 0, 1.1920928955078125e-07 ;  /* 0x00000002fff97431 */ /* 0x000fe200000001ff */
[----:B------:R-:W-:-:S05]  /*9ac80*/  MOV R50, R251 ;  /* 0x000000fb00327202 */ /* 0x000fca0000000f00 */
[----:B------:R-:W-:-:S04]  /*9ac90*/  FADD R49, R49, R50 ;  /* 0x0000003231317221 */ /* 0x000fc80000000000 */
[----:B------:R-:W-:-:S07]  /*9aca0*/  IMAD.MOV.U32 R250, RZ, RZ, R49 ;  /* 0x000000fffffa7224 */ /* 0x000fce00078e0031 */
[----:B------:R-:W-:Y:S05]  /*9acb0*/  WARPSYNC.COLLECTIVE R247, `(.L_x_1828) ;  /* 0x00000000f7087348 */ /* 0x000fea0003c00000 */
[----:B------:R0:W1:Y:S02]  /*9acc0*/  SHFL.DOWN P1, R251, R250, R249, R248 ;  /* 0x080000f9fafb7389 */ /* 0x00006400000200f8 */
[----:B01----:R-:W-:Y:S05]  /*9acd0*/  ENDCOLLECTIVE ;  /* 0x000000000000791b */ /* 0x003fea0003800000 */
.L_x_1828:
        /* <DEDUP_REMOVED lines=10> */
.L_x_1829:
[----:B------:R-:W-:Y:S01]  /*9ad80*/  HFMA2 R249, -RZ, RZ, 0, 9.5367431640625e-07 ;  /* 0x00000010fff97431 */ /* 0x000fe200000001ff */
[----:B------:R-:W-:Y:S02]  /*9ad90*/  MOV R250, R200 ;  /* 0x000000c800fa7202 */ /* 0x000fe40000000f00 */
[----:B------:R-:W-:Y:S02]  /*9ada0*/  @!P0 ISETP.GE.AND P2, PT, R5, R16, PT ;  /* 0x000000100500820c */ /* 0x000fe40003f46270 */
[----:B------:R-:W-:-:S11]  /*9adb0*/  MOV R16, R251 ;  /* 0x000000fb00107202 */ /* 0x000fd60000000f00 */
[----:B------:R-:W-:Y:S05]  /*9adc0*/  WARPSYNC.COLLECTIVE R247, `(.L_x_1830) ;  /* 0x00000000f7087348 */ /* 0x000fea0003c00000 */
[----:B------:R0:W1:Y:S02]  /*9add0*/  SHFL.DOWN P1, R251, R250, R249, R248 ;  /* 0x080000f9fafb7389 */ /* 0x00006400000200f8 */
[----:B01----:R-:W-:Y:S05]  /*9ade0*/  ENDCOLLECTIVE ;  /* 0x000000000000791b */ /* 0x003fea0003800000 */
.L_x_1830:
[----:B------:R-:W-:Y:S02]  /*9adf0*/  HFMA2 R249, -RZ, RZ, 0, 4.76837158203125e-07 ;  /* 0x00000008fff97431 */ /* 0x000fe400000001ff */
[----:B------:R-:W-:-:S04]  /*9ae00*/  IMAD.MOV.U32 R52, RZ, RZ, R251 ;  /* 0x000000ffff347224 */ /* 0x000fc800078e00fb */
[----:B------:R-:W-:Y:S02]  /*9ae10*/  FADD R200, R200, R52 ;  /* 0x00000034c8c87221 */ /* 0x000fe40000000000 */
[----:B------:R-:W0:Y:S03]  /*9ae20*/  @!P0 LDC R52, c[0x0][0x3a8] ;  /* 0x0000ea00ff348b82 */ /* 0x000e260000000800 */
[----:B------:R-:W-:-:S07]  /*9ae30*/  MOV R250, R200 ;  /* 0x000000c800fa7202 */ /* 0x000fce0000000f00 */
[----:B0-----:R-:W-:Y:S05]  /*9ae40*/  WARPSYNC.COLLECTIVE R247, `(.L_x_1831) ;  /* 0x00000000f7087348 */ /* 0x001fea0003c00000 */
[----:B------:R1:W2:Y:S02]  /*9ae50*/  SHFL.DOWN P1, R251, R250, R249, R248 ;  /* 0x080000f9fafb7389 */ /* 0x0002a400000200f8 */
[----:B012---:R-:W-:Y:S05]  /*9ae60*/  ENDCOLLECTIVE ;  /* 0x000000000000791b */ /* 0x007fea0003800000 */
.L_x_1831:
[----:B------:R-:W-:Y:S01]  /*9ae70*/  HFMA2 R249, -RZ, RZ, 0, 2.384185791015625e-07 ;  /* 0x00000004fff97431 */ /* 0x000fe200000001ff */
[----:B------:R-:W-:-:S05]  /*9ae80*/  MOV R51, R251 ;  /* 0x000000fb00337202 */ /* 0x000fca0000000f00 */
[----:B------:R-:W-:-:S04]  /*9ae90*/  FADD R200, R200, R51 ;  /* 0x00000033c8c87221 */ /* 0x000fc80000000000 */
[----:B------:R-:W-:-:S07]  /*9aea0*/  IMAD.MOV.U32 R250, RZ, RZ, R200 ;  /* 0x000000fffffa7224 */ /* 0x000fce00078e00c8 */
[----:B------:R-:W-:Y:S05]  /*9aeb0*/  WARPSYNC.COLLECTIVE R247, `(.L_x_1832) ;  /* 0x00000000f7087348 */ /* 0x000fea0003c00000 */
[----:B------:R0:W1:Y:S02]  /*9aec0*/  SHFL.DOWN P1, R251, R250, R249, R248 ;  /* 0x080000f9fafb7389 */ /* 0x00006400000200f8 */
[----:B01----:R-:W-:Y:S05]  /*9aed0*/  ENDCOLLECTIVE ;  /* 0x000000000000791b */ /* 0x003fea0003800000 */
.L_x_1832:
[----:B------:R-:W-:Y:S01]  /*9aee0*/  IMAD.MOV.U32 R249, RZ, RZ, 0x2 ;  /* 0x00000002fff97424 */ /* 0x000fe200078e00ff */
[----:B------:R-:W-:-:S05]  /*9aef0*/  MOV R51, R251 ;  /* 0x000000fb00337202 */ /* 0x000fca0000000f00 */
[----:B------:R-:W-:-:S05]  /*9af00*/  FADD R50, R200, R51 ;  /* 0x00000033c8327221 */ /* 0x000fca0000000000 */
[----:B------:R-:W-:-:S07]  /*9af10*/  MOV R250, R50 ;  /* 0x0000003200fa7202 */ /* 0x000fce0000000f00 */
[----:B------:R-:W-:Y:S05]  /*9af20*/  WARPSYNC.COLLECTIVE R247, `(.L_x_1833) ;  /* 0x00000000f7087348 */ /* 0x000fea0003c00000 */
[----:B------:R0:W1:Y:S02]  /*9af30*/  SHFL.DOWN P1, R251, R250, R249, R248 ;  /* 0x080000f9fafb7389 */ /* 0x00006400000200f8 */
[----:B01----:R-:W-:Y:S05]  /*9af40*/  ENDCOLLECTIVE ;  /* 0x000000000000791b */ /* 0x003fea0003800000 */
.L_x_1833:
[----:B------:R-:W-:Y:S01]  /*9af50*/  HFMA2 R249, -RZ, RZ, 0, 5.9604644775390625e-08 ;  /* 0x00000001fff97431 */ /* 0x000fe200000001ff */
[----:B------:R-:W-:-:S05]  /*9af60*/  MOV R51, R251 ;  /* 0x000000fb00337202 */ /* 0x000fca0000000f00 */
[----:B------:R-:W-:-:S05]  /*9af70*/  FADD R50, R50, R51 ;  /* 0x0000003332327221 */ /* 0x000fca0000000000 */
[----:B------:R-:W-:-:S07]  /*9af80*/  MOV R250, R50 ;  /* 0x0000003200fa7202 */ /* 0x000fce0000000f00 */
[----:B------:R-:W-:Y:S05]  /*9af90*/  WARPSYNC.COLLECTIVE R247, `(.L_x_1834) ;  /* 0x00000000f7087348 */ /* 0x000fea0003c00000 */
[----:B------:R0:W1:Y:S02]  /*9afa0*/  SHFL.DOWN P1, R251, R250, R249, R248 ;  /* 0x080000f9fafb7389 */ /* 0x00006400000200f8 */
[----:B01----:R-:W-:Y:S05]  /*9afb0*/  ENDCOLLECTIVE ;  /* 0x000000000000791b */ /* 0x003fea0003800000 */
.L_x_1834:
[----:B------:R-:W-:Y:S01]  /*9afc0*/  HFMA2 R249, -RZ, RZ, 0, 9.5367431640625e-07 ;  /* 0x00000010fff97431 */ /* 0x000fe200000001ff */
[----:B------:R-:W-:Y:S01]  /*9afd0*/  MOV R250, R201 ;  /* 0x000000c900fa7202 */ /* 0x000fe20000000f00 */
[----:B------:R-:W-:-:S07]  /*9afe0*/  IMAD.MOV.U32 R51, RZ, RZ, R251 ;  /* 0x000000ffff337224 */ /* 0x000fce00078e00fb */
[----:B------:R-:W-:Y:S05]  /*9aff0*/  WARPSYNC.COLLECTIVE R247, `(.L_x_1835) ;  /* 0x00000000f7087348 */ /* 0x000fea0003c00000 */
[----:B------:R0:W1:Y:S02]  /*9b000*/  SHFL.DOWN P1, R251, R250, R249, R248 ;  /* 0x080000f9fafb7389 */ /* 0x00006400000200f8 */
[----:B01----:R-:W-:Y:S05]  /*9b010*/  ENDCOLLECTIVE ;  /* 0x000000000000791b */ /* 0x003fea0003800000 */
.L_x_1835:
[----:B------:R-:W-:Y:S01]  /*9b020*/  HFMA2 R249, -RZ, RZ, 0, 4.76837158203125e-07 ;  /* 0x00000008fff97431 */ /* 0x000fe200000001ff */
[----:B------:R-:W-:-:S05]  /*9b030*/  MOV R53, R251 ;  /* 0x000000fb00357202 */ /* 0x000fca0000000f00 */
[----:B------:R-:W-:-:S04]  /*9b040*/  FADD R201, R201, R53 ;  /* 0x00000035c9c97221 */ /* 0x000fc80000000000 */
[----:B------:R-:W-:-:S07]  /*9b050*/  IMAD.MOV.U32 R250, RZ, RZ, R201 ;  /* 0x000000fffffa7224 */ /* 0x000fce00078e00c9 */
[----:B------:R-:W-:Y:S05]  /*9b060*/  WARPSYNC.COLLECTIVE R247, `(.L_x_1836) ;  /* 0x00000000f7087348 */ /* 0x000fea0003c00000 */
[----:B------:R0:W1:Y:S02]  /*9b070*/  SHFL.DOWN P1, R251, R250, R249, R248 ;  /* 0x080000f9fafb7389 */ /* 0x00006400000200f8 */
[----:B01----:R-:W-:Y:S05]  /*9b080*/  ENDCOLLECTIVE ;  /* 0x000000000000791b */ /* 0x003fea0003800000 */
.L_x_1836:
[----:B------:R-:W-:-:S04]  /*9b090*/  FADD R10, R11, R10 ;  /* 0x0000000a0b0a7221 */ /* 0x000fc80000000000 */
        /* <DEDUP_REMOVED lines=8> */
.L_x_1837:
[----:B------:R-:W-:Y:S01]  /*9b120*/  IMAD.MOV.U32 R249, RZ, RZ, 0x2 ;  /* 0x00000002fff97424 */ /* 0x000fe200078e00ff */
[----:B------:R-:W-:-:S05]  /*9b130*/  MOV R53, R251 ;  /* 0x000000fb00357202 */ /* 0x000fca0000000f00 */
[----:B------:R-:W-:-:S05]  /*9b140*/  FADD R52, R52, R53 ;  /* 0x0000003534347221 */ /* 0x000fca0000000000 */
[----:B------:R-:W-:-:S07]  /*9b150*/  MOV R250, R52 ;  /* 0x0000003400fa7202 */ /* 0x000fce0000000f00 */
[----:B------:R-:W-:Y:S05]  /*9b160*/  WARPSYNC.COLLECTIVE R247, `(.L_x_1838) ;  /* 0x00000000f7087348 */ /* 0x000fea0003c00000 */
[----:B------:R0:W1:Y:S02]  /*9b170*/  SHFL.DOWN P1, R251, R250, R249, R248 ;  /* 0x080000f9fafb7389 */ /* 0x00006400000200f8 */
[----:B01----:R-:W-:Y:S05]  /*9b180*/  ENDCOLLECTIVE ;  /* 0x000000000000791b */ /* 0x003fea0003800000 */
.L_x_1838:
[----:B------:R-:W-:Y:S01]  /*9b190*/  HFMA2 R249, -RZ, RZ, 0, 5.9604644775390625e-08 ;  /* 0x00000001fff97431 */ /* 0x000fe200000001ff */
[----:B------:R-:W-:-:S05]  /*9b1a0*/  MOV R53, R251 ;  /* 0x000000fb00357202 */ /* 0x000fca0000000f00 */
[----:B------:R-:W-:-:S05]  /*9b1b0*/  FADD R52, R52, R53 ;  /* 0x0000003534347221 */ /* 0x000fca0000000000 */
[----:B------:R-:W-:-:S07]  /*9b1c0*/  MOV R250, R52 ;  /* 0x0000003400fa7202 */ /* 0x000fce0000000f00 */
[----:B------:R-:W-:Y:S05]  /*9b1d0*/  WARPSYNC.COLLECTIVE R247, `(.L_x_1839) ;  /* 0x00000000f7087348 */ /* 0x000fea0003c00000 */
[----:B------:R0:W1:Y:S02]  /*9b1e0*/  SHFL.DOWN P1, R251, R250, R249, R248 ;  /* 0x080000f9fafb7389 */ /* 0x00006400000200f8 */
[----:B01----:R-:W-:Y:S05]  /*9b1f0*/  ENDCOLLECTIVE ;  /* 0x000000000000791b */ /* 0x003fea0003800000 */
.L_x_1839:
[----:B------:R-:W-:Y:S01]  /*9b200*/  HFMA2 R249, -RZ, RZ, 0, 9.5367431640625e-07 ;  /* 0x00000010fff97431 */ /* 0x000fe200000001ff */
[----:B------:R-:W-:Y:S01]  /*9b210*/  MOV R250, R202 ;  /* 0x000000ca00fa7202 */ /* 0x000fe20000000f00 */
[----:B------:R-:W-:-:S07]  /*9b220*/  IMAD.MOV.U32 R53, RZ, RZ, R251 ;  /* 0x000000ffff357224 */ /* 0x000fce00078e00fb */
[----:B------:R-:W-:Y:S05]  /*9b230*/  WARPSYNC.COLLECTIVE R247, `(.L_x_1840) ;  /* 0x00000000f7087348 */ /* 0x000fea0003c00000 */
[----:B------:R0:W1:Y:S02]  /*9b240*/  SHFL.DOWN P1, R251, R250, R249, R248 ;  /* 0x080000f9fafb7389 */ /* 0x00006400000200f8 */
[----:B01----:R-:W-:Y:S05]  /*9b250*/  ENDCOLLECTIVE ;  /* 0x000000000000791b */ /* 0x003fea0003800000 */
.L_x_1840:
[----:B------:R-:W-:Y:S01]  /*9b260*/  HFMA2 R249, -RZ, RZ, 0, 4.76837158203125e-07 ;  /* 0x00000008fff97431 */ /* 0x000fe200000001ff */
[----:B------:R-:W-:-:S05]  /*9b270*/  MOV R54, R251 ;  /* 0x000000fb00367202 */ /* 0x000fca0000000f00 */
[----:B------:R-:W-:-:S04]  /*9b280*/  FADD R202, R202, R54 ;  /* 0x00000036caca7221 */ /* 0x000fc80000000000 */
[----:B------:R-:W-:-:S07]  /*9b290*/  IMAD.MOV.U32 R250, RZ, RZ, R202 ;  /* 0x000000fffffa7224 */ /* 0x000fce00078e00ca */
[----:B------:R-:W-:Y:S05]  /*9b2a0*/  WARPSYNC.COLLECTIVE R247, `(.L_x_1841) ;  /* 0x00000000f7087348 */ /* 0x000fea0003c00000 */
[----:B------:R0:W1:Y:S02]  /*9b2b0*/  SHFL.DOWN P1, R251, R250, R249, R248 ;  /* 0x080000f9fafb7389 */ /* 0x00006400000200f8 */
[----:B01----:R-:W-:Y:S05]  /*9b2c0*/  ENDCOLLECTIVE ;  /* 0x000000000000791b */ /* 0x003fea0003800000 */
.L_x_1841:
[----:B------:R-:W-:Y:S01]  /*9b2d0*/  IMAD.MOV.U32 R249, RZ, RZ, 0x4 ;  /* 0x00000004fff97424 */ /* 0x000fe200078e00ff */
[----:B------:R-:W-:-:S05]  /*9b2e0*/  MOV R54, R251 ;  /* 0x000000fb00367202 */ /* 0x000fca0000000f00 */
[----:B------:R-:W-:-:S05]  /*9b2f0*/  FADD R54, R202, R54 ;  /* 0x00000036ca367221 */ /* 0x000fca0000000000 */
[----:B------:R-:W-:-:S07]  /*9b300*/  MOV R250, R54 ;  /* 0x0000003600fa7202 */ /* 0x000fce0000000f00 */
[----:B------:R-:W-:Y:S05]  /*9b310*/  WARPSYNC.COLLECTIVE R247, `(.L_x_1842) ;  /* 0x00000000f7087348 */ /* 0x000fea0003c00000 */
[----:B------:R0:W1:Y:S02]  /*9b320*/  SHFL.DOWN P1, R251, R250, R249, R248 ;  /* 0x080000f9fafb7389 */ /* 0x00006400000200f8 */
[----:B01----:R-:W-:Y:S05]  /*9b330*/  ENDCOLLECTIVE ;  /* 0x000000000000791b */ /* 0x003fea0003800000 */
.L_x_1842:
[----:B------:R-:W-:Y:S01]  /*9b340*/  HFMA2 R249, -RZ, RZ, 0, 1.1920928955078125e-07 ;  /* 0x00000002fff97431 */ /* 0x000fe200000001ff */
[----:B------:R-:W-:-:S05]  /*9b350*/  MOV R55, R251 ;  /* 0x000000fb00377202 */ /* 0x000fca0000000f00 */
[----:B------:R-:W-:-:S05]  /*9b360*/  FADD R54, R54, R55 ;  /* 0x0000003736367221 */ /* 0x000fca0000000000 */
[----:B------:R-:W-:-:S07]  /*9b370*/  MOV R250, R54 ;  /* 0x0000003600fa7202 */ /* 0x000fce0000000f00 */
[----:B------:R-:W-:Y:S05]  /*9b380*/  WARPSYNC.COLLECTIVE R247, `(.L_x_1843) ;  /* 0x00000000f7087348 */ /* 0x000fea0003c00000 */
[----:B------:R0:W1:Y:S02]  /*9b390*/  SHFL.DOWN P1, R251, R250, R249, R248 ;  /* 0x080000f9fafb7389 */ /* 0x00006400000200f8 */
[----:B01----:R-:W-:Y:S05]  /*9b3a0*/  ENDCOLLECTIVE ;  /* 0x000000000000791b */ /* 0x003fea0003800000 */
.L_x_1843:
[----:B------:R-:W-:Y:S02]  /*9b3b0*/  HFMA2 R249, -RZ, RZ, 0, 5.9604644775390625e-08 ;  /* 0x00000001fff97431 */ /* 0x000fe400000001ff */
[----:B------:R-:W-:-:S04]  /*9b3c0*/  IMAD.MOV.U32 R55, RZ, RZ, R251 ;  /* 0x000000ffff377224 */ /* 0x000fc800078e00fb */
[----:B------:R-:W-:-:S05]  /*9b3d0*/  FADD R54, R54, R55 ;  /* 0x0000003736367221 */ /* 0x000fca0000000000 */
[----:B------:R-:W-:-:S07]  /*9b3e0*/  MOV R250, R54 ;  /* 0x0000003600fa7202 */ /* 0x000fce0000000f00 */
[----:B------:R-:W-:Y:S05]  /*9b3f0*/  WARPSYNC.COLLECTIVE R247, `(.L_x_1844) ;  /* 0x00000000f7087348 */ /* 0x000fea0003c00000 */
[----:B------:R0:W1:Y:S02]  /*9b400*/  SHFL.DOWN P1, R251, R250, R249, R248 ;  /* 0x080000f9fafb7389 */ /* 0x00006400000200f8 */
[----:B01----:R-:W-:Y:S05]  /*9b410*/  ENDCOLLECTIVE ;  /* 0x000000000000791b */ /* 0x003fea0003800000 */
.L_x_1844:
[----:B------:R-:W-:Y:S01]  /*9b420*/  FADD R4, R13, R12 ;  /* 0x0000000c0d047221 */ /* 0x000fe20000000000 */
[----:B------:R-:W-:Y:S02]  /*9b430*/  HFMA2 R249, -RZ, RZ, 0, 9.5367431640625e-07 ;  /* 0x00000010fff97431 */ /* 0x000fe400000001ff */
[----:B------:R-:W-:Y:S01]  /*9b440*/  IMAD.MOV.U32 R250, RZ, RZ, R203 ;  /* 0x000000fffffa7224 */ /* 0x000fe200078e00cb */
[----:B------:R-:W-:-:S07]  /*9b450*/  MOV R12, R251 ;  /* 0x000000fb000c7202 */ /* 0x000fce0000000f00 */
[----:B------:R-:W-:Y:S05]  /*9b460*/  WARPSYNC.COLLECTIVE R247, `(.L_x_1845) ;  /* 0x00000000f7087348 */ /* 0x000fea0003c00000 */
[----:B------:R0:W1:Y:S02]  /*9b470*/  SHFL.DOWN P1, R251, R250, R249, R248 ;  /* 0x080000f9fafb7389 */ /* 0x00006400000200f8 */
[----:B01----:R-:W-:Y:S05]  /*9b480*/  ENDCOLLECTIVE ;  /* 0x000000000000791b */ /* 0x003fea0003800000 */
.L_x_1845:
[----:B------:R-:W-:Y:S01]  /*9b490*/  IMAD.MOV.U32 R249, RZ, RZ, 0x8 ;  /* 0x00000008fff97424 */ /* 0x000fe200078e00ff */
[----:B------:R-:W-:-:S05]  /*9b4a0*/  MOV R13, R251 ;  /* 0x000000fb000d7202 */ /* 0x000fca0000000f00 */
[----:B------:R-:W-:-:S05]  /*9b4b0*/  FADD R203, R203, R13 ;  /* 0x0000000dcbcb7221 */ /* 0x000fca0000000000 */
[----:B------:R-:W-:-:S07]  /*9b4c0*/  MOV R250, R203 ;  /* 0x000000cb00fa7202 */ /* 0x000fce0000000f00 */
[----:B------:R-:W-:Y:S05]  /*9b4d0*/  WARPSYNC.COLLECTIVE R247, `(.L_x_1846) ;  /* 0x00000000f7087348 */ /* 0x000fea0003c00000 */
[----:B------:R0:W1:Y:S02]  /*9b4e0*/  SHFL.DOWN P1, R251, R250, R249, R248 ;  /* 0x080000f9fafb7389 */ /* 0x00006400000200f8 */
[----:B01----:R-:W-:Y:S05]  /*9b4f0*/  ENDCOLLECTIVE ;  /* 0x000000000000791b */ /* 0x003fea0003800000 */
.L_x_1846:
[----:B------:R-:W-:Y:S01]  /*9b500*/  IMAD.MOV.U32 R249, RZ, RZ, 0x4 ;  /* 0x00000004fff97424 */ /* 0x000fe200078e00ff */
[----:B------:R-:W-:-:S05]  /*9b510*/  MOV R13, R251 ;  /* 0x000000fb000d7202 */ /* 0x000fca0000000f00 */
[----:B------:R-:W-:-:S05]  /*9b520*/  FADD R13, R203, R13 ;  /* 0x0000000dcb0d7221 */ /* 0x000fca0000000000 */
[----:B------:R-:W-:-:S07]  /*9b530*/  MOV R250, R13 ;  /* 0x0000000d00fa7202 */ /* 0x000fce0000000f00 */
[----:B------:R-:W-:Y:S05]  /*9b540*/  WARPSYNC.COLLECTIVE R247, `(.L_x_1847) ;  /* 0x00000000f7087348 */ /* 0x000fea0003c00000 */
[----:B------:R0:W1:Y:S02]  /*9b550*/  SHFL.DOWN P1, R251, R250, R249, R248 ;  /* 0x080000f9fafb7389 */ /* 0x00006400000200f8 */
[----:B01----:R-:W-:Y:S05]  /*9b560*/  ENDCOLLECTIVE ;  /* 0x000000000000791b */ /* 0x003fea0003800000 */
.L_x_1847:
[----:B------:R-:W-:Y:S01]  /*9b570*/  HFMA2 R249, -RZ, RZ, 0, 1.1920928955078125e-07 ;  /* 0x00000002fff97431 */ /* 0x000fe200000001ff */
[----:B------:R-:W-:-:S05]  /*9b580*/  MOV R58, R251 ;  /* 0x000000fb003a7202 */ /* 0x000fca0000000f00 */
[----:B------:R-:W-:-:S05]  /*9b590*/  FADD R13, R13, R58 ;  /* 0x0000003a0d0d7221 */ /* 0x000fca0000000000 */
[----:B------:R-:W-:-:S07]  /*9b5a0*/  MOV R250, R13 ;  /* 0x0000000d00fa7202 */ /* 0x000fce0000000f00 */
[----:B------:R-:W-:Y:S05]  /*9b5b0*/  WARPSYNC.COLLECTIVE R247, `(.L_x_1848) ;  /* 0x00000000f7087348 */ /* 0x000fea0003c00000 */
[----:B------:R0:W1:Y:S02]  /*9b5c0*/  SHFL.DOWN P1, R251, R250, R249, R248 ;  /* 0x080000f9fafb7389 */ /* 0x00006400000200f8 */
[----:B01----:R-:W-:Y:S05]  /*9b5d0*/  ENDCOLLECTIVE ;  /* 0x000000000000791b */ /* 0x003fea0003800000 */
.L_x_1848:
[----:B------:R-:W-:Y:S02]  /*9b5e0*/  HFMA2 R249, -RZ, RZ, 0, 5.9604644775390625e-08 ;  /* 0x00000001fff97431 */ /* 0x000fe400000001ff */
[----:B------:R-:W-:-:S04]  /*9b5f0*/  IMAD.MOV.U32 R55, RZ, RZ, R251 ;  /* 0x000000ffff377224 */ /* 0x000fc800078e00fb */
[----:B------:R-:W-:-:S05]  /*9b600*/  FADD R13, R13, R55 ;  /* 0x000000370d0d7221 */ /* 0x000fca0000000000 */
[----:B------:R-:W-:-:S07]  /*9b610*/  MOV R250, R13 ;  /* 0x0000000d00fa7202 */ /* 0x000fce0000000f00 */
[----:B------:R-:W-:Y:S05]  /*9b620*/  WARPSYNC.COLLECTIVE R247, `(.L_x_1849) ;  /* 0x00000000f7087348 */ /* 0x000fea0003c00000 */
[----:B------:R0:W1:Y:S02]  /*9b630*/  SHFL.DOWN P1, R251, R250, R249, R248 ;  /* 0x080000f9fafb7389 */ /* 0x00006400000200f8 */
[----:B01----:R-:W-:Y:S05]  /*9b640*/  ENDCOLLECTIVE ;  /* 0x000000000000791b */ /* 0x003fea0003800000 */
.L_x_1849:
[----:B------:R-:W-:Y:S02]  /*9b650*/  HFMA2 R249, -RZ, RZ, 0, 9.5367431640625e-07 ;  /* 0x00000010fff97431 */ /* 0x000fe400000001ff */
[----:B------:R-:W-:Y:S01]  /*9b660*/  IMAD.MOV.U32 R250, RZ, RZ, R204 ;  /* 0x000000fffffa7224 */ /* 0x000fe200078e00cc */
[----:B------:R-:W-:-:S07]  /*9b670*/  MOV R55, R251 ;  /* 0x000000fb00377202 */ /* 0x000fce0000000f00 */
[----:B------:R-:W-:Y:S05]  /*9b680*/  WARPSYNC.COLLECTIVE R247, `(.L_x_1850) ;  /* 0x00000000f7087348 */ /* 0x000fea0003c00000 */
[----:B------:R0:W1:Y:S02]  /*9b690*/  SHFL.DOWN P1, R251, R250, R249, R248 ;  /* 0x080000f9fafb7389 */ /* 0x00006400000200f8 */
[----:B01----:R-:W-:Y:S05]  /*9b6a0*/  ENDCOLLECTIVE ;  /* 0x000000000000791b */ /* 0x003fea0003800000 */
.L_x_1850:
[----:B------:R-:W-:Y:S01]  /*9b6b0*/  IMAD.MOV.U32 R249, RZ, RZ, 0x8 ;  /* 0x00000008fff97424 */ /* 0x000fe200078e00ff */
[----:B------:R-:W-:-:S05]  /*9b6c0*/  MOV R56, R251 ;  /* 0x000000fb00387202 */ /* 0x000fca0000000f00 */
[----:B------:R-:W-:-:S05]  /*9b6d0*/  FADD R56, R204, R56 ;  /* 0x00000038cc387221 */ /* 0x000fca0000000000 */
[----:B------:R-:W-:-:S07]  /*9b6e0*/  MOV R250, R56 ;  /* 0x0000003800fa7202 */ /* 0x000fce0000000f00 */
[----:B------:R-:W-:Y:S05]  /*9b6f0*/  WARPSYNC.COLLECTIVE R247, `(.L_x_1851) ;  /* 0x00000000f7087348 */ /* 0x000fea0003c00000 */
[----:B------:R0:W1:Y:S02]  /*9b700*/  SHFL.DOWN P1, R251, R250, R249, R248 ;  /* 0x080000f9fafb7389 */ /* 0x00006400000200f8 */
[----:B01----:R-:W-:Y:S05]  /*9b710*/  ENDCOLLECTIVE ;  /* 0x000000000000791b */ /* 0x003fea0003800000 */
.L_x_1851:
[----:B------:R-:W-:Y:S01]  /*9b720*/  HFMA2 R249, -RZ, RZ, 0, 2.384185791015625e-07 ;  /* 0x00000004fff97431 */ /* 0x000fe200000001ff */
[----:B------:R-:W-:-:S05]  /*9b730*/  MOV R57, R251 ;  /* 0x000000fb00397202 */ /* 0x000fca0000000f00 */
[----:B------:R-:W-:-:S05]  /*9b740*/  FADD R56, R56, R57 ;  /* 0x0000003938387221 */ /* 0x000fca0000000000 */
[----:B------:R-:W-:-:S07]  /*9b750*/  MOV R250, R56 ;  /* 0x0000003800fa7202 */ /* 0x000fce0000000f00 */
[----:B------:R-:W-:Y:S05]  /*9b760*/  WARPSYNC.COLLECTIVE R247, `(.L_x_1852) ;  /* 0x00000000f7087348 */ /* 0x000fea0003c00000 */
[----:B------:R0:W1:Y:S02]  /*9b770*/  SHFL.DOWN P1, R251, R250, R249, R248 ;  /* 0x080000f9fafb7389 */ /* 0x00006400000200f8 */
[----:B01----:R-:W-:Y:S05]  /*9b780*/  ENDCOLLECTIVE ;  /* 0x000000000000791b */ /* 0x003fea0003800000 */
.L_x_1852:
[----:B------:R-:W-:Y:S02]  /*9b790*/  HFMA2 R249, -RZ, RZ, 0, 1.1920928955078125e-07 ;  /* 0x00000002fff97431 */ /* 0x000fe400000001ff */
[----:B------:R-:W-:-:S04]  /*9b7a0*/  IMAD.MOV.U32 R57, RZ, RZ, R251 ;  /* 0x000000ffff397224 */ /* 0x000fc800078e00fb */
[----:B------:R-:W-:-:S05]  /*9b7b0*/  FADD R56, R56, R57 ;  /* 0x0000003938387221 */ /* 0x000fca0000000000 */
[----:B------:R-:W-:-:S07]  /*9b7c0*/  MOV R250, R56 ;  /* 0x0000003800fa7202 */ /* 0x000fce0000000f00 */
[----:B------:R-:W-:Y:S05]  /*9b7d0*/  WARPSYNC.COLLECTIVE R247, `(.L_x_1853) ;  /* 0x00000000f7087348 */ /* 0x000fea0003c00000 */
[----:B------:R0:W1:Y:S02]  /*9b7e0*/  SHFL.DOWN P1, R251, R250, R249, R248 ;  /* 0x080000f9fafb7389 */ /* 0x00006400000200f8 */
[----:B01----:R-:W-:Y:S05]  /*9b7f0*/  ENDCOLLECTIVE ;  /* 0x000000000000791b */ /* 0x003fea0003800000 */
.L_x_1853:
[----:B------:R-:W-:Y:S02]  /*9b800*/  @!P0 FSEL R10, R10, -1.00000000000000000000e+09, !P2 ;  /* 0xce6e6b280a0a8808 */ /* 0x000fe40005000000 */
[----:B------:R-:W-:-:S05]  /*9b810*/  @!P0 LEA R11, R0, R3, 0x9 ;  /* 0x00000003000b8211 */ /* 0x000fca00078e48ff */
[----:B------:R0:W-:Y:S02]  /*9b820*/  @!P0 STS [R11+0x42f4], R10 ;  /* 0x0042f40a0b008388 */ /* 0x0001e40000000800 */
[----:B0-----:R-:W-:Y:S01]  /*9b830*/  @!P0 LEA R10, R0, UR5, 0x2 ;  /* 0x00000005000a8c11 */ /* 0x001fe2000f8e10ff */
[----:B------:R-:W-:Y:S01]  /*9b840*/  HFMA2 R249, -RZ, RZ, 0, 5.9604644775390625e-08 ;  /* 0x00000001fff97431 */ /* 0x000fe200000001ff */
[----:B------:R-:W0:Y:S03]  /*9b850*/  @!P0 LDC R11, c[0x0][0x3a8] ;  /* 0x0000ea00ff0b8b82 */ /* 0x000e260000000800 */
[----:B------:R1:W5:Y:S01]  /*9b860*/  @!P0 LDL R7, [R10+0x4] ;  /* 0x000004000a078983 */ /* 0x0003620000100800 */
[----:B------:R-:W-:-:S03]  /*9b870*/  MOV R57, R251 ;  /* 0x000000fb00397202 */ /* 0x000fc60000000f00 */
[----:B-1----:R1:W2:Y:S02]  /*9b880*/  @!P0 LDS R10, [R3+0x80f8] ;  /* 0x0080f800030a8984 */ /* 0x0022a40000000800 */
[----:B------:R-:W-:-:S04]  /*9b890*/  FADD R56, R56, R57 ;  /* 0x0000003938387221 */ /* 0x000fc80000000000 */
[----:B------:R-:W-:-:S07]  /*9b8a0*/  IMAD.MOV.U32 R250, RZ, RZ, R56 ;  /* 0x000000fffffa7224 */ /* 0x000fce00078e0038 */
[----:B012--5:R-:W-:Y:S05]  /*9b8b0*/  WARPSYNC.COLLECTIVE R247, `(.L_x_1854) ;  /* 0x00000000f7087348 */ /* 0x027fea0003c00000 */
[----:B------:R3:W4:Y:S02]  /*9b8c0*/  SHFL.DOWN P1, R251, R250, R249, R248 ;  /* 0x080000f9fafb7389 */ /* 0x00072400000200f8 */
[----:B012345:R-:W-:Y:S05]  /*9b8d0*/  ENDCOLLECTIVE ;  /* 0x000000000000791b */ /* 0x03ffea0003800000 */
.L_x_1854:
[----:B------:R-:W-:Y:S01]  /*9b8e0*/  @!P0 FMUL R11, R4, R11 ;  /* 0x0000000b040b8220 */ /* 0x000fe20000400000 */
[----:B------:R-:W-:Y:S01]  /*9b8f0*/  FADD R4, R15, R14 ;  /* 0x0000000e0f047221 */ /* 0x000fe20000000000 */
[----:B------:R-:W-:Y:S01]  /*9b900*/  MOV R250, R205 ;  /* 0x000000cd00fa7202 */ /* 0x000fe20000000f00 */
[----:B------:R-:W-:Y:S01]  /*9b910*/  IMAD.MOV.U32 R249, RZ, RZ, 0x10 ;  /* 0x00000010fff97424 */ /* 0x000fe200078e00ff */
[----:B------:R-:W-:-:S07]  /*9b920*/  MOV R14, R251 ;  /* 0x000000fb000e7202 */ /* 0x000fce0000000f00 */
[----:B------:R-:W-:Y:S05]  /*9b930*/  WARPSYNC.COLLECTIVE R247, `(.L_x_1855) ;  /* 0x00000000f7087348 */ /* 0x000fea0003c00000 */
[----:B------:R0:W1:Y:S02]  /*9b940*/  SHFL.DOWN P1, R251, R250, R249, R248 ;  /* 0x080000f9fafb7389 */ /* 0x00006400000200f8 */
[----:B01----:R-:W-:Y:S05]  /*9b950*/  ENDCOLLECTIVE ;  /* 0x000000000000791b */ /* 0x003fea0003800000 */
.L_x_1855:
[----:B------:R-:W-:Y:S02]  /*9b960*/  @!P0 ISETP.GE.AND P2, PT, R6, R10, PT ;  /* 0x0000000a0600820c */ /* 0x000fe40003f46270 */
[----:B------:R-:W-:Y:S02]  /*9b970*/  @!P0 LEA R10, R0, R3, 0x9 ;  /* 0x00000003000a8211 */ /* 0x000fe400078e48ff */
[----:B------:R-:W-:-:S05]  /*9b980*/  @!P0 FSEL R11, R11, -1.00000000000000000000e+09, !P2 ;  /* 0xce6e6b280b0b8808 */ /* 0x000fca0005000000 */
[----:B------:R0:W-:Y:S02]  /*9b990*/  @!P0 STS [R10+0x42f8], R11 ;  /* 0x0042f80b0a008388 */ /* 0x0001e40000000800 */
[----:B0-----:R-:W-:Y:S01]  /*9b9a0*/  @!P0 LEA R10, R0, UR5, 0x2 ;  /* 0x00000005000a8c11 */ /* 0x001fe2000f8e10ff */
[----:B------:R-:W-:Y:S01]  /*9b9b0*/  HFMA2 R249, -RZ, RZ, 0, 4.76837158203125e-07 ;  /* 0x00000008fff97431 */ /* 0x000fe200000001ff */
[----:B------:R-:W-:Y:S01]  /*9b9c0*/  MOV R15, R251 ;  /* 0x000000fb000f7202 */ /* 0x000fe20000000f00 */
[----:B------:R-:W0:Y:S02]  /*9b9d0*/  @!P0 LDC R11, c[0x0][0x3a8] ;  /* 0x0000ea00ff0b8b82 */ /* 0x000e240000000800 */
[----:B------:R1:W5:Y:S02]  /*9b9e0*/  @!P0 LDL R8, [R10+0x4] ;  /* 0x000004000a088983 */ /* 0x0003640000100800 */
[----:B------:R-:W-:-:S05]  /*9b9f0*/  FADD R205, R205, R15 ;  /* 0x0000000fcdcd7221 */ /* 0x000fca0000000000 */
[----:B------:R-:W-:Y:S01]  /*9ba00*/  MOV R250, R205 ;  /* 0x000000cd00fa7202 */ /* 0x000fe20000000f00 */
[----:B-1----:R1:W2:Y:S06]  /*9ba10*/  @!P0 LDS R10, [R3+0x80fc] ;  /* 0x0080fc00030a8984 */ /* 0x0022ac0000000800 */
[----:B012--5:R-:W-:Y:S05]  /*9ba20*/  WARPSYNC.COLLECTIVE R247, `(.L_x_1856) ;  /* 0x00000000f7087348 */ /* 0x027fea0003c00000 */
[----:B------:R3:W4:Y:S02]  /*9ba30*/  SHFL.DOWN P1, R251, R250, R249, R248 ;  /* 0x080000f9fafb7389 */ /* 0x00072400000200f8 */
[----:B012345:R-:W-:Y:S05]  /*9ba40*/  ENDCOLLECTIVE ;  /* 0x000000000000791b */ /* 0x03ffea0003800000 */
.L_x_1856:
[----:B------:R-:W-:Y:S02]  /*9ba50*/  HFMA2 R249, -RZ, RZ, 0, 2.384185791015625e-07 ;  /* 0x00000004fff97431 */ /* 0x000fe400000001ff */
[----:B------:R-:W-:-:S04]  /*9ba60*/  IMAD.MOV.U32 R15, RZ, RZ, R251 ;  /* 0x000000ffff0f7224 */ /* 0x000fc800078e00fb */
[----:B------:R-:W-:-:S05]  /*9ba70*/  FADD R15, R205, R15 ;  /* 0x0000000fcd0f7221 */ /* 0x000fca0000000000 */
[----:B------:R-:W-:-:S07]  /*9ba80*/  MOV R250, R15 ;  /* 0x0000000f00fa7202 */ /* 0x000fce0000000f00 */
[----:B------:R-:W-:Y:S05]  /*9ba90*/  WARPSYNC.COLLECTIVE R247, `(.L_x_1857) ;  /* 0x00000000f7087348 */ /* 0x000fea0003c00000 */
[----:B------:R0:W1:Y:S02]  /*9baa0*/  SHFL.DOWN P1, R251, R250, R249, R248 ;  /* 0x080000f9fafb7389 */ /* 0x00006400000200f8 */
[----:B01----:R-:W-:Y:S05]  /*9bab0*/  ENDCOLLECTIVE ;  /* 0x000000000000791b */ /* 0x003fea0003800000 */
.L_x_1857:
[----:B------:R-:W-:Y:S02]  /*9bac0*/  HFMA2 R249, -RZ, RZ, 0, 1.1920928955078125e-07 ;  /* 0x00000002fff97431 */ /* 0x000fe400000001ff */
[----:B------:R-:W-:-:S04]  /*9bad0*/  IMAD.MOV.U32 R58, RZ, RZ, R251 ;  /* 0x000000ffff3a7224 */ /* 0x000fc800078e00fb */
[----:B------:R-:W-:-:S05]  /*9bae0*/  FADD R15, R15, R58 ;  /* 0x0000003a0f0f7221 */ /* 0x000fca0000000000 */
[----:B------:R-:W-:-:S07]  /*9baf0*/  MOV R250, R15 ;  /* 0x0000000f00fa7202 */ /* 0x000fce0000000f00 */
[----:B------:R-:W-:Y:S05]  /*9bb00*/  WARPSYNC.COLLECTIVE R247, `(.L_x_1858) ;  /* 0x00000000f7087348 */ /* 0x000fea0003c00000 */
[----:B------:R0:W1:Y:S02]  /*9bb10*/  SHFL.DOWN P1, R251, R250, R249, R248 ;  /* 0x080000f9fafb7389 */ /* 0x00006400000200f8 */
[----:B01----:R-:W-:Y:S05]  /*9bb20*/  ENDCOLLECTIVE ;  /* 0x000000000000791b */ /* 0x003fea0003800000 */
.L_x_1858:
[----:B------:R-:W-:Y:S01]  /*9bb30*/  HFMA2 R249, -RZ, RZ, 0, 5.9604644775390625e-08 ;  /* 0x00000001fff97431 */ /* 0x000fe200000001ff */
[----:B------:R-:W-:-:S05]  /*9bb40*/  MOV R57, R251 ;  /* 0x000000fb00397202 */ /* 0x000fca0000000f00 */
[----:B------:R-:W-:-:S04]  /*9bb50*/  FADD R57, R15, R57 ;  /* 0x000000390f397221 */ /* 0x000fc80000000000 */
[----:B------:R-:W-:-:S07]  /*9bb60*/  IMAD.MOV.U32 R250, RZ, RZ, R57 ;  /* 0x000000fffffa7224 */ /* 0x000fce00078e0039 */
[----:B------:R-:W-:Y:S05]  /*9bb70*/  WARPSYNC.COLLECTIVE R247, `(.L_x_1859) ;  /* 0x00000000f7087348 */ /* 0x000fea0003c00000 */
[----:B------:R0:W1:Y:S02]  /*9bb80*/  SHFL.DOWN P1, R251, R250, R249, R248 ;  /* 0x080000f9fafb7389 */ /* 0x00006400000200f8 */
[----:B01----:R-:W-:Y:S05]  /*9bb90*/  ENDCOLLECTIVE ;  /* 0x000000000000791b */ /* 0x003fea0003800000 */
.L_x_1859:
[----:B------:R-:W-:Y:S01]  /*9bba0*/  MOV R250, R206 ;  /* 0x000000ce00fa7202 */ /* 0x000fe20000000f00 */
[----:B------:R-:W-:Y:S01]  /*9bbb0*/  IMAD.MOV.U32 R249, RZ, RZ, 0x10 ;  /* 0x00000010fff97424 */ /* 0x000fe200078e00ff */
[----:B------:R-:W-:-:S07]  /*9bbc0*/  MOV R58, R251 ;  /* 0x000000fb003a7202 */ /* 0x000fce0000000f00 */
[----:B------:R-:W-:Y:S05]  /*9bbd0*/  WARPSYNC.COLLECTIVE R247, `(.L_x_1860) ;  /* 0x00000000f7087348 */ /* 0x000fea0003c00000 */
[----:B------:R0:W1:Y:S02]  /*9bbe0*/  SHFL.DOWN P1, R251, R250, R249, R248 ;  /* 0x080000f9fafb7389 */ /* 0x00006400000200f8 */
[----:B01----:R-:W-:Y:S05]  /*9bbf0*/  ENDCOLLECTIVE ;  /* 0x000000000000791b */ /* 0x003fea0003800000 */
.L_x_1860:
[----:B------:R-:W-:Y:S01]  /*9bc00*/  HFMA2 R249, -RZ, RZ, 0, 4.76837158203125e-07 ;  /* 0x00000008fff97431 */ /* 0x000fe200000001ff */
[----:B------:R-:W-:-:S05]  /*9bc10*/  MOV R59, R251 ;  /* 0x000000fb003b7202 */ /* 0x000fca0000000f00 */
[----:B------:R-:W-:-:S05]  /*9bc20*/  FADD R59, R206, R59 ;  /* 0x0000003bce3b7221 */ /* 0x000fca0000000000 */
[----:B------:R-:W-:-:S07]  /*9bc30*/  MOV R250, R59 ;  /* 0x0000003b00fa7202 */ /* 0x000fce0000000f00 */
[----:B------:R-:W-:Y:S05]  /*9bc40*/  WARPSYNC.COLLECTIVE R247, `(.L_x_1861) ;  /* 0x00000000f7087348 */ /* 0x000fea0003c00000 */
[----:B------:R0:W1:Y:S02]  /*9bc50*/  SHFL.DOWN P1, R251, R250, R249, R248 ;  /* 0x080000f9fafb7389 */ /* 0x00006400000200f8 */
[----:B01----:R-:W-:Y:S05]  /*9bc60*/  ENDCOLLECTIVE ;  /* 0x000000000000791b */ /* 0x003fea0003800000 */
.L_x_1861:
        /* <DEDUP_REMOVED lines=8> */
.L_x_1862:
[----:B------:R-:W-:Y:S02]  /*9bcf0*/  @!P0 ISETP.GE.AND P2, PT, R7, R10, PT ;  /* 0x0000000a0700820c */ /* 0x000fe40003f46270 */
[----:B------:R-:W-:Y:S02]  /*9bd00*/  @!P0 LEA R10, R0, R3, 0x9 ;  /* 0x00000003000a8211 */ /* 0x000fe400078e48ff */
[----:B------:R-:W-:-:S05]  /*9bd10*/  @!P0 FSEL R11, R11, -1.00000000000000000000e+09, !P2 ;  /* 0xce6e6b280b0b8808 */ /* 0x000fca0005000000 */
[----:B------:R0:W-:Y:S02]  /*9bd20*/  @!P0 STS [R10+0x42fc], R11 ;  /* 0x0042fc0b0a008388 */ /* 0x0001e40000000800 */
[----:B0-----:R-:W-:Y:S01]  /*9bd30*/  @!P0 LEA R10, R0, UR5, 0x2 ;  /* 0x00000005000a8c11 */ /* 0x001fe2000f8e10ff */
[----:B------:R-:W-:Y:S02]  /*9bd40*/  HFMA2 R249, -RZ, RZ, 0, 1.1920928955078125e-07 ;  /* 0x00000002fff97431 */ /* 0x000fe400000001ff */
[----:B------:R-:W-:Y:S01]  /*9bd50*/  FADD R18, R18, R17 ;  /* 0x0000001112127221 */ /* 0x000fe20000000000 */
[----:B------:R-:W0:Y:S01]  /*9bd60*/  @!P0 LDC R11, c[0x0][0x3a8] ;  /* 0x0000ea00ff0b8b82 */ /* 0x000e220000000800 */
        /* <DEDUP_REMOVED lines=8> */
.L_x_1863:
[----:B------:R-:W-:Y:S01]  /*9bdf0*/  IMAD.MOV.U32 R249, RZ, RZ, 0x1 ;  /* 0x00000001fff97424 */ /* 0x000fe200078e00ff */
[----:B------:R-:W-:Y:S02]  /*9be00*/  @!P0 ISETP.GE.AND P2, PT, R8, R10, PT ;  /* 0x0000000a0800820c */ /* 0x000fe40003f46270 */
[----:B------:R-:W-:-:S05]  /*9be10*/  MOV R10, R251 ;  /* 0x000000fb000a7202 */ /* 0x000fca0000000f00 */
[----:B------:R-:W-:-:S05]  /*9be20*/  FADD R59, R59, R10 ;  /* 0x0000000a3b3b7221 */ /* 0x000fca0000000000 */
[----:B------:R-:W-:-:S07]  /*9be30*/  MOV R250, R59 ;  /* 0x0000003b00fa7202 */ /* 0x000fce0000000f00 */
[----:B------:R-:W-:Y:S05]  /*9be40*/  WARPSYNC.COLLECTIVE R247, `(.L_x_1864) ;  /* 0x00000000f7087348 */ /* 0x000fea0003c00000 */
[----:B------:R0:W1:Y:S02]  /*9be50*/  SHFL.DOWN P1, R251, R250, R249, R248 ;  /* 0x080000f9fafb7389 */ /* 0x00006400000200f8 */
[----:B01----:R-:W-:Y:S05]  /*9be60*/  ENDCOLLECTIVE ;  /* 0x000000000000791b */ /* 0x003fea0003800000 */
.L_x_1864:
[----:B------:R-:W-:Y:S01]  /*9be70*/  HFMA2 R249, -RZ, RZ, 0, 9.5367431640625e-07 ;  /* 0x00000010fff97431 */ /* 0x000fe200000001ff */
[----:B------:R-:W-:Y:S02]  /*9be80*/  MOV R250, R207 ;  /* 0x000000cf00fa7202 */ /* 0x000fe40000000f00 */
[----:B------:R-:W-:-:S07]  /*9be90*/  MOV R17, R251 ;  /* 0x000000fb00117202 */ /* 0x000fce0000000f00 */
[----:B------:R-:W-:Y:S05]  /*9bea0*/  WARPSYNC.COLLECTIVE R247, `(.L_x_1865) ;  /* 0x00000000f7087348 */ /* 0x000fea0003c00000 */
[----:B------:R0:W1:Y:S02]  /*9beb0*/  SHFL.DOWN P1, R251, R250, R249, R248 ;  /* 0x080000f9fafb7389 */ /* 0x00006400000200f8 */
[----:B01----:R-:W-:Y:S05]  /*9bec0*/  ENDCOLLECTIVE ;  /* 0x000000000000791b */ /* 0x003fea0003800000 */
.L_x_1865:
[----:B------:R-:W-:Y:S02]  /*9bed0*/  HFMA2 R249, -RZ, RZ, 0, 4.76837158203125e-07 ;  /* 0x00000008fff97431 */ /* 0x000fe400000001ff */
[----:B------:R-:W-:-:S04]  /*9bee0*/  IMAD.MOV.U32 R10, RZ, RZ, R251 ;  /* 0x000000ffff0a7224 */ /* 0x000fc800078e00fb */
[----:B------:R-:W-:-:S05]  /*9bef0*/  FADD R207, R207, R10 ;  /* 0x0000000acfcf7221 */ /* 0x000fca0000000000 */
[----:B------:R-:W-:-:S07]  /*9bf00*/  MOV R250, R207 ;  /* 0x000000cf00fa7202 */ /* 0x000fce0000000f00 */
[----:B------:R-:W-:Y:S05]  /*9bf10*/  WARPSYNC.COLLECTIVE R247, `(.L_x_1866) ;  /* 0x00000000f7087348 */ /* 0x000fea0003c00000 */
[----:B------:R0:W1:Y:S02]  /*9bf20*/  SHFL.DOWN P1, R251, R250, R249, R248 ;  /* 0x080000f9fafb7389 */ /* 0x00006400000200f8 */
[----:B01----:R-:W-:Y:S05]  /*9bf30*/  ENDCOLLECTIVE ;  /* 0x000000000000791b */ /* 0x003fea0003800000 */
.L_x_1866:
[----:B------:R-:W-:Y:S01]  /*9bf40*/  HFMA2 R249, -RZ, RZ, 0, 2.384185791015625e-07 ;  /* 0x00000004fff97431 */ /* 0x000fe200000001ff */
[----:B------:R-:W-:-:S05]  /*9bf50*/  MOV R15, R251 ;  /* 0x000000fb000f7202 */ /* 0x000fca0000000f00 */
[----:B------:R-:W-:-:S05]  /*9bf60*/  FADD R15, R207, R15 ;  /* 0x0000000fcf0f7221 */ /* 0x000fca0000000000 */
[----:B------:R-:W-:-:S07]  /*9bf70*/  MOV R250, R15 ;  /* 0x0000000f00fa7202 */ /* 0x000fce0000000f00 */
[----:B------:R-:W-:Y:S05]  /*9bf80*/  WARPSYNC.COLLECTIVE R247, `(.L_x_1867) ;  /* 0x00000000f7087348 */ /* 0x000fea0003c00000 */
[----:B------:R0:W1:Y:S02]  /*9bf90*/  SHFL.DOWN P1, R251, R250, R249, R248 ;  /* 0x080000f9fafb7389 */ /* 0x00006400000200f8 */
[----:B01----:R-:W-:Y:S05]  /*9bfa0*/  ENDCOLLECTIVE ;  /* 0x000000000000791b */ /* 0x003fea0003800000 */
.L_x_1867:
        /* <DEDUP_REMOVED lines=8> */
.L_x_1868:
[----:B------:R-:W-:Y:S01]  /*9c030*/  IMAD.MOV.U32 R249, RZ, RZ, 0x1 ;  /* 0x00000001fff97424 */ /* 0x000fe200078e00ff */
[----:B------:R-:W-:-:S05]  /*9c040*/  MOV R15, R251 ;  /* 0x000000fb000f7202 */ /* 0x000fca0000000f00 */
[----:B------:R-:W-:-:S05]  /*9c050*/  FADD R18, R18, R15 ;  /* 0x0000000f12127221 */ /* 0x000fca0000000000 */
[----:B------:R-:W-:-:S07]  /*9c060*/  MOV R250, R18 ;  /* 0x0000001200fa7202 */ /* 0x000fce0000000f00 */
[----:B------:R-:W-:Y:S05]  /*9c070*/  WARPSYNC.COLLECTIVE R247, `(.L_x_1869) ;  /* 0x00000000f7087348 */ /* 0x000fea0003c00000 */
[----:B------:R0:W1:Y:S02]  /*9c080*/  SHFL.DOWN P1, R251, R250, R249, R248 ;  /* 0x080000f9fafb7389 */ /* 0x00006400000200f8 */
[----:B01----:R-:W-:Y:S05]  /*9c090*/  ENDCOLLECTIVE ;  /* 0x000000000000791b */ /* 0x003fea0003800000 */
.L_x_1869:
[----:B------:R-:W-:Y:S01]  /*9c0a0*/  HFMA2 R249, -RZ, RZ, 0, 9.5367431640625e-07 ;  /* 0x00000010fff97431 */ /* 0x000fe200000001ff */
[----:B------:R-:W-:Y:S02]  /*9c0b0*/  MOV R250, R208 ;  /* 0x000000d000fa7202 */ /* 0x000fe40000000f00 */
[----:B------:R-:W-:-:S07]  /*9c0c0*/  MOV R60, R251 ;  /* 0x000000fb003c7202 */ /* 0x000fce0000000f00 */
[----:B------:R-:W-:Y:S05]  /*9c0d0*/  WARPSYNC.COLLECTIVE R247, `(.L_x_1870) ;  /* 0x00000000f7087348 */ /* 0x000fea0003c00000 */
[----:B------:R0:W1:Y:S02]  /*9c0e0*/  SHFL.DOWN P1, R251, R250, R249, R248 ;  /* 0x080000f9fafb7389 */ /* 0x00006400000200f8 */
[----:B01----:R-:W-:Y:S05]  /*9c0f0*/  ENDCOLLECTIVE ;  /* 0x000000000000791b */ /* 0x003fea0003800000 */
.L_x_1870:
[----:B------:R-:W-:Y:S01]  /*9c100*/  @!P0 FSEL R11, R11, -1.00000000000000000000e+09, !P2 ;  /* 0xce6e6b280b0b8808 */ /* 0x000fe20005000000 */
[----:B------:R-:W-:-:S05]  /*9c110*/  @!P0 IMAD R10, R0, 0x200, R3 ;  /* 0x00000200000a8824 */ /* 0x000fca00078e0203 */
[----:B------:R0:W-:Y:S02]  /*9c120*/  @!P0 STS [R10+0x4300], R11 ;  /* 0x0043000b0a008388 */ /* 0x0001e40000000800 */
[----:B0-----:R-:W-:Y:S01]  /*9c130*/  @!P0 LEA R10, R0, UR5, 0x2 ;  /* 0x00000005000a8c11 */ /* 0x001fe2000f8e10ff */
[----:B------:R-:W-:Y:S02]  /*9c140*/  HFMA2 R249, -RZ, RZ, 0, 4.76837158203125e-07 ;  /* 0x00000008fff97431 */ /* 0x000fe400000001ff */
[----:B------:R-:W-:Y:S01]  /*9c150*/  FADD R20, R20, R19 ;  /* 0x0000001314147221 */ /* 0x000fe20000000000 */
[----:B------:R-:W0:Y:S01]  /*9c160*/  @!P0 LDC R11, c[0x0][0x3a8] ;  /* 0x0000ea00ff0b8b82 */ /* 0x000e220000000800 */
[----:B------:R1:W5:Y:S01]  /*9c170*/  @!P0 LDL R4, [R10+0x4] ;  /* 0x000004000a048983 */ /* 0x0003620000100800 */
[----:B------:R-:W-:-:S03]  /*9c180*/  IMAD.MOV.U32 R7, RZ, RZ, R251 ;  /* 0x000000ffff077224 */ /* 0x000fc600078e00fb */
[----:B-1----:R1:W2:Y:S01]  /*9c190*/  @!P0 LDS R10, [R3+0x8104] ;  /* 0x00810400030a8984 */ /* 0x0022a20000000800 */
[----:B------:R-:W-:-:S05]  /*9c1a0*/  FADD R7, R208, R7 ;  /* 0x00000007d0077221 */ /* 0x000fca0000000000 */
[----:B------:R-:W-:-:S07]  /*9c1b0*/  MOV R250, R7 ;  /* 0x0000000700fa7202 */ /* 0x000fce0000000f00 */
[----:B012--5:R-:W-:Y:S05]  /*9c1c0*/  WARPSYNC.COLLECTIVE R247, `(.L_x_1871) ;  /* 0x00000000f7087348 */ /* 0x027fea0003c00000 */
[----:B------:R3:W4:Y:S02]  /*9c1d0*/  SHFL.DOWN P1, R251, R250, R249, R248 ;  /* 0x080000f9fafb7389 */ /* 0x00072400000200f8 */
[----:B012345:R-:W-:Y:S05]  /*9c1e0*/  ENDCOLLECTIVE ;  /* 0x000000000000791b */ /* 0x03ffea0003800000 */
.L_x_1871:
[----:B------:R-:W-:Y:S01]  /*9c1f0*/  HFMA2 R249, -RZ, RZ, 0, 2.384185791015625e-07 ;  /* 0x00000004fff97431 */ /* 0x000fe200000001ff */
[----:B------:R-:W-:Y:S02]  /*9c200*/  @!P0 ISETP.GE.AND P2, PT, R9, R10, PT ;  /* 0x0000000a0900820c */ /* 0x000fe40003f46270 */
[----:B------:R-:W-:-:S05]  /*9c210*/  MOV R10, R251 ;  /* 0x000000fb000a7202 */ /* 0x000fca0000000f00 */
[----:B------:R-:W-:-:S04]  /*9c220*/  FADD R7, R7, R10 ;  /* 0x0000000a07077221 */ /* 0x000fc80000000000 */
[----:B------:R-:W-:-:S07]  /*9c230*/  IMAD.MOV.U32 R250, RZ, RZ, R7 ;  /* 0x000000fffffa7224 */ /* 0x000fce00078e0007 */
[----:B------:R-:W-:Y:S05]  /*9c240*/  WARPSYNC.COLLECTIVE R247, `(.L_x_1872) ;  /* 0x00000000f7087348 */ /* 0x000fea0003c00000 */
[----:B------:R0:W1:Y:S02]  /*9c250*/  SHFL.DOWN P1, R251, R250, R249, R248 ;  /* 0x080000f9fafb7389 */ /* 0x00006400000200f8 */
[----:B01----:R-:W-:Y:S05]  /*9c260*/  ENDCOLLECTIVE ;  /* 0x000000000000791b */ /* 0x003fea0003800000 */
.L_x_1872:
[----:B------:R-:W-:Y:S01]  /*9c270*/  IMAD.MOV.U32 R249, RZ, RZ, 0x2 ;  /* 0x00000002fff97424 */ /* 0x000fe200078e00ff */
[----:B------:R-:W-:-:S05]  /*9c280*/  MOV R10, R251 ;  /* 0x000000fb000a7202 */ /* 0x000fca0000000f00 */
[----:B------:R-:W-:-:S05]  /*9c290*/  FADD R7, R7, R10 ;  /* 0x0000000a07077221 */ /* 0x000fca0000000000 */
[----:B------:R-:W-:-:S07]  /*9c2a0*/  MOV R250, R7 ;  /* 0x0000000700fa7202 */ /* 0x000fce0000000f00 */
[----:B------:R-:W-:Y:S05]  /*9c2b0*/  WARPSYNC.COLLECTIVE R247, `(.L_x_1873) ;  /* 0x00000000f7087348 */ /* 0x000fea0003c00000 */
[----:B------:R0:W1:Y:S02]  /*9c2c0*/  SHFL.DOWN P1, R251, R250, R249, R248 ;  /* 0x080000f9fafb7389 */ /* 0x00006400000200f8 */
[----:B01----:R-:W-:Y:S05]  /*9c2d0*/  ENDCOLLECTIVE ;  /* 0x000000000000791b */ /* 0x003fea0003800000 */
.L_x_1873:
[----:B------:R-:W-:Y:S01]  /*9c2e0*/  HFMA2 R249, -RZ, RZ, 0, 5.9604644775390625e-08 ;  /* 0x00000001fff97431 */ /* 0x000fe200000001ff */
[----:B------:R-:W-:-:S05]  /*9c2f0*/  MOV R61, R251 ;  /* 0x000000fb003d7202 */ /* 0x000fca0000000f00 */
[----:B------:R-:W-:-:S05]  /*9c300*/  FADD R61, R7, R61 ;  /* 0x0000003d073d7221 */ /* 0x000fca0000000000 */
[----:B------:R-:W-:-:S07]  /*9c310*/  MOV R250, R61 ;  /* 0x0000003d00fa7202 */ /* 0x000fce0000000f00 */
[----:B------:R-:W-:Y:S05]  /*9c320*/  WARPSYNC.COLLECTIVE R247, `(.L_x_1874) ;  /* 0x00000000f7087348 */ /* 0x000fea0003c00000 */
[----:B------:R0:W1:Y:S02]  /*9c330*/  SHFL.DOWN P1, R251, R250, R249, R248 ;  /* 0x080000f9fafb7389 */ /* 0x00006400000200f8 */
[----:B01----:R-:W-:Y:S05]  /*9c340*/  ENDCOLLECTIVE ;  /* 0x000000000000791b */ /* 0x003fea0003800000 */
.L_x_1874:
[----:B------:R-:W-:Y:S01]  /*9c350*/  HFMA2 R249, -RZ, RZ, 0, 9.5367431640625e-07 ;  /* 0x00000010fff97431 */ /* 0x000fe200000001ff */
[----:B------:R-:W-:Y:S01]  /*9c360*/  MOV R250, R209 ;  /* 0x000000d100fa7202 */ /* 0x000fe20000000f00 */
[----:B------:R-:W-:-:S07]  /*9c370*/  IMAD.MOV.U32 R19, RZ, RZ, R251 ;  /* 0x000000ffff137224 */ /* 0x000fce00078e00fb */
[----:B------:R-:W-:Y:S05]  /*9c380*/  WARPSYNC.COLLECTIVE R247, `(.L_x_1875) ;  /* 0x00000000f7087348 */ /* 0x000fea0003c00000 */
[----:B------:R0:W1:Y:S02]  /*9c390*/  SHFL.DOWN P1, R251, R250, R249, R248 ;  /* 0x080000f9fafb7389 */ /* 0x00006400000200f8 */
[----:B01----:R-:W-:Y:S05]  /*9c3a0*/  ENDCOLLECTIVE ;  /* 0x000000000000791b */ /* 0x003fea0003800000 */
.L_x_1875:
[----:B------:R-:W-:Y:S01]  /*9c3b0*/  HFMA2 R249, -RZ, RZ, 0, 4.76837158203125e-07 ;  /* 0x00000008fff97431 */ /* 0x000fe200000001ff */
[----:B------:R-:W-:-:S05]  /*9c3c0*/  MOV R9, R251 ;  /* 0x000000fb00097202 */ /* 0x000fca0000000f00 */
[----:B------:R-:W-:-:S04]  /*9c3d0*/  FADD R209, R209, R9 ;  /* 0x00000009d1d17221 */ /* 0x000fc80000000000 */
[----:B------:R-:W-:-:S07]  /*9c3e0*/  IMAD.MOV.U32 R250, RZ, RZ, R209 ;  /* 0x000000fffffa7224 */ /* 0x000fce00078e00d1 */
[----:B------:R-:W-:Y:S05]  /*9c3f0*/  WARPSYNC.COLLECTIVE R247, `(.L_x_1876) ;  /* 0x00000000f7087348 */ /* 0x000fea0003c00000 */
[----:B------:R0:W1:Y:S02]  /*9c400*/  SHFL.DOWN P1, R251, R250, R249, R248 ;  /* 0x080000f9fafb7389 */ /* 0x00006400000200f8 */
[----:B01----:R-:W-:Y:S05]  /*9c410*/  ENDCOLLECTIVE ;  /* 0x000000000000791b */ /* 0x003fea0003800000 */
.L_x_1876:
[----:B------:R-:W-:Y:S01]  /*9c420*/  HFMA2 R249, -RZ, RZ, 0, 2.384185791015625e-07 ;  /* 0x00000004fff97431 */ /* 0x000fe200000001ff */
[----:B------:R-:W-:-:S05]  /*9c430*/  MOV R9, R251 ;  /* 0x000000fb00097202 */ /* 0x000fca0000000f00 */
[----:B------:R-:W-:-:S04]  /*9c440*/  FADD R9, R209, R9 ;  /* 0x00000009d1097221 */ /* 0x000fc80000000000 */
[----:B------:R-:W-:-:S07]  /*9c450*/  IMAD.MOV.U32 R250, RZ, RZ, R9 ;  /* 0x000000fffffa7224 */ /* 0x000fce00078e0009 */
[----:B------:R-:W-:Y:S05]  /*9c460*/  WARPSYNC.COLLECTIVE R247, `(.L_x_1877) ;  /* 0x00000000f7087348 */ /* 0x000fea0003c00000 */
[----:B------:R0:W1:Y:S02]  /*9c470*/  SHFL.DOWN P1, R251, R250, R249, R248 ;  /* 0x080000f9fafb7389 */ /* 0x00006400000200f8 */
[----:B01----:R-:W-:Y:S05]  /*9c480*/  ENDCOLLECTIVE ;  /* 0x000000000000791b */ /* 0x003fea0003800000 */
.L_x_1877:
[----:B------:R-:W-:Y:S01]  /*9c490*/  IMAD.MOV.U32 R249, RZ, RZ, 0x2 ;  /* 0x00000002fff97424 */ /* 0x000fe200078e00ff */
[----:B------:R-:W-:-:S05]  /*9c4a0*/  MOV R15, R251 ;  /* 0x000000fb000f7202 */ /* 0x000fca0000000f00 */
[----:B------:R-:W-:-:S05]  /*9c4b0*/  FADD R9, R9, R15 ;  /* 0x0000000f09097221 */ /* 0x000fca0000000000 */
[----:B------:R-:W-:-:S07]  /*9c4c0*/  MOV R250, R9 ;  /* 0x0000000900fa7202 */ /* 0x000fce0000000f00 */
[----:B------:R-:W-:Y:S05]  /*9c4d0*/  WARPSYNC.COLLECTIVE R247, `(.L_x_1878) ;  /* 0x00000000f7087348 */ /* 0x000fea0003c00000 */
[----:B------:R0:W1:Y:S02]  /*9c4e0*/  SHFL.DOWN P1, R251, R250, R249, R248 ;  /* 0x080000f9fafb7389 */ /* 0x00006400000200f8 */
[----:B01----:R-:W-:Y:S05]  /*9c4f0*/  ENDCOLLECTIVE ;  /* 0x000000000000791b */ /* 0x003fea0003800000 */
.L_x_1878:
[----:B------:R-:W-:Y:S01]  /*9c500*/  @!P0 FMUL R11, R20, R11 ;  /* 0x0000000b140b8220 */ /* 0x000fe20000400000 */
[----:B------:R-:W-:Y:S01]  /*9c510*/  @!P0 LEA R10, R0, R3, 0x9 ;  /* 0x00000003000a8211 */ /* 0x000fe200078e48ff */
[----:B------:R-:W-:Y:S01]  /*9c520*/  HFMA2 R249, -RZ, RZ, 0, 5.9604644775390625e-08 ;  /* 0x00000001fff97431 */ /* 0x000fe200000001ff */
[----:B------:R-:W-:-:S05]  /*9c530*/  MOV R20, R251 ;  /* 0x000000fb00147202 */ /* 0x000fca0000000f00 */
[----:B------:R-:W-:-:S05]  /*9c540*/  FADD R20, R9, R20 ;  /* 0x0000001409147221 */ /* 0x000fca0000000000 */
[----:B------:R-:W-:Y:S02]  /*9c550*/  MOV R250, R20 ;  /* 0x0000001400fa7202 */ /* 0x000fe40000000f00 */
[----:B------:R-:W-:-:S07]  /*9c560*/  @!P0 FSEL R11, R11, -1.00000000000000000000e+09, !P2 ;  /* 0xce6e6b280b0b8808 */ /* 0x000fce0005000000 */
[----:B------:R-:W-:Y:S05]  /*9c570*/  WARPSYNC.COLLECTIVE R247, `(.L_x_1879) ;  /* 0x00000000f7087348 */ /* 0x000fea0003c00000 */
[----:B------:R0:W1:Y:S02]  /*9c580*/  SHFL.DOWN P1, R251, R250, R249, R248 ;  /* 0x080000f9fafb7389 */ /* 0x00006400000200f8 */
[----:B01----:R-:W-:Y:S05]  /*9c590*/  ENDCOLLECTIVE ;  /* 0x000000000000791b */ /* 0x003fea0003800000 */
.L_x_1879:
[----:B------:R0:W-:Y:S04]  /*9c5a0*/  @!P0 STS [R10+0x4304], R11 ;  /* 0x0043040b0a008388 */ /* 0x0001e80000000800 */
[----:B------:R0:W1:Y:S01]  /*9c5b0*/  @!P0 LDS R10, [R3+0x8108] ;  /* 0x00810800030a8984 */ /* 0x0000620000000800 */
[----:B------:R-:W-:Y:S01]  /*9c5c0*/  HFMA2 R249, -RZ, RZ, 0, 9.5367431640625e-07 ;  /* 0x00000010fff97431 */ /* 0x000fe200000001ff */
[----:B------:R-:W-:Y:S01]  /*9c5d0*/  MOV R250, R210 ;  /* 0x000000d200fa7202 */ /* 0x000fe20000000f00 */
[----:B------:R-:W-:-:S07]  /*9c5e0*/  IMAD.MOV.U32 R62, RZ, RZ, R251 ;  /* 0x000000ffff3e7224 */ /* 0x000fce00078e00fb */
[----:B01----:R-:W-:Y:S05]  /*9c5f0*/  WARPSYNC.COLLECTIVE R247, `(.L_x_1880) ;  /* 0x00000000f7087348 */ /* 0x003fea0003c00000 */
[----:B------:R2:W3:Y:S02]  /*9c600*/  SHFL.DOWN P1, R251, R250, R249, R248 ;  /* 0x080000f9fafb7389 */ /* 0x0004e400000200f8 */
[----:B0123--:R-:W-:Y:S05]  /*9c610*/  ENDCOLLECTIVE ;  /* 0x000000000000791b */ /* 0x00ffea0003800000 */
.L_x_1880:
        /* <DEDUP_REMOVED lines=8> */
.L_x_1881:
[----:B------:R-:W-:Y:S01]  /*9c6a0*/  IMAD.MOV.U32 R249, RZ, RZ, 0x4 ;  /* 0x00000004fff97424 */ /* 0x000fe200078e00ff */
[----:B------:R-:W-:-:S05]  /*9c6b0*/  MOV R7, R251 ;  /* 0x000000fb00077202 */ /* 0x000fca0000000f00 */
[----:B------:R-:W-:-:S05]  /*9c6c0*/  FADD R10, R10, R7 ;  /* 0x000000070a0a7221 */ /* 0x000fca0000000000 */
[----:B------:R-:W-:-:S07]  /*9c6d0*/  MOV R250, R10 ;  /* 0x0000000a00fa7202 */ /* 0x000fce0000000f00 */
[----:B------:R-:W-:Y:S05]  /*9c6e0*/  WARPSYNC.COLLECTIVE R247, `(.L_x_1882) ;  /* 0x00000000f7087348 */ /* 0x000fea0003c00000 */
[----:B------:R0:W1:Y:S02]  /*9c6f0*/  SHFL.DOWN P1, R251, R250, R249, R248 ;  /* 0x080000f9fafb7389 */ /* 0x00006400000200f8 */
[----:B01----:R-:W-:Y:S05]  /*9c700*/  ENDCOLLECTIVE ;  /* 0x000000000000791b */ /* 0x003fea0003800000 */
.L_x_1882:
[----:B------:R-:W-:-:S05]  /*9c710*/  @!P0 LEA R11, R0, UR5, 0x2 ;  /* 0x00000005000b8c11 */ /* 0x000fca000f8e10ff */
[----:B------:R0:W5:Y:S01]  /*9c720*/  @!P0 LDL R5, [R11+0x4] ;  /* 0x000004000b058983 */ /* 0x0001620000100800 */
[----:B------:R-:W-:Y:S01]  /*9c730*/  HFMA2 R249, -RZ, RZ, 0, 1.1920928955078125e-07 ;  /* 0x00000002fff97431 */ /* 0x000fe200000001ff */
[----:B0-----:R-:W0:Y:S01]  /*9c740*/  @!P0 LDC R11, c[0x0][0x3a8] ;  /* 0x0000ea00ff0b8b82 */ /* 0x001e220000000800 */
[----:B------:R-:W-:-:S05]  /*9c750*/  MOV R15, R251 ;  /* 0x000000fb000f7202 */ /* 0x000fca0000000f00 */
[----:B------:R-:W-:-:S05]  /*9c760*/  FADD R10, R10, R15 ;  /* 0x0000000f0a0a7221 */ /* 0x000fca0000000000 */
[----:B------:R-:W-:-:S07]  /*9c770*/  MOV R250, R10 ;  /* 0x0000000a00fa7202 */ /* 0x000fce0000000f00 */
[----:B0----5:R-:W-:Y:S05]  /*9c780*/  WARPSYNC.COLLECTIVE R247, `(.L_x_1883) ;  /* 0x00000000f7087348 */ /* 0x021fea0003c00000 */
[----:B------:R1:W2:Y:S02]  /*9c790*/  SHFL.DOWN P1, R251, R250, R249, R248 ;  /* 0x080000f9fafb7389 */ /* 0x0002a400000200f8 */
[----:B012--5:R-:W-:Y:S05]  /*9c7a0*/  ENDCOLLECTIVE ;  /* 0x000000000000791b */ /* 0x027fea0003800000 */
.L_x_1883:
[----:B------:R-:W-:Y:S02]  /*9c7b0*/  HFMA2 R249, -RZ, RZ, 0, 5.9604644775390625e-08 ;  /* 0x00000001fff97431 */ /* 0x000fe400000001ff */
[----:B------:R-:W-:-:S04]  /*9c7c0*/  IMAD.MOV.U32 R63, RZ, RZ, R251 ;  /* 0x000000ffff3f7224 */ /* 0x000fc800078e00fb */
[----:B------:R-:W-:-:S05]  /*9c7d0*/  FADD R63, R10, R63 ;  /* 0x0000003f0a3f7221 */ /* 0x000fca0000000000 */
[----:B------:R-:W-:-:S07]  /*9c7e0*/  MOV R250, R63 ;  /* 0x0000003f00fa7202 */ /* 0x000fce0000000f00 */
[----:B------:R-:W-:Y:S05]  /*9c7f0*/  WARPSYNC.COLLECTIVE R247, `(.L_x_1884) ;  /* 0x00000000f7087348 */ /* 0x000fea0003c00000 */
[----:B------:R0:W1:Y:S02]  /*9c800*/  SHFL.DOWN P1, R251, R250, R249, R248 ;  /* 0x080000f9fafb7389 */ /* 0x00006400000200f8 */
[----:B01----:R-:W-:Y:S05]  /*9c810*/  ENDCOLLECTIVE ;  /* 0x000000000000791b */ /* 0x003fea0003800000 */
.L_x_1884:
[----:B------:R-:W-:Y:S01]  /*9c820*/  FADD R10, R22, R21 ;  /* 0x00000015160a7221 */ /* 0x000fe20000000000 */
[----:B------:R-:W-:Y:S02]  /*9c830*/  HFMA2 R249, -RZ, RZ, 0, 9.5367431640625e-07 ;  /* 0x00000010fff97431 */ /* 0x000fe400000001ff */
[----:B------:R-:W-:Y:S01]  /*9c840*/  IMAD.MOV.U32 R250, RZ, RZ, R211 ;  /* 0x000000fffffa7224 */ /* 0x000fe200078e00d3 */
[----:B------:R-:W-:-:S07]  /*9c850*/  MOV R21, R251 ;  /* 0x000000fb00157202 */ /* 0x000fce0000000f00 */
[----:B------:R-:W-:Y:S05]  /*9c860*/  WARPSYNC.COLLECTIVE R247, `(.L_x_1885) ;  /* 0x00000000f7087348 */ /* 0x000fea0003c00000 */
[----:B------:R0:W1:Y:S02]  /*9c870*/  SHFL.DOWN P1, R251, R250, R249, R248 ;  /* 0x080000f9fafb7389 */ /* 0x00006400000200f8 */
[----:B01----:R-:W-:Y:S05]  /*9c880*/  ENDCOLLECTIVE ;  /* 0x000000000000791b */ /* 0x003fea0003800000 */
.L_x_1885:
[----:B------:R-:W-:Y:S01]  /*9c890*/  IMAD.MOV.U32 R249, RZ, RZ, 0x8 ;  /* 0x00000008fff97424 */ /* 0x000fe200078e00ff */
[----:B------:R-:W-:-:S05]  /*9c8a0*/  MOV R8, R251 ;  /* 0x000000fb00087202 */ /* 0x000fca0000000f00 */
[----:B------:R-:W-:-:S05]  /*9c8b0*/  FADD R211, R211, R8 ;  /* 0x00000008d3d37221 */ /* 0x000fca0000000000 */
[----:B------:R-:W-:-:S07]  /*9c8c0*/  MOV R250, R211 ;  /* 0x000000d300fa7202 */ /* 0x000fce0000000f00 */
[----:B------:R-:W-:Y:S05]  /*9c8d0*/  WARPSYNC.COLLECTIVE R247, `(.L_x_1886) ;  /* 0x00000000f7087348 */ /* 0x000fea0003c00000 */
[----:B------:R0:W1:Y:S02]  /*9c8e0*/  SHFL.DOWN P1, R251, R250, R249, R248 ;  /* 0x080000f9fafb7389 */ /* 0x00006400000200f8 */
[----:B01----:R-:W-:Y:S05]  /*9c8f0*/  ENDCOLLECTIVE ;  /* 0x000000000000791b */ /* 0x003fea0003800000 */
.L_x_1886:
[----:B------:R-:W-:Y:S01]  /*9c900*/  IMAD.MOV.U32 R249, RZ, RZ, 0x4 ;  /* 0x00000004fff97424 */ /* 0x000fe200078e00ff */
[----:B------:R-:W-:-:S05]  /*9c910*/  MOV R7, R251 ;  /* 0x000000fb00077202 */ /* 0x000fca0000000f00 */
[----:B------:R-:W-:-:S05]  /*9c920*/  FADD R7, R211, R7 ;  /* 0x00000007d3077221 */ /* 0x000fca0000000000 */
[----:B------:R-:W-:-:S07]  /*9c930*/  MOV R250, R7 ;  /* 0x0000000700fa7202 */ /* 0x000fce0000000f00 */
[----:B------:R-:W-:Y:S05]  /*9c940*/  WARPSYNC.COLLECTIVE R247, `(.L_x_1887) ;  /* 0x00000000f7087348 */ /* 0x000fea0003c00000 */
[----:B------:R0:W1:Y:S02]  /*9c950*/  SHFL.DOWN P1, R251, R250, R249, R248 ;  /* 0x080000f9fafb7389 */ /* 0x00006400000200f8 */
[----:B01----:R-:W-:Y:S05]  /*9c960*/  ENDCOLLECTIVE ;  /* 0x000000000000791b */ /* 0x003fea0003800000 */
.L_x_1887:
[----:B------:R-:W-:Y:S01]  /*9c970*/  HFMA2 R249, -RZ, RZ, 0, 1.1920928955078125e-07 ;  /* 0x00000002fff97431 */ /* 0x000fe200000001ff */
[----:B------:R-:W-:-:S05]  /*9c980*/  MOV R9, R251 ;  /* 0x000000fb00097202 */ /* 0x000fca0000000f00 */
[----:B------:R-:W-:-:S05]  /*9c990*/  FADD R7, R7, R9 ;  /* 0x0000000907077221 */ /* 0x000fca0000000000 */
[----:B------:R-:W-:-:S07]  /*9c9a0*/  MOV R250, R7 ;  /* 0x0000000700fa7202 */ /* 0x000fce0000000f00 */
[----:B------:R-:W-:Y:S05]  /*9c9b0*/  WARPSYNC.COLLECTIVE R247, `(.L_x_1888) ;  /* 0x00000000f7087348 */ /* 0x000fea0003c00000 */
[----:B------:R0:W1:Y:S02]  /*9c9c0*/  SHFL.DOWN P1, R251, R250, R249, R248 ;  /* 0x080000f9fafb7389 */ /* 0x00006400000200f8 */
[----:B01----:R-:W-:Y:S05]  /*9c9d0*/  ENDCOLLECTIVE ;  /* 0x000000000000791b */ /* 0x003fea0003800000 */
.L_x_1888:
[----:B------:R-:W-:Y:S02]  /*9c9e0*/  HFMA2 R249, -RZ, RZ, 0, 5.9604644775390625e-08 ;  /* 0x00000001fff97431 */ /* 0x000fe400000001ff */
[----:B------:R-:W-:-:S04]  /*9c9f0*/  IMAD.MOV.U32 R22, RZ, RZ, R251 ;  /* 0x000000ffff167224 */ /* 0x000fc800078e00fb */
[----:B------:R-:W-:-:S05]  /*9ca00*/  FADD R22, R7, R22 ;  /* 0x0000001607167221 */ /* 0x000fca0000000000 */
[----:B------:R-:W-:-:S07]  /*9ca10*/  MOV R250, R22 ;  /* 0x0000001600fa7202 */ /* 0x000fce0000000f00 */
[----:B------:R-:W-:Y:S05]  /*9ca20*/  WARPSYNC.COLLECTIVE R247, `(.L_x_1889) ;  /* 0x00000000f7087348 */ /* 0x000fea0003c00000 */
[----:B------:R0:W1:Y:S02]  /*9ca30*/  SHFL.DOWN P1, R251, R250, R249, R248 ;  /* 0x080000f9fafb7389 */ /* 0x00006400000200f8 */
[----:B01----:R-:W-:Y:S05]  /*9ca40*/  ENDCOLLECTIVE ;  /* 0x000000000000791b */ /* 0x003fea0003800000 */
.L_x_1889:
[----:B------:R-:W-:Y:S02]  /*9ca50*/  HFMA2 R249, -RZ, RZ, 0, 9.5367431640625e-07 ;  /* 0x00000010fff97431 */ /* 0x000fe400000001ff */
[----:B------:R-:W-:Y:S01]  /*9ca60*/  IMAD.MOV.U32 R250, RZ, RZ, R212 ;  /* 0x000000fffffa7224 */ /* 0x000fe200078e00d4 */
[----:B------:R-:W-:-:S07]  /*9ca70*/  MOV R64, R251 ;  /* 0x000000fb00407202 */ /* 0x000fce0000000f00 */
[----:B------:R-:W-:Y:S05]  /*9ca80*/  WARPSYNC.COLLECTIVE R247, `(.L_x_1890) ;  /* 0x00000000f7087348 */ /* 0x000fea0003c00000 */
[----:B------:R0:W1:Y:S02]  /*9ca90*/  SHFL.DOWN P1, R251, R250, R249, R248 ;  /* 0x080000f9fafb7389 */ /* 0x00006400000200f8 */
[----:B01----:R-:W-:Y:S05]  /*9caa0*/  ENDCOLLECTIVE ;  /* 0x000000000000791b */ /* 0x003fea0003800000 */
.L_x_1890:
[----:B------:R-:W-:Y:S01]  /*9cab0*/  @!P0 FMUL R10, R10, R11 ;  /* 0x0000000b0a0a8220 */ /* 0x000fe20000400000 */
[----:B------:R-:W-:-:S04]  /*9cac0*/  @!P0 LEA R11, R0, R3, 0x9 ;  /* 0x00000003000b8211 */ /* 0x000fc800078e48ff */
[----:B------:R-:W-:-:S05]  /*9cad0*/  @!P0 FSEL R10, R10, -1.00000000000000000000e+09, !P2 ;  /* 0xce6e6b280a0a8808 */ /* 0x000fca0005000000 */
[----:B------:R0:W-:Y:S04]  /*9cae0*/  @!P0 STS [R11+0x4308], R10 ;  /* 0x0043080a0b008388 */ /* 0x0001e80000000800 */
[----:B------:R1:W2:Y:S01]  /*9caf0*/  @!P0 LDS R10, [R3+0x810c] ;  /* 0x00810c00030a8984 */ /* 0x0002a20000000800 */
[----:B------:R-:W-:Y:S01]  /*9cb00*/  IMAD.MOV.U32 R249, RZ, RZ, 0x8 ;  /* 0x00000008fff97424 */ /* 0x000fe200078e00ff */
[----:B------:R-:W-:Y:S01]  /*9cb10*/  @!P0 LEA R15, R0, UR5, 0x2 ;  /* 0x00000005000f8c11 */ /* 0x000fe2000f8e10ff */
[----:B0-----:R-:W0:Y:S04]  /*9cb20*/  @!P0 LDC R11, c[0x0][0x3a8] ;  /* 0x0000ea00ff0b8b82 */ /* 0x001e280000000800 */
[----:B------:R1:W5:Y:S01]  /*9cb30*/  @!P0 LDL R6, [R15+0x4] ;  /* 0x000004000f068983 */ /* 0x0003620000100800 */
[----:B------:R-:W-:-:S05]  /*9cb40*/  MOV R8, R251 ;  /* 0x000000fb00087202 */ /* 0x000fca0000000f00 */
[----:B------:R-:W-:-:S05]  /*9cb50*/  FADD R212, R212, R8 ;  /* 0x00000008d4d47221 */ /* 0x000fca0000000000 */
[----:B-1----:R-:W-:-:S07]  /*9cb60*/  MOV R250, R212 ;  /* 0x000000d400fa7202 */ /* 0x002fce0000000f00 */
[----:B0-2--5:R-:W-:Y:S05]  /*9cb70*/  WARPSYNC.COLLECTIVE R247, `(.L_x_1891) ;  /* 0x00000000f7087348 */ /* 0x025fea0003c00000 */
[----:B------:R1:W3:Y:S02]  /*9cb80*/  SHFL.DOWN P1, R251, R250, R249, R248 ;  /* 0x080000f9fafb7389 */ /* 0x0002e400000200f8 */
[----:B0123-5:R-:W-:Y:S05]  /*9cb90*/  ENDCOLLECTIVE ;  /* 0x000000000000791b */ /* 0x02ffea0003800000 */
.L_x_1891:
        /* <DEDUP_REMOVED lines=8> */
.L_x_1892:
[----:B------:R-:W-:Y:S02]  /*9cc20*/  HFMA2 R249, -RZ, RZ, 0, 1.1920928955078125e-07 ;  /* 0x00000002fff97431 */ /* 0x000fe400000001ff */
[----:B------:R-:W-:-:S04]  /*9cc30*/  IMAD.MOV.U32 R186, RZ, RZ, R251 ;  /* 0x000000ffffba7224 */ /* 0x000fc800078e00fb */
[----:B------:R-:W-:-:S05]  /*9cc40*/  FADD R186, R212, R186 ;  /* 0x000000bad4ba7221 */ /* 0x000fca0000000000 */
[----:B------:R-:W-:-:S07]  /*9cc50*/  MOV R250, R186 ;  /* 0x000000ba00fa7202 */ /* 0x000fce0000000f00 */
[----:B------:R-:W-:Y:S05]  /*9cc60*/  WARPSYNC.COLLECTIVE R247, `(.L_x_1893) ;  /* 0x00000000f7087348 */ /* 0x000fea0003c00000 */
[----:B------:R0:W1:Y:S02]  /*9cc70*/  SHFL.DOWN P1, R251, R250, R249, R248 ;  /* 0x080000f9fafb7389 */ /* 0x00006400000200f8 */
[----:B01----:R-:W-:Y:S05]  /*9cc80*/  ENDCOLLECTIVE ;  /* 0x000000000000791b */ /* 0x003fea0003800000 */
.L_x_1893:
[----:B------:R-:W-:Y:S01]  /*9cc90*/  HFMA2 R249, -RZ, RZ, 0, 5.9604644775390625e-08 ;  /* 0x00000001fff97431 */ /* 0x000fe200000001ff */
[----:B------:R-:W-:-:S05]  /*9cca0*/  MOV R7, R251 ;  /* 0x000000fb00077202 */ /* 0x000fca0000000f00 */
[----:B------:R-:W-:-:S04]  /*9ccb0*/  FADD R186, R186, R7 ;  /* 0x00000007baba7221 */ /* 0x000fc80000000000 */
[----:B------:R-:W-:-:S07]  /*9ccc0*/  IMAD.MOV.U32 R250, RZ, RZ, R186 ;  /* 0x000000fffffa7224 */ /* 0x000fce00078e00ba */
[----:B------:R-:W-:Y:S05]  /*9ccd0*/  WARPSYNC.COLLECTIVE R247, `(.L_x_1894) ;  /* 0x00000000f7087348 */ /* 0x000fea0003c00000 */
[----:B------:R0:W1:Y:S02]  /*9cce0*/  SHFL.DOWN P1, R251, R250, R249, R248 ;  /* 0x080000f9fafb7389 */ /* 0x00006400000200f8 */
[----:B01----:R-:W-:Y:S05]  /*9ccf0*/  ENDCOLLECTIVE ;  /* 0x000000000000791b */ /* 0x003fea0003800000 */
.L_x_1894:
[----:B------:R-:W-:Y:S01]  /*9cd00*/  MOV R250, R213 ;  /* 0x000000d500fa7202 */ /* 0x000fe20000000f00 */
[----:B------:R-:W-:Y:S01]  /*9cd10*/  IMAD.MOV.U32 R249, RZ, RZ, 0x10 ;  /* 0x00000010fff97424 */ /* 0x000fe200078e00ff */
[----:B------:R-:W-:-:S07]  /*9cd20*/  MOV R65, R251 ;  /* 0x000000fb00417202 */ /* 0x000fce0000000f00 */
[----:B------:R-:W-:Y:S05]  /*9cd30*/  WARPSYNC.COLLECTIVE R247, `(.L_x_1895) ;  /* 0x00000000f7087348 */ /* 0x000fea0003c00000 */
[----:B------:R0:W1:Y:S02]  /*9cd40*/  SHFL.DOWN P1, R251, R250, R249, R248 ;  /* 0x080000f9fafb7389 */ /* 0x00006400000200f8 */
[----:B01----:R-:W-:Y:S05]  /*9cd50*/  ENDCOLLECTIVE ;  /* 0x000000000000791b */ /* 0x003fea0003800000 */
.L_x_1895:
[----:B------:R-:W-:Y:S01]  /*9cd60*/  HFMA2 R249, -RZ, RZ, 0, 4.76837158203125e-07 ;  /* 0x00000008fff97431 */ /* 0x000fe200000001ff */
[----:B------:R-:W-:-:S05]  /*9cd70*/  MOV R8, R251 ;  /* 0x000000fb00087202 */ /* 0x000fca0000000f00 */
[----:B------:R-:W-:-:S05]  /*9cd80*/  FADD R213, R213, R8 ;  /* 0x00000008d5d57221 */ /* 0x000fca0000000000 */
[----:B------:R-:W-:-:S07]  /*9cd90*/  MOV R250, R213 ;  /* 0x000000d500fa7202 */ /* 0x000fce0000000f00 */
[----:B------:R-:W-:Y:S05]  /*9cda0*/  WARPSYNC.COLLECTIVE R247, `(.L_x_1896) ;  /* 0x00000000f7087348 */ /* 0x000fea0003c00000 */
[----:B------:R0:W1:Y:S02]  /*9cdb0*/  SHFL.DOWN P1, R251, R250, R249, R248 ;  /* 0x080000f9fafb7389 */ /* 0x00006400000200f8 */
[----:B01----:R-:W-:Y:S05]  /*9cdc0*/  ENDCOLLECTIVE ;  /* 0x000000000000791b */ /* 0x003fea0003800000 */
.L_x_1896:
[----:B------:R-:W-:Y:S02]  /*9cdd0*/  HFMA2 R249, -RZ, RZ, 0, 2.384185791015625e-07 ;  /* 0x00000004fff97431 */ /* 0x000fe400000001ff */
[----:B------:R-:W-:-:S04]  /*9cde0*/  IMAD.MOV.U32 R8, RZ, RZ, R251 ;  /* 0x000000ffff087224 */ /* 0x000fc800078e00fb */
[----:B------:R-:W-:-:S05]  /*9cdf0*/  FADD R8, R213, R8 ;  /* 0x00000008d5087221 */ /* 0x000fca0000000000 */
[----:B------:R-:W-:-:S07]  /*9ce00*/  MOV R250, R8 ;  /* 0x0000000800fa7202 */ /* 0x000fce0000000f00 */
[----:B------:R-:W-:Y:S05]  /*9ce10*/  WARPSYNC.COLLECTIVE R247, `(.L_x_1897) ;  /* 0x00000000f7087348 */ /* 0x000fea0003c00000 */
[----:B------:R0:W1:Y:S02]  /*9ce20*/  SHFL.DOWN P1, R251, R250, R249, R248 ;  /* 0x080000f9fafb7389 */ /* 0x00006400000200f8 */
[----:B01----:R-:W-:Y:S05]  /*9ce30*/  ENDCOLLECTIVE ;  /* 0x000000000000791b */ /* 0x003fea0003800000 */
.L_x_1897:
[----:B------:R-:W-:Y:S02]  /*9ce40*/  HFMA2 R249, -RZ, RZ, 0, 1.1920928955078125e-07 ;  /* 0x00000002fff97431 */ /* 0x000fe400000001ff */
[----:B------:R-:W-:-:S04]  /*9ce50*/  IMAD.MOV.U32 R9, RZ, RZ, R251 ;  /* 0x000000ffff097224 */ /* 0x000fc800078e00fb */
[----:B------:R-:W-:-:S05]  /*9ce60*/  FADD R8, R8, R9 ;  /* 0x0000000908087221 */ /* 0x000fca0000000000 */
[----:B------:R-:W-:-:S07]  /*9ce70*/  MOV R250, R8 ;  /* 0x0000000800fa7202 */ /* 0x000fce0000000f00 */
[----:B------:R-:W-:Y:S05]  /*9ce80*/  WARPSYNC.COLLECTIVE R247, `(.L_x_1898) ;  /* 0x00000000f7087348 */ /* 0x000fea0003c00000 */
[----:B------:R0:W1:Y:S02]  /*9ce90*/  SHFL.DOWN P1, R251, R250, R249, R248 ;  /* 0x080000f9fafb7389 */ /* 0x00006400000200f8 */
[----:B01----:R-:W-:Y:S05]  /*9cea0*/  ENDCOLLECTIVE ;  /* 0x000000000000791b */ /* 0x003fea0003800000 */
.L_x_1898:
[----:B------:R-:W-:-:S04]  /*9ceb0*/  FADD R23, R24, R23 ;  /* 0x0000001718177221 */ /* 0x000fc80000000000 */
[----:B------:R-:W-:Y:S01]  /*9cec0*/  @!P0 FMUL R11, R23, R11 ;  /* 0x0000000b170b8220 */ /* 0x000fe20000400000 */
[----:B------:R-:W-:Y:S01]  /*9ced0*/  HFMA2 R249, -RZ, RZ, 0, 5.9604644775390625e-08 ;  /* 0x00000001fff97431 */ /* 0x000fe200000001ff */
[----:B------:R-:W-:-:S05]  /*9cee0*/  MOV R23, R251 ;  /* 0x000000fb00177202 */ /* 0x000fca0000000f00 */
[----:B------:R-:W-:-:S04]  /*9cef0*/  FADD R23, R8, R23 ;  /* 0x0000001708177221 */ /* 0x000fc80000000000 */
[----:B------:R-:W-:-:S07]  /*9cf00*/  IMAD.MOV.U32 R250, RZ, RZ, R23 ;  /* 0x000000fffffa7224 */ /* 0x000fce00078e0017 */
[----:B------:R-:W-:Y:S05]  /*9cf10*/  WARPSYNC.COLLECTIVE R247, `(.L_x_1899) ;  /* 0x00000000f7087348 */ /* 0x000fea0003c00000 */
[----:B------:R0:W1:Y:S02]  /*9cf20*/  SHFL.DOWN P1, R251, R250, R249, R248 ;  /* 0x080000f9fafb7389 */ /* 0x00006400000200f8 */
[----:B01----:R-:W-:Y:S05]  /*9cf30*/  ENDCOLLECTIVE ;  /* 0x000000000000791b */ /* 0x003fea0003800000 */
.L_x_1899:
[----:B------:R-:W-:Y:S01]  /*9cf40*/  MOV R250, R214 ;  /* 0x000000d600fa7202 */ /* 0x000fe20000000f00 */
[----:B------:R-:W-:Y:S01]  /*9cf50*/  IMAD.MOV.U32 R249, RZ, RZ, 0x10 ;  /* 0x00000010fff97424 */ /* 0x000fe200078e00ff */
[----:B------:R-:W-:-:S07]  /*9cf60*/  MOV R24, R251 ;  /* 0x000000fb00187202 */ /* 0x000fce0000000f00 */
[----:B------:R-:W-:Y:S05]  /*9cf70*/  WARPSYNC.COLLECTIVE R247, `(.L_x_1900) ;  /* 0x00000000f7087348 */ /* 0x000fea0003c00000 */
[----:B------:R0:W1:Y:S02]  /*9cf80*/  SHFL.DOWN P1, R251, R250, R249, R248 ;  /* 0x080000f9fafb7389 */ /* 0x00006400000200f8 */
[----:B01----:R-:W-:Y:S05]  /*9cf90*/  ENDCOLLECTIVE ;  /* 0x000000000000791b */ /* 0x003fea0003800000 */
.L_x_1900:
[----:B------:R-:W-:Y:S02]  /*9cfa0*/  @!P0 FSEL R11, R11, -1.00000000000000000000e+09, !P2 ;  /* 0xce6e6b280b0b8808 */ /* 0x000fe40005000000 */
[----:B------:R-:W-:-:S05]  /*9cfb0*/  @!P0 LEA R10, R0, R3, 0x9 ;  /* 0x00000003000a8211 */ /* 0x000fca00078e48ff */
[----:B------:R0:W-:Y:S04]  /*9cfc0*/  @!P0 STS [R10+0x430c], R11 ;  /* 0x00430c0b0a008388 */ /* 0x0001e80000000800 */
[----:B------:R1:W2:Y:S01]  /*9cfd0*/  @!P0 LDS R10, [R3+0x8110] ;  /* 0x00811000030a8984 */ /* 0x0002a20000000800 */
[----:B------:R-:W-:Y:S01]  /*9cfe0*/  HFMA2 R249, -RZ, RZ, 0, 4.76837158203125e-07 ;  /* 0x00000008fff97431 */ /* 0x000fe200000001ff */
        /* <DEDUP_REMOVED lines=9> */
.L_x_1901:
        /* <DEDUP_REMOVED lines=8> */
.L_x_1902:
[----:B------:R-:W-:Y:S01]  /*9d100*/  HFMA2 R249, -RZ, RZ, 0, 1.1920928955078125e-07 ;  /* 0x00000002fff97431 */ /* 0x000fe200000001ff */
[----:B------:R-:W-:-:S05]  /*9d110*/  MOV R188, R251 ;  /* 0x000000fb00bc7202 */ /* 0x000fca0000000f00 */
[----:B------:R-:W-:-:S04]  /*9d120*/  FADD R188, R214, R188 ;  /* 0x000000bcd6bc7221 */ /* 0x000fc80000000000 */
[----:B------:R-:W-:-:S07]  /*9d130*/  IMAD.MOV.U32 R250, RZ, RZ, R188 ;  /* 0x000000fffffa7224 */ /* 0x000fce00078e00bc */
[----:B------:R-:W-:Y:S05]  /*9d140*/  WARPSYNC.COLLECTIVE R247, `(.L_x_1903) ;  /* 0x00000000f7087348 */ /* 0x000fea0003c00000 */
[----:B------:R0:W1:Y:S02]  /*9d150*/  SHFL.DOWN P1, R251, R250, R249, R248 ;  /* 0x080000f9fafb7389 */ /* 0x00006400000200f8 */
[----:B01----:R-:W-:Y:S05]  /*9d160*/  ENDCOLLECTIVE ;  /* 0x000000000000791b */ /* 0x003fea0003800000 */
.L_x_1903:
[----:B------:R-:W-:Y:S01]  /*9d170*/  IMAD.MOV.U32 R249, RZ, RZ, 0x1 ;  /* 0x00000001fff97424 */ /* 0x000fe200078e00ff */
[----:B------:R-:W-:-:S05]  /*9d180*/  MOV R8, R251 ;  /* 0x000000fb00087202 */ /* 0x000fca0000000f00 */
[----:B------:R-:W-:-:S05]  /*9d190*/  FADD R188, R188, R8 ;  /* 0x00000008bcbc7221 */ /* 0x000fca0000000000 */
[----:B------:R-:W-:-:S07]  /*9d1a0*/  MOV R250, R188 ;  /* 0x000000bc00fa7202 */ /* 0x000fce0000000f00 */
[----:B------:R-:W-:Y:S05]  /*9d1b0*/  WARPSYNC.COLLECTIVE R247, `(.L_x_1904) ;  /* 0x00000000f7087348 */ /* 0x000fea0003c00000 */
[----:B------:R0:W1:Y:S02]  /*9d1c0*/  SHFL.DOWN P1, R251, R250, R249, R248 ;  /* 0x080000f9fafb7389 */ /* 0x00006400000200f8 */
[----:B01----:R-:W-:Y:S05]  /*9d1d0*/  ENDCOLLECTIVE ;  /* 0x000000000000791b */ /* 0x003fea0003800000 */
.L_x_1904:
[----:B------:R-:W-:Y:S01]  /*9d1e0*/  HFMA2 R249, -RZ, RZ, 0, 9.5367431640625e-07 ;  /* 0x00000010fff97431 */ /* 0x000fe200000001ff */
[----:B------:R-:W-:Y:S02]  /*9d1f0*/  MOV R250, R215 ;  /* 0x000000d700fa7202 */ /* 0x000fe40000000f00 */
[----:B------:R-:W-:-:S07]  /*9d200*/  MOV R187, R251 ;  /* 0x000000fb00bb7202 */ /* 0x000fce0000000f00 */
[----:B------:R-:W-:Y:S05]  /*9d210*/  WARPSYNC.COLLECTIVE R247, `(.L_x_1905) ;  /* 0x00000000f7087348 */ /* 0x000fea0003c00000 */
[----:B------:R0:W1:Y:S02]  /*9d220*/  SHFL.DOWN P1, R251, R250, R249, R248 ;  /* 0x080000f9fafb7389 */ /* 0x00006400000200f8 */
[----:B01----:R-:W-:Y:S05]  /*9d230*/  ENDCOLLECTIVE ;  /* 0x000000000000791b */ /* 0x003fea0003800000 */
.L_x_1905:
[----:B------:R-:W-:Y:S02]  /*9d240*/  HFMA2 R249, -RZ, RZ, 0, 4.76837158203125e-07 ;  /* 0x00000008fff97431 */ /* 0x000fe400000001ff */
[----:B------:R-:W-:-:S04]  /*9d250*/  IMAD.MOV.U32 R4, RZ, RZ, R251 ;  /* 0x000000ffff047224 */ /* 0x000fc800078e00fb */
[----:B------:R-:W-:-:S05]  /*9d260*/  FADD R215, R215, R4 ;  /* 0x00000004d7d77221 */ /* 0x000fca0000000000 */
[----:B------:R-:W-:-:S07]  /*9d270*/  MOV R250, R215 ;  /* 0x000000d700fa7202 */ /* 0x000fce0000000f00 */
[----:B------:R-:W-:Y:S05]  /*9d280*/  WARPSYNC.COLLECTIVE R247, `(.L_x_1906) ;  /* 0x00000000f7087348 */ /* 0x000fea0003c00000 */
[----:B------:R0:W1:Y:S02]  /*9d290*/  SHFL.DOWN P1, R251, R250, R249, R248 ;  /* 0x080000f9fafb7389 */ /* 0x00006400000200f8 */
[----:B01----:R-:W-:Y:S05]  /*9d2a0*/  ENDCOLLECTIVE ;  /* 0x000000000000791b */ /* 0x003fea0003800000 */
.L_x_1906:
[----:B------:R-:W-:Y:S01]  /*9d2b0*/  HFMA2 R249, -RZ, RZ, 0, 2.384185791015625e-07 ;  /* 0x00000004fff97431 */ /* 0x000fe200000001ff */
[----:B------:R-:W-:-:S05]  /*9d2c0*/  MOV R4, R251 ;  /* 0x000000fb00047202 */ /* 0x000fca0000000f00 */
[----:B------:R-:W-:-:S05]  /*9d2d0*/  FADD R4, R215, R4 ;  /* 0x00000004d7047221 */ /* 0x000fca0000000000 */
[----:B------:R-:W-:-:S07]  /*9d2e0*/  MOV R250, R4 ;  /* 0x0000000400fa7202 */ /* 0x000fce0000000f00 */
[----:B------:R-:W-:Y:S05]  /*9d2f0*/  WARPSYNC.COLLECTIVE R247, `(.L_x_1907) ;  /* 0x00000000f7087348 */ /* 0x000fea0003c00000 */
[----:B------:R0:W1:Y:S02]  /*9d300*/  SHFL.DOWN P1, R251, R250, R249, R248 ;  /* 0x080000f9fafb7389 */ /* 0x00006400000200f8 */
[----:B01----:R-:W-:Y:S05]  /*9d310*/  ENDCOLLECTIVE ;  /* 0x000000000000791b */ /* 0x003fea0003800000 */
.L_x_1907:
[----:B------:R-:W-:Y:S01]  /*9d320*/  HFMA2 R249, -RZ, RZ, 0, 1.1920928955078125e-07 ;  /* 0x00000002fff97431 */ /* 0x000fe200000001ff */
[----:B------:R-:W-:-:S05]  /*9d330*/  MOV R9, R251 ;  /* 0x000000fb00097202 */ /* 0x000fca0000000f00 */
[----:B------:R-:W-:-:S04]  /*9d340*/  FADD R4, R4, R9 ;  /* 0x0000000904047221 */ /* 0x000fc80000000000 */
[----:B------:R-:W-:-:S07]  /*9d350*/  IMAD.MOV.U32 R250, RZ, RZ, R4 ;  /* 0x000000fffffa7224 */ /* 0x000fce00078e0004 */
[----:B------:R-:W-:Y:S05]  /*9d360*/  WARPSYNC.COLLECTIVE R247, `(.L_x_1908) ;  /* 0x00000000f7087348 */ /* 0x000fea0003c00000 */
[----:B------:R0:W1:Y:S02]  /*9d370*/  SHFL.DOWN P1, R251, R250, R249, R248 ;  /* 0x080000f9fafb7389 */ /* 0x00006400000200f8 */
[----:B01----:R-:W-:Y:S05]  /*9d380*/  ENDCOLLECTIVE ;  /* 0x000000000000791b */ /* 0x003fea0003800000 */
.L_x_1908:
        /* <DEDUP_REMOVED lines=9> */
.L_x_1909:
[----:B------:R-:W-:Y:S01]  /*9d420*/  HFMA2 R249, -RZ, RZ, 0, 9.5367431640625e-07 ;  /* 0x00000010fff97431 */ /* 0x000fe200000001ff */
[----:B------:R-:W-:Y:S02]  /*9d430*/  MOV R250, R216 ;  /* 0x000000d800fa7202 */ /* 0x000fe40000000f00 */
[----:B------:R-:W-:-:S07]  /*9d440*/  MOV R26, R251 ;  /* 0x000000fb001a7202 */ /* 0x000fce0000000f00 */
[----:B------:R-:W-:Y:S05]  /*9d450*/  WARPSYNC.COLLECTIVE R247, `(.L_x_1910) ;  /* 0x00000000f7087348 */ /* 0x000fea0003c00000 */
[----:B------:R0:W1:Y:S02]  /*9d460*/  SHFL.DOWN P1, R251, R250, R249, R248 ;  /* 0x080000f9fafb7389 */ /* 0x00006400000200f8 */
[----:B01----:R-:W-:Y:S05]  /*9d470*/  ENDCOLLECTIVE ;  /* 0x000000000000791b */ /* 0x003fea0003800000 */
.L_x_1910:
[----:B------:R-:W-:Y:S01]  /*9d480*/  @!P0 FSEL R11, R11, -1.00000000000000000000e+09, !P2 ;  /* 0xce6e6b280b0b8808 */ /* 0x000fe20005000000 */
[----:B------:R-:W-:-:S05]  /*9d490*/  @!P0 IMAD R10, R0, 0x200, R3 ;  /* 0x00000200000a8824 */ /* 0x000fca00078e0203 */
        /* <DEDUP_REMOVED lines=10> */
.L_x_1911:
[----:B------:R-:W-:Y:S01]  /*9d540*/  @!P0 ISETP.GE.AND P2, PT, R7, R10, PT ;  /* 0x0000000a0700820c */ /* 0x000fe20003f46270 */
[----:B------:R-:W-:Y:S01]  /*9d550*/  HFMA2 R249, -RZ, RZ, 0, 2.384185791015625e-07 ;  /* 0x00000004fff97431 */ /* 0x000fe200000001ff */
[----:B------:R-:W-:-:S05]  /*9d560*/  MOV R10, R251 ;  /* 0x000000fb000a7202 */ /* 0x000fca0000000f00 */
[----:B------:R-:W-:-:S04]  /*9d570*/  FADD R5, R5, R10 ;  /* 0x0000000a05057221 */ /* 0x000fc80000000000 */
[----:B------:R-:W-:-:S07]  /*9d580*/  IMAD.MOV.U32 R250, RZ, RZ, R5 ;  /* 0x000000fffffa7224 */ /* 0x000fce00078e0005 */
[----:B------:R-:W-:Y:S05]  /*9d590*/  WARPSYNC.COLLECTIVE R247, `(.L_x_1912) ;  /* 0x00000000f7087348 */ /* 0x000fea0003c00000 */
[----:B------:R0:W1:Y:S02]  /*9d5a0*/  SHFL.DOWN P1, R251, R250, R249, R248 ;  /* 0x080000f9fafb7389 */ /* 0x00006400000200f8 */
[----:B01----:R-:W-:Y:S05]  /*9d5b0*/  ENDCOLLECTIVE ;  /* 0x000000000000791b */ /* 0x003fea0003800000 */
.L_x_1912:
[----:B------:R-:W-:Y:S01]  /*9d5c0*/  IMAD.MOV.U32 R249, RZ, RZ, 0x2 ;  /* 0x00000002fff97424 */ /* 0x000fe200078e00ff */
[----:B------:R-:W-:-:S05]  /*9d5d0*/  MOV R9, R251 ;  /* 0x000000fb00097202 */ /* 0x000fca0000000f00 */
[----:B------:R-:W-:-:S05]  /*9d5e0*/  FADD R5, R5, R9 ;  /* 0x0000000905057221 */ /* 0x000fca0000000000 */
[----:B------:R-:W-:-:S07]  /*9d5f0*/  MOV R250, R5 ;  /* 0x0000000500fa7202 */ /* 0x000fce0000000f00 */
[----:B------:R-:W-:Y:S05]  /*9d600*/  WARPSYNC.COLLECTIVE R247, `(.L_x_1913) ;  /* 0x00000000f7087348 */ /* 0x000fea0003c00000 */
[----:B------:R0:W1:Y:S02]  /*9d610*/  SHFL.DOWN P1, R251, R250, R249, R248 ;  /* 0x080000f9fafb7389 */ /* 0x00006400000200f8 */
[----:B01----:R-:W-:Y:S05]  /*9d620*/  ENDCOLLECTIVE ;  /* 0x000000000000791b */ /* 0x003fea0003800000 */
.L_x_1913:
[----:B------:R-:W-:-:S04]  /*9d630*/  FADD R27, R28, R27 ;  /* 0x0000001b1c1b7221 */ /* 0x000fc80000000000 */
[----:B------:R-:W-:Y:S01]  /*9d640*/  @!P0 FMUL R11, R27, R11 ;  /* 0x0000000b1b0b8220 */ /* 0x000fe20000400000 */
        /* <DEDUP_REMOVED lines=9> */
.L_x_1914:
[----:B------:R-:W-:Y:S01]  /*9d6e0*/  HFMA2 R249, -RZ, RZ, 0, 9.5367431640625e-07 ;  /* 0x00000010fff97431 */ /* 0x000fe200000001ff */
[----:B------:R-:W-:Y:S02]  /*9d6f0*/  MOV R250, R217 ;  /* 0x000000d900fa7202 */ /* 0x000fe40000000f00 */
[----:B------:R-:W-:-:S07]  /*9d700*/  MOV R28, R251 ;  /* 0x000000fb001c7202 */ /* 0x000fce0000000f00 */
[----:B------:R-:W-:Y:S05]  /*9d710*/  WARPSYNC.COLLECTIVE R247, `(.L_x_1915) ;  /* 0x00000000f7087348 */ /* 0x000fea0003c00000 */
[----:B------:R0:W1:Y:S02]  /*9d720*/  SHFL.DOWN P1, R251, R250, R249, R248 ;  /* 0x080000f9fafb7389 */ /* 0x00006400000200f8 */
[----:B01----:R-:W-:Y:S05]  /*9d730*/  ENDCOLLECTIVE ;  /* 0x000000000000791b */ /* 0x003fea0003800000 */
.L_x_1915:
[----:B------:R-:W-:Y:S02]  /*9d740*/  HFMA2 R249, -RZ, RZ, 0, 4.76837158203125e-07 ;  /* 0x00000008fff97431 */ /* 0x000fe400000001ff */
[----:B------:R-:W-:-:S04]  /*9d750*/  IMAD.MOV.U32 R7, RZ, RZ, R251 ;  /* 0x000000ffff077224 */ /* 0x000fc800078e00fb */
[----:B------:R-:W-:-:S05]  /*9d760*/  FADD R7, R217, R7 ;  /* 0x00000007d9077221 */ /* 0x000fca0000000000 */
[----:B------:R-:W-:-:S07]  /*9d770*/  MOV R250, R7 ;  /* 0x0000000700fa7202 */ /* 0x000fce0000000f00 */
[----:B------:R-:W-:Y:S05]  /*9d780*/  WARPSYNC.COLLECTIVE R247, `(.L_x_1916) ;  /* 0x00000000f7087348 */ /* 0x000fea0003c00000 */
[----:B------:R0:W1:Y:S02]  /*9d790*/  SHFL.DOWN P1, R251, R250, R249, R248 ;  /* 0x080000f9fafb7389 */ /* 0x00006400000200f8 */
[----:B01----:R-:W-:Y:S05]  /*9d7a0*/  ENDCOLLECTIVE ;  /* 0x000000000000791b */ /* 0x003fea0003800000 */
.L_x_1916:
[----:B------:R-:W-:Y:S02]  /*9d7b0*/  @!P0 FSEL R11, R11, -1.00000000000000000000e+09, !P2 ;  /* 0xce6e6b280b0b8808 */ /* 0x000fe40005000000 */
[----:B------:R-:W-:-:S05]  /*9d7c0*/  @!P0 LEA R10, R0, R3, 0x9 ;  /* 0x00000003000a8211 */ /* 0x000fca00078e48ff */
[----:B------:R0:W-:Y:S01]  /*9d7d0*/  @!P0 STS [R10+0x4314], R11 ;  /* 0x0043140b0a008388 */ /* 0x0001e20000000800 */
[----:B------:R-:W-:Y:S01]  /*9d7e0*/  HFMA2 R249, -RZ, RZ, 0, 2.384185791015625e-07 ;  /* 0x00000004fff97431 */ /* 0x000fe200000001ff */
[----:B------:R-:W-:Y:S01]  /*9d7f0*/  @!P0 LEA R15, R0, UR5, 0x2 ;  /* 0x00000005000f8c11 */ /* 0x000fe2000f8e10ff */
[----:B------:R-:W-:Y:S01]  /*9d800*/  FADD R30, R30, R29 ;  /* 0x0000001d1e1e7221 */ /* 0x000fe20000000000 */
[----:B0-----:R-:W0:Y:S03]  /*9d810*/  @!P0 LDC R11, c[0x0][0x3a8] ;  /* 0x0000ea00ff0b8b82 */ /* 0x001e260000000800 */
[----:B------:R1:W5:Y:S01]  /*9d820*/  @!P0 LDL R9, [R15+0x4] ;  /* 0x000004000f098983 */ /* 0x0003620000100800 */
[----:B------:R-:W-:-:S05]  /*9d830*/  MOV R10, R251 ;  /* 0x000000fb000a7202 */ /* 0x000fca0000000f00 */
[----:B------:R-:W-:Y:S02]  /*9d840*/  FADD R7, R7, R10 ;  /* 0x0000000a07077221 */ /* 0x000fe40000000000 */
[----:B------:R1:W2:Y:S02]  /*9d850*/  @!P0 LDS R10, [R3+0x8118] ;  /* 0x00811800030a8984 */ /* 0x0002a40000000800 */
[----:B------:R-:W-:-:S07]  /*9d860*/  IMAD.MOV.U32 R250, RZ, RZ, R7 ;  /* 0x000000fffffa7224 */ /* 0x000fce00078e0007 */
[----:B012--5:R-:W-:Y:S05]  /*9d870*/  WARPSYNC.COLLECTIVE R247, `(.L_x_1917) ;  /* 0x00000000f7087348 */ /* 0x027fea0003c00000 */
[----:B------:R3:W4:Y:S02]  /*9d880*/  SHFL.DOWN P1, R251, R250, R249, R248 ;  /* 0x080000f9fafb7389 */ /* 0x00072400000200f8 */
[----:B012345:R-:W-:Y:S05]  /*9d890*/  ENDCOLLECTIVE ;  /* 0x000000000000791b */ /* 0x03ffea0003800000 */
.L_x_1917:
[----:B------:R-:W-:Y:S01]  /*9d8a0*/  IMAD.MOV.U32 R249, RZ, RZ, 0x2 ;  /* 0x00000002fff97424 */ /* 0x000fe200078e00ff */
[----:B------:R-:W-:-:S05]  /*9d8b0*/  MOV R15, R251 ;  /* 0x000000fb000f7202 */ /* 0x000fca0000000f00 */
[----:B------:R-:W-:-:S05]  /*9d8c0*/  FADD R7, R7, R15 ;  /* 0x0000000f07077221 */ /* 0x000fca0000000000 */
[----:B------:R-:W-:-:S07]  /*9d8d0*/  MOV R250, R7 ;  /* 0x0000000700fa7202 */ /* 0x000fce0000000f00 */
[----:B------:R-:W-:Y:S05]  /*9d8e0*/  WARPSYNC.COLLECTIVE R247, `(.L_x_1918) ;  /* 0x00000000f7087348 */ /* 0x000fea0003c00000 */
[----:B------:R0:W1:Y:S02]  /*9d8f0*/  SHFL.DOWN P1, R251, R250, R249, R248 ;  /* 0x080000f9fafb7389 */ /* 0x00006400000200f8 */
[----:B01----:R-:W-:Y:S05]  /*9d900*/  ENDCOLLECTIVE ;  /* 0x000000000000791b */ /* 0x003fea0003800000 */
.L_x_1918:
[----:B------:R-:W-:Y:S01]  /*9d910*/  HFMA2 R249, -RZ, RZ, 0, 5.9604644775390625e-08 ;  /* 0x00000001fff97431 */ /* 0x000fe200000001ff */
[----:B------:R-:W-:-:S05]  /*9d920*/  MOV R189, R251 ;  /* 0x000000fb00bd7202 */ /* 0x000fca0000000f00 */
[----:B------:R-:W-:-:S05]  /*9d930*/  FADD R189, R7, R189 ;  /* 0x000000bd07bd7221 */ /* 0x000fca0000000000 */
[----:B------:R-:W-:-:S07]  /*9d940*/  MOV R250, R189 ;  /* 0x000000bd00fa7202 */ /* 0x000fce0000000f00 */
[----:B------:R-:W-:Y:S05]  /*9d950*/  WARPSYNC.COLLECTIVE R247, `(.L_x_1919) ;  /* 0x00000000f7087348 */ /* 0x000fea0003c00000 */
[----:B------:R0:W1:Y:S02]  /*9d960*/  SHFL.DOWN P1, R251, R250, R249, R248 ;  /* 0x080000f9fafb7389 */ /* 0x00006400000200f8 */
[----:B01----:R-:W-:Y:S05]  /*9d970*/  ENDCOLLECTIVE ;  /* 0x000000000000791b */ /* 0x003fea0003800000 */
.L_x_1919:
[----:B------:R-:W-:Y:S01]  /*9d980*/  HFMA2 R249, -RZ, RZ, 0, 9.5367431640625e-07 ;  /* 0x00000010fff97431 */ /* 0x000fe200000001ff */
[----:B------:R-:W-:Y:S01]  /*9d990*/  MOV R250, R218 ;  /* 0x000000da00fa7202 */ /* 0x000fe20000000f00 */
[----:B------:R-:W-:-:S07]  /*9d9a0*/  IMAD.MOV.U32 R190, RZ, RZ, R251 ;  /* 0x000000ffffbe7224 */ /* 0x000fce00078e00fb */
[----:B------:R-:W-:Y:S05]  /*9d9b0*/  WARPSYNC.COLLECTIVE R247, `(.L_x_1920) ;  /* 0x00000000f7087348 */ /* 0x000fea0003c00000 */
[----:B------:R0:W1:Y:S02]  /*9d9c0*/  SHFL.DOWN P1, R251, R250, R249, R248 ;  /* 0x080000f9fafb7389 */ /* 0x00006400000200f8 */
[----:B01----:R-:W-:Y:S05]  /*9d9d0*/  ENDCOLLECTIVE ;  /* 0x000000000000791b */ /* 0x003fea0003800000 */
.L_x_1920:
[----:B------:R-:W-:Y:S01]  /*9d9e0*/  HFMA2 R249, -RZ, RZ, 0, 4.76837158203125e-07 ;  /* 0x00000008fff97431 */ /* 0x000fe200000001ff */
[----:B------:R-:W-:-:S05]  /*9d9f0*/  MOV R6, R251 ;  /* 0x000000fb00067202 */ /* 0x000fca0000000f00 */
[----:B------:R-:W-:-:S04]  /*9da00*/  FADD R6, R218, R6 ;  /* 0x00000006da067221 */ /* 0x000fc80000000000 */
[----:B------:R-:W-:-:S07]  /*9da10*/  IMAD.MOV.U32 R250, RZ, RZ, R6 ;  /* 0x000000fffffa7224 */ /* 0x000fce00078e0006 */
[----:B------:R-:W-:Y:S05]  /*9da20*/  WARPSYNC.COLLECTIVE R247, `(.L_x_1921) ;  /* 0x00000000f7087348 */ /* 0x000fea0003c00000 */
[----:B------:R0:W1:Y:S02]  /*9da30*/  SHFL.DOWN P1, R251, R250, R249, R248 ;  /* 0x080000f9fafb7389 */ /* 0x00006400000200f8 */
[----:B01----:R-:W-:Y:S05]  /*9da40*/  ENDCOLLECTIVE ;  /* 0x000000000000791b */ /* 0x003fea0003800000 */
.L_x_1921:
[----:B------:R-:W-:Y:S01]  /*9da50*/  IMAD.MOV.U32 R249, RZ, RZ, 0x4 ;  /* 0x00000004fff97424 */ /* 0x000fe200078e00ff */
[----:B------:R-:W-:-:S05]  /*9da60*/  MOV R4, R251 ;  /* 0x000000fb00047202 */ /* 0x000fca0000000f00 */
[----:B------:R-:W-:-:S05]  /*9da70*/  FADD R6, R6, R4 ;  /* 0x0000000406067221 */ /* 0x000fca0000000000 */
[----:B------:R-:W-:-:S07]  /*9da80*/  MOV R250, R6 ;  /* 0x0000000600fa7202 */ /* 0x000fce0000000f00 */
[----:B------:R-:W-:Y:S05]  /*9da90*/  WARPSYNC.COLLECTIVE R247, `(.L_x_1922) ;  /* 0x00000000f7087348 */ /* 0x000fea0003c00000 */
[----:B------:R0:W1:Y:S02]  /*9daa0*/  SHFL.DOWN P1, R251, R250, R249, R248 ;  /* 0x080000f9fafb7389 */ /* 0x00006400000200f8 */
[----:B01----:R-:W-:Y:S05]  /*9dab0*/  ENDCOLLECTIVE ;  /* 0x000000000000791b */ /* 0x003fea0003800000 */
.L_x_1922:
[----:B------:R-:W-:Y:S01]  /*9dac0*/  @!P0 ISETP.GE.AND P2, PT, R8, R10, PT ;  /* 0x0000000a0800820c */ /* 0x000fe20003f46270 */
[----:B------:R-:W-:Y:S01]  /*9dad0*/  HFMA2 R249, -RZ, RZ, 0, 1.1920928955078125e-07 ;  /* 0x00000002fff97431 */ /* 0x000fe200000001ff */
[----:B------:R-:W-:-:S05]  /*9dae0*/  MOV R8, R251 ;  /* 0x000000fb00087202 */ /* 0x000fca0000000f00 */
[----:B------:R-:W-:-:S05]  /*9daf0*/  FADD R6, R6, R8 ;  /* 0x0000000806067221 */ /* 0x000fca0000000000 */
[----:B------:R-:W-:-:S07]  /*9db00*/  MOV R250, R6 ;  /* 0x0000000600fa7202 */ /* 0x000fce0000000f00 */
[----:B------:R-:W-:Y:S05]  /*9db10*/  WARPSYNC.COLLECTIVE R247, `(.L_x_1923) ;  /* 0x00000000f7087348 */ /* 0x000fea0003c00000 */
[----:B------:R0:W1:Y:S02]  /*9db20*/  SHFL.DOWN P1, R251, R250, R249, R248 ;  /* 0x080000f9fafb7389 */ /* 0x00006400000200f8 */
[----:B01----:R-:W-:Y:S05]  /*9db30*/  ENDCOLLECTIVE ;  /* 0x000000000000791b */ /* 0x003fea0003800000 */
.L_x_1923:
[----:B------:R-:W-:Y:S02]  /*9db40*/  HFMA2 R249, -RZ, RZ, 0, 5.9604644775390625e-08 ;  /* 0x00000001fff97431 */ /* 0x000fe400000001ff */
[----:B------:R-:W-:-:S04]  /*9db50*/  IMAD.MOV.U32 R29, RZ, RZ, R251 ;  /* 0x000000ffff1d7224 */ /* 0x000fc800078e00fb */
[----:B------:R-:W-:-:S05]  /*9db60*/  FADD R29, R6, R29 ;  /* 0x0000001d061d7221 */ /* 0x000fca0000000000 */
[----:B------:R-:W-:-:S07]  /*9db70*/  MOV R250, R29 ;  /* 0x0000001d00fa7202 */ /* 0x000fce0000000f00 */
[----:B------:R-:W-:Y:S05]  /*9db80*/  WARPSYNC.COLLECTIVE R247, `(.L_x_1924) ;  /* 0x00000000f7087348 */ /* 0x000fea0003c00000 */
[----:B------:R0:W1:Y:S02]  /*9db90*/  SHFL.DOWN P1, R251, R250, R249, R248 ;  /* 0x080000f9fafb7389 */ /* 0x00006400000200f8 */
[----:B01----:R-:W-:Y:S05]  /*9dba0*/  ENDCOLLECTIVE ;  /* 0x000000000000791b */ /* 0x003fea0003800000 */
.L_x_1924:
[----:B------:R-:W-:Y:S01]  /*9dbb0*/  @!P0 FMUL R11, R30, R11 ;  /* 0x0000000b1e0b8220 */ /* 0x000fe20000400000 */
[----:B------:R-:W-:Y:S01]  /*9dbc0*/  HFMA2 R249, -RZ, RZ, 0, 9.5367431640625e-07 ;  /* 0x00000010fff97431 */ /* 0x000fe200000001ff */
[----:B------:R-:W-:Y:S01]  /*9dbd0*/  MOV R250, R219 ;  /* 0x000000db00fa7202 */ /* 0x000fe20000000f00 */
[----:B------:R-:W-:-:S07]  /*9dbe0*/  IMAD.MOV.U32 R30, RZ, RZ, R251 ;  /* 0x000000ffff1e7224 */ /* 0x000fce00078e00fb */
[----:B------:R-:W-:Y:S05]  /*9dbf0*/  WARPSYNC.COLLECTIVE R247, `(.L_x_1925) ;  /* 0x00000000f7087348 */ /* 0x000fea0003c00000 */
[----:B------:R0:W1:Y:S02]  /*9dc00*/  SHFL.DOWN P1, R251, R250, R249, R248 ;  /* 0x080000f9fafb7389 */ /* 0x00006400000200f8 */
[----:B01----:R-:W-:Y:S05]  /*9dc10*/  ENDCOLLECTIVE ;  /* 0x000000000000791b */ /* 0x003fea0003800000 */
.L_x_1925:
[----:B------:R-:W-:Y:S01]  /*9dc20*/  HFMA2 R249, -RZ, RZ, 0, 4.76837158203125e-07 ;  /* 0x00000008fff97431 */ /* 0x000fe200000001ff */
[----:B------:R-:W-:-:S05]  /*9dc30*/  MOV R5, R251 ;  /* 0x000000fb00057202 */ /* 0x000fca0000000f00 */
[----:B------:R-:W-:-:S04]  /*9dc40*/  FADD R219, R219, R5 ;  /* 0x00000005dbdb7221 */ /* 0x000fc80000000000 */
[----:B------:R-:W-:-:S07]  /*9dc50*/  IMAD.MOV.U32 R250, RZ, RZ, R219 ;  /* 0x000000fffffa7224 */ /* 0x000fce00078e00db */
[----:B------:R-:W-:Y:S05]  /*9dc60*/  WARPSYNC.COLLECTIVE R247, `(.L_x_1926) ;  /* 0x00000000f7087348 */ /* 0x000fea0003c00000 */
[----:B------:R0:W1:Y:S02]  /*9dc70*/  SHFL.DOWN P1, R251, R250, R249, R248 ;  /* 0x080000f9fafb7389 */ /* 0x00006400000200f8 */
[----:B01----:R-:W-:Y:S05]  /*9dc80*/  ENDCOLLECTIVE ;  /* 0x000000000000791b */ /* 0x003fea0003800000 */
.L_x_1926:
        /* <DEDUP_REMOVED lines=9> */
.L_x_1927:
[----:B------:R-:W-:Y:S01]  /*9dd20*/  HFMA2 R249, -RZ, RZ, 0, 1.1920928955078125e-07 ;  /* 0x00000002fff97431 */ /* 0x000fe200000001ff */
[----:B------:R-:W-:-:S05]  /*9dd30*/  MOV R8, R251 ;  /* 0x000000fb00087202 */ /* 0x000fca0000000f00 */
[----:B------:R-:W-:-:S05]  /*9dd40*/  FADD R8, R219, R8 ;  /* 0x00000008db087221 */ /* 0x000fca0000000000 */
[----:B------:R-:W-:-:S07]  /*9dd50*/  MOV R250, R8 ;  /* 0x0000000800fa7202 */ /* 0x000fce0000000f00 */
[----:B------:R-:W-:Y:S05]  /*9dd60*/  WARPSYNC.COLLECTIVE R247, `(.L_x_1928) ;  /* 0x00000000f7087348 */ /* 0x000fea0003c00000 */
[----:B------:R0:W1:Y:S02]  /*9dd70*/  SHFL.DOWN P1, R251, R250, R249, R248 ;  /* 0x080000f9fafb7389 */ /* 0x00006400000200f8 */
[----:B01----:R-:W-:Y:S05]  /*9dd80*/  ENDCOLLECTIVE ;  /* 0x000000000000791b */ /* 0x003fea0003800000 */
.L_x_1928:
[----:B------:R-:W-:Y:S02]  /*9dd90*/  HFMA2 R249, -RZ, RZ, 0, 5.9604644775390625e-08 ;  /* 0x00000001fff97431 */ /* 0x000fe400000001ff */
[----:B------:R-:W-:-:S04]  /*9dda0*/  IMAD.MOV.U32 R191, RZ, RZ, R251 ;  /* 0x000000ffffbf7224 */ /* 0x000fc800078e00fb */
[----:B------:R-:W-:-:S05]  /*9ddb0*/  FADD R191, R8, R191 ;  /* 0x000000bf08bf7221 */ /* 0x000fca0000000000 */
[----:B------:R-:W-:-:S07]  /*9ddc0*/  MOV R250, R191 ;  /* 0x000000bf00fa7202 */ /* 0x000fce0000000f00 */
[----:B------:R-:W-:Y:S05]  /*9ddd0*/  WARPSYNC.COLLECTIVE R247, `(.L_x_1929) ;  /* 0x00000000f7087348 */ /* 0x000fea0003c00000 */
[----:B------:R0:W1:Y:S02]  /*9dde0*/  SHFL.DOWN P1, R251, R250, R249, R248 ;  /* 0x080000f9fafb7389 */ /* 0x00006400000200f8 */
[----:B01----:R-:W-:Y:S05]  /*9ddf0*/  ENDCOLLECTIVE ;  /* 0x000000000000791b */ /* 0x003fea0003800000 */
.L_x_1929:
[----:B------:R-:W-:Y:S02]  /*9de00*/  HFMA2 R249, -RZ, RZ, 0, 9.5367431640625e-07 ;  /* 0x00000010fff97431 */ /* 0x000fe400000001ff */
[----:B------:R-:W-:Y:S01]  /*9de10*/  IMAD.MOV.U32 R250, RZ, RZ, R220 ;  /* 0x000000fffffa7224 */ /* 0x000fe200078e00dc */
[----:B------:R-:W-:-:S07]  /*9de20*/  MOV R192, R251 ;  /* 0x000000fb00c07202 */ /* 0x000fce0000000f00 */
[----:B------:R-:W-:Y:S05]  /*9de30*/  WARPSYNC.COLLECTIVE R247, `(.L_x_1930) ;  /* 0x00000000f7087348 */ /* 0x000fea0003c00000 */
[----:B------:R0:W1:Y:S02]  /*9de40*/  SHFL.DOWN P1, R251, R250, R249, R248 ;  /* 0x080000f9fafb7389 */ /* 0x00006400000200f8 */
[----:B01----:R-:W-:Y:S05]  /*9de50*/  ENDCOLLECTIVE ;  /* 0x000000000000791b */ /* 0x003fea0003800000 */
.L_x_1930:
[----:B------:R-:W-:Y:S01]  /*9de60*/  @!P0 FSEL R11, R11, -1.00000000000000000000e+09, !P2 ;  /* 0xce6e6b280b0b8808 */ /* 0x000fe20005000000 */
[----:B------:R-:W-:Y:S01]  /*9de70*/  IMAD.MOV.U32 R249, RZ, RZ, 0x8 ;  /* 0x00000008fff97424 */ /* 0x000fe200078e00ff */
[----:B------:R-:W-:-:S05]  /*9de80*/  MOV R7, R251 ;  /* 0x000000fb00077202 */ /* 0x000fca0000000f00 */
[----:B------:R-:W-:-:S05]  /*9de90*/  FADD R7, R220, R7 ;  /* 0x00000007dc077221 */ /* 0x000fca0000000000 */
[----:B------:R-:W-:-:S07]  /*9dea0*/  MOV R250, R7 ;  /* 0x0000000700fa7202 */ /* 0x000fce0000000f00 */
[----:B------:R-:W-:Y:S05]  /*9deb0*/  WARPSYNC.COLLECTIVE R247, `(.L_x_1931) ;  /* 0x00000000f7087348 */ /* 0x000fea0003c00000 */
[----:B------:R0:W1:Y:S02]  /*9dec0*/  SHFL.DOWN P1, R251, R250, R249, R248 ;  /* 0x080000f9fafb7389 */ /* 0x00006400000200f8 */
[----:B01----:R-:W-:Y:S05]  /*9ded0*/  ENDCOLLECTIVE ;  /* 0x000000000000791b */ /* 0x003fea0003800000 */
.L_x_1931:
[----:B------:R-:W-:-:S05]  /*9dee0*/  @!P0 LEA R10, R0, R3, 0x9 ;  /* 0x00000003000a8211 */ /* 0x000fca00078e48ff */
[----:B------:R0:W-:Y:S04]  /*9def0*/  @!P0 STS [R10+0x4318], R11 ;  /* 0x0043180b0a008388 */ /* 0x0001e80000000800 */
[----:B------:R1:W2:Y:S01]  /*9df00*/  @!P0 LDS R10, [R3+0x811c] ;  /* 0x00811c00030a8984 */ /* 0x0002a20000000800 */
[----:B0-----:R-:W0:Y:S01]  /*9df10*/  @!P0 LDC R11, c[0x0][0x3a8] ;  /* 0x0000ea00ff0b8b82 */ /* 0x001e220000000800 */
[----:B------:R-:W-:-:S05]  /*9df20*/  MOV R6, R251 ;  /* 0x000000fb00067202 */ /* 0x000fca0000000f00 */
[----:B------:R-:W-:Y:S01]  /*9df30*/  FADD R7, R7, R6 ;  /* 0x0000000607077221 */ /* 0x000fe20000000000 */
[----:B------:R-:W-:-:S04]  /*9df40*/  IMAD.MOV.U32 R249, RZ, RZ, 0x4 ;  /* 0x00000004fff97424 */ /* 0x000fc800078e00ff */
[----:B-1----:R-:W-:-:S07]  /*9df50*/  MOV R250, R7 ;  /* 0x0000000700fa7202 */ /* 0x002fce0000000f00 */
[----:B0-2---:R-:W-:Y:S05]  /*9df60*/  WARPSYNC.COLLECTIVE R247, `(.L_x_1932) ;  /* 0x00000000f7087348 */ /* 0x005fea0003c00000 */
[----:B------:R1:W3:Y:S02]  /*9df70*/  SHFL.DOWN P1, R251, R250, R249, R248 ;  /* 0x080000f9fafb7389 */ /* 0x0002e400000200f8 */
[----:B0123--:R-:W-:Y:S05]  /*9df80*/  ENDCOLLECTIVE ;  /* 0x000000000000791b */ /* 0x00ffea0003800000 */
.L_x_1932:
[----:B------:R-:W-:-:S04]  /*9df90*/  FADD R31, R32, R31 ;  /* 0x0000001f201f7221 */ /* 0x000fc80000000000 */
[----:B------:R-:W-:Y:S01]  /*9dfa0*/  @!P0 FMUL R11, R31, R11 ;  /* 0x0000000b1f0b8220 */ /* 0x000fe20000400000 */
[----:B------:R-:W-:Y:S02]  /*9dfb0*/  @!P0 ISETP.GE.AND P2, PT, R9, R10, PT ;  /* 0x0000000a0900820c */ /* 0x000fe40003f46270 */
[----:B------:R-:W-:Y:S02]  /*9dfc0*/  @!P0 LEA R10, R0, R3, 0x9 ;  /* 0x00000003000a8211 */ /* 0x000fe400078e48ff */
[----:B------:R-:W-:-:S05]  /*9dfd0*/  @!P0 FSEL R11, R11, -1.00000000000000000000e+09, !P2 ;  /* 0xce6e6b280b0b8808 */ /* 0x000fca0005000000 */
[----:B------:R0:W-:Y:S01]  /*9dfe0*/  @!P0 STS [R10+0x431c], R11 ;  /* 0x00431c0b0a008388 */ /* 0x0001e20000000800 */
[----:B------:R-:W-:Y:S01]  /*9dff0*/  HFMA2 R249, -RZ, RZ, 0, 1.1920928955078125e-07 ;  /* 0x00000002fff97431 */ /* 0x000fe200000001ff */
[----:B------:R-:W-:Y:S02]  /*9e000*/  @!P0 LEA R15, R0, UR5, 0x2 ;  /* 0x00000005000f8c11 */ /* 0x000fe4000f8e10ff */
[----:B------:R-:W1:Y:S04]  /*9e010*/  @!P0 LDS R10, [R3+0x8120] ;  /* 0x00812000030a8984 */ /* 0x000e680000000800 */
[----:B------:R2:W5:Y:S01]  /*9e020*/  @!P0 LDL R5, [R15+0x4] ;  /* 0x000004000f058983 */ /* 0x0005620000100800 */
[----:B0-----:R-:W-:-:S05]  /*9e030*/  MOV R11, R251 ;  /* 0x000000fb000b7202 */ /* 0x001fca0000000f00 */
[----:B------:R-:W-:Y:S01]  /*9e040*/  FADD R7, R7, R11 ;  /* 0x0000000b07077221 */ /* 0x000fe20000000000 */
[----:B-1----:R-:W-:Y:S01]  /*9e050*/  @!P0 ISETP.GE.AND P2, PT, R4, R10, PT ;  /* 0x0000000a0400820c */ /* 0x002fe20003f46270 */
[----:B------:R-:W-:-:S03]  /*9e060*/  FADD R33, R34, R33 ;  /* 0x0000002122217221 */ /* 0x000fc60000000000 */
[----:B------:R-:W-:Y:S01]  /*9e070*/  MOV R250, R7 ;  /* 0x0000000700fa7202 */ /* 0x000fe20000000f00 */
[----:B--2---:R-:W0:Y:S08]  /*9e080*/  @!P0 LDC R11, c[0x0][0x3a8] ;  /* 0x0000ea00ff0b8b82 */ /* 0x004e300000000800 */
[----:B0----5:R-:W-:Y:S05]  /*9e090*/  WARPSYNC.COLLECTIVE R247, `(.L_x_1933) ;  /* 0x00000000f7087348 */ /* 0x021fea0003c00000 */
[----:B------:R1:W2:Y:S02]  /*9e0a0*/  SHFL.DOWN P1, R251, R250, R249, R248 ;  /* 0x080000f9fafb7389 */ /* 0x0002a400000200f8 */
[----:B012--5:R-:W-:Y:S05]  /*9e0b0*/  ENDCOLLECTIVE ;  /* 0x000000000000791b */ /* 0x027fea0003800000 */
.L_x_1933:
[----:B------:R-:W-:Y:S02]  /*9e0c0*/  HFMA2 R249, -RZ, RZ, 0, 5.9604644775390625e-08 ;  /* 0x00000001fff97431 */ /* 0x000fe400000001ff */
[----:B------:R-:W-:-:S04]  /*9e0d0*/  IMAD.MOV.U32 R31, RZ, RZ, R251 ;  /* 0x000000ffff1f7224 */ /* 0x000fc800078e00fb */
[----:B------:R-:W-:-:S05]  /*9e0e0*/  FADD R31, R7, R31 ;  /* 0x0000001f071f7221 */ /* 0x000fca0000000000 */
[----:B------:R-:W-:-:S07]  /*9e0f0*/  MOV R250, R31 ;  /* 0x0000001f00fa7202 */ /* 0x000fce0000000f00 */
[----:B------:R-:W-:Y:S05]  /*9e100*/  WARPSYNC.COLLECTIVE R247, `(.L_x_1934) ;  /* 0x00000000f7087348 */ /* 0x000fea0003c00000 */
[----:B------:R0:W1:Y:S02]  /*9e110*/  SHFL.DOWN P1, R251, R250, R249, R248 ;  /* 0x080000f9fafb7389 */ /* 0x00006400000200f8 */
[----:B01----:R-:W-:Y:S05]  /*9e120*/  ENDCOLLECTIVE ;  /* 0x000000000000791b */ /* 0x003fea0003800000 */
.L_x_1934:
[----:B------:R-:W-:Y:S02]  /*9e130*/  HFMA2 R249, -RZ, RZ, 0, 9.5367431640625e-07 ;  /* 0x00000010fff97431 */ /* 0x000fe400000001ff */
[----:B------:R-:W-:Y:S01]  /*9e140*/  IMAD.MOV.U32 R250, RZ, RZ, R221 ;  /* 0x000000fffffa7224 */ /* 0x000fe200078e00dd */
[----:B------:R-:W-:-:S07]  /*9e150*/  MOV R32, R251 ;  /* 0x000000fb00207202 */ /* 0x000fce0000000f00 */
[----:B------:R-:W-:Y:S05]  /*9e160*/  WARPSYNC.COLLECTIVE R247, `(.L_x_1935) ;  /* 0x00000000f7087348 */ /* 0x000fea0003c00000 */
[----:B------:R0:W1:Y:S02]  /*9e170*/  SHFL.DOWN P1, R251, R250, R249, R248 ;  /* 0x080000f9fafb7389 */ /* 0x00006400000200f8 */
[----:B01----:R-:W-:Y:S05]  /*9e180*/  ENDCOLLECTIVE ;  /* 0x000000000000791b */ /* 0x003fea0003800000 */
.L_x_1935:
[----:B------:R-:W-:Y:S01]  /*9e190*/  IMAD.MOV.U32 R249, RZ, RZ, 0x8 ;  /* 0x00000008fff97424 */ /* 0x000fe200078e00ff */
[----:B------:R-:W-:-:S05]  /*9e1a0*/  MOV R4, R251 ;  /* 0x000000fb00047202 */ /* 0x000fca0000000f00 */
[----:B------:R-:W-:-:S05]  /*9e1b0*/  FADD R4, R221, R4 ;  /* 0x00000004dd047221 */ /* 0x000fca0000000000 */
[----:B------:R-:W-:-:S07]  /*9e1c0*/  MOV R250, R4 ;  /* 0x0000000400fa7202 */ /* 0x000fce0000000f00 */
[----:B------:R-:W-:Y:S05]  /*9e1d0*/  WARPSYNC.COLLECTIVE R247, `(.L_x_1936) ;  /* 0x00000000f7087348 */ /* 0x000fea0003c00000 */
[----:B------:R0:W1:Y:S02]  /*9e1e0*/  SHFL.DOWN P1, R251, R250, R249, R248 ;  /* 0x080000f9fafb7389 */ /* 0x00006400000200f8 */
[----:B01----:R-:W-:Y:S05]  /*9e1f0*/  ENDCOLLECTIVE ;  /* 0x000000000000791b */ /* 0x003fea0003800000 */
.L_x_1936:
[----:B------:R-:W-:-:S05]  /*9e200*/  @!P0 LEA R15, R0, UR5, 0x2 ;  /* 0x00000005000f8c11 */ /* 0x000fca000f8e10ff */
[----:B------:R0:W5:Y:S01]  /*9e210*/  @!P0 LDL R6, [R15+0x4] ;  /* 0x000004000f068983 */ /* 0x0001620000100800 */
[----:B------:R-:W-:Y:S01]  /*9e220*/  HFMA2 R249, -RZ, RZ, 0, 2.384185791015625e-07 ;  /* 0x00000004fff97431 */ /* 0x000fe200000001ff */
[----:B------:R-:W-:-:S05]  /*9e230*/  MOV R8, R251 ;  /* 0x000000fb00087202 */ /* 0x000fca0000000f00 */
[----:B------:R-:W-:-:S05]  /*9e240*/  FADD R4, R4, R8 ;  /* 0x0000000804047221 */ /* 0x000fca0000000000 */
[----:B0-----:R-:W-:-:S07]  /*9e250*/  MOV R250, R4 ;  /* 0x0000000400fa7202 */ /* 0x001fce0000000f00 */
[----:B-----5:R-:W-:Y:S05]  /*9e260*/  WARPSYNC.COLLECTIVE R247, `(.L_x_1937) ;  /* 0x00000000f7087348 */ /* 0x020fea0003c00000 */
[----:B------:R0:W1:Y:S02]  /*9e270*/  SHFL.DOWN P1, R251, R250, R249, R248 ;  /* 0x080000f9fafb7389 */ /* 0x00006400000200f8 */
[----:B01---5:R-:W-:Y:S05]  /*9e280*/  ENDCOLLECTIVE ;  /* 0x000000000000791b */ /* 0x023fea0003800000 */
.L_x_1937:
[----:B------:R-:W-:Y:S02]  /*9e290*/  HFMA2 R249, -RZ, RZ, 0, 1.1920928955078125e-07 ;  /* 0x00000002fff97431 */ /* 0x000fe400000001ff */
[----:B------:R-:W-:-:S04]  /*9e2a0*/  IMAD.MOV.U32 R34, RZ, RZ, R251 ;  /* 0x000000ffff227224 */ /* 0x000fc800078e00fb */
[----:B------:R-:W-:-:S05]  /*9e2b0*/  FADD R34, R4, R34 ;  /* 0x0000002204227221 */ /* 0x000fca0000000000 */
[----:B------:R-:W-:-:S07]  /*9e2c0*/  MOV R250, R34 ;  /* 0x0000002200fa7202 */ /* 0x000fce0000000f00 */
[----:B------:R-:W-:Y:S05]  /*9e2d0*/  WARPSYNC.COLLECTIVE R247, `(.L_x_1938) ;  /* 0x00000000f7087348 */ /* 0x000fea0003c00000 */
[----:B------:R0:W1:Y:S02]  /*9e2e0*/  SHFL.DOWN P1, R251, R250, R249, R248 ;  /* 0x080000f9fafb7389 */ /* 0x00006400000200f8 */
[----:B01----:R-:W-:Y:S05]  /*9e2f0*/  ENDCOLLECTIVE ;  /* 0x000000000000791b */ /* 0x003fea0003800000 */
.L_x_1938:
[----:B------:R-:W-:Y:S01]  /*9e300*/  HFMA2 R249, -RZ, RZ, 0, 5.9604644775390625e-08 ;  /* 0x00000001fff97431 */ /* 0x000fe200000001ff */
[----:B------:R-:W-:-:S05]  /*9e310*/  MOV R4, R251 ;  /* 0x000000fb00047202 */ /* 0x000fca0000000f00 */
[----:B------:R-:W-:-:S05]  /*9e320*/  FADD R34, R34, R4 ;  /* 0x0000000422227221 */ /* 0x000fca0000000000 */
[----:B------:R-:W-:-:S07]  /*9e330*/  MOV R250, R34 ;  /* 0x0000002200fa7202 */ /* 0x000fce0000000f00 */
[----:B------:R-:W-:Y:S05]  /*9e340*/  WARPSYNC.COLLECTIVE R247, `(.L_x_1939) ;  /* 0x00000000f7087348 */ /* 0x000fea0003c00000 */
[----:B------:R0:W1:Y:S02]  /*9e350*/  SHFL.DOWN P1, R251, R250, R249, R248 ;  /* 0x080000f9fafb7389 */ /* 0x00006400000200f8 */
[----:B01----:R-:W-:Y:S05]  /*9e360*/  ENDCOLLECTIVE ;  /* 0x000000000000791b */ /* 0x003fea0003800000 */
.L_x_1939:
[----:B------:R-:W-:Y:S01]  /*9e370*/  @!P0 FMUL R11, R33, R11 ;  /* 0x0000000b210b8220 */ /* 0x000fe20000400000 */
[----:B------:R-:W-:Y:S02]  /*9e380*/  HFMA2 R249, -RZ, RZ, 0, 9.5367431640625e-07 ;  /* 0x00000010fff97431 */ /* 0x000fe400000001ff */
[----:B------:R-:W-:Y:S01]  /*9e390*/  IMAD.MOV.U32 R250, RZ, RZ, R222 ;  /* 0x000000fffffa7224 */ /* 0x000fe200078e00de */
[----:B------:R-:W-:-:S07]  /*9e3a0*/  MOV R33, R251 ;  /* 0x000000fb00217202 */ /* 0x000fce0000000f00 */
[----:B------:R-:W-:Y:S05]  /*9e3b0*/  WARPSYNC.COLLECTIVE R247, `(.L_x_1940) ;  /* 0x00000000f7087348 */ /* 0x000fea0003c00000 */
[----:B------:R0:W1:Y:S02]  /*9e3c0*/  SHFL.DOWN P1, R251, R250, R249, R248 ;  /* 0x080000f9fafb7389 */ /* 0x00006400000200f8 */
[----:B01----:R-:W-:Y:S05]  /*9e3d0*/  ENDCOLLECTIVE ;  /* 0x000000000000791b */ /* 0x003fea0003800000 */
.L_x_1940:
[----:B------:R-:W-:Y:S01]  /*9e3e0*/  @!P0 FSEL R11, R11, -1.00000000000000000000e+09, !P2 ;  /* 0xce6e6b280b0b8808 */ /* 0x000fe20005000000 */
[----:B------:R-:W-:-:S05]  /*9e3f0*/  @!P0 IMAD R10, R0, 0x200, R3 ;  /* 0x00000200000a8824 */ /* 0x000fca00078e0203 */
        /* <DEDUP_REMOVED lines=12> */
.L_x_1941:
[----:B------:R-:W-:Y:S01]  /*9e4c0*/  @!P0 ISETP.GE.AND P2, PT, R5, R10, PT ;  /* 0x0000000a0500820c */ /* 0x000fe20003f46270 */
[----:B------:R-:W-:Y:S01]  /*9e4d0*/  HFMA2 R249, -RZ, RZ, 0, 2.384185791015625e-07 ;  /* 0x00000004fff97431 */ /* 0x000fe200000001ff */
[----:B------:R-:W-:-:S05]  /*9e4e0*/  MOV R5, R251 ;  /* 0x000000fb00057202 */ /* 0x000fca0000000f00 */
[----:B------:R-:W-:-:S05]  /*9e4f0*/  FADD R193, R193, R5 ;  /* 0x00000005c1c17221 */ /* 0x000fca0000000000 */
[----:B------:R-:W-:-:S07]  /*9e500*/  MOV R250, R193 ;  /* 0x000000c100fa7202 */ /* 0x000fce0000000f00 */
[----:B------:R-:W-:Y:S05]  /*9e510*/  WARPSYNC.COLLECTIVE R247, `(.L_x_1942) ;  /* 0x00000000f7087348 */ /* 0x000fea0003c00000 */
[----:B------:R0:W1:Y:S02]  /*9e520*/  SHFL.DOWN P1, R251, R250, R249, R248 ;  /* 0x080000f9fafb7389 */ /* 0x00006400000200f8 */
[----:B01----:R-:W-:Y:S05]  /*9e530*/  ENDCOLLECTIVE ;  /* 0x000000000000791b */ /* 0x003fea0003800000 */
.L_x_1942:
[----:B------:R-:W-:Y:S02]  /*9e540*/  HFMA2 R249, -RZ, RZ, 0, 1.1920928955078125e-07 ;  /* 0x00000002fff97431 */ /* 0x000fe400000001ff */
[----:B------:R-:W-:-:S04]  /*9e550*/  IMAD.MOV.U32 R194, RZ, RZ, R251 ;  /* 0x000000ffffc27224 */ /* 0x000fc800078e00fb */
[----:B------:R-:W-:-:S05]  /*9e560*/  FADD R193, R193, R194 ;  /* 0x000000c2c1c17221 */ /* 0x000fca0000000000 */
[----:B------:R-:W-:-:S07]  /*9e570*/  MOV R250, R193 ;  /* 0x000000c100fa7202 */ /* 0x000fce0000000f00 */
[----:B------:R-:W-:Y:S05]  /*9e580*/  WARPSYNC.COLLECTIVE R247, `(.L_x_1943) ;  /* 0x00000000f7087348 */ /* 0x000fea0003c00000 */
[----:B------:R0:W1:Y:S02]  /*9e590*/  SHFL.DOWN P1, R251, R250, R249, R248 ;  /* 0x080000f9fafb7389 */ /* 0x00006400000200f8 */
[----:B01----:R-:W-:Y:S05]  /*9e5a0*/  ENDCOLLECTIVE ;  /* 0x000000000000791b */ /* 0x003fea0003800000 */
.L_x_1943:
[----:B------:R-:W-:-:S04]  /*9e5b0*/  FADD R35, R36, R35 ;  /* 0x0000002324237221 */ /* 0x000fc80000000000 */
[----:B------:R-:W-:Y:S01]  /*9e5c0*/  @!P0 FMUL R11, R35, R11 ;  /* 0x0000000b230b8220 */ /* 0x000fe20000400000 */
[----:B------:R-:W-:Y:S02]  /*9e5d0*/  HFMA2 R249, -RZ, RZ, 0, 5.9604644775390625e-08 ;  /* 0x00000001fff97431 */ /* 0x000fe400000001ff */
[----:B------:R-:W-:-:S04]  /*9e5e0*/  IMAD.MOV.U32 R4, RZ, RZ, R251 ;  /* 0x000000ffff047224 */ /* 0x000fc800078e00fb */
[----:B------:R-:W-:-:S05]  /*9e5f0*/  FADD R193, R193, R4 ;  /* 0x00000004c1c17221 */ /* 0x000fca0000000000 */
[----:B------:R-:W-:-:S07]  /*9e600*/  MOV R250, R193 ;  /* 0x000000c100fa7202 */ /* 0x000fce0000000f00 */
[----:B------:R-:W-:Y:S05]  /*9e610*/  WARPSYNC.COLLECTIVE R247, `(.L_x_1944) ;  /* 0x00000000f7087348 */ /* 0x000fea0003c00000 */
[----:B------:R0:W1:Y:S02]  /*9e620*/  SHFL.DOWN P1, R251, R250, R249, R248 ;  /* 0x080000f9fafb7389 */ /* 0x00006400000200f8 */
[----:B01----:R-:W-:Y:S05]  /*9e630*/  ENDCOLLECTIVE ;  /* 0x000000000000791b */ /* 0x003fea0003800000 */
.L_x_1944:
[----:B------:R-:W-:Y:S02]  /*9e640*/  @!P0 FSEL R11, R11, -1.00000000000000000000e+09, !P2 ;  /* 0xce6e6b280b0b8808 */ /* 0x000fe40005000000 */
[----:B------:R-:W-:-:S05]  /*9e650*/  @!P0 LEA R5, R0, R3, 0x9 ;  /* 0x0000000300058211 */ /* 0x000fca00078e48ff */
[----:B------:R0:W-:Y:S04]  /*9e660*/  @!P0 STS [R5+0x4324], R11 ;  /* 0x0043240b05008388 */ /* 0x0001e80000000800 */
[----:B------:R1:W2:Y:S01]  /*9e670*/  @!P0 LDS R5, [R3+0x8128] ;  /* 0x0081280003058984 */ /* 0x0002a20000000800 */
[----:B------:R-:W-:Y:S02]  /*9e680*/  HFMA2 R249, -RZ, RZ, 0, 9.5367431640625e-07 ;  /* 0x00000010fff97431 */ /* 0x000fe400000001ff */
[----:B------:R-:W-:Y:S01]  /*9e690*/  IMAD.MOV.U32 R250, RZ, RZ, R223 ;  /* 0x000000fffffa7224 */ /* 0x000fe200078e00df */
[----:B------:R-:W-:Y:S01]  /*9e6a0*/  @!P0 LEA R15, R0, UR5, 0x2 ;  /* 0x00000005000f8c11 */ /* 0x000fe2000f8e10ff */
[----:B0-----:R-:W0:Y:S04]  /*9e6b0*/  @!P0 LDC R11, c[0x0][0x3a8] ;  /* 0x0000ea00ff0b8b82 */ /* 0x001e280000000800 */
[----:B------:R1:W5:Y:S01]  /*9e6c0*/  @!P0 LDL R8, [R15+0x4] ;  /* 0x000004000f088983 */ /* 0x0003620000100800 */
[----:B------:R-:W-:-:S07]  /*9e6d0*/  MOV R36, R251 ;  /* 0x000000fb00247202 */ /* 0x000fce0000000f00 */
[----:B012--5:R-:W-:Y:S05]  /*9e6e0*/  WARPSYNC.COLLECTIVE R247, `(.L_x_1945) ;  /* 0x00000000f7087348 */ /* 0x027fea0003c00000 */
[----:B------:R3:W4:Y:S02]  /*9e6f0*/  SHFL.DOWN P1, R251, R250, R249, R248 ;  /* 0x080000f9fafb7389 */ /* 0x00072400000200f8 */
[----:B012345:R-:W-:Y:S05]  /*9e700*/  ENDCOLLECTIVE ;  /* 0x000000000000791b */ /* 0x03ffea0003800000 */
.L_x_1945:
[----:B------:R-:W-:Y:S01]  /*9e710*/  IMAD.MOV.U32 R249, RZ, RZ, 0x8 ;  /* 0x00000008fff97424 */ /* 0x000fe200078e00ff */
[----:B------:R-:W-:Y:S02]  /*9e720*/  MOV R10, R251 ;  /* 0x000000fb000a7202 */ /* 0x000fe40000000f00 */
[----:B------:R-:W-:-:S03]  /*9e730*/  @!P0 ISETP.GE.AND P2, PT, R6, R5, PT ;  /* 0x000000050600820c */ /* 0x000fc60003f46270 */
[----:B------:R-:W-:-:S05]  /*9e740*/  FADD R5, R223, R10 ;  /* 0x0000000adf057221 */ /* 0x000fca0000000000 */
[----:B------:R-:W-:-:S07]  /*9e750*/  MOV R250, R5 ;  /* 0x0000000500fa7202 */ /* 0x000fce0000000f00 */
[----:B------:R-:W-:Y:S05]  /*9e760*/  WARPSYNC.COLLECTIVE R247, `(.L_x_1946) ;  /* 0x00000000f7087348 */ /* 0x000fea0003c00000 */
[----:B------:R0:W1:Y:S02]  /*9e770*/  SHFL.DOWN P1, R251, R250, R249, R248 ;  /* 0x080000f9fafb7389 */ /* 0x00006400000200f8 */
[----:B01----:R-:W-:Y:S05]  /*9e780*/  ENDCOLLECTIVE ;  /* 0x000000000000791b */ /* 0x003fea0003800000 */
.L_x_1946:
[----:B------:R-:W-:Y:S01]  /*9e790*/  HFMA2 R249, -RZ, RZ, 0, 2.384185791015625e-07 ;  /* 0x00000004fff97431 */ /* 0x000fe200000001ff */
[----:B------:R-:W-:-:S05]  /*9e7a0*/  MOV R6, R251 ;  /* 0x000000fb00067202 */ /* 0x000fca0000000f00 */
[----:B------:R-:W-:-:S05]  /*9e7b0*/  FADD R5, R5, R6 ;  /* 0x0000000605057221 */ /* 0x000fca0000000000 */
[----:B------:R-:W-:-:S07]  /*9e7c0*/  MOV R250, R5 ;  /* 0x0000000500fa7202 */ /* 0x000fce0000000f00 */
[----:B------:R-:W-:Y:S05]  /*9e7d0*/  WARPSYNC.COLLECTIVE R247, `(.L_x_1947) ;  /* 0x00000000f7087348 */ /* 0x000fea0003c00000 */
[----:B------:R0:W1:Y:S02]  /*9e7e0*/  SHFL.DOWN P1, R251, R250, R249, R248 ;  /* 0x080000f9fafb7389 */ /* 0x00006400000200f8 */
[----:B01----:R-:W-:Y:S05]  /*9e7f0*/  ENDCOLLECTIVE ;  /* 0x000000000000791b */ /* 0x003fea0003800000 */
.L_x_1947:
[----:B------:R-:W-:-:S04]  /*9e800*/  FADD R37, R38, R37 ;  /* 0x0000002526257221 */ /* 0x000fc80000000000 */
[----:B------:R-:W-:Y:S01]  /*9e810*/  @!P0 FMUL R11, R37, R11 ;  /* 0x0000000b250b8220 */ /* 0x000fe20000400000 */
[----:B------:R-:W-:-:S05]  /*9e820*/  @!P0 LEA R15, R0, UR5, 0x2 ;  /* 0x00000005000f8c11 */ /* 0x000fca000f8e10ff */
[----:B------:R0:W5:Y:S01]  /*9e830*/  @!P0 LDL R9, [R15+0x4] ;  /* 0x000004000f098983 */ /* 0x0001620000100800 */
[----:B------:R-:W-:Y:S02]  /*9e840*/  HFMA2 R249, -RZ, RZ, 0, 1.1920928955078125e-07 ;  /* 0x00000002fff97431 */ /* 0x000fe400000001ff */
[----:B------:R-:W-:-:S04]  /*9e850*/  IMAD.MOV.U32 R37, RZ, RZ, R251 ;  /* 0x000000ffff257224 */ /* 0x000fc800078e00fb */
[----:B------:R-:W-:-:S05]  /*9e860*/  FADD R5, R5, R37 ;  /* 0x0000002505057221 */ /* 0x000fca0000000000 */
[----:B0-----:R-:W-:-:S07]  /*9e870*/  MOV R250, R5 ;  /* 0x0000000500fa7202 */ /* 0x001fce0000000f00 */
[----:B-----5:R-:W-:Y:S05]  /*9e880*/  WARPSYNC.COLLECTIVE R247, `(.L_x_1948) ;  /* 0x00000000f7087348 */ /* 0x020fea0003c00000 */
[----:B------:R0:W1:Y:S02]  /*9e890*/  SHFL.DOWN P1, R251, R250, R249, R248 ;  /* 0x080000f9fafb7389 */ /* 0x00006400000200f8 */
[----:B01---5:R-:W-:Y:S05]  /*9e8a0*/  ENDCOLLECTIVE ;  /* 0x000000000000791b */ /* 0x023fea0003800000 */
.L_x_1948:
[----:B------:R-:W-:Y:S02]  /*9e8b0*/  HFMA2 R249, -RZ, RZ, 0, 5.9604644775390625e-08 ;  /* 0x00000001fff97431 */ /* 0x000fe400000001ff */
[----:B------:R-:W-:-:S04]  /*9e8c0*/  IMAD.MOV.U32 R38, RZ, RZ, R251 ;  /* 0x000000ffff267224 */ /* 0x000fc800078e00fb */
[----:B------:R-:W-:-:S05]  /*9e8d0*/  FADD R38, R5, R38 ;  /* 0x0000002605267221 */ /* 0x000fca0000000000 */
[----:B------:R-:W-:-:S07]  /*9e8e0*/  MOV R250, R38 ;  /* 0x0000002600fa7202 */ /* 0x000fce0000000f00 */
[----:B------:R-:W-:Y:S05]  /*9e8f0*/  WARPSYNC.COLLECTIVE R247, `(.L_x_1949) ;  /* 0x00000000f7087348 */ /* 0x000fea0003c00000 */
[----:B------:R0:W1:Y:S02]  /*9e900*/  SHFL.DOWN P1, R251, R250, R249, R248 ;  /* 0x080000f9fafb7389 */ /* 0x00006400000200f8 */
[----:B01----:R-:W-:Y:S05]  /*9e910*/  ENDCOLLECTIVE ;  /* 0x000000000000791b */ /* 0x003fea0003800000 */
.L_x_1949:
[----:B------:R-:W-:Y:S02]  /*9e920*/  HFMA2 R249, -RZ, RZ, 0, 9.5367431640625e-07 ;  /* 0x00000010fff97431 */ /* 0x000fe400000001ff */
[----:B------:R-:W-:Y:S01]  /*9e930*/  IMAD.MOV.U32 R250, RZ, RZ, R224 ;  /* 0x000000fffffa7224 */ /* 0x000fe200078e00e0 */
[----:B------:R-:W-:-:S07]  /*9e940*/  MOV R37, R251 ;  /* 0x000000fb00257202 */ /* 0x000fce0000000f00 */
[----:B------:R-:W-:Y:S05]  /*9e950*/  WARPSYNC.COLLECTIVE R247, `(.L_x_1950) ;  /* 0x00000000f7087348 */ /* 0x000fea0003c00000 */
[----:B------:R0:W1:Y:S02]  /*9e960*/  SHFL.DOWN P1, R251, R250, R249, R248 ;  /* 0x080000f9fafb7389 */ /* 0x00006400000200f8 */
[----:B01----:R-:W-:Y:S05]  /*9e970*/  ENDCOLLECTIVE ;  /* 0x000000000000791b */ /* 0x003fea0003800000 */
.L_x_1950:
[----:B------:R-:W-:Y:S02]  /*9e980*/  @!P0 FSEL R11, R11, -1.00000000000000000000e+09, !P2 ;  /* 0xce6e6b280b0b8808 */ /* 0x000fe40005000000 */
[----:B------:R-:W-:-:S05]  /*9e990*/  @!P0 LEA R6, R0, R3, 0x9 ;  /* 0x0000000300068211 */ /* 0x000fca00078e48ff */
        /* <DEDUP_REMOVED lines=10> */
.L_x_1951:
[----:B------:R-:W-:Y:S01]  /*9ea40*/  FADD R35, R40, R39 ;  /* 0x0000002728237221 */ /* 0x000fe20000000000 */
[----:B------:R-:W-:Y:S01]  /*9ea50*/  @!P0 ISETP.GE.AND P2, PT, R7, R6, PT ;  /* 0x000000060700820c */ /* 0x000fe20003f46270 */
[----:B------:R-:W-:Y:S01]  /*9ea60*/  IMAD.MOV.U32 R249, RZ, RZ, 0x4 ;  /* 0x00000004fff97424 */ /* 0x000fe200078e00ff */
[----:B------:R-:W-:-:S05]  /*9ea70*/  MOV R7, R251 ;  /* 0x000000fb00077202 */ /* 0x000fca0000000f00 */
[----:B------:R-:W-:Y:S01]  /*9ea80*/  FADD R39, R224, R7 ;  /* 0x00000007e0277221 */ /* 0x000fe20000000000 */
[C---:B------:R-:W-:Y:S01]  /*9ea90*/  @!P0 LEA R15, R0.reuse, UR5, 0x2 ;  /* 0x00000005000f8c11 */ /* 0x040fe2000f8e10ff */
[----:B------:R-:W-:Y:S01]  /*9eaa0*/  @!P0 FMUL R35, R35, R11 ;  /* 0x0000000b23238220 */ /* 0x000fe20000400000 */
[----:B------:R-:W-:Y:S01]  /*9eab0*/  @!P0 LEA R6, R0, R3, 0x9 ;  /* 0x0000000300068211 */ /* 0x000fe200078e48ff */
[----:B------:R-:W0:Y:S01]  /*9eac0*/  @!P0 LDC R7, c[0x0][0x3a8] ;  /* 0x0000ea00ff078b82 */ /* 0x000e220000000800 */
[----:B------:R-:W-:Y:S01]  /*9ead0*/  MOV R250, R39 ;  /* 0x0000002700fa7202 */ /* 0x000fe20000000f00 */
[----:B------:R1:W5:Y:S06]  /*9eae0*/  @!P0 LDL R4, [R15+0x4] ;  /* 0x000004000f048983 */ /* 0x00036c0000100800 */
[----:B01---5:R-:W-:Y:S05]  /*9eaf0*/  WARPSYNC.COLLECTIVE R247, `(.L_x_1952) ;  /* 0x00000000f7087348 */ /* 0x023fea0003c00000 */
[----:B------:R2:W3:Y:S02]  /*9eb00*/  SHFL.DOWN P1, R251, R250, R249, R248 ;  /* 0x080000f9fafb7389 */ /* 0x0004e400000200f8 */
[----:B0123-5:R-:W-:Y:S05]  /*9eb10*/  ENDCOLLECTIVE ;  /* 0x000000000000791b */ /* 0x02ffea0003800000 */
.L_x_1952:
        /* <DEDUP_REMOVED lines=10> */
.L_x_1953:
[----:B------:R-:W-:-:S05]  /*9ebc0*/  @!P0 LEA R15, R0, UR5, 0x2 ;  /* 0x00000005000f8c11 */ /* 0x000fca000f8e10ff */
[----:B------:R0:W5:Y:S01]  /*9ebd0*/  @!P0 LDL R10, [R15+0x4] ;  /* 0x000004000f0a8983 */ /* 0x0001620000100800 */
[----:B------:R-:W-:Y:S01]  /*9ebe0*/  @!P0 ISETP.GE.AND P2, PT, R8, R6, PT ;  /* 0x000000060800820c */ /* 0x000fe20003f46270 */
[----:B------:R-:W-:Y:S02]  /*9ebf0*/  HFMA2 R249, -RZ, RZ, 0, 5.9604644775390625e-08 ;  /* 0x00000001fff97431 */ /* 0x000fe400000001ff */
[----:B------:R-:W-:-:S04]  /*9ec00*/  IMAD.MOV.U32 R8, RZ, RZ, R251 ;  /* 0x000000ffff087224 */ /* 0x000fc800078e00fb */
[----:B------:R-:W-:-:S05]  /*9ec10*/  FADD R39, R39, R8 ;  /* 0x0000000827277221 */ /* 0x000fca0000000000 */
[----:B0-----:R-:W-:-:S07]  /*9ec20*/  MOV R250, R39 ;  /* 0x0000002700fa7202 */ /* 0x001fce0000000f00 */
[----:B-----5:R-:W-:Y:S05]  /*9ec30*/  WARPSYNC.COLLECTIVE R247, `(.L_x_1954) ;  /* 0x00000000f7087348 */ /* 0x020fea0003c00000 */
[----:B------:R0:W1:Y:S02]  /*9ec40*/  SHFL.DOWN P1, R251, R250, R249, R248 ;  /* 0x080000f9fafb7389 */ /* 0x00006400000200f8 */
[----:B01---5:R-:W-:Y:S05]  /*9ec50*/  ENDCOLLECTIVE ;  /* 0x000000000000791b */ /* 0x023fea0003800000 */
.L_x_1954:
[----:B------:R-:W-:Y:S01]  /*9ec60*/  FADD R41, R42, R41 ;  /* 0x000000292a297221 */ /* 0x000fe20000000000 */
[----:B------:R-:W-:Y:S01]  /*9ec70*/  HFMA2 R249, -RZ, RZ, 0, 9.5367431640625e-07 ;  /* 0x00000010fff97431 */ /* 0x000fe200000001ff */
[----:B------:R-:W-:Y:S01]  /*9ec80*/  MOV R250, R225 ;  /* 0x000000e100fa7202 */ /* 0x000fe20000000f00 */
[----:B------:R-:W-:-:S07]  /*9ec90*/  IMAD.MOV.U32 R35, RZ, RZ, R251 ;  /* 0x000000ffff237224 */ /* 0x000fce00078e00fb */
[----:B------:R-:W-:Y:S05]  /*9eca0*/  WARPSYNC.COLLECTIVE R247, `(.L_x_1955) ;  /* 0x00000000f7087348 */ /* 0x000fea0003c00000 */
[----:B------:R0:W1:Y:S02]  /*9ecb0*/  SHFL.DOWN P1, R251, R250, R249, R248 ;  /* 0x080000f9fafb7389 */ /* 0x00006400000200f8 */
[----:B01----:R-:W-:Y:S05]  /*9ecc0*/  ENDCOLLECTIVE ;  /* 0x000000000000791b */ /* 0x003fea0003800000 */
.L_x_1955:
[----:B------:R-:W-:Y:S01]  /*9ecd0*/  @!P0 FMUL R7, R41, R7 ;  /* 0x0000000729078220 */ /* 0x000fe20000400000 */
[C---:B------:R-:W-:Y:S02]  /*9ece0*/  @!P0 LEA R15, R0.reuse, UR5, 0x2 ;  /* 0x00000005000f8c11 */ /* 0x040fe4000f8e10ff */
[----:B------:R-:W-:Y:S02]  /*9ecf0*/  @!P0 LEA R6, R0, R3, 0x9 ;  /* 0x0000000300068211 */ /* 0x000fe400078e48ff */
[----:B------:R-:W-:Y:S01]  /*9ed00*/  @!P0 FSEL R7, R7, -1.00000000000000000000e+09, !P2 ;  /* 0xce6e6b2807078808 */ /* 0x000fe20005000000 */
[----:B------:R0:W5:Y:S04]  /*9ed10*/  @!P0 LDL R5, [R15+0x4] ;  /* 0x000004000f058983 */ /* 0x0001680000100800 */
[----:B------:R1:W-:Y:S04]  /*9ed20*/  @!P0 STS [R6+0x4330], R7 ;  /* 0x0043300706008388 */ /* 0x0003e80000000800 */
[----:B------:R0:W2:Y:S01]  /*9ed30*/  @!P0 LDS R6, [R3+0x8134] ;  /* 0x0081340003068984 */ /* 0x0000a20000000800 */
[----:B------:R-:W-:Y:S01]  /*9ed40*/  HFMA2 R249, -RZ, RZ, 0, 4.76837158203125e-07 ;  /* 0x00000008fff97431 */ /* 0x000fe200000001ff */
[----:B------:R-:W-:Y:S01]  /*9ed50*/  MOV R40, R251 ;  /* 0x000000fb00287202 */ /* 0x000fe20000000f00 */
[----:B-1----:R-:W1:Y:S04]  /*9ed60*/  @!P0 LDC R7, c[0x0][0x3a8] ;  /* 0x0000ea00ff078b82 */ /* 0x002e680000000800 */
[----:B------:R-:W-:-:S04]  /*9ed70*/  FADD R225, R225, R40 ;  /* 0x00000028e1e17221 */ /* 0x000fc80000000000 */
[----:B0-----:R-:W-:-:S07]  /*9ed80*/  IMAD.MOV.U32 R250, RZ, RZ, R225 ;  /* 0x000000fffffa7224 */ /* 0x001fce00078e00e1 */
[----:B-12--5:R-:W-:Y:S05]  /*9ed90*/  WARPSYNC.COLLECTIVE R247, `(.L_x_1956) ;  /* 0x00000000f7087348 */ /* 0x026fea0003c00000 */
[----:B------:R0:W3:Y:S02]  /*9eda0*/  SHFL.DOWN P1, R251, R250, R249, R248 ;  /* 0x080000f9fafb7389 */ /* 0x0000e400000200f8 */
[----:B0123-5:R-:W-:Y:S05]  /*9edb0*/  ENDCOLLECTIVE ;  /* 0x000000000000791b */ /* 0x02ffea0003800000 */
.L_x_1956:
[----:B------:R-:W-:Y:S02]  /*9edc0*/  @!P0 ISETP.GE.AND P2, PT, R9, R6, PT ;  /* 0x000000060900820c */ /* 0x000fe40003f46270 */
[----:B------:R-:W-:Y:S01]  /*9edd0*/  MOV R9, R251 ;  /* 0x000000fb00097202 */ /* 0x000fe20000000f00 */
[----:B------:R-:W-:-:S04]  /*9ede0*/  HFMA2 R249, -RZ, RZ, 0, 2.384185791015625e-07 ;  /* 0x00000004fff97431 */ /* 0x000fc800000001ff */
[----:B------:R-:W-:-:S04]  /*9edf0*/  FADD R40, R225, R9 ;  /* 0x00000009e1287221 */ /* 0x000fc80000000000 */
[----:B------:R-:W-:-:S07]  /*9ee00*/  IMAD.MOV.U32 R250, RZ, RZ, R40 ;  /* 0x000000fffffa7224 */ /* 0x000fce00078e0028 */
[----:B------:R-:W-:Y:S05]  /*9ee10*/  WARPSYNC.COLLECTIVE R247, `(.L_x_1957) ;  /* 0x00000000f7087348 */ /* 0x000fea0003c00000 */
[----:B------:R0:W1:Y:S02]  /*9ee20*/  SHFL.DOWN P1, R251, R250, R249, R248 ;  /* 0x080000f9fafb7389 */ /* 0x00006400000200f8 */
[----:B01----:R-:W-:Y:S05]  /*9ee30*/  ENDCOLLECTIVE ;  /* 0x000000000000791b */ /* 0x003fea0003800000 */
.L_x_1957:
        /* <DEDUP_REMOVED lines=9> */
.L_x_1958:
[----:B------:R-:W-:-:S05]  /*9eed0*/  @!P0 LEA R15, R0, UR5, 0x2 ;  /* 0x00000005000f8c11 */ /* 0x000fca000f8e10ff */
[----:B------:R0:W5:Y:S02]  /*9eee0*/  @!P0 LDL R8, [R15+0x4] ;  /* 0x000004000f088983 */ /* 0x0001640000100800 */
[----:B0-----:R-:W-:-:S05]  /*9eef0*/  @!P0 LEA R15, R0, UR5, 0x2 ;  /* 0x00000005000f8c11 */ /* 0x001fca000f8e10ff */
[----:B------:R0:W5:Y:S02]  /*9ef00*/  @!P0 LDL R9, [R15+0x4] ;  /* 0x000004000f098983 */ /* 0x0001640000100800 */
[----:B0-----:R-:W-:-:S05]  /*9ef10*/  MOV R15, R251 ;  /* 0x000000fb000f7202 */ /* 0x001fca0000000f00 */
[----:B------:R-:W-:Y:S01]  /*9ef20*/  FADD R40, R40, R15 ;  /* 0x0000000f28287221 */ /* 0x000fe20000000000 */
[----:B------:R-:W-:-:S04]  /*9ef30*/  IMAD.MOV.U32 R249, RZ, RZ, 0x1 ;  /* 0x00000001fff97424 */ /* 0x000fc800078e00ff */
[----:B------:R-:W-:Y:S01]  /*9ef40*/  MOV R250, R40 ;  /* 0x0000002800fa7202 */ /* 0x000fe20000000f00 */
[----:B------:R-:W-:-:S07]  /*9ef50*/  FADD R43, R44, R43 ;  /* 0x0000002b2c2b7221 */ /* 0x000fce0000000000 */
[----:B-----5:R-:W-:Y:S05]  /*9ef60*/  WARPSYNC.COLLECTIVE R247, `(.L_x_1959) ;  /* 0x00000000f7087348 */ /* 0x020fea0003c00000 */
[----:B------:R0:W1:Y:S02]  /*9ef70*/  SHFL.DOWN P1, R251, R250, R249, R248 ;  /* 0x080000f9fafb7389 */ /* 0x00006400000200f8 */
[----:B01---5:R-:W-:Y:S05]  /*9ef80*/  ENDCOLLECTIVE ;  /* 0x000000000000791b */ /* 0x023fea0003800000 */
.L_x_1959:
[----:B------:R-:W-:Y:S01]  /*9ef90*/  @!P0 FMUL R7, R43, R7 ;  /* 0x000000072b078220 */ /* 0x000fe20000400000 */
[----:B------:R-:W-:-:S04]  /*9efa0*/  @!P0 LEA R6, R0, R3, 0x9 ;  /* 0x0000000300068211 */ /* 0x000fc800078e48ff */
[----:B------:R-:W-:-:S05]  /*9efb0*/  @!P0 FSEL R7, R7, -1.00000000000000000000e+09, !P2 ;  /* 0xce6e6b2807078808 */ /* 0x000fca0005000000 */
[----:B------:R0:W-:Y:S01]  /*9efc0*/  @!P0 STS [R6+0x4334], R7 ;  /* 0x0043340706008388 */ /* 0x0001e20000000800 */
[----:B------:R-:W-:-:S03]  /*9efd0*/  HFMA2 R249, -RZ, RZ, 0, 9.5367431640625e-07 ;  /* 0x00000010fff97431 */ /* 0x000fc600000001ff */
[----:B------:R1:W2:Y:S01]  /*9efe0*/  @!P0 LDS R6, [R3+0x8138] ;  /* 0x0081380003068984 */ /* 0x0002a20000000800 */
[----:B------:R-:W-:Y:S01]  /*9eff0*/  MOV R250, R226 ;  /* 0x000000e200fa7202 */ /* 0x000fe20000000f00 */
[----:B0-----:R-:W0:Y:S01]  /*9f000*/  @!P0 LDC R7, c[0x0][0x3a8] ;  /* 0x0000ea00ff078b82 */ /* 0x001e220000000800 */
[----:B------:R-:W-:-:S07]  /*9f010*/  MOV R41, R251 ;  /* 0x000000fb00297202 */ /* 0x000fce0000000f00 */
[----:B012---:R-:W-:Y:S05]  /*9f020*/  WARPSYNC.COLLECTIVE R247, `(.L_x_1960) ;  /* 0x00000000f7087348 */ /* 0x007fea0003c00000 */
[----:B------:R3:W4:Y:S02]  /*9f030*/  SHFL.DOWN P1, R251, R250, R249, R248 ;  /* 0x080000f9fafb7389 */ /* 0x00072400000200f8 */
[----:B01234-:R-:W-:Y:S05]  /*9f040*/  ENDCOLLECTIVE ;  /* 0x000000000000791b */ /* 0x01ffea0003800000 */
.L_x_1960:
[----:B------:R-:W-:Y:S02]  /*9f050*/  HFMA2 R249, -RZ, RZ, 0, 4.76837158203125e-07 ;  /* 0x00000008fff97431 */ /* 0x000fe400000001ff */
[----:B------:R-:W-:-:S04]  /*9f060*/  IMAD.MOV.U32 R42, RZ, RZ, R251 ;  /* 0x000000ffff2a7224 */ /* 0x000fc800078e00fb */
[----:B------:R-:W-:Y:S01]  /*9f070*/  FADD R226, R226, R42 ;  /* 0x0000002ae2e27221 */ /* 0x000fe20000000000 */
[----:B------:R-:W-:Y:S01]  /*9f080*/  @!P0 ISETP.GE.AND P2, PT, R4, R6, PT ;  /* 0x000000060400820c */ /* 0x000fe20003f46270 */
[----:B------:R-:W-:-:S03]  /*9f090*/  FADD R4, R45, R46 ;  /* 0x0000002e2d047221 */ /* 0x000fc60000000000 */
[----:B------:R-:W-:Y:S01]  /*9f0a0*/  MOV R250, R226 ;  /* 0x000000e200fa7202 */ /* 0x000fe20000000f00 */
[----:B------:R-:W-:-:S08]  /*9f0b0*/  @!P0 FMUL R4, R4, R7 ;  /* 0x0000000704048220 */ /* 0x000fd00000400000 */
[----:B------:R-:W-:Y:S05]  /*9f0c0*/  WARPSYNC.COLLECTIVE R247, `(.L_x_1961) ;  /* 0x00000000f7087348 */ /* 0x000fea0003c00000 */
[----:B------:R0:W1:Y:S02]  /*9f0d0*/  SHFL.DOWN P1, R251, R250, R249, R248 ;  /* 0x080000f9fafb7389 */ /* 0x00006400000200f8 */
[----:B01----:R-:W-:Y:S05]  /*9f0e0*/  ENDCOLLECTIVE ;  /* 0x000000000000791b */ /* 0x003fea0003800000 */
.L_x_1961:
[----:B------:R-:W-:Y:S02]  /*9f0f0*/  @!P0 FSEL R4, R4, -1.00000000000000000000e+09, !P2 ;  /* 0xce6e6b2804048808 */ /* 0x000fe40005000000 */
[----:B------:R-:W-:-:S05]  /*9f100*/  @!P0 LEA R6, R0, R3, 0x9 ;  /* 0x0000000300068211 */ /* 0x000fca00078e48ff */
[----:B------:R0:W-:Y:S04]  /*9f110*/  @!P0 STS [R6+0x4338], R4 ;  /* 0x0043380406008388 */ /* 0x0001e80000000800 */
[----:B------:R1:W2:Y:S01]  /*9f120*/  @!P0 LDS R4, [R3+0x813c] ;  /* 0x00813c0003048984 */ /* 0x0002a20000000800 */
[----:B0-----:R-:W0:Y:S01]  /*9f130*/  @!P0 LDC R6, c[0x0][0x3a8] ;  /* 0x0000ea00ff068b82 */ /* 0x001e220000000800 */
[----:B------:R-:W-:Y:S01]  /*9f140*/  MOV R42, R251 ;  /* 0x000000fb002a7202 */ /* 0x000fe20000000f00 */
[----:B------:R-:W-:-:S04]  /*9f150*/  HFMA2 R249, -RZ, RZ, 0, 2.384185791015625e-07 ;  /* 0x00000004fff97431 */ /* 0x000fc800000001ff */
[----:B------:R-:W-:-:S05]  /*9f160*/  FADD R42, R226, R42 ;  /* 0x0000002ae22a7221 */ /* 0x000fca0000000000 */
[----:B-1----:R-:W-:-:S07]  /*9f170*/  MOV R250, R42 ;  /* 0x0000002a00fa7202 */ /* 0x002fce0000000f00 */
[----:B0-2---:R-:W-:Y:S05]  /*9f180*/  WARPSYNC.COLLECTIVE R247, `(.L_x_1962) ;  /* 0x00000000f7087348 */ /* 0x005fea0003c00000 */
[----:B------:R1:W3:Y:S02]  /*9f190*/  SHFL.DOWN P1, R251, R250, R249, R248 ;  /* 0x080000f9fafb7389 */ /* 0x0002e400000200f8 */
[----:B0123--:R-:W-:Y:S05]  /*9f1a0*/  ENDCOLLECTIVE ;  /* 0x000000000000791b */ /* 0x00ffea0003800000 */
.L_x_1962:
[----:B------:R-:W-:-:S04]  /*9f1b0*/  FADD R47, R48, R47 ;  /* 0x0000002f302f7221 */ /* 0x000fc80000000000 */
[----:B------:R-:W-:Y:S01]  /*9f1c0*/  @!P0 FMUL R6, R47, R6 ;  /* 0x000000062f068220 */ /* 0x000fe20000400000 */
[----:B------:R-:W-:Y:S01]  /*9f1d0*/  @!P0 ISETP.GE.AND P2, PT, R10, R4, PT ;  /* 0x000000040a00820c */ /* 0x000fe20003f46270 */
[----:B------:R-:W-:-:S03]  /*9f1e0*/  @!P0 IMAD R4, R0, 0x200, R3 ;  /* 0x0000020000048824 */ /* 0x000fc600078e0203 */
[----:B------:R-:W-:-:S05]  /*9f1f0*/  @!P0 FSEL R6, R6, -1.00000000000000000000e+09, !P2 ;  /* 0xce6e6b2806068808 */ /* 0x000fca0005000000 */
[----:B------:R0:W-:Y:S04]  /*9f200*/  @!P0 STS [R4+0x433c], R6 ;  /* 0x00433c0604008388 */ /* 0x0001e80000000800 */
[----:B------:R1:W2:Y:S01]  /*9f210*/  @!P0 LDS R4, [R3+0x8140] ;  /* 0x0081400003048984 */ /* 0x0002a20000000800 */
[----:B------:R-:W-:Y:S01]  /*9f220*/  MOV R44, R251 ;  /* 0x000000fb002c7202 */ /* 0x000fe20000000f00 */
[----:B------:R-:W-:-:S04]  /*9f230*/  HFMA2 R249, -RZ, RZ, 0, 1.1920928955078125e-07 ;  /* 0x00000002fff97431 */ /* 0x000fc800000001ff */
[----:B------:R-:W-:Y:S01]  /*9f240*/  FADD R42, R42, R44 ;  /* 0x0000002c2a2a7221 */ /* 0x000fe20000000000 */
[----:B0-----:R-:W0:Y:S03]  /*9f250*/  @!P0 LDC R6, c[0x0][0x3a8] ;  /* 0x0000ea00ff068b82 */ /* 0x001e260000000800 */
[----:B-1----:R-:W-:-:S07]  /*9f260*/  IMAD.MOV.U32 R250, RZ, RZ, R42 ;  /* 0x000000fffffa7224 */ /* 0x002fce00078e002a */
[----:B0-2---:R-:W-:Y:S05]  /*9f270*/  WARPSYNC.COLLECTIVE R247, `(.L_x_1963) ;  /* 0x00000000f7087348 */ /* 0x005fea0003c00000 */
[----:B------:R1:W3:Y:S02]  /*9f280*/  SHFL.DOWN P1, R251, R250, R249, R248 ;  /* 0x080000f9fafb7389 */ /* 0x0002e400000200f8 */
[----:B0123--:R-:W-:Y:S05]  /*9f290*/  ENDCOLLECTIVE ;  /* 0x000000000000791b */ /* 0x00ffea0003800000 */
.L_x_1963:
[----:B------:R-:W-:Y:S01]  /*9f2a0*/  HFMA2 R249, -RZ, RZ, 0, 5.9604644775390625e-08 ;  /* 0x00000001fff97431 */ /* 0x000fe200000001ff */
[----:B------:R-:W-:Y:S02]  /*9f2b0*/  @!P0 ISETP.GE.AND P2, PT, R5, R4, PT ;  /* 0x000000040500820c */ /* 0x000fe40003f46270 */
[----:B------:R-:W-:-:S05]  /*9f2c0*/  MOV R4, R251 ;  /* 0x000000fb00047202 */ /* 0x000fca0000000f00 */
[----:B------:R-:W-:-:S04]  /*9f2d0*/  FADD R42, R42, R4 ;  /* 0x000000042a2a7221 */ /* 0x000fc80000000000 */
[----:B------:R-:W-:-:S07]  /*9f2e0*/  IMAD.MOV.U32 R250, RZ, RZ, R42 ;  /* 0x000000fffffa7224 */ /* 0x000fce00078e002a */
[----:B------:R-:W-:Y:S05]  /*9f2f0*/  WARPSYNC.COLLECTIVE R247, `(.L_x_1964) ;  /* 0x00000000f7087348 */ /* 0x000fea0003c00000 */
[----:B------:R0:W1:Y:S02]  /*9f300*/  SHFL.DOWN P1, R251, R250, R249, R248 ;  /* 0x080000f9fafb7389 */ /* 0x00006400000200f8 */
[----:B01----:R-:W-:Y:S05]  /*9f310*/  ENDCOLLECTIVE ;  /* 0x000000000000791b */ /* 0x003fea0003800000 */
.L_x_1964:
[----:B------:R-:W-:-:S04]  /*9f320*/  FADD R16, R49, R16 ;  /* 0x0000001031107221 */ /* 0x000fc80000000000 */
[----:B------:R-:W-:Y:S01]  /*9f330*/  @!P0 FMUL R6, R16, R6 ;  /* 0x0000000610068220 */ /* 0x000fe20000400000 */
[----:B------:R-:W-:Y:S01]  /*9f340*/  MOV R250, R227 ;  /* 0x000000e300fa7202 */ /* 0x000fe20000000f00 */
[----:B------:R-:W-:Y:S01]  /*9f350*/  IMAD.MOV.U32 R249, RZ, RZ, 0x10 ;  /* 0x00000010fff97424 */ /* 0x000fe200078e00ff */
[----:B------:R-:W-:-:S07]  /*9f360*/  MOV R16, R251 ;  /* 0x000000fb00107202 */ /* 0x000fce0000000f00 */
[----:B------:R-:W-:Y:S05]  /*9f370*/  WARPSYNC.COLLECTIVE R247, `(.L_x_1965) ;  /* 0x00000000f7087348 */ /* 0x000fea0003c00000 */
[----:B------:R0:W1:Y:S02]  /*9f380*/  SHFL.DOWN P1, R251, R250, R249, R248 ;  /* 0x080000f9fafb7389 */ /* 0x00006400000200f8 */
[----:B01----:R-:W-:Y:S05]  /*9f390*/  ENDCOLLECTIVE ;  /* 0x000000000000791b */ /* 0x003fea0003800000 */
.L_x_1965:
[----:B------:R-:W-:Y:S02]  /*9f3a0*/  @!P0 FSEL R6, R6, -1.00000000000000000000e+09, !P2 ;  /* 0xce6e6b2806068808 */ /* 0x000fe40005000000 */
[----:B------:R-:W-:Y:S01]  /*9f3b0*/  @!P0 LEA R5, R0, R3, 0x9 ;  /* 0x0000000300058211 */ /* 0x000fe200078e48ff */
[----:B------:R-:W-:Y:S01]  /*9f3c0*/  HFMA2 R249, -RZ, RZ, 0, 4.76837158203125e-07 ;  /* 0x00000008fff97431 */ /* 0x000fe200000001ff */
[----:B------:R-:W-:-:S05]  /*9f3d0*/  MOV R43, R251 ;  /* 0x000000fb002b7202 */ /* 0x000fca0000000f00 */
[----:B------:R-:W-:-:S05]  /*9f3e0*/  FADD R227, R227, R43 ;  /* 0x0000002be3e37221 */ /* 0x000fca0000000000 */
[----:B------:R-:W-:-:S07]  /*9f3f0*/  MOV R250, R227 ;  /* 0x000000e300fa7202 */ /* 0x000fce0000000f00 */
[----:B------:R-:W-:Y:S05]  /*9f400*/  WARPSYNC.COLLECTIVE R247, `(.L_x_1966) ;  /* 0x00000000f7087348 */ /* 0x000fea0003c00000 */
[----:B------:R0:W1:Y:S02]  /*9f410*/  SHFL.DOWN P1, R251, R250, R249, R248 ;  /* 0x080000f9fafb7389 */ /* 0x00006400000200f8 */
[----:B01----:R-:W-:Y:S05]  /*9f420*/  ENDCOLLECTIVE ;  /* 0x000000000000791b */ /* 0x003fea0003800000 */
.L_x_1966:
[C---:B------:R-:W-:Y:S01]  /*9f430*/  @!P0 LEA R15, R0.reuse, UR5, 0x2 ;  /* 0x00000005000f8c11 */ /* 0x040fe2000f8e10ff */
[----:B------:R0:W-:Y:S04]  /*9f440*/  @!P0 STS [R5+0x4340], R6 ;  /* 0x0043400605008388 */ /* 0x0001e80000000800 */
[----:B------:R1:W2:Y:S04]  /*9f450*/  @!P0 LDS R6, [R3+0x8144] ;  /* 0x0081440003068984 */ /* 0x0002a80000000800 */
[----:B------:R3:W5:Y:S01]  /*9f460*/  @!P0 LDL R7, [R15+0x4] ;  /* 0x000004000f078983 */ /* 0x0007620000100800 */
[----:B0-----:R-:W0:Y:S01]  /*9f470*/  @!P0 LDC R5, c[0x0][0x3a8] ;  /* 0x0000ea00ff058b82 */ /* 0x001e220000000800 */
[----:B---3--:R-:W-:-:S05]  /*9f480*/  @!P0 LEA R15, R0, UR5, 0x2 ;  /* 0x00000005000f8c11 */ /* 0x008fca000f8e10ff */
[----:B------:R3:W5:Y:S02]  /*9f490*/  @!P0 LDL R10, [R15+0x4] ;  /* 0x000004000f0a8983 */ /* 0x0007640000100800 */
[----:B---3--:R-:W-:-:S05]  /*9f4a0*/  @!P0 LEA R15, R0, UR5, 0x2 ;  /* 0x00000005000f8c11 */ /* 0x008fca000f8e10ff */
[----:B------:R3:W5:Y:S01]  /*9f4b0*/  @!P0 LDL R4, [R15+0x4] ;  /* 0x000004000f048983 */ /* 0x0007620000100800 */
[----:B------:R-:W-:Y:S02]  /*9f4c0*/  HFMA2 R249, -RZ, RZ, 0, 2.384185791015625e-07 ;  /* 0x00000004fff97431 */ /* 0x000fe400000001ff */
[----:B---3--:R-:W-:-:S04]  /*9f4d0*/  IMAD.MOV.U32 R15, RZ, RZ, R251 ;  /* 0x000000ffff0f7224 */ /* 0x008fc800078e00fb */
[----:B------:R-:W-:-:S05]  /*9f4e0*/  FADD R44, R227, R15 ;  /* 0x0000000fe32c7221 */ /* 0x000fca0000000000 */
[----:B-12---:R-:W-:-:S07]  /*9f4f0*/  MOV R250, R44 ;  /* 0x0000002c00fa7202 */ /* 0x006fce0000000f00 */
[----:B0----5:R-:W-:Y:S05]  /*9f500*/  WARPSYNC.COLLECTIVE R247, `(.L_x_1967) ;  /* 0x00000000f7087348 */ /* 0x021fea0003c00000 */
[----:B------:R1:W2:Y:S02]  /*9f510*/  SHFL.DOWN P1, R251, R250, R249, R248 ;  /* 0x080000f9fafb7389 */ /* 0x0002a400000200f8 */
[----:B012--5:R-:W-:Y:S05]  /*9f520*/  ENDCOLLECTIVE ;  /* 0x000000000000791b */ /* 0x027fea0003800000 */
.L_x_1967:
[----:B------:R-:W-:Y:S01]  /*9f530*/  FADD R50, R50, R51 ;  /* 0x0000003332327221 */ /* 0x000fe20000000000 */
[----:B------:R-:W-:-:S03]  /*9f540*/  @!P0 ISETP.GE.AND P2, PT, R11, R6, PT ;  /* 0x000000060b00820c */ /* 0x000fc60003f46270 */
[----:B------:R-:W-:Y:S01]  /*9f550*/  @!P0 FMUL R5, R50, R5 ;  /* 0x0000000532058220 */ /* 0x000fe20000400000 */
[----:B------:R-:W-:-:S04]  /*9f560*/  @!P0 LEA R6, R0, R3, 0x9 ;  /* 0x0000000300068211 */ /* 0x000fc800078e48ff */
[----:B------:R-:W-:-:S05]  /*9f570*/  @!P0 FSEL R5, R5, -1.00000000000000000000e+09, !P2 ;  /* 0xce6e6b2805058808 */ /* 0x000fca0005000000 */
[----:B------:R0:W-:Y:S04]  /*9f580*/  @!P0 STS [R6+0x4344], R5 ;  /* 0x0043440506008388 */ /* 0x0001e80000000800 */
[----:B------:R1:W2:Y:S01]  /*9f590*/  @!P0 LDS R5, [R3+0x8148] ;  /* 0x0081480003058984 */ /* 0x0002a20000000800 */
[----:B------:R-:W-:Y:S02]  /*9f5a0*/  IMAD.MOV.U32 R43, RZ, RZ, R251 ;  /* 0x000000ffff2b7224 */ /* 0x000fe400078e00fb */
[----:B------:R-:W-:Y:S01]  /*9f5b0*/  HFMA2 R249, -RZ, RZ, 0, 1.1920928955078125e-07 ;  /* 0x00000002fff97431 */ /* 0x000fe200000001ff */
[----:B0-----:R-:W0:Y:S01]  /*9f5c0*/  @!P0 LDC R6, c[0x0][0x3a8] ;  /* 0x0000ea00ff068b82 */ /* 0x001e220000000800 */
[----:B------:R-:W-:-:S05]  /*9f5d0*/  FADD R44, R44, R43 ;  /* 0x0000002b2c2c7221 */ /* 0x000fca0000000000 */
[----:B-1----:R-:W-:-:S07]  /*9f5e0*/  MOV R250, R44 ;  /* 0x0000002c00fa7202 */ /* 0x002fce0000000f00 */
[----:B0-2---:R-:W-:Y:S05]  /*9f5f0*/  WARPSYNC.COLLECTIVE R247, `(.L_x_1968) ;  /* 0x00000000f7087348 */ /* 0x005fea0003c00000 */
[----:B------:R1:W3:Y:S02]  /*9f600*/  SHFL.DOWN P1, R251, R250, R249, R248 ;  /* 0x080000f9fafb7389 */ /* 0x0002e400000200f8 */
[----:B0123--:R-:W-:Y:S05]  /*9f610*/  ENDCOLLECTIVE ;  /* 0x000000000000791b */ /* 0x00ffea0003800000 */
.L_x_1968:
        /* <DEDUP_REMOVED lines=8> */
.L_x_1969:
[----:B------:R-:W-:Y:S02]  /*9f6a0*/  HFMA2 R249, -RZ, RZ, 0, 9.5367431640625e-07 ;  /* 0x00000010fff97431 */ /* 0x000fe400000001ff */
[----:B------:R-:W-:Y:S01]  /*9f6b0*/  IMAD.MOV.U32 R250, RZ, RZ, R228 ;  /* 0x000000fffffa7224 */ /* 0x000fe200078e00e4 */
[----:B------:R-:W-:-:S07]  /*9f6c0*/  MOV R43, R251 ;  /* 0x000000fb002b7202 */ /* 0x000fce0000000f00 */
[----:B------:R-:W-:Y:S05]  /*9f6d0*/  WARPSYNC.COLLECTIVE R247, `(.L_x_1970) ;  /* 0x00000000f7087348 */ /* 0x000fea0003c00000 */
[----:B------:R0:W1:Y:S02]  /*9f6e0*/  SHFL.DOWN P1, R251, R250, R249, R248 ;  /* 0x080000f9fafb7389 */ /* 0x00006400000200f8 */
[----:B01----:R-:W-:Y:S05]  /*9f6f0*/  ENDCOLLECTIVE ;  /* 0x000000000000791b */ /* 0x003fea0003800000 */
.L_x_1970:
        /* <DEDUP_REMOVED lines=8> */
.L_x_1971:
[----:B------:R-:W-:Y:S01]  /*9f780*/  @!P0 FMUL R6, R52, R6 ;  /* 0x0000000634068220 */ /* 0x000fe20000400000 */
[----:B------:R-:W-:-:S04]  /*9f790*/  @!P0 IMAD R8, R0, 0x200, R3 ;  /* 0x0000020000088824 */ /* 0x000fc800078e0203 */
[----:B------:R-:W-:-:S05]  /*9f7a0*/  @!P0 FSEL R6, R6, -1.00000000000000000000e+09, !P2 ;  /* 0xce6e6b2806068808 */ /* 0x000fca0005000000 */
        /* <DEDUP_REMOVED lines=10> */
.L_x_1972:
[----:B------:R-:W-:Y:S01]  /*9f850*/  @!P0 LEA R15, R0, UR5, 0x2 ;  /* 0x00000005000f8c11 */ /* 0x000fe2000f8e10ff */
[----:B------:R-:W-:-:S04]  /*9f860*/  FADD R12, R54, R12 ;  /* 0x0000000c360c7221 */ /* 0x000fc80000000000 */
[----:B------:R0:W5:Y:S02]  /*9f870*/  @!P0 LDL R11, [R15+0x4] ;  /* 0x000004000f0b8983 */ /* 0x0001640000100800 */
[----:B0-----:R-:W-:Y:S02]  /*9f880*/  @!P0 LEA R15, R0, UR5, 0x2 ;  /* 0x00000005000f8c11 */ /* 0x001fe4000f8e10ff */
[----:B------:R-:W-:-:S03]  /*9f890*/  @!P0 ISETP.GE.AND P2, PT, R9, R6, PT ;  /* 0x000000060900820c */ /* 0x000fc60003f46270 */
[----:B------:R0:W5:Y:S02]  /*9f8a0*/  @!P0 LDL R5, [R15+0x4] ;  /* 0x000004000f058983 */ /* 0x0001640000100800 */
[----:B0-----:R-:W-:-:S05]  /*9f8b0*/  @!P0 FMUL R15, R12, R8 ;  /* 0x000000080c0f8220 */ /* 0x001fca0000400000 */
[----:B------:R-:W-:Y:S02]  /*9f8c0*/  @!P0 FSEL R9, R15, -1.00000000000000000000e+09, !P2 ;  /* 0xce6e6b280f098808 */ /* 0x000fe40005000000 */
[----:B------:R-:W-:Y:S01]  /*9f8d0*/  MOV R15, R251 ;  /* 0x000000fb000f7202 */ /* 0x000fe20000000f00 */
[----:B------:R-:W-:-:S04]  /*9f8e0*/  HFMA2 R249, -RZ, RZ, 0, 1.1920928955078125e-07 ;  /* 0x00000002fff97431 */ /* 0x000fc800000001ff */
[----:B------:R-:W-:-:S05]  /*9f8f0*/  FADD R45, R45, R15 ;  /* 0x0000000f2d2d7221 */ /* 0x000fca0000000000 */
[----:B------:R-:W-:-:S07]  /*9f900*/  MOV R250, R45 ;  /* 0x0000002d00fa7202 */ /* 0x000fce0000000f00 */
[----:B-----5:R-:W-:Y:S05]  /*9f910*/  WARPSYNC.COLLECTIVE R247, `(.L_x_1973) ;  /* 0x00000000f7087348 */ /* 0x020fea0003c00000 */
[----:B------:R0:W1:Y:S02]  /*9f920*/  SHFL.DOWN P1, R251, R250, R249, R248 ;  /* 0x080000f9fafb7389 */ /* 0x00006400000200f8 */
[----:B01---5:R-:W-:Y:S05]  /*9f930*/  ENDCOLLECTIVE ;  /* 0x000000000000791b */ /* 0x023fea0003800000 */
.L_x_1973:
[C---:B------:R-:W-:Y:S02]  /*9f940*/  @!P0 LEA R12, R0.reuse, UR5, 0x2 ;  /* 0x00000005000c8c11 */ /* 0x040fe4000f8e10ff */
[----:B------:R-:W-:-:S03]  /*9f950*/  @!P0 LEA R6, R0, R3, 0x9 ;  /* 0x0000000300068211 */ /* 0x000fc600078e48ff */
[----:B------:R0:W5:Y:S04]  /*9f960*/  @!P0 LDL R8, [R12+0x4] ;  /* 0x000004000c088983 */ /* 0x0001680000100800 */
[----:B------:R1:W-:Y:S04]  /*9f970*/  @!P0 STS [R6+0x434c], R9 ;  /* 0x00434c0906008388 */ /* 0x0003e80000000800 */
[----:B------:R2:W3:Y:S01]  /*9f980*/  @!P0 LDS R6, [R3+0x8150] ;  /* 0x0081500003068984 */ /* 0x0004e20000000800 */
[----:B------:R-:W-:Y:S01]  /*9f990*/  HFMA2 R249, -RZ, RZ, 0, 5.9604644775390625e-08 ;  /* 0x00000001fff97431 */ /* 0x000fe200000001ff */
[----:B-1----:R-:W1:Y:S01]  /*9f9a0*/  @!P0 LDC R9, c[0x0][0x3a8] ;  /* 0x0000ea00ff098b82 */ /* 0x002e620000000800 */
[----:B0-----:R-:W-:-:S04]  /*9f9b0*/  IMAD.MOV.U32 R12, RZ, RZ, R251 ;  /* 0x000000ffff0c7224 */ /* 0x001fc800078e00fb */
[----:B------:R-:W-:-:S05]  /*9f9c0*/  FADD R45, R45, R12 ;  /* 0x0000000c2d2d7221 */ /* 0x000fca0000000000 */
[----:B--2---:R-:W-:-:S07]  /*9f9d0*/  MOV R250, R45 ;  /* 0x0000002d00fa7202 */ /* 0x004fce0000000f00 */
[----:B-1-3-5:R-:W-:Y:S05]  /*9f9e0*/  WARPSYNC.COLLECTIVE R247, `(.L_x_1974) ;  /* 0x00000000f7087348 */ /* 0x02afea0003c00000 */
[----:B------:R0:W2:Y:S02]  /*9f9f0*/  SHFL.DOWN P1, R251, R250, R249, R248 ;  /* 0x080000f9fafb7389 */ /* 0x0000a400000200f8 */
[----:B0123-5:R-:W-:Y:S05]  /*9fa00*/  ENDCOLLECTIVE ;  /* 0x000000000000791b */ /* 0x02ffea0003800000 */
.L_x_1974:
[----:B------:R-:W-:Y:S01]  /*9fa10*/  HFMA2 R249, -RZ, RZ, 0, 9.5367431640625e-07 ;  /* 0x00000010fff97431 */ /* 0x000fe200000001ff */
[----:B------:R-:W-:Y:S02]  /*9fa20*/  MOV R250, R229 ;  /* 0x000000e500fa7202 */ /* 0x000fe40000000f00 */
[----:B------:R-:W-:Y:S01]  /*9fa30*/  @!P0 ISETP.GE.AND P2, PT, R7, R6, PT ;  /* 0x000000060700820c */ /* 0x000fe20003f46270 */
[----:B------:R-:W-:-:S12]  /*9fa40*/  IMAD.MOV.U32 R15, RZ, RZ, R251 ;  /* 0x000000ffff0f7224 */ /* 0x000fd800078e00fb */
[----:B------:R-:W-:Y:S05]  /*9fa50*/  WARPSYNC.COLLECTIVE R247, `(.L_x_1975) ;  /* 0x00000000f7087348 */ /* 0x000fea0003c00000 */
[----:B------:R0:W1:Y:S02]  /*9fa60*/  SHFL.DOWN P1, R251, R250, R249, R248 ;  /* 0x080000f9fafb7389 */ /* 0x00006400000200f8 */
[----:B01----:R-:W-:Y:S05]  /*9fa70*/  ENDCOLLECTIVE ;  /* 0x000000000000791b */ /* 0x003fea0003800000 */
.L_x_1975:
[----:B------:R-:W-:-:S04]  /*9fa80*/  FADD R7, R13, R55 ;  /* 0x000000370d077221 */ /* 0x000fc80000000000 */
[----:B------:R-:W-:Y:S01]  /*9fa90*/  @!P0 FMUL R7, R7, R9 ;  /* 0x0000000907078220 */ /* 0x000fe20000400000 */
[----:B------:R-:W-:-:S04]  /*9faa0*/  @!P0 LEA R9, R0, R3, 0x9 ;  /* 0x0000000300098211 */ /* 0x000fc800078e48ff */
[----:B------:R-:W-:-:S05]  /*9fab0*/  @!P0 FSEL R7, R7, -1.00000000000000000000e+09, !P2 ;  /* 0xce6e6b2807078808 */ /* 0x000fca0005000000 */
[----:B------:R0:W-:Y:S04]  /*9fac0*/  @!P0 STS [R9+0x4350], R7 ;  /* 0x0043500709008388 */ /* 0x0001e80000000800 */
[----:B------:R1:W2:Y:S01]  /*9fad0*/  @!P0 LDS R7, [R3+0x8154] ;  /* 0x0081540003078984 */ /* 0x0002a20000000800 */
[----:B------:R-:W-:Y:S01]  /*9fae0*/  MOV R13, R251 ;  /* 0x000000fb000d7202 */ /* 0x000fe20000000f00 */
[----:B------:R-:W-:Y:S01]  /*9faf0*/  HFMA2 R249, -RZ, RZ, 0, 4.76837158203125e-07 ;  /* 0x00000008fff97431 */ /* 0x000fe200000001ff */
[----:B0-----:R-:W0:Y:S03]  /*9fb00*/  @!P0 LDC R9, c[0x0][0x3a8] ;  /* 0x0000ea00ff098b82 */ /* 0x001e260000000800 */
[----:B------:R-:W-:-:S04]  /*9fb10*/  FADD R229, R229, R13 ;  /* 0x0000000de5e57221 */ /* 0x000fc80000000000 */
[----:B-1----:R-:W-:-:S07]  /*9fb20*/  IMAD.MOV.U32 R250, RZ, RZ, R229 ;  /* 0x000000fffffa7224 */ /* 0x002fce00078e00e5 */
[----:B0-2---:R-:W-:Y:S05]  /*9fb30*/  WARPSYNC.COLLECTIVE R247, `(.L_x_1976) ;  /* 0x00000000f7087348 */ /* 0x005fea0003c00000 */
[----:B------:R1:W3:Y:S02]  /*9fb40*/  SHFL.DOWN P1, R251, R250, R249, R248 ;  /* 0x080000f9fafb7389 */ /* 0x0002e400000200f8 */
[----:B0123--:R-:W-:Y:S05]  /*9fb50*/  ENDCOLLECTIVE ;  /* 0x000000000000791b */ /* 0x00ffea0003800000 */
.L_x_1976:
        /* <DEDUP_REMOVED lines=8> */
.L_x_1977:
[----:B------:R-:W-:-:S04]  /*9fbe0*/  FADD R14, R56, R14 ;  /* 0x0000000e380e7221 */ /* 0x000fc80000000000 */
[----:B------:R-:W-:Y:S01]  /*9fbf0*/  @!P0 FMUL R9, R14, R9 ;  /* 0x000000090e098220 */ /* 0x000fe20000400000 */
[----:B------:R-:W-:-:S04]  /*9fc00*/  @!P0 LEA R7, R0, R3, 0x9 ;  /* 0x0000000300078211 */ /* 0x000fc800078e48ff */
[----:B------:R-:W-:-:S05]  /*9fc10*/  @!P0 FSEL R9, R9, -1.00000000000000000000e+09, !P2 ;  /* 0xce6e6b2809098808 */ /* 0x000fca0005000000 */
[----:B------:R0:W-:Y:S04]  /*9fc20*/  @!P0 STS [R7+0x4354], R9 ;  /* 0x0043540907008388 */ /* 0x0001e80000000800 */
[----:B------:R1:W2:Y:S01]  /*9fc30*/  @!P0 LDS R7, [R3+0x8158] ;  /* 0x0081580003078984 */ /* 0x0002a20000000800 */
[----:B------:R-:W-:Y:S01]  /*9fc40*/  MOV R13, R251 ;  /* 0x000000fb000d7202 */ /* 0x000fe20000000f00 */
[----:B------:R-:W-:Y:S01]  /*9fc50*/  IMAD.MOV.U32 R249, RZ, RZ, 0x2 ;  /* 0x00000002fff97424 */ /* 0x000fe200078e00ff */
[----:B------:R-:W-:Y:S01]  /*9fc60*/  @!P0 LEA R12, R0, UR5, 0x2 ;  /* 0x00000005000c8c11 */ /* 0x000fe2000f8e10ff */
[----:B0-----:R-:W0:Y:S02]  /*9fc70*/  @!P0 LDC R9, c[0x0][0x3a8] ;  /* 0x0000ea00ff098b82 */ /* 0x001e240000000800 */
[----:B------:R-:W-:-:S02]  /*9fc80*/  FADD R10, R10, R13 ;  /* 0x0000000d0a0a7221 */ /* 0x000fc40000000000 */
[----:B------:R1:W5:Y:S03]  /*9fc90*/  @!P0 LDL R6, [R12+0x4] ;  /* 0x000004000c068983 */ /* 0x0003660000100800 */
[----:B------:R-:W-:-:S07]  /*9fca0*/  MOV R250, R10 ;  /* 0x0000000a00fa7202 */ /* 0x000fce0000000f00 */
[----:B012--5:R-:W-:Y:S05]  /*9fcb0*/  WARPSYNC.COLLECTIVE R247, `(.L_x_1978) ;  /* 0x00000000f7087348 */ /* 0x027fea0003c00000 */
[----:B------:R3:W4:Y:S02]  /*9fcc0*/  SHFL.DOWN P1, R251, R250, R249, R248 ;  /* 0x080000f9fafb7389 */ /* 0x00072400000200f8 */
[----:B012345:R-:W-:Y:S05]  /*9fcd0*/  ENDCOLLECTIVE ;  /* 0x000000000000791b */ /* 0x03ffea0003800000 */
.L_x_1978:
        /* <DEDUP_REMOVED lines=8> */
.L_x_1979:
[----:B------:R-:W-:-:S04]  /*9fd60*/  FADD R57, R57, R58 ;  /* 0x0000003a39397221 */ /* 0x000fc80000000000 */
[----:B------:R-:W-:Y:S01]  /*9fd70*/  @!P0 FMUL R9, R57, R9 ;  /* 0x0000000939098220 */ /* 0x000fe20000400000 */
[----:B------:R-:W-:Y:S01]  /*9fd80*/  HFMA2 R249, -RZ, RZ, 0, 9.5367431640625e-07 ;  /* 0x00000010fff97431 */ /* 0x000fe200000001ff */
[----:B------:R-:W-:Y:S02]  /*9fd90*/  MOV R250, R230 ;  /* 0x000000e600fa7202 */ /* 0x000fe40000000f00 */
[----:B------:R-:W-:-:S07]  /*9fda0*/  MOV R10, R251 ;  /* 0x000000fb000a7202 */ /* 0x000fce0000000f00 */
[----:B------:R-:W-:Y:S05]  /*9fdb0*/  WARPSYNC.COLLECTIVE R247, `(.L_x_1980) ;  /* 0x00000000f7087348 */ /* 0x000fea0003c00000 */
[----:B------:R0:W1:Y:S02]  /*9fdc0*/  SHFL.DOWN P1, R251, R250, R249, R248 ;  /* 0x080000f9fafb7389 */ /* 0x00006400000200f8 */
[----:B01----:R-:W-:Y:S05]  /*9fdd0*/  ENDCOLLECTIVE ;  /* 0x000000000000791b */ /* 0x003fea0003800000 */
.L_x_1980:
[----:B------:R-:W-:Y:S02]  /*9fde0*/  @!P0 FSEL R9, R9, -1.00000000000000000000e+09, !P2 ;  /* 0xce6e6b2809098808 */ /* 0x000fe40005000000 */
[----:B------:R-:W-:-:S05]  /*9fdf0*/  @!P0 LEA R13, R0, R3, 0x9 ;  /* 0x00000003000d8211 */ /* 0x000fca00078e48ff */
[----:B------:R0:W-:Y:S04]  /*9fe00*/  @!P0 STS [R13+0x4358], R9 ;  /* 0x004358090d008388 */ /* 0x0001e80000000800 */
[----:B------:R1:W2:Y:S01]  /*9fe10*/  @!P0 LDS R9, [R3+0x815c] ;  /* 0x00815c0003098984 */ /* 0x0002a20000000800 */
[----:B0-----:R-:W-:Y:S01]  /*9fe20*/  @!P0 LEA R13, R0, UR5, 0x2 ;  /* 0x00000005000d8c11 */ /* 0x001fe2000f8e10ff */
[----:B------:R-:W-:-:S04]  /*9fe30*/  HFMA2 R249, -RZ, RZ, 0, 4.76837158203125e-07 ;  /* 0x00000008fff97431 */ /* 0x000fc800000001ff */
[----:B------:R0:W5:Y:S01]  /*9fe40*/  @!P0 LDL R4, [R13+0x4] ;  /* 0x000004000d048983 */ /* 0x0001620000100800 */
[----:B------:R-:W-:-:S04]  /*9fe50*/  IMAD.MOV.U32 R46, RZ, RZ, R251 ;  /* 0x000000ffff2e7224 */ /* 0x000fc800078e00fb */
[----:B------:R-:W-:Y:S01]  /*9fe60*/  FADD R230, R230, R46 ;  /* 0x0000002ee6e67221 */ /* 0x000fe20000000000 */
[----:B0-----:R-:W0:Y:S04]  /*9fe70*/  @!P0 LDC R13, c[0x0][0x3a8] ;  /* 0x0000ea00ff0d8b82 */ /* 0x001e280000000800 */
[----:B-1----:R-:W-:-:S07]  /*9fe80*/  MOV R250, R230 ;  /* 0x000000e600fa7202 */ /* 0x002fce0000000f00 */
[----:B0-2--5:R-:W-:Y:S05]  /*9fe90*/  WARPSYNC.COLLECTIVE R247, `(.L_x_1981) ;  /* 0x00000000f7087348 */ /* 0x025fea0003c00000 */
[----:B------:R1:W3:Y:S02]  /*9fea0*/  SHFL.DOWN P1, R251, R250, R249, R248 ;  /* 0x080000f9fafb7389 */ /* 0x0002e400000200f8 */
[----:B0123-5:R-:W-:Y:S05]  /*9feb0*/  ENDCOLLECTIVE ;  /* 0x000000000000791b */ /* 0x02ffea0003800000 */
.L_x_1981:
[----:B------:R-:W-:Y:S01]  /*9fec0*/  FADD R17, R59, R17 ;  /* 0x000000113b117221 */ /* 0x000fe20000000000 */
[----:B------:R-:W-:Y:S01]  /*9fed0*/  @!P0 IMAD R14, R0, 0x200, R3 ;  /* 0x00000200000e8824 */ /* 0x000fe200078e0203 */
[----:B------:R-:W-:Y:S02]  /*9fee0*/  @!P0 ISETP.GE.AND P2, PT, R11, R9, PT ;  /* 0x000000090b00820c */ /* 0x000fe40003f46270 */
[----:B------:R-:W-:-:S05]  /*9fef0*/  @!P0 FMUL R13, R17, R13 ;  /* 0x0000000d110d8220 */ /* 0x000fca0000400000 */
[----:B------:R-:W-:Y:S02]  /*9ff00*/  @!P0 FSEL R13, R13, -1.00000000000000000000e+09, !P2 ;  /* 0xce6e6b280d0d8808 */ /* 0x000fe40005000000 */
[----:B------:R-:W-:-:S03]  /*9ff10*/  MOV R9, R251 ;  /* 0x000000fb00097202 */ /* 0x000fc60000000f00 */
[----:B------:R0:W-:Y:S04]  /*9ff20*/  @!P0 STS [R14+0x435c], R13 ;  /* 0x00435c0d0e008388 */ /* 0x0001e80000000800 */
[----:B------:R0:W1:Y:S01]  /*9ff30*/  @!P0 LDS R13, [R3+0x8160] ;  /* 0x00816000030d8984 */ /* 0x0000620000000800 */
[----:B------:R-:W-:Y:S01]  /*9ff40*/  FADD R9, R230, R9 ;  /* 0x00000009e6097221 */ /* 0x000fe20000000000 */
[----:B------:R-:W-:-:S04]  /*9ff50*/  HFMA2 R249, -RZ, RZ, 0, 2.384185791015625e-07 ;  /* 0x00000004fff97431 */ /* 0x000fc800000001ff */
[----:B------:R-:W-:Y:S02]  /*9ff60*/  MOV R250, R9 ;  /* 0x0000000900fa7202 */ /* 0x000fe40000000f00 */
[----:B0-----:R-:W-:-:S07]  /*9ff70*/  @!P0 LEA R12, R0, UR5, 0x2 ;  /* 0x00000005000c8c11 */ /* 0x001fce000f8e10ff */
[----:B-1----:R-:W-:Y:S05]  /*9ff80*/  WARPSYNC.COLLECTIVE R247, `(.L_x_1982) ;  /* 0x00000000f7087348 */ /* 0x002fea0003c00000 */
[----:B------:R0:W2:Y:S02]  /*9ff90*/  SHFL.DOWN P1, R251, R250, R249, R248 ;  /* 0x080000f9fafb7389 */ /* 0x0000a400000200f8 */
[----:B012---:R-:W-:Y:S05]  /*9ffa0*/  ENDCOLLECTIVE ;  /* 0x000000000000791b */ /* 0x007fea0003800000 */
.L_x_1982:
[----:B------:R-:W-:Y:S01]  /*9ffb0*/  @!P0 LEA R14, R0, UR5, 0x2 ;  /* 0x00000005000e8c11 */ /* 0x000fe2000f8e10ff */
[----:B------:R-:W5:Y:S04]  /*9ffc0*/  @!P0 LDL R12, [R12+0x4] ;  /* 0x000004000c0c8983 */ /* 0x000f680000100800 */
[----:B------:R0:W5:Y:S02]  /*9ffd0*/  @!P0 LDL R11, [R14+0x4] ;  /* 0x000004000e0b8983 */ /* 0x0001640000100800 */
[----:B0-----:R-:W0:Y:S01]  /*9ffe0*/  @!P0 LDC R14, c[0x0][0x3a8] ;  /* 0x0000ea00ff0e8b82 */ /* 0x001e220000000800 */
[----:B------:R-:W-:Y:S01]  /*9fff0*/  FADD R18, R18, R60 ;  /* 0x0000003c12127221 */ /* 0x000fe20000000000 */
[----:B------:R-:W-:Y:S02]  /*a0000*/  MOV R17, R251 ;  /* 0x000000fb00117202 */ /* 0x000fe40000000f00 */
[----:B------:R-:W-:-:S03]  /*a0010*/  @!P0 ISETP.GE.AND P1, PT, R5, R13, PT ;  /* 0x0000000d0500820c */ /* 0x000fc60003f26270 */
[----:B------:R-:W-:Y:S01]  /*a0020*/  FADD R9, R9, R17 ;  /* 0x0000001109097221 */ /* 0x000fe20000000000 */
[----:B------:R-:W-:-:S03]  /*a0030*/  HFMA2 R249, -RZ, RZ, 0, 1.1920928955078125e-07 ;  /* 0x00000002fff97431 */ /* 0x000fc600000001ff */
[----:B------:R-:W-:Y:S02]  /*a0040*/  IMAD.MOV.U32 R250, RZ, RZ, R9 ;  /* 0x000000fffffa7224 */ /* 0x000fe400078e0009 */
[----:B0-----:R-:W-:-:S05]  /*a0050*/  @!P0 FMUL R18, R18, R14 ;  /* 0x0000000e12128220 */ /* 0x001fca0000400000 */
[----:B------:R-:W-:-:S07]  /*a0060*/  @!P0 FSEL R13, R18, -1.00000000000000000000e+09, !P1 ;  /* 0xce6e6b28120d8808 */ /* 0x000fce0004800000 */
[----:B-----5:R-:W-:Y:S05]  /*a0070*/  WARPSYNC.COLLECTIVE R247, `(.L_x_1983) ;  /* 0x00000000f7087348 */ /* 0x020fea0003c00000 */
[----:B------:R0:W1:Y:S02]  /*a0080*/  SHFL.DOWN P1, R251, R250, R249, R248 ;  /* 0x080000f9fafb7389 */ /* 0x00006400000200f8 */
[----:B01---5:R-:W-:Y:S05]  /*a0090*/  ENDCOLLECTIVE ;  /* 0x000000000000791b */ /* 0x023fea0003800000 */
.L_x_1983:
[----:B------:R-:W-:Y:S01]  /*a00a0*/  @!P0 LEA R14, R0, R3, 0x9 ;  /* 0x00000003000e8211 */ /* 0x000fe200078e48ff */
[----:B------:R-:W-:Y:S01]  /*a00b0*/  HFMA2 R249, -RZ, RZ, 0, 5.9604644775390625e-08 ;  /* 0x00000001fff97431 */ /* 0x000fe200000001ff */
[----:B------:R-:W-:-:S05]  /*a00c0*/  MOV R47, R251 ;  /* 0x000000fb002f7202 */ /* 0x000fca0000000f00 */
[----:B------:R-:W-:Y:S01]  /*a00d0*/  FADD R47, R9, R47 ;  /* 0x0000002f092f7221 */ /* 0x000fe20000000000 */
[----:B------:R0:W-:Y:S01]  /*a00e0*/  @!P0 STS [R14+0x4360], R13 ;  /* 0x0043600d0e008388 */ /* 0x0001e20000000800 */
[----:B------:R-:W-:Y:S01]  /*a00f0*/  FADD R19, R61, R19 ;  /* 0x000000133d137221 */ /* 0x000fe20000000000 */
[----:B------:R-:W-:Y:S01]  /*a0100*/  @!P0 LEA R17, R0, UR5, 0x2 ;  /* 0x0000000500118c11 */ /* 0x000fe2000f8e10ff */
[----:B------:R-:W-:Y:S01]  /*a0110*/  IMAD.MOV.U32 R250, RZ, RZ, R47 ;  /* 0x000000fffffa7224 */ /* 0x000fe200078e002f */
[----:B------:R0:W1:Y:S01]  /*a0120*/  @!P0 LDS R13, [R3+0x8164] ;  /* 0x00816400030d8984 */ /* 0x0000620000000800 */
[----:B------:R-:W2:Y:S05]  /*a0130*/  @!P0 LDC R9, c[0x0][0x3a8] ;  /* 0x0000ea00ff098b82 */ /* 0x000eaa0000000800 */
[----:B012---:R-:W-:Y:S05]  /*a0140*/  WARPSYNC.COLLECTIVE R247, `(.L_x_1984) ;  /* 0x00000000f7087348 */ /* 0x007fea0003c00000 */
[----:B------:R3:W4:Y:S02]  /*a0150*/  SHFL.DOWN P1, R251, R250, R249, R248 ;  /* 0x080000f9fafb7389 */ /* 0x00072400000200f8 */
[----:B01234-:R-:W-:Y:S05]  /*a0160*/  ENDCOLLECTIVE ;  /* 0x000000000000791b */ /* 0x01ffea0003800000 */
.L_x_1984:
[----:B------:R0:W5:Y:S01]  /*a0170*/  @!P0 LDL R5, [R17+0x4] ;  /* 0x0000040011058983 */ /* 0x0001620000100800 */
[----:B------:R-:W1:Y:S01]  /*a0180*/  @!P0 LDC R14, c[0x0][0x3a8] ;  /* 0x0000ea00ff0e8b82 */ /* 0x000e620000000800 */
[----:B------:R-:W-:Y:S01]  /*a0190*/  MOV R250, R231 ;  /* 0x000000e700fa7202 */ /* 0x000fe20000000f00 */
[----:B------:R-:W-:Y:S01]  /*a01a0*/  IMAD.MOV.U32 R249, RZ, RZ, 0x10 ;  /* 0x00000010fff97424 */ /* 0x000fe200078e00ff */
[----:B------:R-:W-:-:S07]  /*a01b0*/  MOV R46, R251 ;  /* 0x000000fb002e7202 */ /* 0x000fce0000000f00 */
[----:B01---5:R-:W-:Y:S05]  /*a01c0*/  WARPSYNC.COLLECTIVE R247, `(.L_x_1985) ;  /* 0x00000000f7087348 */ /* 0x023fea0003c00000 */
[----:B------:R2:W3:Y:S02]  /*a01d0*/  SHFL.DOWN P1, R251, R250, R249, R248 ;  /* 0x080000f9fafb7389 */ /* 0x0004e400000200f8 */
[----:B0123-5:R-:W-:Y:S05]  /*a01e0*/  ENDCOLLECTIVE ;  /* 0x000000000000791b */ /* 0x02ffea0003800000 */
.L_x_1985:
[----:B------:R-:W-:Y:S01]  /*a01f0*/  @!P0 FMUL R14, R19, R14 ;  /* 0x0000000e130e8220 */ /* 0x000fe20000400000 */
[----:B------:R-:W-:Y:S01]  /*a0200*/  HFMA2 R249, -RZ, RZ, 0, 4.76837158203125e-07 ;  /* 0x00000008fff97431 */ /* 0x000fe200000001ff */
        /* <DEDUP_REMOVED lines=8> */
.L_x_1986:
[----:B------:R-:W-:-:S05]  /*a0290*/  @!P0 LEA R17, R0, UR5, 0x2 ;  /* 0x0000000500118c11 */ /* 0x000fca000f8e10ff */
[----:B------:R0:W5:Y:S02]  /*a02a0*/  @!P0 LDL R13, [R17+0x4] ;  /* 0x00000400110d8983 */ /* 0x0001640000100800 */
[----:B0-----:R-:W-:-:S05]  /*a02b0*/  @!P0 LEA R17, R0, R3, 0x9 ;  /* 0x0000000300118211 */ /* 0x001fca00078e48ff */
[----:B------:R0:W-:Y:S04]  /*a02c0*/  @!P0 STS [R17+0x4364], R14 ;  /* 0x0043640e11008388 */ /* 0x0001e80000000800 */
[----:B------:R0:W1:Y:S01]  /*a02d0*/  @!P0 LDS R14, [R3+0x8168] ;  /* 0x00816800030e8984 */ /* 0x0000620000000800 */
[----:B------:R-:W-:Y:S02]  /*a02e0*/  IMAD.MOV.U32 R8, RZ, RZ, R251 ;  /* 0x000000ffff087224 */ /* 0x000fe400078e00fb */
[----:B------:R-:W-:Y:S02]  /*a02f0*/  HFMA2 R249, -RZ, RZ, 0, 2.384185791015625e-07 ;  /* 0x00000004fff97431 */ /* 0x000fe400000001ff */
[----:B------:R-:W-:-:S05]  /*a0300*/  FADD R48, R48, R8 ;  /* 0x0000000830307221 */ /* 0x000fca0000000000 */
[----:B0-----:R-:W-:-:S07]  /*a0310*/  MOV R250, R48 ;  /* 0x0000003000fa7202 */ /* 0x001fce0000000f00 */
[----:B-1---5:R-:W-:Y:S05]  /*a0320*/  WARPSYNC.COLLECTIVE R247, `(.L_x_1987) ;  /* 0x00000000f7087348 */ /* 0x022fea0003c00000 */
[----:B------:R0:W2:Y:S02]  /*a0330*/  SHFL.DOWN P1, R251, R250, R249, R248 ;  /* 0x080000f9fafb7389 */ /* 0x0000a400000200f8 */
[----:B012--5:R-:W-:Y:S05]  /*a0340*/  ENDCOLLECTIVE ;  /* 0x000000000000791b */ /* 0x027fea0003800000 */
.L_x_1987:
[----:B------:R-:W-:-:S04]  /*a0350*/  FADD R20, R20, R62 ;  /* 0x0000003e14147221 */ /* 0x000fc80000000000 */
[----:B------:R-:W-:Y:S01]  /*a0360*/  @!P0 FMUL R9, R20, R9 ;  /* 0x0000000914098220 */ /* 0x000fe20000400000 */
[----:B------:R-:W-:Y:S02]  /*a0370*/  HFMA2 R249, -RZ, RZ, 0, 1.1920928955078125e-07 ;  /* 0x00000002fff97431 */ /* 0x000fe400000001ff */
[----:B------:R-:W-:Y:S01]  /*a0380*/  IMAD.MOV.U32 R17, RZ, RZ, R251 ;  /* 0x000000ffff117224 */ /* 0x000fe200078e00fb */
        /* <DEDUP_REMOVED lines=8> */
.L_x_1988:
[----:B------:R-:W-:-:S05]  /*a0410*/  @!P0 LEA R8, R0, UR5, 0x2 ;  /* 0x0000000500088c11 */ /* 0x000fca000f8e10ff */
[----:B------:R0:W5:Y:S01]  /*a0420*/  @!P0 LDL R6, [R8+0x4] ;  /* 0x0000040008068983 */ /* 0x0001620000100800 */
[----:B------:R-:W-:Y:S02]  /*a0430*/  HFMA2 R249, -RZ, RZ, 0, 5.9604644775390625e-08 ;  /* 0x00000001fff97431 */ /* 0x000fe400000001ff */
[----:B0-----:R-:W-:-:S04]  /*a0440*/  IMAD.MOV.U32 R8, RZ, RZ, R251 ;  /* 0x000000ffff087224 */ /* 0x001fc800078e00fb */
[----:B------:R-:W-:-:S05]  /*a0450*/  FADD R19, R19, R8 ;  /* 0x0000000813137221 */ /* 0x000fca0000000000 */
[----:B------:R-:W-:-:S07]  /*a0460*/  MOV R250, R19 ;  /* 0x0000001300fa7202 */ /* 0x000fce0000000f00 */
[----:B-----5:R-:W-:Y:S05]  /*a0470*/  WARPSYNC.COLLECTIVE R247, `(.L_x_1989) ;  /* 0x00000000f7087348 */ /* 0x020fea0003c00000 */
[----:B------:R0:W1:Y:S02]  /*a0480*/  SHFL.DOWN P1, R251, R250, R249, R248 ;  /* 0x080000f9fafb7389 */ /* 0x00006400000200f8 */
[----:B01---5:R-:W-:Y:S05]  /*a0490*/  ENDCOLLECTIVE ;  /* 0x000000000000791b */ /* 0x023fea0003800000 */
.L_x_1989:
[----:B------:R-:W-:-:S05]  /*a04a0*/  @!P0 LEA R14, R0, R3, 0x9 ;  /* 0x00000003000e8211 */ /* 0x000fca00078e48ff */
[----:B------:R0:W-:Y:S04]  /*a04b0*/  @!P0 STS [R14+0x4368], R9 ;  /* 0x004368090e008388 */ /* 0x0001e80000000800 */
[----:B------:R0:W1:Y:S01]  /*a04c0*/  @!P0 LDS R14, [R3+0x816c] ;  /* 0x00816c00030e8984 */ /* 0x0000620000000800 */
[----:B------:R-:W-:Y:S02]  /*a04d0*/  HFMA2 R249, -RZ, RZ, 0, 9.5367431640625e-07 ;  /* 0x00000010fff97431 */ /* 0x000fe400000001ff */
[----:B------:R-:W-:Y:S01]  /*a04e0*/  IMAD.MOV.U32 R250, RZ, RZ, R232 ;  /* 0x000000fffffa7224 */ /* 0x000fe200078e00e8 */
[----:B------:R-:W-:-:S07]  /*a04f0*/  MOV R8, R251 ;  /* 0x000000fb00087202 */ /* 0x000fce0000000f00 */
[----:B01----:R-:W-:Y:S05]  /*a0500*/  WARPSYNC.COLLECTIVE R247, `(.L_x_1990) ;  /* 0x00000000f7087348 */ /* 0x003fea0003c00000 */
[----:B------:R2:W3:Y:S02]  /*a0510*/  SHFL.DOWN P1, R251, R250, R249, R248 ;  /* 0x080000f9fafb7389 */ /* 0x0004e400000200f8 */
[----:B0123--:R-:W-:Y:S05]  /*a0520*/  ENDCOLLECTIVE ;  /* 0x000000000000791b */ /* 0x00ffea0003800000 */
.L_x_1990:
[----:B------:R-:W-:-:S04]  /*a0530*/  FADD R21, R63, R21 ;  /* 0x000000153f157221 */ /* 0x000fc80000000000 */
[----:B------:R-:W-:Y:S01]  /*a0540*/  @!P0 FMUL R17, R21, R17 ;  /* 0x0000001115118220 */ /* 0x000fe20000400000 */
[----:B------:R-:W-:Y:S01]  /*a0550*/  HFMA2 R249, -RZ, RZ, 0, 4.76837158203125e-07 ;  /* 0x00000008fff97431 */ /* 0x000fe200000001ff */
[----:B------:R-:W-:Y:S02]  /*a0560*/  MOV R20, R251 ;  /* 0x000000fb00147202 */ /* 0x000fe40000000f00 */
[----:B------:R-:W-:Y:S02]  /*a0570*/  @!P0 ISETP.GE.AND P1, PT, R12, R14, PT ;  /* 0x0000000e0c00820c */ /* 0x000fe40003f26270 */
[----:B------:R-:W-:Y:S01]  /*a0580*/  @!P0 LEA R9, R0, UR5, 0x2 ;  /* 0x0000000500098c11 */ /* 0x000fe2000f8e10ff */
[----:B------:R-:W-:Y:S01]  /*a0590*/  FADD R20, R232, R20 ;  /* 0x00000014e8147221 */ /* 0x000fe20000000000 */
[----:B------:R-:W0:Y:S03]  /*a05a0*/  @!P0 LDC R14, c[0x0][0x3a8] ;  /* 0x0000ea00ff0e8b82 */ /* 0x000e260000000800 */
[----:B------:R-:W-:Y:S01]  /*a05b0*/  IMAD.MOV.U32 R250, RZ, RZ, R20 ;  /* 0x000000fffffa7224 */ /* 0x000fe200078e0014 */
[----:B------:R-:W-:Y:S01]  /*a05c0*/  @!P0 FSEL R17, R17, -1.00000000000000000000e+09, !P1 ;  /* 0xce6e6b2811118808 */ /* 0x000fe20004800000 */
[----:B------:R1:W5:Y:S06]  /*a05d0*/  @!P0 LDL R12, [R9+0x4] ;  /* 0x00000400090c8983 */ /* 0x00036c0000100800 */
[----:B01---5:R-:W-:Y:S05]  /*a05e0*/  WARPSYNC.COLLECTIVE R247, `(.L_x_1991) ;  /* 0x00000000f7087348 */ /* 0x023fea0003c00000 */
[----:B------:R2:W3:Y:S02]  /*a05f0*/  SHFL.DOWN P1, R251, R250, R249, R248 ;  /* 0x080000f9fafb7389 */ /* 0x0004e400000200f8 */
[----:B0123-5:R-:W-:Y:S05]  /*a0600*/  ENDCOLLECTIVE ;  /* 0x000000000000791b */ /* 0x02ffea0003800000 */
.L_x_1991:
        /* <DEDUP_REMOVED lines=10> */
.L_x_1992:
[----:B------:R-:W-:-:S04]  /*a06b0*/  FADD R18, R22, R64 ;  /* 0x0000004016127221 */ /* 0x000fc80000000000 */
[----:B------:R-:W-:Y:S01]  /*a06c0*/  @!P0 FMUL R18, R18, R14 ;  /* 0x0000000e12128220 */ /* 0x000fe20000400000 */
[----:B------:R-:W-:-:S05]  /*a06d0*/  @!P0 LEA R17, R0, UR5, 0x2 ;  /* 0x0000000500118c11 */ /* 0x000fca000f8e10ff */
[----:B------:R0:W5:Y:S01]  /*a06e0*/  @!P0 LDL R14, [R17+0x4] ;  /* 0x00000400110e8983 */ /* 0x0001620000100800 */
[----:B------:R-:W-:Y:S02]  /*a06f0*/  @!P0 ISETP.GE.AND P1, PT, R4, R9, PT ;  /* 0x000000090400820c */ /* 0x000fe40003f26270 */
[----:B------:R-:W-:Y:S02]  /*a0700*/  @!P0 LEA R9, R0, R3, 0x9 ;  /* 0x0000000300098211 */ /* 0x000fe400078e48ff */
[----:B------:R-:W-:Y:S02]  /*a0710*/  @!P0 FSEL R18, R18, -1.00000000000000000000e+09, !P1 ;  /* 0xce6e6b2812128808 */ /* 0x000fe40004800000 */
[----:B------:R-:W-:-:S03]  /*a0720*/  MOV R21, R251 ;  /* 0x000000fb00157202 */ /* 0x000fc60000000f00 */
[----:B------:R1:W-:Y:S04]  /*a0730*/  @!P0 STS [R9+0x4370], R18 ;  /* 0x0043701209008388 */ /* 0x0003e80000000800 */
[----:B0-----:R0:W2:Y:S01]  /*a0740*/  @!P0 LDS R17, [R3+0x8174] ;  /* 0x0081740003118984 */ /* 0x0010a20000000800 */
[----:B------:R-:W-:Y:S01]  /*a0750*/  FADD R21, R20, R21 ;  /* 0x0000001514157221 */ /* 0x000fe20000000000 */
[----:B------:R-:W-:-:S04]  /*a0760*/  IMAD.MOV.U32 R249, RZ, RZ, 0x2 ;  /* 0x00000002fff97424 */ /* 0x000fc800078e00ff */
[----:B------:R-:W-:Y:S01]  /*a0770*/  MOV R250, R21 ;  /* 0x0000001500fa7202 */ /* 0x000fe20000000f00 */
[----:B-1----:R-:W1:Y:S06]  /*a0780*/  @!P0 LDC R18, c[0x0][0x3a8] ;  /* 0x0000ea00ff128b82 */ /* 0x002e6c0000000800 */
[----:B012--5:R-:W-:Y:S05]  /*a0790*/  WARPSYNC.COLLECTIVE R247, `(.L_x_1993) ;  /* 0x00000000f7087348 */ /* 0x027fea0003c00000 */
[----:B------:R3:W4:Y:S02]  /*a07a0*/  SHFL.DOWN P1, R251, R250, R249, R248 ;  /* 0x080000f9fafb7389 */ /* 0x00072400000200f8 */
[----:B012345:R-:W-:Y:S05]  /*a07b0*/  ENDCOLLECTIVE ;  /* 0x000000000000791b */ /* 0x03ffea0003800000 */
.L_x_1993:
[----:B------:R-:W-:Y:S01]  /*a07c0*/  FADD R65, R186, R65 ;  /* 0x00000041ba417221 */ /* 0x000fe20000000000 */
[----:B------:R-:W-:Y:S01]  /*a07d0*/  IMAD.MOV.U32 R249, RZ, RZ, 0x1 ;  /* 0x00000001fff97424 */ /* 0x000fe200078e00ff */
[----:B------:R-:W-:Y:S02]  /*a07e0*/  MOV R9, R251 ;  /* 0x000000fb00097202 */ /* 0x000fe40000000f00 */
[----:B------:R-:W-:-:S03]  /*a07f0*/  @!P0 ISETP.GE.AND P1, PT, R11, R17, PT ;  /* 0x000000110b00820c */ /* 0x000fc60003f26270 */
[----:B------:R-:W-:Y:S01]  /*a0800*/  FADD R21, R21, R9 ;  /* 0x0000000915157221 */ /* 0x000fe20000000000 */
[----:B------:R-:W-:-:S04]  /*a0810*/  @!P0 FMUL R18, R65, R18 ;  /* 0x0000001241128220 */ /* 0x000fc80000400000 */
[----:B------:R-:W-:Y:S02]  /*a0820*/  MOV R250, R21 ;  /* 0x0000001500fa7202 */ /* 0x000fe40000000f00 */
[----:B------:R-:W-:-:S07]  /*a0830*/  @!P0 FSEL R17, R18, -1.00000000000000000000e+09, !P1 ;  /* 0xce6e6b2812118808 */ /* 0x000fce0004800000 */
[----:B------:R-:W-:Y:S05]  /*a0840*/  WARPSYNC.COLLECTIVE R247, `(.L_x_1994) ;  /* 0x00000000f7087348 */ /* 0x000fea0003c00000 */
[----:B------:R0:W1:Y:S02]  /*a0850*/  SHFL.DOWN P1, R251, R250, R249, R248 ;  /* 0x080000f9fafb7389 */ /* 0x00006400000200f8 */
[----:B01----:R-:W-:Y:S05]  /*a0860*/  ENDCOLLECTIVE ;  /* 0x000000000000791b */ /* 0x003fea0003800000 */
.L_x_1994:
[----:B------:R-:W-:-:S05]  /*a0870*/  @!P0 LEA R4, R0, UR5, 0x2 ;  /* 0x0000000500048c11 */ /* 0x000fca000f8e10ff */
[----:B------:R0:W5:Y:S01]  /*a0880*/  @!P0 LDL R11, [R4+0x4] ;  /* 0x00000400040b8983 */ /* 0x0001620000100800 */
[----:B------:R-:W-:Y:S01]  /*a0890*/  HFMA2 R249, -RZ, RZ, 0, 9.5367431640625e-07 ;  /* 0x00000010fff97431 */ /* 0x000fe200000001ff */
[----:B------:R-:W-:Y:S02]  /*a08a0*/  MOV R250, R233 ;  /* 0x000000e900fa7202 */ /* 0x000fe40000000f00 */
[----:B0-----:R-:W-:-:S07]  /*a08b0*/  MOV R4, R251 ;  /* 0x000000fb00047202 */ /* 0x001fce0000000f00 */
[----:B-----5:R-:W-:Y:S05]  /*a08c0*/  WARPSYNC.COLLECTIVE R247, `(.L_x_1995) ;  /* 0x00000000f7087348 */ /* 0x020fea0003c00000 */
[----:B------:R0:W1:Y:S02]  /*a08d0*/  SHFL.DOWN P1, R251, R250, R249, R248 ;  /* 0x080000f9fafb7389 */ /* 0x00006400000200f8 */
[----:B01---5:R-:W-:Y:S05]  /*a08e0*/  ENDCOLLECTIVE ;  /* 0x000000000000791b */ /* 0x023fea0003800000 */
.L_x_1995:
        /* <DEDUP_REMOVED lines=11> */
.L_x_1996:
[----:B------:R-:W-:-:S04]  /*a09a0*/  FADD R20, R23, R24 ;  /* 0x0000001817147221 */ /* 0x000fc80000000000 */
[----:B------:R-:W-:Y:S01]  /*a09b0*/  @!P0 FMUL R20, R20, R17 ;  /* 0x0000001114148220 */ /* 0x000fe20000400000 */
[----:B------:R-:W-:Y:S01]  /*a09c0*/  HFMA2 R249, -RZ, RZ, 0, 2.384185791015625e-07 ;  /* 0x00000004fff97431 */ /* 0x000fe200000001ff */
[----:B------:R-:W-:Y:S02]  /*a09d0*/  MOV R22, R251 ;  /* 0x000000fb00167202 */ /* 0x000fe40000000f00 */
[----:B------:R-:W-:Y:S02]  /*a09e0*/  @!P0 ISETP.GE.AND P1, PT, R5, R9, PT ;  /* 0x000000090500820c */ /* 0x000fe40003f26270 */
[----:B------:R-:W-:Y:S01]  /*a09f0*/  @!P0 LEA R18, R0, UR5, 0x2 ;  /* 0x0000000500128c11 */ /* 0x000fe2000f8e10ff */
[----:B------:R-:W-:Y:S01]  /*a0a00*/  FADD R22, R233, R22 ;  /* 0x00000016e9167221 */ /* 0x000fe20000000000 */
[----:B------:R-:W-:Y:S01]  /*a0a10*/  @!P0 FSEL R20, R20, -1.00000000000000000000e+09, !P1 ;  /* 0xce6e6b2814148808 */ /* 0x000fe20004800000 */
[----:B------:R-:W-:Y:S02]  /*a0a20*/  @!P0 IMAD R9, R0, 0x200, R3 ;  /* 0x0000020000098824 */ /* 0x000fe400078e0203 */
[----:B------:R-:W-:Y:S01]  /*a0a30*/  FADD R187, R188, R187 ;  /* 0x000000bbbcbb7221 */ /* 0x000fe20000000000 */
[----:B------:R0:W5:Y:S01]  /*a0a40*/  @!P0 LDL R17, [R18+0x4] ;  /* 0x0000040012118983 */ /* 0x0001620000100800 */
[----:B------:R-:W-:Y:S01]  /*a0a50*/  MOV R250, R22 ;  /* 0x0000001600fa7202 */ /* 0x000fe20000000f00 */
[----:B------:R-:W-:Y:S01]  /*a0a60*/  FADD R25, R25, R26 ;  /* 0x0000001a19197221 */ /* 0x000fe20000000000 */
[----:B------:R-:W1:Y:S06]  /*a0a70*/  @!P0 LDC R5, c[0x0][0x3a8] ;  /* 0x0000ea00ff058b82 */ /* 0x000e6c0000000800 */
[----:B01---5:R-:W-:Y:S05]  /*a0a80*/  WARPSYNC.COLLECTIVE R247, `(.L_x_1997) ;  /* 0x00000000f7087348 */ /* 0x023fea0003c00000 */
[----:B------:R2:W3:Y:S02]  /*a0a90*/  SHFL.DOWN P1, R251, R250, R249, R248 ;  /* 0x080000f9fafb7389 */ /* 0x0004e400000200f8 */
[----:B0123-5:R-:W-:Y:S05]  /*a0aa0*/  ENDCOLLECTIVE ;  /* 0x000000000000791b */ /* 0x02ffea0003800000 */
.L_x_1997:
[----:B------:R0:W-:Y:S04]  /*a0ab0*/  @!P0 STS [R9+0x4378], R20 ;  /* 0x0043781409008388 */ /* 0x0001e80000000800 */
[----:B------:R1:W2:Y:S01]  /*a0ac0*/  @!P0 LDS R18, [R3+0x817c] ;  /* 0x00817c0003128984 */ /* 0x0002a20000000800 */
[----:B------:R-:W-:Y:S01]  /*a0ad0*/  HFMA2 R249, -RZ, RZ, 0, 1.1920928955078125e-07 ;  /* 0x00000002fff97431 */ /* 0x000fe200000001ff */
[----:B0-----:R-:W0:Y:S01]  /*a0ae0*/  @!P0 LDC R20, c[0x0][0x3a8] ;  /* 0x0000ea00ff148b82 */ /* 0x001e220000000800 */
[----:B------:R-:W-:-:S05]  /*a0af0*/  MOV R23, R251 ;  /* 0x000000fb00177202 */ /* 0x000fca0000000f00 */
[----:B------:R-:W-:-:S04]  /*a0b00*/  FADD R23, R22, R23 ;  /* 0x0000001716177221 */ /* 0x000fc80000000000 */
[----:B-1----:R-:W-:-:S07]  /*a0b10*/  IMAD.MOV.U32 R250, RZ, RZ, R23 ;  /* 0x000000fffffa7224 */ /* 0x002fce00078e0017 */
[----:B0-2---:R-:W-:Y:S05]  /*a0b20*/  WARPSYNC.COLLECTIVE R247, `(.L_x_1998) ;  /* 0x00000000f7087348 */ /* 0x005fea0003c00000 */
[----:B------:R1:W3:Y:S02]  /*a0b30*/  SHFL.DOWN P1, R251, R250, R249, R248 ;  /* 0x080000f9fafb7389 */ /* 0x0002e400000200f8 */
[----:B0123--:R-:W-:Y:S05]  /*a0b40*/  ENDCOLLECTIVE ;  /* 0x000000000000791b */ /* 0x00ffea0003800000 */
.L_x_1998:
[----:B------:R-:W-:Y:S01]  /*a0b50*/  @!P0 FMUL R20, R187, R20 ;  /* 0x00000014bb148220 */ /* 0x000fe20000400000 */
[----:B------:R-:W-:Y:S01]  /*a0b60*/  @!P0 LEA R9, R0, UR5, 0x2 ;  /* 0x0000000500098c11 */ /* 0x000fe2000f8e10ff */
[----:B------:R-:W-:Y:S01]  /*a0b70*/  HFMA2 R249, -RZ, RZ, 0, 5.9604644775390625e-08 ;  /* 0x00000001fff97431 */ /* 0x000fe200000001ff */
[----:B------:R-:W-:Y:S02]  /*a0b80*/  MOV R22, R251 ;  /* 0x000000fb00167202 */ /* 0x000fe40000000f00 */
[----:B------:R-:W-:Y:S02]  /*a0b90*/  @!P0 ISETP.GE.AND P1, PT, R13, R18, PT ;  /* 0x000000120d00820c */ /* 0x000fe40003f26270 */
[----:B------:R0:W5:Y:S01]  /*a0ba0*/  @!P0 LDL R13, [R9+0x4] ;  /* 0x00000400090d8983 */ /* 0x0001620000100800 */
[----:B------:R-:W-:-:S04]  /*a0bb0*/  FADD R23, R23, R22 ;  /* 0x0000001617177221 */ /* 0x000fc80000000000 */
[----:B------:R-:W-:Y:S01]  /*a0bc0*/  IMAD.MOV.U32 R250, RZ, RZ, R23 ;  /* 0x000000fffffa7224 */ /* 0x000fe200078e0017 */
[----:B------:R-:W-:-:S07]  /*a0bd0*/  @!P0 FSEL R20, R20, -1.00000000000000000000e+09, !P1 ;  /* 0xce6e6b2814148808 */ /* 0x000fce0004800000 */
[----:B0----5:R-:W-:Y:S05]  /*a0be0*/  WARPSYNC.COLLECTIVE R247, `(.L_x_1999) ;  /* 0x00000000f7087348 */ /* 0x021fea0003c00000 */
[----:B------:R1:W2:Y:S02]  /*a0bf0*/  SHFL.DOWN P1, R251, R250, R249, R248 ;  /* 0x080000f9fafb7389 */ /* 0x0002a400000200f8 */
[----:B012--5:R-:W-:Y:S05]  /*a0c00*/  ENDCOLLECTIVE ;  /* 0x000000000000791b */ /* 0x027fea0003800000 */
.L_x_1999:
[----:B------:R-:W-:-:S05]  /*a0c10*/  @!P0 LEA R9, R0, R3, 0x9 ;  /* 0x0000000300098211 */ /* 0x000fca00078e48ff */
[----:B------:R0:W-:Y:S04]  /*a0c20*/  @!P0 STS [R9+0x437c], R20 ;  /* 0x00437c1409008388 */ /* 0x0001e80000000800 */
[----:B------:R1:W2:Y:S01]  /*a0c30*/  @!P0 LDS R18, [R3+0x8180] ;  /* 0x0081800003128984 */ /* 0x0002a20000000800 */
[----:B------:R-:W-:Y:S01]  /*a0c40*/  MOV R250, R234 ;  /* 0x000000ea00fa7202 */ /* 0x000fe20000000f00 */
[----:B------:R-:W-:Y:S01]  /*a0c50*/  IMAD.MOV.U32 R249, RZ, RZ, 0x10 ;  /* 0x00000010fff97424 */ /* 0x000fe200078e00ff */
[----:B0-----:R-:W0:Y:S01]  /*a0c60*/  @!P0 LDC R20, c[0x0][0x3a8] ;  /* 0x0000ea00ff148b82 */ /* 0x001e220000000800 */
[----:B------:R-:W-:-:S07]  /*a0c70*/  MOV R22, R251 ;  /* 0x000000fb00167202 */ /* 0x000fce0000000f00 */
[----:B012---:R-:W-:Y:S05]  /*a0c80*/  WARPSYNC.COLLECTIVE R247, `(.L_x_2000) ;  /* 0x00000000f7087348 */ /* 0x007fea0003c00000 */
[----:B------:R3:W4:Y:S02]  /*a0c90*/  SHFL.DOWN P1, R251, R250, R249, R248 ;  /* 0x080000f9fafb7389 */ /* 0x00072400000200f8 */
[----:B01234-:R-:W-:Y:S05]  /*a0ca0*/  ENDCOLLECTIVE ;  /* 0x000000000000791b */ /* 0x01ffea0003800000 */
.L_x_2000:
[----:B------:R-:W-:Y:S01]  /*a0cb0*/  @!P0 FMUL R20, R25, R20 ;  /* 0x0000001419148220 */ /* 0x000fe20000400000 */
[----:B------:R-:W-:Y:S02]  /*a0cc0*/  MOV R24, R251 ;  /* 0x000000fb00187202 */ /* 0x000fe40000000f00 */
[----:B------:R-:W-:Y:S01]  /*a0cd0*/  @!P0 ISETP.GE.AND P1, PT, R6, R18, PT ;  /* 0x000000120600820c */ /* 0x000fe20003f26270 */
[----:B------:R-:W-:Y:S02]  /*a0ce0*/  IMAD.MOV.U32 R249, RZ, RZ, 0x8 ;  /* 0x00000008fff97424 */ /* 0x000fe400078e00ff */
[----:B------:R-:W-:Y:S01]  /*a0cf0*/  FADD R27, R27, R28 ;  /* 0x0000001c1b1b7221 */ /* 0x000fe20000000000 */
[----:B------:R-:W-:Y:S01]  /*a0d00*/  FADD R234, R234, R24 ;  /* 0x00000018eaea7221 */ /* 0x000fe20000000000 */
[----:B------:R-:W-:Y:S01]  /*a0d10*/  @!P0 FSEL R20, R20, -1.00000000000000000000e+09, !P1 ;  /* 0xce6e6b2814148808 */ /* 0x000fe20004800000 */
[----:B------:R-:W-:Y:S01]  /*a0d20*/  FADD R189, R189, R190 ;  /* 0x000000bebdbd7221 */ /* 0x000fe20000000000 */
[C---:B------:R-:W-:Y:S01]  /*a0d30*/  @!P0 LEA R9, R0.reuse, UR5, 0x2 ;  /* 0x0000000500098c11 */ /* 0x040fe2000f8e10ff */
[----:B------:R-:W-:Y:S01]  /*a0d40*/  FADD R29, R29, R30 ;  /* 0x0000001e1d1d7221 */ /* 0x000fe20000000000 */
[----:B------:R-:W-:Y:S01]  /*a0d50*/  MOV R250, R234 ;  /* 0x000000ea00fa7202 */ /* 0x000fe20000000f00 */
[----:B------:R-:W0:Y:S01]  /*a0d60*/  @!P0 LDC R6, c[0x0][0x3a8] ;  /* 0x0000ea00ff068b82 */ /* 0x000e220000000800 */
[----:B------:R-:W-:Y:S01]  /*a0d70*/  @!P0 LEA R18, R0, R3, 0x9 ;  /* 0x0000000300128211 */ /* 0x000fe200078e48ff */
[----:B------:R-:W-:Y:S01]  /*a0d80*/  @!P0 FMUL R5, R27, R5 ;  /* 0x000000051b058220 */ /* 0x000fe20000400000 */
[----:B------:R-:W5:Y:S06]  /*a0d90*/  @!P0 LDL R9, [R9+0x4] ;  /* 0x0000040009098983 */ /* 0x000f6c0000100800 */
[----:B0----5:R-:W-:Y:S05]  /*a0da0*/  WARPSYNC.COLLECTIVE R247, `(.L_x_2001) ;  /* 0x00000000f7087348 */ /* 0x021fea0003c00000 */
[----:B------:R1:W2:Y:S02]  /*a0db0*/  SHFL.DOWN P1, R251, R250, R249, R248 ;  /* 0x080000f9fafb7389 */ /* 0x0002a400000200f8 */
[----:B012--5:R-:W-:Y:S05]  /*a0dc0*/  ENDCOLLECTIVE ;  /* 0x000000000000791b */ /* 0x027fea0003800000 */
.L_x_2001:
        /* <DEDUP_REMOVED lines=9> */
.L_x_2002:
[----:B------:R-:W-:Y:S01]  /*a0e60*/  @!P0 LEA R20, R0, UR5, 0x2 ;  /* 0x0000000500148c11 */ /* 0x000fe2000f8e10ff */
[----:B------:R-:W-:Y:S02]  /*a0e70*/  HFMA2 R249, -RZ, RZ, 0, 1.1920928955078125e-07 ;  /* 0x00000002fff97431 */ /* 0x000fe400000001ff */
[----:B------:R-:W-:Y:S01]  /*a0e80*/  IMAD.MOV.U32 R24, RZ, RZ, R251 ;  /* 0x000000ffff187224 */ /* 0x000fe200078e00fb */
[----:B------:R-:W-:Y:S02]  /*a0e90*/  @!P0 ISETP.GE.AND P1, PT, R12, R18, PT ;  /* 0x000000120c00820c */ /* 0x000fe40003f26270 */
[----:B------:R0:W5:Y:S01]  /*a0ea0*/  @!P0 LDL R12, [R20+0x4] ;  /* 0x00000400140c8983 */ /* 0x0001620000100800 */
[----:B------:R-:W-:-:S05]  /*a0eb0*/  FADD R24, R234, R24 ;  /* 0x00000018ea187221 */ /* 0x000fca0000000000 */
[----:B------:R-:W-:Y:S02]  /*a0ec0*/  MOV R250, R24 ;  /* 0x0000001800fa7202 */ /* 0x000fe40000000f00 */
[----:B0-----:R-:W-:-:S07]  /*a0ed0*/  @!P0 FSEL R20, R5, -1.00000000000000000000e+09, !P1 ;  /* 0xce6e6b2805148808 */ /* 0x001fce0004800000 */
[----:B-----5:R-:W-:Y:S05]  /*a0ee0*/  WARPSYNC.COLLECTIVE R247, `(.L_x_2003) ;  /* 0x00000000f7087348 */ /* 0x020fea0003c00000 */
[----:B------:R0:W1:Y:S02]  /*a0ef0*/  SHFL.DOWN P1, R251, R250, R249, R248 ;  /* 0x080000f9fafb7389 */ /* 0x00006400000200f8 */
[----:B01---5:R-:W-:Y:S05]  /*a0f00*/  ENDCOLLECTIVE ;  /* 0x000000000000791b */ /* 0x023fea0003800000 */
.L_x_2003:
        /* <DEDUP_REMOVED lines=8> */
.L_x_2004:
[----:B------:R0:W-:Y:S04]  /*a0f90*/  @!P0 STS [R18+0x4384], R20 ;  /* 0x0043841412008388 */ /* 0x0001e80000000800 */
[----:B------:R1:W2:Y:S01]  /*a0fa0*/  @!P0 LDS R18, [R3+0x8188] ;  /* 0x0081880003128984 */ /* 0x0002a20000000800 */
[----:B------:R-:W-:Y:S02]  /*a0fb0*/  HFMA2 R249, -RZ, RZ, 0, 9.5367431640625e-07 ;  /* 0x00000010fff97431 */ /* 0x000fe400000001ff */
[----:B------:R-:W-:Y:S01]  /*a0fc0*/  IMAD.MOV.U32 R250, RZ, RZ, R235 ;  /* 0x000000fffffa7224 */ /* 0x000fe200078e00eb */
[----:B0-----:R-:W0:Y:S01]  /*a0fd0*/  @!P0 LDC R20, c[0x0][0x3a8] ;  /* 0x0000ea00ff148b82 */ /* 0x001e220000000800 */
[----:B------:R-:W-:-:S07]  /*a0fe0*/  MOV R25, R251 ;  /* 0x000000fb00197202 */ /* 0x000fce0000000f00 */
[----:B012---:R-:W-:Y:S05]  /*a0ff0*/  WARPSYNC.COLLECTIVE R247, `(.L_x_2005) ;  /* 0x00000000f7087348 */ /* 0x007fea0003c00000 */
[----:B------:R3:W4:Y:S02]  /*a1000*/  SHFL.DOWN P1, R251, R250, R249, R248 ;  /* 0x080000f9fafb7389 */ /* 0x00072400000200f8 */
[----:B01234-:R-:W-:Y:S05]  /*a1010*/  ENDCOLLECTIVE ;  /* 0x000000000000791b */ /* 0x01ffea0003800000 */
.L_x_2005:
[----:B------:R-:W-:Y:S01]  /*a1020*/  @!P0 FMUL R20, R189, R20 ;  /* 0x00000014bd148220 */ /* 0x000fe20000400000 */
[----:B------:R-:W-:Y:S02]  /*a1030*/  @!P0 ISETP.GE.AND P1, PT, R14, R18, PT ;  /* 0x000000120e00820c */ /* 0x000fe40003f26270 */
[----:B------:R-:W-:Y:S02]  /*a1040*/  @!P0 LEA R18, R0, R3, 0x9 ;  /* 0x0000000300128211 */ /* 0x000fe400078e48ff */
[----:B------:R-:W-:Y:S02]  /*a1050*/  @!P0 FSEL R20, R20, -1.00000000000000000000e+09, !P1 ;  /* 0xce6e6b2814148808 */ /* 0x000fe40004800000 */
[----:B------:R-:W-:-:S03]  /*a1060*/  MOV R27, R251 ;  /* 0x000000fb001b7202 */ /* 0x000fc60000000f00 */
[----:B------:R0:W-:Y:S04]  /*a1070*/  @!P0 STS [R18+0x4388], R20 ;  /* 0x0043881412008388 */ /* 0x0001e80000000800 */
[----:B------:R1:W2:Y:S01]  /*a1080*/  @!P0 LDS R5, [R3+0x818c] ;  /* 0x00818c0003058984 */ /* 0x0002a20000000800 */
[----:B------:R-:W-:Y:S01]  /*a1090*/  FADD R27, R235, R27 ;  /* 0x0000001beb1b7221 */ /* 0x000fe20000000000 */
[----:B------:R-:W-:-:S03]  /*a10a0*/  HFMA2 R249, -RZ, RZ, 0, 4.76837158203125e-07 ;  /* 0x00000008fff97431 */ /* 0x000fc600000001ff */
[----:B------:R-:W-:Y:S01]  /*a10b0*/  IMAD.MOV.U32 R250, RZ, RZ, R27 ;  /* 0x000000fffffa7224 */ /* 0x000fe200078e001b */
[----:B0-----:R-:W0:Y:S06]  /*a10c0*/  @!P0 LDC R18, c[0x0][0x3a8] ;  /* 0x0000ea00ff128b82 */ /* 0x001e2c0000000800 */
[----:B012---:R-:W-:Y:S05]  /*a10d0*/  WARPSYNC.COLLECTIVE R247, `(.L_x_2006) ;  /* 0x00000000f7087348 */ /* 0x007fea0003c00000 */
[----:B------:R3:W4:Y:S02]  /*a10e0*/  SHFL.DOWN P1, R251, R250, R249, R248 ;  /* 0x080000f9fafb7389 */ /* 0x00072400000200f8 */
[----:B01234-:R-:W-:Y:S05]  /*a10f0*/  ENDCOLLECTIVE ;  /* 0x000000000000791b */ /* 0x01ffea0003800000 */
.L_x_2006:
[----:B------:R-:W-:Y:S01]  /*a1100*/  HFMA2 R249, -RZ, RZ, 0, 2.384185791015625e-07 ;  /* 0x00000004fff97431 */ /* 0x000fe200000001ff */
[----:B------:R-:W-:Y:S02]  /*a1110*/  MOV R20, R251 ;  /* 0x000000fb00147202 */ /* 0x000fe40000000f00 */
[----:B------:R-:W-:-:S03]  /*a1120*/  @!P0 ISETP.GE.AND P1, PT, R11, R5, PT ;  /* 0x000000050b00820c */ /* 0x000fc60003f26270 */
[----:B------:R-:W-:Y:S01]  /*a1130*/  FADD R27, R27, R20 ;  /* 0x000000141b1b7221 */ /* 0x000fe20000000000 */
[----:B------:R-:W-:-:S03]  /*a1140*/  @!P0 FMUL R20, R29, R18 ;  /* 0x000000121d148220 */ /* 0x000fc60000400000 */
[----:B------:R-:W-:Y:S02]  /*a1150*/  IMAD.MOV.U32 R250, RZ, RZ, R27 ;  /* 0x000000fffffa7224 */ /* 0x000fe400078e001b */
[----:B------:R-:W-:-:S07]  /*a1160*/  @!P0 FSEL R11, R20, -1.00000000000000000000e+09, !P1 ;  /* 0xce6e6b28140b8808 */ /* 0x000fce0004800000 */
[----:B------:R-:W-:Y:S05]  /*a1170*/  WARPSYNC.COLLECTIVE R247, `(.L_x_2007) ;  /* 0x00000000f7087348 */ /* 0x000fea0003c00000 */
[----:B------:R0:W1:Y:S02]  /*a1180*/  SHFL.DOWN P1, R251, R250, R249, R248 ;  /* 0x080000f9fafb7389 */ /* 0x00006400000200f8 */
[----:B01----:R-:W-:Y:S05]  /*a1190*/  ENDCOLLECTIVE ;  /* 0x000000000000791b */ /* 0x003fea0003800000 */
.L_x_2007:
        /* <DEDUP_REMOVED lines=10> */
.L_x_2008:
[----:B------:R-:W-:-:S05]  /*a1240*/  @!P0 LEA R26, R0, UR5, 0x2 ;  /* 0x00000005001a8c11 */ /* 0x000fca000f8e10ff */
[----:B------:R0:W5:Y:S02]  /*a1250*/  @!P0 LDL R14, [R26+0x4] ;  /* 0x000004001a0e8983 */ /* 0x0001640000100800 */
[----:B0-----:R-:W-:-:S05]  /*a1260*/  @!P0 LEA R26, R0, UR5, 0x2 ;  /* 0x00000005001a8c11 */ /* 0x001fca000f8e10ff */
[----:B------:R0:W5:Y:S01]  /*a1270*/  @!P0 LDL R18, [R26+0x4] ;  /* 0x000004001a128983 */ /* 0x0001620000100800 */
[----:B------:R-:W-:Y:S01]  /*a1280*/  FADD R191, R191, R192 ;  /* 0x000000c0bfbf7221 */ /* 0x000fe20000000000 */
[----:B------:R-:W-:Y:S02]  /*a1290*/  @!P0 ISETP.GE.AND P1, PT, R17, R5, PT ;  /* 0x000000051100820c */ /* 0x000fe40003f26270 */
[----:B0-----:R-:W-:Y:S01]  /*a12a0*/  MOV R26, R251 ;  /* 0x000000fb001a7202 */ /* 0x001fe20000000f00 */
[----:B------:R-:W-:Y:S01]  /*a12b0*/  @!P0 FMUL R6, R191, R6 ;  /* 0x00000006bf068220 */ /* 0x000fe20000400000 */
[----:B------:R-:W-:Y:S01]  /*a12c0*/  IMAD.MOV.U32 R249, RZ, RZ, 0x1 ;  /* 0x00000001fff97424 */ /* 0x000fe200078e00ff */
[----:B------:R-:W0:Y:S02]  /*a12d0*/  @!P0 LDC R17, c[0x0][0x3a8] ;  /* 0x0000ea00ff118b82 */ /* 0x000e240000000800 */
[----:B------:R-:W-:Y:S01]  /*a12e0*/  FADD R20, R20, R26 ;  /* 0x0000001a14147221 */ /* 0x000fe20000000000 */
[----:B------:R-:W-:-:S04]  /*a12f0*/  @!P0 FSEL R6, R6, -1.00000000000000000000e+09, !P1 ;  /* 0xce6e6b2806068808 */ /* 0x000fc80004800000 */
[----:B------:R-:W-:-:S07]  /*a1300*/  MOV R250, R20 ;  /* 0x0000001400fa7202 */ /* 0x000fce0000000f00 */
[----:B0----5:R-:W-:Y:S05]  /*a1310*/  WARPSYNC.COLLECTIVE R247, `(.L_x_2009) ;  /* 0x00000000f7087348 */ /* 0x021fea0003c00000 */
[----:B------:R1:W2:Y:S02]  /*a1320*/  SHFL.DOWN P1, R251, R250, R249, R248 ;  /* 0x080000f9fafb7389 */ /* 0x0002a400000200f8 */
[----:B012--5:R-:W-:Y:S05]  /*a1330*/  ENDCOLLECTIVE ;  /* 0x000000000000791b */ /* 0x027fea0003800000 */
.L_x_2009:
[----:B------:R-:W-:Y:S01]  /*a1340*/  HFMA2 R249, -RZ, RZ, 0, 9.5367431640625e-07 ;  /* 0x00000010fff97431 */ /* 0x000fe200000001ff */
[----:B------:R-:W-:Y:S02]  /*a1350*/  MOV R250, R236 ;  /* 0x000000ec00fa7202 */ /* 0x000fe40000000f00 */
[----:B------:R-:W-:-:S07]  /*a1360*/  MOV R26, R251 ;  /* 0x000000fb001a7202 */ /* 0x000fce0000000f00 */
[----:B------:R-:W-:Y:S05]  /*a1370*/  WARPSYNC.COLLECTIVE R247, `(.L_x_2010) ;  /* 0x00000000f7087348 */ /* 0x000fea0003c00000 */
[----:B------:R0:W1:Y:S02]  /*a1380*/  SHFL.DOWN P1, R251, R250, R249, R248 ;  /* 0x080000f9fafb7389 */ /* 0x00006400000200f8 */
[----:B01----:R-:W-:Y:S05]  /*a1390*/  ENDCOLLECTIVE ;  /* 0x000000000000791b */ /* 0x003fea0003800000 */
.L_x_2010:
[----:B------:R-:W-:-:S05]  /*a13a0*/  @!P0 LEA R5, R0, R3, 0x9 ;  /* 0x0000000300058211 */ /* 0x000fca00078e48ff */
[----:B------:R0:W-:Y:S04]  /*a13b0*/  @!P0 STS [R5+0x4390], R6 ;  /* 0x0043900605008388 */ /* 0x0001e80000000800 */
[----:B------:R1:W2:Y:S01]  /*a13c0*/  @!P0 LDS R6, [R3+0x8194] ;  /* 0x0081940003068984 */ /* 0x0002a20000000800 */
[----:B------:R-:W-:Y:S02]  /*a13d0*/  HFMA2 R249, -RZ, RZ, 0, 4.76837158203125e-07 ;  /* 0x00000008fff97431 */ /* 0x000fe400000001ff */
[----:B0-----:R-:W-:-:S04]  /*a13e0*/  IMAD.MOV.U32 R5, RZ, RZ, R251 ;  /* 0x000000ffff057224 */ /* 0x001fc800078e00fb */
[----:B------:R-:W-:-:S05]  /*a13f0*/  FADD R236, R236, R5 ;  /* 0x00000005ecec7221 */ /* 0x000fca0000000000 */
[----:B-1----:R-:W-:-:S07]  /*a1400*/  MOV R250, R236 ;  /* 0x000000ec00fa7202 */ /* 0x002fce0000000f00 */
[----:B--2---:R-:W-:Y:S05]  /*a1410*/  WARPSYNC.COLLECTIVE R247, `(.L_x_2011) ;  /* 0x00000000f7087348 */ /* 0x004fea0003c00000 */
[----:B------:R0:W1:Y:S02]  /*a1420*/  SHFL.DOWN P1, R251, R250, R249, R248 ;  /* 0x080000f9fafb7389 */ /* 0x00006400000200f8 */
[----:B012---:R-:W-:Y:S05]  /*a1430*/  ENDCOLLECTIVE ;  /* 0x000000000000791b */ /* 0x007fea0003800000 */
.L_x_2011:
[----:B------:R-:W-:-:S04]  /*a1440*/  FADD R31, R31, R32 ;  /* 0x000000201f1f7221 */ /* 0x000fc80000000000 */
        /* <DEDUP_REMOVED lines=14> */
.L_x_2012:
[----:B------:R0:W5:Y:S02]  /*a1530*/  @!P0 LDL R13, [R27+0x4] ;  /* 0x000004001b0d8983 */ /* 0x0001640000100800 */
[----:B0-----:R-:W0:Y:S01]  /*a1540*/  @!P0 LDC R27, c[0x0][0x3a8] ;  /* 0x0000ea00ff1b8b82 */ /* 0x001e220000000800 */
[----:B------:R-:W-:Y:S01]  /*a1550*/  FADD R33, R34, R33 ;  /* 0x0000002122217221 */ /* 0x000fe20000000000 */
[----:B------:R-:W-:Y:S01]  /*a1560*/  HFMA2 R249, -RZ, RZ, 0, 1.1920928955078125e-07 ;  /* 0x00000002fff97431 */ /* 0x000fe200000001ff */
[----:B------:R-:W-:Y:S02]  /*a1570*/  MOV R6, R251 ;  /* 0x000000fb00067202 */ /* 0x000fe40000000f00 */
[----:B------:R-:W-:-:S03]  /*a1580*/  @!P0 ISETP.GE.AND P1, PT, R9, R17, PT ;  /* 0x000000110900820c */ /* 0x000fc60003f26270 */
[----:B------:R-:W-:-:S05]  /*a1590*/  FADD R5, R5, R6 ;  /* 0x0000000605057221 */ /* 0x000fca0000000000 */
[----:B------:R-:W-:Y:S01]  /*a15a0*/  MOV R250, R5 ;  /* 0x0000000500fa7202 */ /* 0x000fe20000000f00 */
[----:B0-----:R-:W-:-:S05]  /*a15b0*/  @!P0 FMUL R27, R33, R27 ;  /* 0x0000001b211b8220 */ /* 0x001fca0000400000 */
[----:B------:R-:W-:-:S07]  /*a15c0*/  @!P0 FSEL R27, R27, -1.00000000000000000000e+09, !P1 ;  /* 0xce6e6b281b1b8808 */ /* 0x000fce0004800000 */
[----:B-----5:R-:W-:Y:S05]  /*a15d0*/  WARPSYNC.COLLECTIVE R247, `(.L_x_2013) ;  /* 0x00000000f7087348 */ /* 0x020fea0003c00000 */
[----:B------:R0:W1:Y:S02]  /*a15e0*/  SHFL.DOWN P1, R251, R250, R249, R248 ;  /* 0x080000f9fafb7389 */ /* 0x00006400000200f8 */
[----:B01---5:R-:W-:Y:S05]  /*a15f0*/  ENDCOLLECTIVE ;  /* 0x000000000000791b */ /* 0x023fea0003800000 */
.L_x_2013:
[C---:B------:R-:W-:Y:S02]  /*a1600*/  @!P0 LEA R11, R0.reuse, UR5, 0x2 ;  /* 0x00000005000b8c11 */ /* 0x040fe4000f8e10ff */
[----:B------:R-:W-:-:S04]  /*a1610*/  @!P0 LEA R28, R0, UR5, 0x2 ;  /* 0x00000005001c8c11 */ /* 0x000fc8000f8e10ff */
[----:B------:R-:W5:Y:S04]  /*a1620*/  @!P0 LDL R11, [R11+0x4] ;  /* 0x000004000b0b8983 */ /* 0x000f680000100800 */
[----:B------:R0:W5:Y:S01]  /*a1630*/  @!P0 LDL R17, [R28+0x4] ;  /* 0x000004001c118983 */ /* 0x0001620000100800 */
[----:B------:R-:W-:Y:S01]  /*a1640*/  HFMA2 R249, -RZ, RZ, 0, 5.9604644775390625e-08 ;  /* 0x00000001fff97431 */ /* 0x000fe200000001ff */
[----:B0-----:R-:W-:-:S05]  /*a1650*/  MOV R28, R251 ;  /* 0x000000fb001c7202 */ /* 0x001fca0000000f00 */
[----:B------:R-:W-:Y:S01]  /*a1660*/  FADD R28, R5, R28 ;  /* 0x0000001c051c7221 */ /* 0x000fe20000000000 */
[----:B------:R-:W-:Y:S02]  /*a1670*/  @!P0 IMAD R9, R0, 0x200, R3 ;  /* 0x0000020000098824 */ /* 0x000fe400078e0203 */
[----:B------:R-:W-:Y:S01]  /*a1680*/  FADD R36, R193, R36 ;  /* 0x00000024c1247221 */ /* 0x000fe20000000000 */
[----:B------:R-:W0:Y:S01]  /*a1690*/  @!P0 LDC R5, c[0x0][0x3a8] ;  /* 0x0000ea00ff058b82 */ /* 0x000e220000000800 */
[----:B------:R-:W-:-:S07]  /*a16a0*/  IMAD.MOV.U32 R250, RZ, RZ, R28 ;  /* 0x000000fffffa7224 */ /* 0x000fce00078e001c */
[----:B0----5:R-:W-:Y:S05]  /*a16b0*/  WARPSYNC.COLLECTIVE R247, `(.L_x_2014) ;  /* 0x00000000f7087348 */ /* 0x021fea0003c00000 */
[----:B------:R1:W2:Y:S02]  /*a16c0*/  SHFL.DOWN P1, R251, R250, R249, R248 ;  /* 0x080000f9fafb7389 */ /* 0x0002a400000200f8 */
[----:B012--5:R-:W-:Y:S05]  /*a16d0*/  ENDCOLLECTIVE ;  /* 0x000000000000791b */ /* 0x027fea0003800000 */
.L_x_2014:
        /* <DEDUP_REMOVED lines=9> */
.L_x_2015:
[----:B------:R-:W-:Y:S01]  /*a1770*/  @!P0 FMUL R9, R36, R9 ;  /* 0x0000000924098220 */ /* 0x000fe20000400000 */
[----:B------:R-:W-:Y:S02]  /*a1780*/  MOV R30, R251 ;  /* 0x000000fb001e7202 */ /* 0x000fe40000000f00 */
[----:B------:R-:W-:-:S03]  /*a1790*/  @!P0 ISETP.GE.AND P1, PT, R12, R6, PT ;  /* 0x000000060c00820c */ /* 0x000fc60003f26270 */
[----:B------:R-:W-:Y:S01]  /*a17a0*/  FADD R30, R237, R30 ;  /* 0x0000001eed1e7221 */ /* 0x000fe20000000000 */
[----:B------:R-:W-:-:S04]  /*a17b0*/  IMAD.MOV.U32 R249, RZ, RZ, 0x8 ;  /* 0x00000008fff97424 */ /* 0x000fc800078e00ff */
[----:B------:R-:W-:Y:S02]  /*a17c0*/  MOV R250, R30 ;  /* 0x0000001e00fa7202 */ /* 0x000fe40000000f00 */
[----:B------:R-:W-:-:S07]  /*a17d0*/  @!P0 FSEL R9, R9, -1.00000000000000000000e+09, !P1 ;  /* 0xce6e6b2809098808 */ /* 0x000fce0004800000 */
[----:B------:R-:W-:Y:S05]  /*a17e0*/  WARPSYNC.COLLECTIVE R247, `(.L_x_2016) ;  /* 0x00000000f7087348 */ /* 0x000fea0003c00000 */
[----:B------:R0:W1:Y:S02]  /*a17f0*/  SHFL.DOWN P1, R251, R250, R249, R248 ;  /* 0x080000f9fafb7389 */ /* 0x00006400000200f8 */
[----:B01----:R-:W-:Y:S05]  /*a1800*/  ENDCOLLECTIVE ;  /* 0x000000000000791b */ /* 0x003fea0003800000 */
.L_x_2016:
        /* <DEDUP_REMOVED lines=10> */
.L_x_2017:
[----:B------:R-:W-:Y:S01]  /*a18b0*/  FADD R30, R38, R37 ;  /* 0x00000025261e7221 */ /* 0x000fe20000000000 */
[----:B------:R-:W-:-:S03]  /*a18c0*/  @!P0 LEA R29, R0, UR5, 0x2 ;  /* 0x00000005001d8c11 */ /* 0x000fc6000f8e10ff */
[----:B------:R-:W-:Y:S01]  /*a18d0*/  @!P0 FMUL R30, R30, R5 ;  /* 0x000000051e1e8220 */ /* 0x000fe20000400000 */
[C---:B------:R-:W-:Y:S01]  /*a18e0*/  @!P0 LEA R5, R0.reuse, R3, 0x9 ;  /* 0x0000000300058211 */ /* 0x040fe200078e48ff */
[----:B------:R0:W5:Y:S02]  /*a18f0*/  @!P0 LDL R6, [R29+0x4] ;  /* 0x000004001d068983 */ /* 0x0001640000100800 */
[----:B0-----:R-:W-:Y:S02]  /*a1900*/  @!P0 LEA R29, R0, UR5, 0x2 ;  /* 0x00000005001d8c11 */ /* 0x001fe4000f8e10ff */
[----:B------:R-:W-:Y:S01]  /*a1910*/  @!P0 ISETP.GE.AND P1, PT, R14, R12, PT ;  /* 0x0000000c0e00820c */ /* 0x000fe20003f26270 */
[----:B------:R-:W-:Y:S02]  /*a1920*/  IMAD.MOV.U32 R31, RZ, RZ, R251 ;  /* 0x000000ffff1f7224 */ /* 0x000fe400078e00fb */
[----:B------:R0:W5:Y:S01]  /*a1930*/  @!P0 LDL R14, [R29+0x4] ;  /* 0x000004001d0e8983 */ /* 0x0001620000100800 */
[----:B------:R-:W-:-:S05]  /*a1940*/  @!P0 FSEL R30, R30, -1.00000000000000000000e+09, !P1 ;  /* 0xce6e6b281e1e8808 */ /* 0x000fca0004800000 */
[----:B------:R1:W-:Y:S04]  /*a1950*/  @!P0 STS [R5+0x43a0], R30 ;  /* 0x0043a01e05008388 */ /* 0x0003e80000000800 */
[----:B------:R1:W2:Y:S01]  /*a1960*/  @!P0 LDS R5, [R3+0x81a4] ;  /* 0x0081a40003058984 */ /* 0x0002a20000000800 */
[----:B0-----:R-:W-:Y:S01]  /*a1970*/  FADD R29, R9, R31 ;  /* 0x0000001f091d7221 */ /* 0x001fe20000000000 */
[----:B------:R-:W-:Y:S01]  /*a1980*/  HFMA2 R249, -RZ, RZ, 0, 1.1920928955078125e-07 ;  /* 0x00000002fff97431 */ /* 0x000fe200000001ff */
[----:B------:R-:W0:Y:S03]  /*a1990*/  @!P0 LDC R9, c[0x0][0x3a8] ;  /* 0x0000ea00ff098b82 */ /* 0x000e260000000800 */
[----:B------:R-:W-:-:S07]  /*a19a0*/  MOV R250, R29 ;  /* 0x0000001d00fa7202 */ /* 0x000fce0000000f00 */
[----:B012--5:R-:W-:Y:S05]  /*a19b0*/  WARPSYNC.COLLECTIVE R247, `(.L_x_2018) ;  /* 0x00000000f7087348 */ /* 0x027fea0003c00000 */
[----:B------:R3:W4:Y:S02]  /*a19c0*/  SHFL.DOWN P1, R251, R250, R249, R248 ;  /* 0x080000f9fafb7389 */ /* 0x00072400000200f8 */
[----:B012345:R-:W-:Y:S05]  /*a19d0*/  ENDCOLLECTIVE ;  /* 0x000000000000791b */ /* 0x03ffea0003800000 */
.L_x_2018:
[----:B------:R-:W-:Y:S01]  /*a19e0*/  FADD R32, R39, R35 ;  /* 0x0000002327207221 */ /* 0x000fe20000000000 */
[----:B------:R-:W-:-:S03]  /*a19f0*/  HFMA2 R249, -RZ, RZ, 0, 5.9604644775390625e-08 ;  /* 0x00000001fff97431 */ /* 0x000fc600000001ff */
[----:B------:R-:W-:Y:S01]  /*a1a00*/  @!P0 FMUL R9, R32, R9 ;  /* 0x0000000920098220 */ /* 0x000fe20000400000 */
        /* <DEDUP_REMOVED lines=8> */
.L_x_2019:
[----:B------:R-:W-:Y:S01]  /*a1a90*/  HFMA2 R249, -RZ, RZ, 0, 9.5367431640625e-07 ;  /* 0x00000010fff97431 */ /* 0x000fe200000001ff */
[----:B------:R-:W-:Y:S01]  /*a1aa0*/  MOV R250, R238 ;  /* 0x000000ee00fa7202 */ /* 0x000fe20000000f00 */
[----:B------:R-:W-:-:S07]  /*a1ab0*/  IMAD.MOV.U32 R30, RZ, RZ, R251 ;  /* 0x000000ffff1e7224 */ /* 0x000fce00078e00fb */
[----:B------:R-:W-:Y:S05]  /*a1ac0*/  WARPSYNC.COLLECTIVE R247, `(.L_x_2020) ;  /* 0x00000000f7087348 */ /* 0x000fea0003c00000 */
[----:B------:R0:W1:Y:S02]  /*a1ad0*/  SHFL.DOWN P1, R251, R250, R249, R248 ;  /* 0x080000f9fafb7389 */ /* 0x00006400000200f8 */
[----:B01----:R-:W-:Y:S05]  /*a1ae0*/  ENDCOLLECTIVE ;  /* 0x000000000000791b */ /* 0x003fea0003800000 */
.L_x_2020:
[C---:B------:R-:W-:Y:S02]  /*a1af0*/  @!P0 LEA R12, R0.reuse, UR5, 0x2 ;  /* 0x00000005000c8c11 */ /* 0x040fe4000f8e10ff */
[----:B------:R-:W-:-:S03]  /*a1b00*/  @!P0 LEA R5, R0, R3, 0x9 ;  /* 0x0000000300058211 */ /* 0x000fc600078e48ff */
[----:B------:R0:W5:Y:S04]  /*a1b10*/  @!P0 LDL R18, [R12+0x4] ;  /* 0x000004000c128983 */ /* 0x0001680000100800 */
[----:B------:R1:W-:Y:S04]  /*a1b20*/  @!P0 STS [R5+0x43a4], R9 ;  /* 0x0043a40905008388 */ /* 0x0003e80000000800 */
[----:B------:R2:W3:Y:S01]  /*a1b30*/  @!P0 LDS R5, [R3+0x81a8] ;  /* 0x0081a80003058984 */ /* 0x0004e20000000800 */
[----:B------:R-:W-:Y:S01]  /*a1b40*/  HFMA2 R249, -RZ, RZ, 0, 4.76837158203125e-07 ;  /* 0x00000008fff97431 */ /* 0x000fe200000001ff */
[----:B-1----:R-:W1:Y:S01]  /*a1b50*/  @!P0 LDC R9, c[0x0][0x3a8] ;  /* 0x0000ea00ff098b82 */ /* 0x002e620000000800 */
[----:B0-----:R-:W-:-:S05]  /*a1b60*/  MOV R12, R251 ;  /* 0x000000fb000c7202 */ /* 0x001fca0000000f00 */
[----:B------:R-:W-:-:S04]  /*a1b70*/  FADD R238, R238, R12 ;  /* 0x0000000ceeee7221 */ /* 0x000fc80000000000 */
[----:B--2---:R-:W-:-:S07]  /*a1b80*/  IMAD.MOV.U32 R250, RZ, RZ, R238 ;  /* 0x000000fffffa7224 */ /* 0x004fce00078e00ee */
[----:B-1-3-5:R-:W-:Y:S05]  /*a1b90*/  WARPSYNC.COLLECTIVE R247, `(.L_x_2021) ;  /* 0x00000000f7087348 */ /* 0x02afea0003c00000 */
[----:B------:R0:W2:Y:S02]  /*a1ba0*/  SHFL.DOWN P1, R251, R250, R249, R248 ;  /* 0x080000f9fafb7389 */ /* 0x0000a400000200f8 */
[----:B0123-5:R-:W-:Y:S05]  /*a1bb0*/  ENDCOLLECTIVE ;  /* 0x000000000000791b */ /* 0x02ffea0003800000 */
.L_x_2021:
[----:B------:R-:W-:-:S04]  /*a1bc0*/  FADD R40, R40, R41 ;  /* 0x0000002928287221 */ /* 0x000fc80000000000 */
[----:B------:R-:W-:Y:S01]  /*a1bd0*/  @!P0 FMUL R9, R40, R9 ;  /* 0x0000000928098220 */ /* 0x000fe20000400000 */
[----:B------:R-:W-:Y:S01]  /*a1be0*/  HFMA2 R249, -RZ, RZ, 0, 2.384185791015625e-07 ;  /* 0x00000004fff97431 */ /* 0x000fe200000001ff */
        /* <DEDUP_REMOVED lines=8> */
.L_x_2022:
[----:B------:R-:W-:-:S05]  /*a1c70*/  @!P0 LEA R5, R0, R3, 0x9 ;  /* 0x0000000300058211 */ /* 0x000fca00078e48ff */
[----:B------:R0:W-:Y:S04]  /*a1c80*/  @!P0 STS [R5+0x43a8], R9 ;  /* 0x0043a80905008388 */ /* 0x0001e80000000800 */
[----:B------:R0:W1:Y:S01]  /*a1c90*/  @!P0 LDS R9, [R3+0x81ac] ;  /* 0x0081ac0003098984 */ /* 0x0000620000000800 */
[----:B------:R-:W-:Y:S01]  /*a1ca0*/  IMAD.MOV.U32 R249, RZ, RZ, 0x2 ;  /* 0x00000002fff97424 */ /* 0x000fe200078e00ff */
[----:B------:R-:W-:-:S05]  /*a1cb0*/  MOV R33, R251 ;  /* 0x000000fb00217202 */ /* 0x000fca0000000f00 */
[----:B------:R-:W-:-:S05]  /*a1cc0*/  FADD R33, R32, R33 ;  /* 0x0000002120217221 */ /* 0x000fca0000000000 */
[----:B------:R-:W-:Y:S02]  /*a1cd0*/  MOV R250, R33 ;  /* 0x0000002100fa7202 */ /* 0x000fe40000000f00 */
[----:B0-----:R-:W-:-:S07]  /*a1ce0*/  @!P0 LEA R12, R0, UR5, 0x2 ;  /* 0x00000005000c8c11 */ /* 0x001fce000f8e10ff */
[----:B-1----:R-:W-:Y:S05]  /*a1cf0*/  WARPSYNC.COLLECTIVE R247, `(.L_x_2023) ;  /* 0x00000000f7087348 */ /* 0x002fea0003c00000 */
[----:B------:R0:W2:Y:S02]  /*a1d00*/  SHFL.DOWN P1, R251, R250, R249, R248 ;  /* 0x080000f9fafb7389 */ /* 0x0000a400000200f8 */
[----:B012---:R-:W-:Y:S05]  /*a1d10*/  ENDCOLLECTIVE ;  /* 0x000000000000791b */ /* 0x007fea0003800000 */
.L_x_2023:
[----:B------:R0:W5:Y:S02]  /*a1d20*/  @!P0 LDL R11, [R12+0x4] ;  /* 0x000004000c0b8983 */ /* 0x0001640000100800 */
[----:B0-----:R-:W0:Y:S01]  /*a1d30*/  @!P0 LDC R12, c[0x0][0x3a8] ;  /* 0x0000ea00ff0c8b82 */ /* 0x001e220000000800 */
[----:B------:R-:W-:Y:S01]  /*a1d40*/  FADD R31, R42, R16 ;  /* 0x000000102a1f7221 */ /* 0x000fe20000000000 */
[----:B------:R-:W-:Y:S01]  /*a1d50*/  IMAD.MOV.U32 R249, RZ, RZ, 0x1 ;  /* 0x00000001fff97424 */ /* 0x000fe200078e00ff */
[----:B------:R-:W-:Y:S02]  /*a1d60*/  MOV R5, R251 ;  /* 0x000000fb00057202 */ /* 0x000fe40000000f00 */
[----:B------:R-:W-:-:S03]  /*a1d70*/  @!P0 ISETP.GE.AND P1, PT, R13, R9, PT ;  /* 0x000000090d00820c */ /* 0x000fc60003f26270 */
[----:B------:R-:W-:Y:S01]  /*a1d80*/  FADD R33, R33, R5 ;  /* 0x0000000521217221 */ /* 0x000fe20000000000 */
[----:B0-----:R-:W-:-:S04]  /*a1d90*/  @!P0 FMUL R12, R31, R12 ;  /* 0x0000000c1f0c8220 */ /* 0x001fc80000400000 */
[----:B------:R-:W-:Y:S01]  /*a1da0*/  MOV R250, R33 ;  /* 0x0000002100fa7202 */ /* 0x000fe20000000f00 */
[----:B------:R-:W0:Y:S01]  /*a1db0*/  @!P0 LDC R5, c[0x0][0x3a8] ;  /* 0x0000ea00ff058b82 */ /* 0x000e220000000800 */
[----:B------:R-:W-:-:S07]  /*a1dc0*/  @!P0 FSEL R12, R12, -1.00000000000000000000e+09, !P1 ;  /* 0xce6e6b280c0c8808 */ /* 0x000fce0004800000 */
[----:B0----5:R-:W-:Y:S05]  /*a1dd0*/  WARPSYNC.COLLECTIVE R247, `(.L_x_2024) ;  /* 0x00000000f7087348 */ /* 0x021fea0003c00000 */
[----:B------:R1:W2:Y:S02]  /*a1de0*/  SHFL.DOWN P1, R251, R250, R249, R248 ;  /* 0x080000f9fafb7389 */ /* 0x0002a400000200f8 */
[----:B012--5:R-:W-:Y:S05]  /*a1df0*/  ENDCOLLECTIVE ;  /* 0x000000000000791b */ /* 0x027fea0003800000 */
.L_x_2024:
[----:B------:R-:W-:Y:S01]  /*a1e00*/  HFMA2 R249, -RZ, RZ, 0, 9.5367431640625e-07 ;  /* 0x00000010fff97431 */ /* 0x000fe200000001ff */
[----:B------:R-:W-:Y:S02]  /*a1e10*/  MOV R250, R239 ;  /* 0x000000ef00fa7202 */ /* 0x000fe40000000f00 */
[----:B------:R-:W-:-:S07]  /*a1e20*/  MOV R32, R251 ;  /* 0x000000fb00207202 */ /* 0x000fce0000000f00 */
[----:B------:R-:W-:Y:S05]  /*a1e30*/  WARPSYNC.COLLECTIVE R247, `(.L_x_2025) ;  /* 0x00000000f7087348 */ /* 0x000fea0003c00000 */
[----:B------:R0:W1:Y:S02]  /*a1e40*/  SHFL.DOWN P1, R251, R250, R249, R248 ;  /* 0x080000f9fafb7389 */ /* 0x00006400000200f8 */
[----:B01----:R-:W-:Y:S05]  /*a1e50*/  ENDCOLLECTIVE ;  /* 0x000000000000791b */ /* 0x003fea0003800000 */
.L_x_2025:
[----:B------:R-:W-:-:S05]  /*a1e60*/  @!P0 LEA R9, R0, R3, 0x9 ;  /* 0x0000000300098211 */ /* 0x000fca00078e48ff */
[----:B------:R0:W-:Y:S04]  /*a1e70*/  @!P0 STS [R9+0x43ac], R12 ;  /* 0x0043ac0c09008388 */ /* 0x0001e80000000800 */
[----:B------:R0:W1:Y:S01]  /*a1e80*/  @!P0 LDS R9, [R3+0x81b0] ;  /* 0x0081b00003098984 */ /* 0x0000620000000800 */
[----:B------:R-:W-:Y:S02]  /*a1e90*/  HFMA2 R249, -RZ, RZ, 0, 4.76837158203125e-07 ;  /* 0x00000008fff97431 */ /* 0x000fe400000001ff */
[----:B------:R-:W-:-:S04]  /*a1ea0*/  IMAD.MOV.U32 R31, RZ, RZ, R251 ;  /* 0x000000ffff1f7224 */ /* 0x000fc800078e00fb */
[----:B------:R-:W-:-:S05]  /*a1eb0*/  FADD R239, R239, R31 ;  /* 0x0000001fefef7221 */ /* 0x000fca0000000000 */
[----:B0-----:R-:W-:-:S07]  /*a1ec0*/  MOV R250, R239 ;  /* 0x000000ef00fa7202 */ /* 0x001fce0000000f00 */
[----:B-1----:R-:W-:Y:S05]  /*a1ed0*/  WARPSYNC.COLLECTIVE R247, `(.L_x_2026) ;  /* 0x00000000f7087348 */ /* 0x002fea0003c00000 */
[----:B------:R0:W2:Y:S02]  /*a1ee0*/  SHFL.DOWN P1, R251, R250, R249, R248 ;  /* 0x080000f9fafb7389 */ /* 0x0000a400000200f8 */
[----:B012---:R-:W-:Y:S05]  /*a1ef0*/  ENDCOLLECTIVE ;  /* 0x000000000000791b */ /* 0x007fea0003800000 */
.L_x_2026:
        /* <DEDUP_REMOVED lines=9> */
[----:B------:R-:W-:Y:S01]  /*a1f90*/  HFMA2 R249, -RZ, RZ, 0, 2.384185791015625e-07 ;  /* 0x00000004fff97431 */ /* 0x000fe200000001ff */
[----:B------:R-:W2:Y:S03]  /*a1fa0*/  @!P0 LDC R12, c[0x0][0x3a8] ;  /* 0x0000ea00ff0c8b82 */ /* 0x000ea60000000800 */
[----:B------:R-:W-:-:S07]  /*a1fb0*/  MOV R250, R239 ;  /* 0x000000ef00fa7202 */ /* 0x000fce0000000f00 */
[----:B012---:R-:W-:Y:S05]  /*a1fc0*/  WARPSYNC.COLLECTIVE R247, `(.L_x_2027) ;  /* 0x00000000f7087348 */ /* 0x007fea0003c00000 */
[----:B------:R3:W4:Y:S02]  /*a1fd0*/  SHFL.DOWN P1, R251, R250, R249, R248 ;  /* 0x080000f9fafb7389 */ /* 0x00072400000200f8 */
[----:B01234-:R-:W-:Y:S05]  /*a1fe0*/  ENDCOLLECTIVE ;  /* 0x000000000000791b */ /* 0x01ffea0003800000 */
.L_x_2027:
[----:B------:R-:W-:-:S05]  /*a1ff0*/  @!P0 LEA R13, R0, UR5, 0x2 ;  /* 0x00000005000d8c11 */ /* 0x000fca000f8e10ff */
[----:B------:R0:W5:Y:S02]  /*a2000*/  @!P0 LDL R5, [R13+0x4] ;  /* 0x000004000d058983 */ /* 0x0001640000100800 */
[----:B0-----:R-:W-:Y:S01]  /*a2010*/  FADD R13, R45, R15 ;  /* 0x0000000f2d0d7221 */ /* 0x001fe20000000000 */
[----:B------:R-:W-:Y:S01]  /*a2020*/  @!P0 LEA R15, R0, UR5, 0x2 ;  /* 0x00000005000f8c11 */ /* 0x000fe2000f8e10ff */
[----:B------:R-:W-:Y:S01]  /*a2030*/  HFMA2 R249, -RZ, RZ, 0, 1.1920928955078125e-07 ;  /* 0x00000002fff97431 */ /* 0x000fe200000001ff */
[----:B------:R-:W-:Y:S02]  /*a2040*/  MOV R31, R251 ;  /* 0x000000fb001f7202 */ /* 0x000fe40000000f00 */
[----:B------:R-:W-:Y:S02]  /*a2050*/  @!P0 ISETP.GE.AND P1, PT, R6, R17, PT ;  /* 0x000000110600820c */ /* 0x000fe40003f26270 */
[----:B------:R0:W5:Y:S01]  /*a2060*/  @!P0 LDL R6, [R15+0x4] ;  /* 0x000004000f068983 */ /* 0x0001620000100800 */
[----:B------:R-:W-:Y:S01]  /*a2070*/  @!P0 FMUL R13, R13, R12 ;  /* 0x0000000c0d0d8220 */ /* 0x000fe20000400000 */
[----:B0-----:R-:W-:-:S04]  /*a2080*/  FADD R15, R239, R31 ;  /* 0x0000001fef0f7221 */ /* 0x001fc80000000000 */
[----:B------:R-:W-:Y:S02]  /*a2090*/  @!P0 FSEL R13, R13, -1.00000000000000000000e+09, !P1 ;  /* 0xce6e6b280d0d8808 */ /* 0x000fe40004800000 */
[----:B------:R-:W-:Y:S02]  /*a20a0*/  MOV R250, R15 ;  /* 0x0000000f00fa7202 */ /* 0x000fe40000000f00 */
[----:B------:R-:W-:-:S07]  /*a20b0*/  @!P0 LEA R16, R0, UR5, 0x2 ;  /* 0x0000000500108c11 */ /* 0x000fce000f8e10ff */
[----:B-----5:R-:W-:Y:S05]  /*a20c0*/  WARPSYNC.COLLECTIVE R247, `(.L_x_2028) ;  /* 0x00000000f7087348 */ /* 0x020fea0003c00000 */
[----:B------:R0:W1:Y:S02]  /*a20d0*/  SHFL.DOWN P1, R251, R250, R249, R248 ;  /* 0x080000f9fafb7389 */ /* 0x00006400000200f8 */
[----:B01---5:R-:W-:Y:S05]  /*a20e0*/  ENDCOLLECTIVE ;  /* 0x000000000000791b */ /* 0x023fea0003800000 */
.L_x_2028:
[----:B------:R-:W5:Y:S01]  /*a20f0*/  @!P0 LDL R16, [R16+0x4] ;  /* 0x0000040010108983 */ /* 0x000f620000100800 */
[----:B------:R-:W-:Y:S02]  /*a2100*/  @!P0 IMAD R12, R0, 0x200, R3 ;  /* 0x00000200000c8824 */ /* 0x000fe400078e0203 */
[----:B------:R-:W-:Y:S02]  /*a2110*/  IMAD.MOV.U32 R249, RZ, RZ, 0x1 ;  /* 0x00000001fff97424 */ /* 0x000fe400078e00ff */
[----:B------:R-:W-:-:S05]  /*a2120*/  FADD R15, R15, R251 ;  /* 0x000000fb0f0f7221 */ /* 0x000fca0000000000 */
[----:B------:R-:W-:-:S07]  /*a2130*/  MOV R250, R15 ;  /* 0x0000000f00fa7202 */ /* 0x000fce0000000f00 */
[----:B-----5:R-:W-:Y:S05]  /*a2140*/  WARPSYNC.COLLECTIVE R247, `(.L_x_2029) ;  /* 0x00000000f7087348 */ /* 0x020fea0003c00000 */
[----:B------:R0:W1:Y:S02]  /*a2150*/  SHFL.DOWN P1, R251, R250, R249, R248 ;  /* 0x080000f9fafb7389 */ /* 0x00006400000200f8 */
[----:B01---5:R-:W-:Y:S05]  /*a2160*/  ENDCOLLECTIVE ;  /* 0x000000000000791b */ /* 0x023fea0003800000 */
.L_x_2029:
        /* <DEDUP_REMOVED lines=9> */
.L_x_2030:
[----:B------:R-:W-:-:S04]  /*a2200*/  FADD R10, R7, R10 ;  /* 0x0000000a070a7221 */ /* 0x000fc80000000000 */
[----:B------:R-:W-:Y:S01]  /*a2210*/  @!P0 FMUL R13, R10, R13 ;  /* 0x0000000d0a0d8220 */ /* 0x000fe20000400000 */
[----:B------:R-:W-:Y:S02]  /*a2220*/  MOV R249, 0x8 ;  /* 0x0000000800f97802 */ /* 0x000fe40000000f00 */
[----:B------:R-:W-:Y:S01]  /*a2230*/  @!P0 ISETP.GE.AND P1, PT, R14, R12, PT ;  /* 0x0000000c0e00820c */ /* 0x000fe20003f26270 */
[----:B------:R-:W-:-:S04]  /*a2240*/  IMAD.MOV.U32 R9, RZ, RZ, R251 ;  /* 0x000000ffff097224 */ /* 0x000fc800078e00fb */
[----:B------:R-:W-:Y:S01]  /*a2250*/  FADD R250, R240, R9 ;  /* 0x00000009f0fa7221 */ /* 0x000fe20000000000 */
[----:B------:R-:W-:Y:S01]  /*a2260*/  @!P0 FSEL R13, R13, -1.00000000000000000000e+09, !P1 ;  /* 0xce6e6b280d0d8808 */ /* 0x000fe20004800000 */
[----:B------:R-:W0:Y:S06]  /*a2270*/  @!P0 LDC R9, c[0x0][0x3a8] ;  /* 0x0000ea00ff098b82 */ /* 0x000e2c0000000800 */
[----:B0-----:R-:W-:Y:S05]  /*a2280*/  WARPSYNC.COLLECTIVE R247, `(.L_x_2031) ;  /* 0x00000000f7087348 */ /* 0x001fea0003c00000 */
[----:B------:R1:W2:Y:S02]  /*a2290*/  SHFL.DOWN P1, R251, R250, R249, R248 ;  /* 0x080000f9fafb7389 */ /* 0x0002a400000200f8 */
[----:B012---:R-:W-:Y:S05]  /*a22a0*/  ENDCOLLECTIVE ;  /* 0x000000000000791b */ /* 0x007fea0003800000 */
.L_x_2031:
[----:B------:R-:W-:-:S05]  /*a22b0*/  @!P0 LEA R10, R0, R3, 0x9 ;  /* 0x00000003000a8211 */ /* 0x000fca00078e48ff */
[----:B------:R0:W-:Y:S04]  /*a22c0*/  @!P0 STS [R10+0x43b8], R13 ;  /* 0x0043b80d0a008388 */ /* 0x0001e80000000800 */
[----:B------:R1:W2:Y:S01]  /*a22d0*/  @!P0 LDS R10, [R3+0x81bc] ;  /* 0x0081bc00030a8984 */ /* 0x0002a20000000800 */
[----:B------:R-:W-:Y:S02]  /*a22e0*/  HFMA2 R249, -RZ, RZ, 0, 2.384185791015625e-07 ;  /* 0x00000004fff97431 */ /* 0x000fe400000001ff */
[----:B------:R-:W-:Y:S01]  /*a22f0*/  FADD R46, R47, R46 ;  /* 0x0000002e2f2e7221 */ /* 0x000fe20000000000 */
[----:B------:R-:W-:Y:S01]  /*a2300*/  @!P0 LEA R12, R0, UR5, 0x2 ;  /* 0x00000005000c8c11 */ /* 0x000fe2000f8e10ff */
[----:B0-----:R-:W0:Y:S01]  /*a2310*/  @!P0 LDC R13, c[0x0][0x3a8] ;  /* 0x0000ea00ff0d8b82 */ /* 0x001e220000000800 */
[----:B------:R-:W-:-:S05]  /*a2320*/  MOV R35, R251 ;  /* 0x000000fb00237202 */ /* 0x000fca0000000f00 */
[----:B------:R-:W-:-:S04]  /*a2330*/  FADD R14, R250, R35 ;  /* 0x00000023fa0e7221 */ /* 0x000fc80000000000 */
[----:B-1----:R-:W-:-:S07]  /*a2340*/  IMAD.MOV.U32 R250, RZ, RZ, R14 ;  /* 0x000000fffffa7224 */ /* 0x002fce00078e000e */
[----:B0-2---:R-:W-:Y:S05]  /*a2350*/  WARPSYNC.COLLECTIVE R247, `(.L_x_2032) ;  /* 0x00000000f7087348 */ /* 0x005fea0003c00000 */
[----:B------:R1:W3:Y:S02]  /*a2360*/  SHFL.DOWN P1, R251, R250, R249, R248 ;  /* 0x080000f9fafb7389 */ /* 0x0002e400000200f8 */
[----:B0123--:R-:W-:Y:S05]  /*a2370*/  ENDCOLLECTIVE ;  /* 0x000000000000791b */ /* 0x00ffea0003800000 */
.L_x_2032:
[----:B------:R-:W-:Y:S01]  /*a2380*/  @!P0 FMUL R9, R46, R9 ;  /* 0x000000092e098220 */ /* 0x000fe20000400000 */
[----:B------:R-:W-:Y:S02]  /*a2390*/  @!P0 ISETP.GE.AND P1, PT, R18, R10, PT ;  /* 0x0000000a1200820c */ /* 0x000fe40003f26270 */
[----:B------:R0:W5:Y:S02]  /*a23a0*/  @!P0 LDL R10, [R12+0x4] ;  /* 0x000004000c0a8983 */ /* 0x0001640000100800 */
[----:B------:R-:W-:Y:S02]  /*a23b0*/  @!P0 FSEL R9, R9, -1.00000000000000000000e+09, !P1 ;  /* 0xce6e6b2809098808 */ /* 0x000fe40004800000 */
[----:B0-----:R-:W-:Y:S02]  /*a23c0*/  @!P0 LEA R12, R0, R3, 0x9 ;  /* 0x00000003000c8211 */ /* 0x001fe400078e48ff */
[----:B------:R-:W-:-:S03]  /*a23d0*/  MOV R31, R251 ;  /* 0x000000fb001f7202 */ /* 0x000fc60000000f00 */
[----:B------:R0:W-:Y:S04]  /*a23e0*/  @!P0 STS [R12+0x43bc], R9 ;  /* 0x0043bc090c008388 */ /* 0x0001e80000000800 */
[----:B------:R1:W2:Y:S01]  /*a23f0*/  @!P0 LDS R12, [R3+0x81c0] ;  /* 0x0081c000030c8984 */ /* 0x0002a20000000800 */
[----:B------:R-:W-:Y:S01]  /*a2400*/  FADD R31, R14, R31 ;  /* 0x0000001f0e1f7221 */ /* 0x000fe20000000000 */
[----:B------:R-:W-:-:S03]  /*a2410*/  HFMA2 R249, -RZ, RZ, 0, 1.1920928955078125e-07 ;  /* 0x00000002fff97431 */ /* 0x000fc600000001ff */
[----:B------:R-:W-:Y:S02]  /*a2420*/  IMAD.MOV.U32 R250, RZ, RZ, R31 ;  /* 0x000000fffffa7224 */ /* 0x000fe400078e001f */
[----:B------:R-:W-:Y:S01]  /*a2430*/  FADD R18, R19, R8 ;  /* 0x0000000813127221 */ /* 0x000fe20000000000 */
[----:B------:R-:W-:Y:S01]  /*a2440*/  @!P0 LEA R7, R0, UR5, 0x2 ;  /* 0x0000000500078c11 */ /* 0x000fe2000f8e10ff */
[----:B01----:R-:W0:Y:S06]  /*a2450*/  @!P0 LDC R9, c[0x0][0x3a8] ;  /* 0x0000ea00ff098b82 */ /* 0x003e2c0000000800 */
[----:B0-2--5:R-:W-:Y:S05]  /*a2460*/  WARPSYNC.COLLECTIVE R247, `(.L_x_2033) ;  /* 0x00000000f7087348 */ /* 0x025fea0003c00000 */
[----:B------:R1:W3:Y:S02]  /*a2470*/  SHFL.DOWN P1, R251, R250, R249, R248 ;  /* 0x080000f9fafb7389 */ /* 0x0002e400000200f8 */
[----:B0123-5:R-:W-:Y:S05]  /*a2480*/  ENDCOLLECTIVE ;  /* 0x000000000000791b */ /* 0x02ffea0003800000 */
.L_x_2033:
[----:B------:R-:W-:Y:S01]  /*a2490*/  @!P0 FMUL R13, R18, R13 ;  /* 0x0000000d120d8220 */ /* 0x000fe20000400000 */
[----:B------:R-:W5:Y:S01]  /*a24a0*/  @!P0 LDL R7, [R7+0x4] ;  /* 0x0000040007078983 */ /* 0x000f620000100800 */
[----:B------:R-:W-:Y:S01]  /*a24b0*/  HFMA2 R249, -RZ, RZ, 0, 5.9604644775390625e-08 ;  /* 0x00000001fff97431 */ /* 0x000fe200000001ff */
[----:B------:R-:W-:Y:S02]  /*a24c0*/  MOV R34, R251 ;  /* 0x000000fb00227202 */ /* 0x000fe40000000f00 */
[----:B------:R-:W-:-:S03]  /*a24d0*/  @!P0 ISETP.GE.AND P1, PT, R11, R12, PT ;  /* 0x0000000c0b00820c */ /* 0x000fc60003f26270 */
[----:B------:R-:W-:-:S04]  /*a24e0*/  FADD R14, R31, R34 ;  /* 0x000000221f0e7221 */ /* 0x000fc80000000000 */
[----:B------:R-:W-:Y:S01]  /*a24f0*/  IMAD.MOV.U32 R250, RZ, RZ, R14 ;  /* 0x000000fffffa7224 */ /* 0x000fe200078e000e */
[----:B------:R-:W-:-:S07]  /*a2500*/  @!P0 FSEL R12, R13, -1.00000000000000000000e+09, !P1 ;  /* 0xce6e6b280d0c8808 */ /* 0x000fce0004800000 */
[----:B-----5:R-:W-:Y:S05]  /*a2510*/  WARPSYNC.COLLECTIVE R247, `(.L_x_2034) ;  /* 0x00000000f7087348 */ /* 0x020fea0003c00000 */
[----:B------:R0:W1:Y:S02]  /*a2520*/  SHFL.DOWN P1, R251, R250, R249, R248 ;  /* 0x080000f9fafb7389 */ /* 0x00006400000200f8 */
[----:B01---5:R-:W-:Y:S05]  /*a2530*/  ENDCOLLECTIVE ;  /* 0x000000000000791b */ /* 0x023fea0003800000 */
.L_x_2034:
[----:B------:R-:W-:Y:S01]  /*a2540*/  MOV R250, R241 ;  /* 0x000000f100fa7202 */ /* 0x000fe20000000f00 */
[----:B------:R-:W-:Y:S01]  /*a2550*/  IMAD.MOV.U32 R249, RZ, RZ, 0x10 ;  /* 0x00000010fff97424 */ /* 0x000fe200078e00ff */
[----:B------:R-:W-:-:S07]  /*a2560*/  MOV R19, R251 ;  /* 0x000000fb00137202 */ /* 0x000fce0000000f00 */
[----:B------:R-:W-:Y:S05]  /*a2570*/  WARPSYNC.COLLECTIVE R247, `(.L_x_2035) ;  /* 0x00000000f7087348 */ /* 0x000fea0003c00000 */
[----:B------:R0:W1:Y:S02]  /*a2580*/  SHFL.DOWN P1, R251, R250, R249, R248 ;  /* 0x080000f9fafb7389 */ /* 0x00006400000200f8 */
[----:B01----:R-:W-:Y:S05]  /*a2590*/  ENDCOLLECTIVE ;  /* 0x000000000000791b */ /* 0x003fea0003800000 */
.L_x_2035:
[----:B------:R-:W-:-:S05]  /*a25a0*/  @!P0 LEA R11, R0, R3, 0x9 ;  /* 0x00000003000b8211 */ /* 0x000fca00078e48ff */
[----:B------:R0:W-:Y:S04]  /*a25b0*/  @!P0 STS [R11+0x43c0], R12 ;  /* 0x0043c00c0b008388 */ /* 0x0001e80000000800 */
[----:B------:R0:W1:Y:S01]  /*a25c0*/  @!P0 LDS R11, [R3+0x81c4] ;  /* 0x0081c400030b8984 */ /* 0x0000620000000800 */
[----:B------:R-:W-:Y:S01]  /*a25d0*/  HFMA2 R249, -RZ, RZ, 0, 4.76837158203125e-07 ;  /* 0x00000008fff97431 */ /* 0x000fe200000001ff */
[----:B------:R-:W-:-:S05]  /*a25e0*/  MOV R18, R251 ;  /* 0x000000fb00127202 */ /* 0x000fca0000000f00 */
[----:B------:R-:W-:-:S05]  /*a25f0*/  FADD R18, R241, R18 ;  /* 0x00000012f1127221 */ /* 0x000fca0000000000 */
[----:B0-----:R-:W-:-:S07]  /*a2600*/  MOV R250, R18 ;  /* 0x0000001200fa7202 */ /* 0x001fce0000000f00 */
[----:B-1----:R-:W-:Y:S05]  /*a2610*/  WARPSYNC.COLLECTIVE R247, `(.L_x_2036) ;  /* 0x00000000f7087348 */ /* 0x002fea0003c00000 */
[----:B------:R0:W2:Y:S02]  /*a2620*/  SHFL.DOWN P1, R251, R250, R249, R248 ;  /* 0x080000f9fafb7389 */ /* 0x0000a400000200f8 */
[----:B012---:R-:W-:Y:S05]  /*a2630*/  ENDCOLLECTIVE ;  /* 0x000000000000791b */ /* 0x007fea0003800000 */
.L_x_2036:
[----:B------:R-:W-:-:S04]  /*a2640*/  FADD R4, R21, R4 ;  /* 0x0000000415047221 */ /* 0x000fc80000000000 */
[----:B------:R-:W-:Y:S01]  /*a2650*/  @!P0 FMUL R9, R4, R9 ;  /* 0x0000000904098220 */ /* 0x000fe20000400000 */
[----:B------:R-:W-:Y:S01]  /*a2660*/  HFMA2 R249, -RZ, RZ, 0, 2.384185791015625e-07 ;  /* 0x00000004fff97431 */ /* 0x000fe200000001ff */
[----:B------:R-:W-:Y:S01]  /*a2670*/  @!P0 ISETP.GE.AND P1, PT, R16, R11, PT ;  /* 0x0000000b1000820c */ /* 0x000fe20003f26270 */
[----:B------:R-:W-:Y:S01]  /*a2680*/  FADD R18, R18, R251 ;  /* 0x000000fb12127221 */ /* 0x000fe20000000000 */
[----:B------:R-:W-:Y:S01]  /*a2690*/  @!P0 IMAD R13, R0, 0x200, R3 ;  /* 0x00000200000d8824 */ /* 0x000fe200078e0203 */
[----:B------:R-:W0:Y:S03]  /*a26a0*/  @!P0 LDC R11, c[0x0][0x3a8] ;  /* 0x0000ea00ff0b8b82 */ /* 0x000e260000000800 */
[----:B------:R-:W-:Y:S02]  /*a26b0*/  MOV R250, R18 ;  /* 0x0000001200fa7202 */ /* 0x000fe40000000f00 */
[----:B------:R-:W-:-:S07]  /*a26c0*/  @!P0 FSEL R12, R9, -1.00000000000000000000e+09, !P1 ;  /* 0xce6e6b28090c8808 */ /* 0x000fce0004800000 */
[----:B0-----:R-:W-:Y:S05]  /*a26d0*/  WARPSYNC.COLLECTIVE R247, `(.L_x_2037) ;  /* 0x00000000f7087348 */ /* 0x001fea0003c00000 */
[----:B------:R1:W2:Y:S02]  /*a26e0*/  SHFL.DOWN P1, R251, R250, R249, R248 ;  /* 0x080000f9fafb7389 */ /* 0x0002a400000200f8 */
[----:B012---:R-:W-:Y:S05]  /*a26f0*/  ENDCOLLECTIVE ;  /* 0x000000000000791b */ /* 0x007fea0003800000 */
.L_x_2037:
        /* <DEDUP_REMOVED lines=8> */
.L_x_2038:
[----:B------:R-:W-:Y:S01]  /*a2780*/  FADD R12, R23, R22 ;  /* 0x00000016170c7221 */ /* 0x000fe20000000000 */
[----:B------:R-:W-:-:S03]  /*a2790*/  @!P0 LEA R8, R0, UR5, 0x2 ;  /* 0x0000000500088c11 */ /* 0x000fc6000f8e10ff */
[----:B------:R-:W-:-:S03]  /*a27a0*/  @!P0 FMUL R12, R12, R11 ;  /* 0x0000000b0c0c8220 */ /* 0x000fc60000400000 */
[----:B------:R-:W5:Y:S01]  /*a27b0*/  @!P0 LDL R8, [R8+0x4] ;  /* 0x0000040008088983 */ /* 0x000f620000100800 */
[----:B------:R-:W-:Y:S01]  /*a27c0*/  HFMA2 R249, -RZ, RZ, 0, 5.9604644775390625e-08 ;  /* 0x00000001fff97431 */ /* 0x000fe200000001ff */
[----:B------:R-:W-:Y:S01]  /*a27d0*/  @!P0 ISETP.GE.AND P1, PT, R5, R9, PT ;  /* 0x000000090500820c */ /* 0x000fe20003f26270 */
[----:B------:R-:W-:-:S05]  /*a27e0*/  FADD R16, R16, R251 ;  /* 0x000000fb10107221 */ /* 0x000fca0000000000 */
[----:B------:R-:W-:Y:S02]  /*a27f0*/  MOV R250, R16 ;  /* 0x0000001000fa7202 */ /* 0x000fe40000000f00 */
[----:B------:R-:W-:Y:S02]  /*a2800*/  @!P0 FSEL R13, R12, -1.00000000000000000000e+09, !P1 ;  /* 0xce6e6b280c0d8808 */ /* 0x000fe40004800000 */
[----:B------:R-:W-:Y:S01]  /*a2810*/  @!P0 LEA R18, R0, R3, 0x9 ;  /* 0x0000000300128211 */ /* 0x000fe200078e48ff */
[----:B------:R-:W0:Y:S06]  /*a2820*/  @!P0 LDC R12, c[0x0][0x3a8] ;  /* 0x0000ea00ff0c8b82 */ /* 0x000e2c0000000800 */
[----:B0----5:R-:W-:Y:S05]  /*a2830*/  WARPSYNC.COLLECTIVE R247, `(.L_x_2039) ;  /* 0x00000000f7087348 */ /* 0x021fea0003c00000 */
[----:B------:R1:W2:Y:S02]  /*a2840*/  SHFL.DOWN P1, R251, R250, R249, R248 ;  /* 0x080000f9fafb7389 */ /* 0x0002a400000200f8 */
[----:B012--5:R-:W-:Y:S05]  /*a2850*/  ENDCOLLECTIVE ;  /* 0x000000000000791b */ /* 0x027fea0003800000 */
.L_x_2039:
[----:B------:R-:W-:Y:S01]  /*a2860*/  HFMA2 R249, -RZ, RZ, 0, 9.5367431640625e-07 ;  /* 0x00000010fff97431 */ /* 0x000fe200000001ff */
[----:B------:R-:W-:Y:S01]  /*a2870*/  MOV R250, R242 ;  /* 0x000000f200fa7202 */ /* 0x000fe20000000f00 */
[----:B------:R-:W-:-:S07]  /*a2880*/  IMAD.MOV.U32 R5, RZ, RZ, R251 ;  /* 0x000000ffff057224 */ /* 0x000fce00078e00fb */
[----:B------:R-:W-:Y:S05]  /*a2890*/  WARPSYNC.COLLECTIVE R247, `(.L_x_2040) ;  /* 0x00000000f7087348 */ /* 0x000fea0003c00000 */
[----:B------:R0:W1:Y:S02]  /*a28a0*/  SHFL.DOWN P1, R251, R250, R249, R248 ;  /* 0x080000f9fafb7389 */ /* 0x00006400000200f8 */
[----:B01----:R-:W-:Y:S05]  /*a28b0*/  ENDCOLLECTIVE ;  /* 0x000000000000791b */ /* 0x003fea0003800000 */
.L_x_2040:
[----:B------:R0:W-:Y:S04]  /*a28c0*/  @!P0 STS [R18+0x43c8], R13 ;  /* 0x0043c80d12008388 */ /* 0x0001e80000000800 */
[----:B------:R1:W2:Y:S01]  /*a28d0*/  @!P0 LDS R9, [R3+0x81cc] ;  /* 0x0081cc0003098984 */ /* 0x0002a20000000800 */
[C---:B------:R-:W-:Y:S02]  /*a28e0*/  @!P0 LEA R31, R0.reuse, UR5, 0x2 ;  /* 0x00000005001f8c11 */ /* 0x040fe4000f8e10ff */
[----:B------:R-:W-:-:S03]  /*a28f0*/  @!P0 LEA R21, R0, UR5, 0x2 ;  /* 0x0000000500158c11 */ /* 0x000fc6000f8e10ff */
[----:B------:R-:W5:Y:S01]  /*a2900*/  @!P0 LDL R4, [R31+0x4] ;  /* 0x000004001f048983 */ /* 0x000f620000100800 */
[----:B------:R-:W-:Y:S02]  /*a2910*/  HFMA2 R249, -RZ, RZ, 0, 4.76837158203125e-07 ;  /* 0x00000008fff97431 */ /* 0x000fe400000001ff */
[----:B------:R-:W-:Y:S01]  /*a2920*/  FADD R25, R24, R25 ;  /* 0x0000001918197221 */ /* 0x000fe20000000000 */
[----:B------:R-:W-:Y:S01]  /*a2930*/  @!P0 IMAD R22, R0, 0x200, R3 ;  /* 0x0000020000168824 */ /* 0x000fe200078e0203 */
[----:B------:R3:W5:Y:S01]  /*a2940*/  @!P0 LDL R11, [R21+0x4] ;  /* 0x00000400150b8983 */ /* 0x0007620000100800 */
[----:B0-----:R-:W0:Y:S01]  /*a2950*/  @!P0 LDC R18, c[0x0][0x3a8] ;  /* 0x0000ea00ff128b82 */ /* 0x001e220000000800 */
[----:B---3--:R-:W-:-:S05]  /*a2960*/  MOV R21, R251 ;  /* 0x000000fb00157202 */ /* 0x008fca0000000f00 */
[----:B------:R-:W-:-:S05]  /*a2970*/  FADD R21, R242, R21 ;  /* 0x00000015f2157221 */ /* 0x000fca0000000000 */
[----:B-1----:R-:W-:-:S07]  /*a2980*/  MOV R250, R21 ;  /* 0x0000001500fa7202 */ /* 0x002fce0000000f00 */
[----:B0-2--5:R-:W-:Y:S05]  /*a2990*/  WARPSYNC.COLLECTIVE R247, `(.L_x_2041) ;  /* 0x00000000f7087348 */ /* 0x025fea0003c00000 */
[----:B------:R1:W3:Y:S02]  /*a29a0*/  SHFL.DOWN P1, R251, R250, R249, R248 ;  /* 0x080000f9fafb7389 */ /* 0x0002e400000200f8 */
[----:B0123-5:R-:W-:Y:S05]  /*a29b0*/  ENDCOLLECTIVE ;  /* 0x000000000000791b */ /* 0x02ffea0003800000 */
.L_x_2041:
[----:B------:R-:W-:Y:S01]  /*a29c0*/  @!P0 FMUL R12, R25, R12 ;  /* 0x0000000c190c8220 */ /* 0x000fe20000400000 */
[----:B------:R-:W-:-:S04]  /*a29d0*/  @!P0 ISETP.GE.AND P2, PT, R6, R9, PT ;  /* 0x000000090600820c */ /* 0x000fc80003f46270 */
[----:B------:R-:W-:-:S05]  /*a29e0*/  @!P0 FSEL R23, R12, -1.00000000000000000000e+09, !P2 ;  /* 0xce6e6b280c178808 */ /* 0x000fca0005000000 */
[----:B------:R0:W-:Y:S04]  /*a29f0*/  @!P0 STS [R22+0x43cc], R23 ;  /* 0x0043cc1716008388 */ /* 0x0001e80000000800 */
[----:B------:R0:W1:Y:S01]  /*a2a00*/  @!P0 LDS R12, [R3+0x81d0] ;  /* 0x0081d000030c8984 */ /* 0x0000620000000800 */
[----:B------:R-:W-:Y:S01]  /*a2a10*/  MOV R24, R251 ;  /* 0x000000fb00187202 */ /* 0x000fe20000000f00 */
[----:B------:R-:W-:-:S04]  /*a2a20*/  HFMA2 R249, -RZ, RZ, 0, 2.384185791015625e-07 ;  /* 0x00000004fff97431 */ /* 0x000fc800000001ff */
[----:B------:R-:W-:-:S04]  /*a2a30*/  FADD R9, R21, R24 ;  /* 0x0000001815097221 */ /* 0x000fc80000000000 */
[----:B0-----:R-:W-:-:S07]  /*a2a40*/  IMAD.MOV.U32 R250, RZ, RZ, R9 ;  /* 0x000000fffffa7224 */ /* 0x001fce00078e0009 */
[----:B-1----:R-:W-:Y:S05]  /*a2a50*/  WARPSYNC.COLLECTIVE R247, `(.L_x_2042) ;  /* 0x00000000f7087348 */ /* 0x002fea0003c00000 */
[----:B------:R0:W2:Y:S02]  /*a2a60*/  SHFL.DOWN P1, R251, R250, R249, R248 ;  /* 0x080000f9fafb7389 */ /* 0x0000a400000200f8 */
[----:B012---:R-:W-:Y:S05]  /*a2a70*/  ENDCOLLECTIVE ;  /* 0x000000000000791b */ /* 0x007fea0003800000 */
.L_x_2042:
        /* <DEDUP_REMOVED lines=8> */
[----:B------:R-:W-:Y:S01]  /*a2b00*/  IMAD.MOV.U32 R250, RZ, RZ, R12 ;  /* 0x000000fffffa7224 */ /* 0x000fe200078e000c */
[----:B------:R-:W-:Y:S01]  /*a2b10*/  @!P0 LEA R21, R0, R3, 0x9 ;  /* 0x0000000300158211 */ /* 0x000fe200078e48ff */
[----:B------:R-:W0:Y:S06]  /*a2b20*/  @!P0 LDC R18, c[0x0][0x3a8] ;  /* 0x0000ea00ff128b82 */ /* 0x000e2c0000000800 */
[----:B0-----:R-:W-:Y:S05]  /*a2b30*/  WARPSYNC.COLLECTIVE R247, `(.L_x_2043) ;  /* 0x00000000f7087348 */ /* 0x001fea0003c00000 */
[----:B------:R1:W2:Y:S02]  /*a2b40*/  SHFL.DOWN P1, R251, R250, R249, R248 ;  /* 0x080000f9fafb7389 */ /* 0x0002a400000200f8 */
[----:B012---:R-:W-:Y:S05]  /*a2b50*/  ENDCOLLECTIVE ;  /* 0x000000000000791b */ /* 0x007fea0003800000 */
.L_x_2043:
[----:B------:R-:W-:Y:S01]  /*a2b60*/  FADD R27, R28, R27 ;  /* 0x0000001b1c1b7221 */ /* 0x000fe20000000000 */
[----:B------:R0:W-:Y:S01]  /*a2b70*/  @!P0 STS [R21+0x43d0], R20 ;  /* 0x0043d01415008388 */ /* 0x0001e20000000800 */
[C---:B------:R-:W-:Y:S01]  /*a2b80*/  @!P0 IMAD R25, R0.reuse, 0x200, R3 ;  /* 0x0000020000198824 */ /* 0x040fe200078e0203 */
[C---:B------:R-:W-:Y:S01]  /*a2b90*/  @!P0 LEA R23, R0.reuse, UR5, 0x2 ;  /* 0x0000000500178c11 */ /* 0x040fe2000f8e10ff */
[----:B------:R-:W-:Y:S01]  /*a2ba0*/  FADD R29, R29, R30 ;  /* 0x0000001e1d1d7221 */ /* 0x000fe20000000000 */
[----:B------:R0:W1:Y:S01]  /*a2bb0*/  @!P0 LDS R7, [R3+0x81d4] ;  /* 0x0081d40003078984 */ /* 0x0000620000000800 */
[----:B------:R-:W-:Y:S01]  /*a2bc0*/  @!P0 LEA R6, R0, UR5, 0x2 ;  /* 0x0000000500068c11 */ /* 0x000fe2000f8e10ff */
[----:B------:R-:W-:Y:S01]  /*a2bd0*/  FADD R32, R33, R32 ;  /* 0x0000002021207221 */ /* 0x000fe20000000000 */
[----:B------:R-:W2:Y:S01]  /*a2be0*/  @!P0 LDC R24, c[0x0][0x3a8] ;  /* 0x0000ea00ff188b82 */ /* 0x000ea20000000800 */
[----:B------:R-:W5:Y:S01]  /*a2bf0*/  @!P0 LDL R13, [R13+0x4] ;  /* 0x000004000d0d8983 */ /* 0x000f620000100800 */
[----:B------:R-:W-:-:S03]  /*a2c00*/  HFMA2 R249, -RZ, RZ, 0, 5.9604644775390625e-08 ;  /* 0x00000001fff97431 */ /* 0x000fc600000001ff */
[----:B------:R-:W5:Y:S01]  /*a2c10*/  @!P0 LDL R6, [R6+0x4] ;  /* 0x0000040006068983 */ /* 0x000f620000100800 */
[----:B------:R-:W-:Y:S01]  /*a2c20*/  FADD R15, R15, R17 ;  /* 0x000000110f0f7221 */ /* 0x000fe20000000000 */
[----:B------:R-:W-:Y:S01]  /*a2c30*/  @!P0 LEA R26, R0, R3, 0x9 ;  /* 0x00000003001a8211 */ /* 0x000fe200078e48ff */
[----:B------:R-:W3:Y:S01]  /*a2c40*/  @!P0 LDC R28, c[0x0][0x3a8] ;  /* 0x0000ea00ff1c8b82 */ /* 0x000ee20000000800 */
[----:B------:R-:W-:-:S05]  /*a2c50*/  FADD R12, R12, R251 ;  /* 0x000000fb0c0c7221 */ /* 0x000fca0000000000 */
[----:B0-----:R-:W-:-:S07]  /*a2c60*/  MOV R250, R12 ;  /* 0x0000000c00fa7202 */ /* 0x001fce0000000f00 */
[----:B-123-5:R-:W-:Y:S05]  /*a2c70*/  WARPSYNC.COLLECTIVE R247, `(.L_x_2044) ;  /* 0x00000000f7087348 */ /* 0x02efea0003c00000 */
[----:B------:R0:W4:Y:S02]  /*a2c80*/  SHFL.DOWN P1, R251, R250, R249, R248 ;  /* 0x080000f9fafb7389 */ /* 0x00012400000200f8 */
[----:B012345:R-:W-:Y:S05]  /*a2c90*/  ENDCOLLECTIVE ;  /* 0x000000000000791b */ /* 0x03ffea0003800000 */
.L_x_2044:
[----:B------:R-:W-:Y:S01]  /*a2ca0*/  HFMA2 R249, -RZ, RZ, 0, 9.5367431640625e-07 ;  /* 0x00000010fff97431 */ /* 0x000fe200000001ff */
[----:B------:R-:W-:Y:S01]  /*a2cb0*/  MOV R250, R243 ;  /* 0x000000f300fa7202 */ /* 0x000fe20000000f00 */
[----:B------:R-:W-:-:S07]  /*a2cc0*/  IMAD.MOV.U32 R9, RZ, RZ, R251 ;  /* 0x000000ffff097224 */ /* 0x000fce00078e00fb */
[----:B------:R-:W-:Y:S05]  /*a2cd0*/  WARPSYNC.COLLECTIVE R247, `(.L_x_2045) ;  /* 0x00000000f7087348 */ /* 0x000fea0003c00000 */
[----:B------:R0:W1:Y:S02]  /*a2ce0*/  SHFL.DOWN P1, R251, R250, R249, R248 ;  /* 0x080000f9fafb7389 */ /* 0x00006400000200f8 */
[----:B01----:R-:W-:Y:S05]  /*a2cf0*/  ENDCOLLECTIVE ;  /* 0x000000000000791b */ /* 0x003fea0003800000 */
.L_x_2045:
[----:B------:R-:W-:Y:S02]  /*a2d00*/  @!P0 FMUL R18, R27, R18 ;  /* 0x000000121b128220 */ /* 0x000fe40000400000 */
[----:B------:R-:W0:Y:S01]  /*a2d10*/  @!P0 LDC R27, c[0x0][0x3a8] ;  /* 0x0000ea00ff1b8b82 */ /* 0x000e220000000800 */
[----:B------:R-:W-:Y:S01]  /*a2d20*/  HFMA2 R249, -RZ, RZ, 0, 4.76837158203125e-07 ;  /* 0x00000008fff97431 */ /* 0x000fe200000001ff */
[----:B------:R-:W-:Y:S02]  /*a2d30*/  @!P0 ISETP.GE.AND P1, PT, R10, R7, PT ;  /* 0x000000070a00820c */ /* 0x000fe40003f26270 */
[----:B------:R-:W-:Y:S01]  /*a2d40*/  MOV R20, R251 ;  /* 0x000000fb00147202 */ /* 0x000fe20000000f00 */
[----:B------:R1:W5:Y:S03]  /*a2d50*/  @!P0 LDL R7, [R23+0x4] ;  /* 0x0000040017078983 */ /* 0x0003660000100800 */
[----:B------:R-:W2:Y:S01]  /*a2d60*/  @!P0 LDC R10, c[0x0][0x3a8] ;  /* 0x0000ea00ff0a8b82 */ /* 0x000ea20000000800 */
[----:B------:R-:W-:Y:S01]  /*a2d70*/  FADD R250, R243, R20 ;  /* 0x00000014f3fa7221 */ /* 0x000fe20000000000 */
[----:B------:R-:W-:-:S07]  /*a2d80*/  @!P0 FSEL R22, R18, -1.00000000000000000000e+09, !P1 ;  /* 0xce6e6b2812168808 */ /* 0x000fce0004800000 */
[----:B012--5:R-:W-:Y:S05]  /*a2d90*/  WARPSYNC.COLLECTIVE R247, `(.L_x_2046) ;  /* 0x00000000f7087348 */ /* 0x027fea0003c00000 */
[----:B------:R3:W4:Y:S02]  /*a2da0*/  SHFL.DOWN P1, R251, R250, R249, R248 ;  /* 0x080000f9fafb7389 */ /* 0x00072400000200f8 */
[----:B012345:R-:W-:Y:S05]  /*a2db0*/  ENDCOLLECTIVE ;  /* 0x000000000000791b */ /* 0x03ffea0003800000 */
.L_x_2046:
        /* <DEDUP_REMOVED lines=9> */
.L_x_2047:
[----:B------:R-:W-:Y:S01]  /*a2e50*/  @!P0 FMUL R10, R29, R10 ;  /* 0x0000000a1d0a8220 */ /* 0x000fe20000400000 */
[----:B------:R-:W-:-:S04]  /*a2e60*/  @!P0 ISETP.GE.AND P1, PT, R8, R21, PT ;  /* 0x000000150800820c */ /* 0x000fc80003f26270 */
        /* <DEDUP_REMOVED lines=10> */
.L_x_2048:
[----:B------:R-:W-:Y:S01]  /*a2f10*/  @!P0 FMUL R10, R32, R27 ;  /* 0x0000001b200a8220 */ /* 0x000fe20000400000 */
[----:B------:R-:W-:Y:S02]  /*a2f20*/  HFMA2 R249, -RZ, RZ, 0, 5.9604644775390625e-08 ;  /* 0x00000001fff97431 */ /* 0x000fe400000001ff */
[----:B------:R-:W-:Y:S01]  /*a2f30*/  FADD R18, R23, R251 ;  /* 0x000000fb17127221 */ /* 0x000fe20000000000 */
[----:B------:R-:W-:-:S04]  /*a2f40*/  @!P0 ISETP.GE.AND P1, PT, R4, R21, PT ;  /* 0x000000150400820c */ /* 0x000fc80003f26270 */
[----:B------:R-:W-:Y:S02]  /*a2f50*/  MOV R250, R18 ;  /* 0x0000001200fa7202 */ /* 0x000fe40000000f00 */
[----:B------:R-:W-:-:S07]  /*a2f60*/  @!P0 FSEL R10, R10, -1.00000000000000000000e+09, !P1 ;  /* 0xce6e6b280a0a8808 */ /* 0x000fce0004800000 */
[----:B------:R-:W-:Y:S05]  /*a2f70*/  WARPSYNC.COLLECTIVE R247, `(.L_x_2049) ;  /* 0x00000000f7087348 */ /* 0x000fea0003c00000 */
[----:B------:R0:W1:Y:S02]  /*a2f80*/  SHFL.DOWN P1, R251, R250, R249, R248 ;  /* 0x080000f9fafb7389 */ /* 0x00006400000200f8 */
[----:B01----:R-:W-:Y:S05]  /*a2f90*/  ENDCOLLECTIVE ;  /* 0x000000000000791b */ /* 0x003fea0003800000 */
.L_x_2049:
[----:B------:R-:W-:Y:S02]  /*a2fa0*/  HFMA2 R249, -RZ, RZ, 0, 9.5367431640625e-07 ;  /* 0x00000010fff97431 */ /* 0x000fe400000001ff */
[----:B------:R-:W-:Y:S01]  /*a2fb0*/  IMAD.MOV.U32 R250, RZ, RZ, R244 ;  /* 0x000000fffffa7224 */ /* 0x000fe200078e00f4 */
[----:B------:R-:W-:-:S07]  /*a2fc0*/  MOV R21, R251 ;  /* 0x000000fb00157202 */ /* 0x000fce0000000f00 */
[----:B------:R-:W-:Y:S05]  /*a2fd0*/  WARPSYNC.COLLECTIVE R247, `(.L_x_2050) ;  /* 0x00000000f7087348 */ /* 0x000fea0003c00000 */
[----:B------:R0:W1:Y:S02]  /*a2fe0*/  SHFL.DOWN P1, R251, R250, R249, R248 ;  /* 0x080000f9fafb7389 */ /* 0x00006400000200f8 */
[----:B01----:R-:W-:Y:S05]  /*a2ff0*/  ENDCOLLECTIVE ;  /* 0x000000000000791b */ /* 0x003fea0003800000 */
.L_x_2050:
[C---:B------:R-:W-:Y:S01]  /*a3000*/  @!P0 LEA R20, R0.reuse, UR5, 0x2 ;  /* 0x0000000500148c11 */ /* 0x040fe2000f8e10ff */
[----:B------:R-:W-:-:S04]  /*a3010*/  @!P0 IMAD R23, R0, 0x200, R3 ;  /* 0x0000020000178824 */ /* 0x000fc800078e0203 */
[----:B------:R0:W5:Y:S04]  /*a3020*/  @!P0 LDL R8, [R20+0x4] ;  /* 0x0000040014088983 */ /* 0x0001680000100800 */
[----:B------:R1:W-:Y:S04]  /*a3030*/  @!P0 STS [R23+0x43dc], R10 ;  /* 0x0043dc0a17008388 */ /* 0x0003e80000000800 */
[----:B0-----:R1:W0:Y:S01]  /*a3040*/  @!P0 LDS R20, [R3+0x81e0] ;  /* 0x0081e00003148984 */ /* 0x0012220000000800 */
[----:B------:R-:W-:-:S05]  /*a3050*/  MOV R25, R251 ;  /* 0x000000fb00197202 */ /* 0x000fca0000000f00 */
[----:B------:R-:W-:Y:S01]  /*a3060*/  FADD R25, R244, R25 ;  /* 0x00000019f4197221 */ /* 0x000fe20000000000 */
[----:B------:R-:W-:-:S04]  /*a3070*/  IMAD.MOV.U32 R249, RZ, RZ, 0x8 ;  /* 0x00000008fff97424 */ /* 0x000fc800078e00ff */
[----:B-1----:R-:W-:-:S07]  /*a3080*/  MOV R250, R25 ;  /* 0x0000001900fa7202 */ /* 0x002fce0000000f00 */
[----:B0----5:R-:W-:Y:S05]  /*a3090*/  WARPSYNC.COLLECTIVE R247, `(.L_x_2051) ;  /* 0x00000000f7087348 */ /* 0x021fea0003c00000 */
[----:B------:R1:W2:Y:S02]  /*a30a0*/  SHFL.DOWN P1, R251, R250, R249, R248 ;  /* 0x080000f9fafb7389 */ /* 0x0002a400000200f8 */
[----:B012--5:R-:W-:Y:S05]  /*a30b0*/  ENDCOLLECTIVE ;  /* 0x000000000000791b */ /* 0x027fea0003800000 */
.L_x_2051:
[----:B------:R-:W-:-:S05]  /*a30c0*/  @!P0 LEA R22, R0, UR5, 0x2 ;  /* 0x0000000500168c11 */ /* 0x000fca000f8e10ff */
[----:B------:R0:W5:Y:S01]  /*a30d0*/  @!P0 LDL R4, [R22+0x4] ;  /* 0x0000040016048983 */ /* 0x0001620000100800 */
[----:B------:R-:W-:Y:S01]  /*a30e0*/  IMAD.MOV.U32 R249, RZ, RZ, 0x4 ;  /* 0x00000004fff97424 */ /* 0x000fe200078e00ff */
[----:B0-----:R-:W-:Y:S02]  /*a30f0*/  MOV R22, R251 ;  /* 0x000000fb00167202 */ /* 0x001fe40000000f00 */
        /* <DEDUP_REMOVED lines=8> */
.L_x_2052:
[----:B------:R0:W-:Y:S04]  /*a3180*/  @!P0 STS [R26+0x43e0], R11 ;  /* 0x0043e00b1a008388 */ /* 0x0001e80000000800 */
[----:B------:R1:W2:Y:S01]  /*a3190*/  @!P0 LDS R20, [R3+0x81e4] ;  /* 0x0081e40003148984 */ /* 0x0002a20000000800 */
[----:B------:R-:W-:Y:S01]  /*a31a0*/  HFMA2 R249, -RZ, RZ, 0, 1.1920928955078125e-07 ;  /* 0x00000002fff97431 */ /* 0x000fe200000001ff */
[----:B------:R-:W-:Y:S01]  /*a31b0*/  MOV R15, R251 ;  /* 0x000000fb000f7202 */ /* 0x000fe20000000f00 */
[----:B0-----:R-:W-:Y:S01]  /*a31c0*/  FADD R11, R14, R19 ;  /* 0x000000130e0b7221 */ /* 0x001fe20000000000 */
[----:B------:R-:W-:Y:S01]  /*a31d0*/  @!P0 LEA R10, R0, UR5, 0x2 ;  /* 0x00000005000a8c11 */ /* 0x000fe2000f8e10ff */
[----:B------:R-:W0:Y:S02]  /*a31e0*/  @!P0 LDC R26, c[0x0][0x3a8] ;  /* 0x0000ea00ff1a8b82 */ /* 0x000e240000000800 */
[----:B------:R-:W-:Y:S01]  /*a31f0*/  FADD R17, R22, R15 ;  /* 0x0000000f16117221 */ /* 0x000fe20000000000 */
[----:B------:R-:W-:-:S02]  /*a3200*/  @!P0 FMUL R11, R11, R28 ;  /* 0x0000001c0b0b8220 */ /* 0x000fc40000400000 */
[----:B------:R-:W5:Y:S02]  /*a3210*/  @!P0 LDL R10, [R10+0x4] ;  /* 0x000004000a0a8983 */ /* 0x000f640000100800 */
[----:B-1----:R-:W-:-:S07]  /*a3220*/  MOV R250, R17 ;  /* 0x0000001100fa7202 */ /* 0x002fce0000000f00 */
[----:B0-2--5:R-:W-:Y:S05]  /*a3230*/  WARPSYNC.COLLECTIVE R247, `(.L_x_2053) ;  /* 0x00000000f7087348 */ /* 0x025fea0003c00000 */
[----:B------:R1:W3:Y:S02]  /*a3240*/  SHFL.DOWN P1, R251, R250, R249, R248 ;  /* 0x080000f9fafb7389 */ /* 0x0002e400000200f8 */
[----:B0123-5:R-:W-:Y:S05]  /*a3250*/  ENDCOLLECTIVE ;  /* 0x000000000000791b */ /* 0x02ffea0003800000 */
.L_x_2053:
[----:B------:R-:W-:Y:S02]  /*a3260*/  @!P0 IMAD R22, R0, 0x200, R3 ;  /* 0x0000020000168824 */ /* 0x000fe400078e0203 */
[----:B------:R-:W-:Y:S01]  /*a3270*/  HFMA2 R249, -RZ, RZ, 0, 5.9604644775390625e-08 ;  /* 0x00000001fff97431 */ /* 0x000fe200000001ff */
[----:B------:R-:W-:Y:S01]  /*a3280*/  @!P0 ISETP.GE.AND P1, PT, R13, R20, PT ;  /* 0x000000140d00820c */ /* 0x000fe20003f26270 */
[----:B------:R-:W-:Y:S01]  /*a3290*/  FADD R14, R17, R251 ;  /* 0x000000fb110e7221 */ /* 0x000fe20000000000 */
[----:B------:R-:W-:Y:S01]  /*a32a0*/  FADD R5, R16, R5 ;  /* 0x0000000510057221 */ /* 0x000fe20000000000 */
[----:B------:R-:W-:Y:S01]  /*a32b0*/  @!P0 LEA R24, R0, R3, 0x9 ;  /* 0x0000000300188211 */ /* 0x000fe200078e48ff */
[----:B------:R-:W-:Y:S01]  /*a32c0*/  FADD R9, R12, R9 ;  /* 0x000000090c097221 */ /* 0x000fe20000000000 */
[----:B------:R-:W-:Y:S01]  /*a32d0*/  @!P0 FSEL R13, R11, -1.00000000000000000000e+09, !P1 ;  /* 0xce6e6b280b0d8808 */ /* 0x000fe20004800000 */
[----:B------:R-:W0:Y:S01]  /*a32e0*/  @!P0 LDC R17, c[0x0][0x3a8] ;  /* 0x0000ea00ff118b82 */ /* 0x000e220000000800 */
[----:B------:R-:W-:-:S07]  /*a32f0*/  MOV R250, R14 ;  /* 0x0000000e00fa7202 */ /* 0x000fce0000000f00 */
[----:B0-----:R-:W-:Y:S05]  /*a3300*/  WARPSYNC.COLLECTIVE R247, `(.L_x_2054) ;  /* 0x00000000f7087348 */ /* 0x001fea0003c00000 */
[----:B------:R1:W2:Y:S02]  /*a3310*/  SHFL.DOWN P1, R251, R250, R249, R248 ;  /* 0x080000f9fafb7389 */ /* 0x0002a400000200f8 */
[----:B012---:R-:W-:Y:S05]  /*a3320*/  ENDCOLLECTIVE ;  /* 0x000000000000791b */ /* 0x007fea0003800000 */
.L_x_2054:
[----:B------:R-:W-:Y:S01]  /*a3330*/  @!P0 FMUL R5, R5, R26 ;  /* 0x0000001a05058220 */ /* 0x000fe20000400000 */
[----:B------:R-:W0:Y:S01]  /*a3340*/  @!P0 LDC R12, c[0x0][0x3a8] ;  /* 0x0000ea00ff0c8b82 */ /* 0x000e220000000800 */
[----:B------:R1:W-:Y:S04]  /*a3350*/  @!P0 STS [R22+0x43e4], R13 ;  /* 0x0043e40d16008388 */ /* 0x0003e80000000800 */
[----:B------:R1:W2:Y:S03]  /*a3360*/  @!P0 LDS R15, [R3+0x81e8] ;  /* 0x0081e800030f8984 */ /* 0x0002a60000000800 */
[----:B------:R-:W3:Y:S01]  /*a3370*/  @!P0 LDC R26, c[0x0][0x3a8] ;  /* 0x0000ea00ff1a8b82 */ /* 0x000ee20000000800 */
[----:B------:R-:W-:-:S02]  /*a3380*/  HFMA2 R249, -RZ, RZ, 0, 9.5367431640625e-07 ;  /* 0x00000010fff97431 */ /* 0x000fc400000001ff */
[----:B------:R-:W-:Y:S01]  /*a3390*/  IMAD.MOV.U32 R250, RZ, RZ, R245 ;  /* 0x000000fffffa7224 */ /* 0x000fe200078e00f5 */
[----:B------:R-:W-:-:S07]  /*a33a0*/  MOV R11, R251 ;  /* 0x000000fb000b7202 */ /* 0x000fce0000000f00 */
[----:B0123--:R-:W-:Y:S05]  /*a33b0*/  WARPSYNC.COLLECTIVE R247, `(.L_x_2055) ;  /* 0x00000000f7087348 */ /* 0x00ffea0003c00000 */
[----:B------:R4:W0:Y:S02]  /*a33c0*/  SHFL.DOWN P1, R251, R250, R249, R248 ;  /* 0x080000f9fafb7389 */ /* 0x00082400000200f8 */
[----:B01234-:R-:W-:Y:S05]  /*a33d0*/  ENDCOLLECTIVE ;  /* 0x000000000000791b */ /* 0x01ffea0003800000 */
.L_x_2055:
[----:B------:R-:W-:Y:S01]  /*a33e0*/  HFMA2 R249, -RZ, RZ, 0, 4.76837158203125e-07 ;  /* 0x00000008fff97431 */ /* 0x000fe200000001ff */
        /* <DEDUP_REMOVED lines=8> */
.L_x_2056:
        /* <DEDUP_REMOVED lines=9> */
.L_x_2057:
[----:B------:R-:W-:Y:S01]  /*a3500*/  @!P0 FMUL R5, R9, R26 ;  /* 0x0000001a09058220 */ /* 0x000fe20000400000 */
[----:B------:R-:W-:Y:S01]  /*a3510*/  HFMA2 R249, -RZ, RZ, 0, 1.1920928955078125e-07 ;  /* 0x00000002fff97431 */ /* 0x000fe200000001ff */
[----:B------:R-:W-:Y:S02]  /*a3520*/  MOV R16, R251 ;  /* 0x000000fb00107202 */ /* 0x000fe40000000f00 */
[----:B------:R-:W-:-:S03]  /*a3530*/  @!P0 ISETP.GE.AND P1, PT, R7, R6, PT ;  /* 0x000000060700820c */ /* 0x000fc60003f26270 */
[----:B------:R-:W-:Y:S01]  /*a3540*/  FADD R16, R13, R16 ;  /* 0x000000100d107221 */ /* 0x000fe20000000000 */
[----:B------:R-:W-:Y:S01]  /*a3550*/  @!P0 FSEL R5, R5, -1.00000000000000000000e+09, !P1 ;  /* 0xce6e6b2805058808 */ /* 0x000fe20004800000 */
[----:B------:R-:W-:Y:S01]  /*a3560*/  FADD R14, R14, R11 ;  /* 0x0000000b0e0e7221 */ /* 0x000fe20000000000 */
[----:B------:R-:W0:Y:S02]  /*a3570*/  @!P0 LDC R13, c[0x0][0x3a8] ;  /* 0x0000ea00ff0d8b82 */ /* 0x000e240000000800 */
[----:B------:R-:W-:-:S07]  /*a3580*/  MOV R250, R16 ;  /* 0x0000001000fa7202 */ /* 0x000fce0000000f00 */
[----:B0-----:R-:W-:Y:S05]  /*a3590*/  WARPSYNC.COLLECTIVE R247, `(.L_x_2058) ;  /* 0x00000000f7087348 */ /* 0x001fea0003c00000 */
[----:B------:R1:W2:Y:S02]  /*a35a0*/  SHFL.DOWN P1, R251, R250, R249, R248 ;  /* 0x080000f9fafb7389 */ /* 0x0002a400000200f8 */
[----:B012---:R-:W-:Y:S05]  /*a35b0*/  ENDCOLLECTIVE ;  /* 0x000000000000791b */ /* 0x007fea0003800000 */
.L_x_2058:
[----:B------:R-:W-:Y:S01]  /*a35c0*/  MOV R249, 0x1 ;  /* 0x0000000100f97802 */ /* 0x000fe20000000f00 */
[----:B------:R-:W-:-:S04]  /*a35d0*/  FADD R6, R16, R251 ;  /* 0x000000fb10067221 */ /* 0x000fc80000000000 */
[----:B------:R-:W-:-:S07]  /*a35e0*/  IMAD.MOV.U32 R250, RZ, RZ, R6 ;  /* 0x000000fffffa7224 */ /* 0x000fce00078e0006 */
[----:B------:R-:W-:Y:S05]  /*a35f0*/  WARPSYNC.COLLECTIVE R247, `(.L_x_2059) ;  /* 0x00000000f7087348 */ /* 0x000fea0003c00000 */
[----:B------:R0:W1:Y:S02]  /*a3600*/  SHFL.DOWN P1, R251, R250, R249, R248 ;  /* 0x080000f9fafb7389 */ /* 0x00006400000200f8 */
[----:B01----:R-:W-:Y:S05]  /*a3610*/  ENDCOLLECTIVE ;  /* 0x000000000000791b */ /* 0x003fea0003800000 */
.L_x_2059:
        /* <DEDUP_REMOVED lines=8> */
.L_x_2060:
        /* <DEDUP_REMOVED lines=11> */
.L_x_2061:
[----:B------:R-:W-:-:S05]  /*a3750*/  @!P0 LEA R12, R0, R3, 0x9 ;  /* 0x00000003000c8211 */ /* 0x000fca00078e48ff */
        /* <DEDUP_REMOVED lines=9> */
.L_x_2062:
[----:B------:R-:W-:Y:S01]  /*a37f0*/  @!P0 FMUL R2, R14, R17 ;  /* 0x000000110e028220 */ /* 0x000fe20000400000 */
[----:B------:R-:W-:Y:S02]  /*a3800*/  @!P0 ISETP.GE.AND P2, PT, R4, R7, PT ;  /* 0x000000070400820c */ /* 0x000fe40003f46270 */
[----:B------:R-:W-:Y:S02]  /*a3810*/  @!P0 LEA R7, R0, R3, 0x9 ;  /* 0x0000000300078211 */ /* 0x000fe400078e48ff */
[----:B------:R-:W-:-:S05]  /*a3820*/  @!P0 FSEL R2, R2, -1.00000000000000000000e+09, !P2 ;  /* 0xce6e6b2802028808 */ /* 0x000fca0005000000 */
[----:B------:R0:W-:Y:S04]  /*a3830*/  @!P0 STS [R7+0x43f4], R2 ;  /* 0x0043f40207008388 */ /* 0x0001e80000000800 */
[----:B------:R0:W1:Y:S01]  /*a3840*/  @!P0 LDS R5, [R3+0x81f8] ;  /* 0x0081f80003058984 */ /* 0x0000620000000800 */
[----:B------:R-:W-:Y:S02]  /*a3850*/  IMAD.MOV.U32 R11, RZ, RZ, R251 ;  /* 0x000000ffff0b7224 */ /* 0x000fe400078e00fb */
[----:B------:R-:W-:Y:S02]  /*a3860*/  HFMA2 R249, -RZ, RZ, 0, 1.1920928955078125e-07 ;  /* 0x00000002fff97431 */ /* 0x000fe400000001ff */
[----:B------:R-:W-:-:S05]  /*a3870*/  FADD R11, R8, R11 ;  /* 0x0000000b080b7221 */ /* 0x000fca0000000000 */
[----:B0-----:R-:W-:-:S07]  /*a3880*/  MOV R250, R11 ;  /* 0x0000000b00fa7202 */ /* 0x001fce0000000f00 */
[----:B-1----:R-:W-:Y:S05]  /*a3890*/  WARPSYNC.COLLECTIVE R247, `(.L_x_2063) ;  /* 0x00000000f7087348 */ /* 0x002fea0003c00000 */
[----:B------:R0:W2:Y:S02]  /*a38a0*/  SHFL.DOWN P1, R251, R250, R249, R248 ;  /* 0x080000f9fafb7389 */ /* 0x0000a400000200f8 */
[----:B012---:R-:W-:Y:S05]  /*a38b0*/  ENDCOLLECTIVE ;  /* 0x000000000000791b */ /* 0x007fea0003800000 */
.L_x_2063:
[----:B------:R-:W-:-:S04]  /*a38c0*/  FADD R4, R6, R9 ;  /* 0x0000000906047221 */ /* 0x000fc80000000000 */
[----:B------:R-:W-:Y:S01]  /*a38d0*/  @!P0 FMUL R4, R4, R13 ;  /* 0x0000000d04048220 */ /* 0x000fe20000400000 */
[----:B------:R-:W-:Y:S02]  /*a38e0*/  MOV R249, 0x1 ;  /* 0x0000000100f97802 */ /* 0x000fe40000000f00 */
[----:B------:R-:W-:Y:S01]  /*a38f0*/  @!P0 ISETP.GE.AND P1, PT, R10, R5, PT ;  /* 0x000000050a00820c */ /* 0x000fe20003f26270 */
[----:B------:R-:W-:-:S03]  /*a3900*/  FADD R5, R11, R251 ;  /* 0x000000fb0b057221 */ /* 0x000fc60000000000 */
[----:B------:R-:W-:Y:S01]  /*a3910*/  @!P0 FSEL R4, R4, -1.00000000000000000000e+09, !P1 ;  /* 0xce6e6b2804048808 */ /* 0x000fe20004800000 */
[----:B------:R-:W-:-:S04]  /*a3920*/  IMAD.MOV.U32 R250, RZ, RZ, R5 ;  /* 0x000000fffffa7224 */ /* 0x000fc800078e0005 */
[----:B------:R0:W-:Y:S04]  /*a3930*/  @!P0 STS [R7+0x43f8], R4 ;  /* 0x0043f80407008388 */ /* 0x0001e80000000800 */
[----:B0-----:R-:W-:Y:S05]  /*a3940*/  WARPSYNC.COLLECTIVE R247, `(.L_x_2064) ;  /* 0x00000000f7087348 */ /* 0x001fea0003c00000 */
[----:B------:R1:W2:Y:S02]  /*a3950*/  SHFL.DOWN P1, R251, R250, R249, R248 ;  /* 0x080000f9fafb7389 */ /* 0x0002a400000200f8 */
[----:B012---:R-:W-:Y:S05]  /*a3960*/  ENDCOLLECTIVE ;  /* 0x000000000000791b */ /* 0x007fea0003800000 */
.L_x_2064:
[----:B------:R-:W-:Y:S05]  /*a3970*/  BRA `(.L_x_2065) ;  /* 0xfffffaec00e47947 */ /* 0x000fea000383ffff */
        .weak           $__internal_0_$__cuda_sm3x_div_rn_noftz_f32_slowpath
        .type           $__internal_0_$__cuda_sm3x_div_rn_noftz_f32_slowpath,@function
        .size           $__internal_0_$__cuda_sm3x_div_rn_noftz_f32_slowpath,(.L_x_2078 - $__internal_0_$__cuda_sm3x_div_rn_noftz_f32_slowpath)
$__internal_0_$__cuda_sm3x_div_rn_noftz_f32_slowpath:
[--C-:B------:R-:W-:Y:S01]  /*a3980*/  SHF.R.U32.HI R7, RZ, 0x17, R3.reuse ;  /* 0x00000017ff077819 */ /* 0x100fe20000011603 */
[----:B------:R-:W-:Y:S01]  /*a3990*/  BSSY.RECONVERGENT B1, `(.L_x_2066) ;  /* 0x0000063000017945 */ /* 0x000fe20003800200 */
[----:B------:R-:W-:Y:S01]  /*a39a0*/  SHF.R.U32.HI R9, RZ, 0x17, R2 ;  /* 0x00000017ff097819 */ /* 0x000fe20000011602 */
[----:B------:R-:W-:Y:S01]  /*a39b0*/  IMAD.MOV.U32 R12, RZ, RZ, R3 ;  /* 0x000000ffff0c7224 */ /* 0x000fe200078e0003 */
[----:B------:R-:W-:Y:S02]  /*a39c0*/  LOP3.LUT R7, R7, 0xff, RZ, 0xc0, !PT ;  /* 0x000000ff07077812 */ /* 0x000fe400078ec0ff */
[----:B------:R-:W-:Y:S02]  /*a39d0*/  LOP3.LUT R9, R9, 0xff, RZ, 0xc0, !PT ;  /* 0x000000ff09097812 */ /* 0x000fe400078ec0ff */
[----:B------:R-:W-:Y:S02]  /*a39e0*/  IADD3 R10, PT, PT, R7, -0x1, RZ ;  /* 0xffffffff070a7810 */ /* 0x000fe40007ffe0ff */
[----:B------:R-:W-:-:S02]  /*a39f0*/  IADD3 R11, PT, PT, R9, -0x1, RZ ;  /* 0xffffffff090b7810 */ /* 0x000fc40007ffe0ff */
[----:B------:R-:W-:-:S04]  /*a3a00*/  ISETP.GT.U32.AND P0, PT, R10, 0xfd, PT ;  /* 0x000000fd0a00780c */ /* 0x000fc80003f04070 */
[----:B------:R-:W-:-:S13]  /*a3a10*/  ISETP.GT.U32.OR P0, PT, R11, 0xfd, P0 ;  /* 0x000000fd0b00780c */ /* 0x000fda0000704470 */
[----:B------:R-:W-:Y:S01]  /*a3a20*/  @!P0 MOV R6, RZ ;  /* 0x000000ff00068202 */ /* 0x000fe20000000f00 */
[----:B------:R-:W-:Y:S06]  /*a3a30*/  @!P0 BRA `(.L_x_2067) ;  /* 0x00000000005c8947 */ /* 0x000fec0003800000 */
[----:B------:R-:W-:Y:S02]  /*a3a40*/  FSETP.GTU.FTZ.AND P1, PT, |R2|, +INF , PT ;  /* 0x7f8000000200780b */ /* 0x000fe40003f3c200 */
[----:B------:R-:W-:-:S04]  /*a3a50*/  FSETP.GTU.FTZ.AND P0, PT, |R3|, +INF , PT ;  /* 0x7f8000000300780b */ /* 0x000fc80003f1c200 */
[----:B------:R-:W-:-:S13]  /*a3a60*/  PLOP3.LUT P0, PT, P1, P0, PT, 0xf8, 0x8f ;  /* 0x00000000008f781c */ /* 0x000fda0000f01f70 */
[----:B------:R-:W-:Y:S05]  /*a3a70*/  @P0 BRA `(.L_x_2068) ;  /* 0x00000004004c0947 */ /* 0x000fea0003800000 */
[----:B------:R-:W-:-:S13]  /*a3a80*/  LOP3.LUT P0, RZ, R12, 0x7fffffff, R2, 0xc8, !PT ;  /* 0x7fffffff0cff7812 */ /* 0x000fda000780c802 */
[----:B------:R-:W-:Y:S05]  /*a3a90*/  @!P0 BRA `(.L_x_2069) ;  /* 0x00000004003c8947 */ /* 0x000fea0003800000 */
[C---:B------:R-:W-:Y:S02]  /*a3aa0*/  FSETP.NEU.FTZ.AND P0, PT, |R2|.reuse, +INF , PT ;  /* 0x7f8000000200780b */ /* 0x040fe40003f1d200 */
[----:B------:R-:W-:Y:S02]  /*a3ab0*/  FSETP.NEU.FTZ.AND P3, PT, |R3|, +INF , PT ;  /* 0x7f8000000300780b */ /* 0x000fe40003f7d200 */
[----:B------:R-:W-:-:S11]  /*a3ac0*/  FSETP.NEU.FTZ.AND P4, PT, |R2|, +INF , PT ;  /* 0x7f8000000200780b */ /* 0x000fd60003f9d200 */
[----:B------:R-:W-:Y:S05]  /*a3ad0*/  @!P3 BRA !P0, `(.L_x_2069) ;  /* 0x00000004002cb947 */ /* 0x000fea0004000000 */
[----:B------:R-:W-:-:S04]  /*a3ae0*/  LOP3.LUT P0, RZ, R2, 0x7fffffff, RZ, 0xc0, !PT ;  /* 0x7fffffff02ff7812 */ /* 0x000fc8000780c0ff */
[----:B------:R-:W-:-:S13]  /*a3af0*/  PLOP3.LUT P3, PT, P3, P0, PT, 0x2f, 0xf2 ;  /* 0x0000000000f2781c */ /* 0x000fda0001f60577 */
[----:B------:R-:W-:Y:S05]  /*a3b00*/  @P3 BRA `(.L_x_2070) ;  /* 0x0000000400183947 */ /* 0x000fea0003800000 */
[----:B------:R-:W-:-:S04]  /*a3b10*/  LOP3.LUT P0, RZ, R12, 0x7fffffff, RZ, 0xc0, !PT ;  /* 0x7fffffff0cff7812 */ /* 0x000fc8000780c0ff */
[----:B------:R-:W-:-:S13]  /*a3b20*/  PLOP3.LUT P0, PT, P4, P0, PT, 0x2f, 0xf2 ;  /* 0x0000000000f2781c */ /* 0x000fda0002700577 */
[----:B------:R-:W-:Y:S05]  /*a3b30*/  @P0 BRA `(.L_x_2071) ;  /* 0x0000000400000947 */ /* 0x000fea0003800000 */
[----:B------:R-:W-:Y:S02]  /*a3b40*/  ISETP.GE.AND P0, PT, R11, RZ, PT ;  /* 0x000000ff0b00720c */ /* 0x000fe40003f06270 */
[----:B------:R-:W-:-:S11]  /*a3b50*/  ISETP.GE.AND P1, PT, R10, RZ, PT ;  /* 0x000000ff0a00720c */ /* 0x000fd60003f26270 */
[----:B------:R-:W-:Y:S01]  /*a3b60*/  @P0 MOV R6, RZ ;  /* 0x000000ff00060202 */ /* 0x000fe20000000f00 */
[----:B------:R-:W-:Y:S01]  /*a3b70*/  @!P0 FFMA R2, R2, 1.84467440737095516160e+19, RZ ;  /* 0x5f80000002028823 */ /* 0x000fe200000000ff */
[----:B------:R-:W-:Y:S01]  /*a3b80*/  @!P0 MOV R6, 0xffffffc0 ;  /* 0xffffffc000068802 */ /* 0x000fe20000000f00 */
[----:B------:R-:W-:-:S04]  /*a3b90*/  @!P1 FFMA R12, R3, 1.84467440737095516160e+19, RZ ;  /* 0x5f800000030c9823 */ /* 0x000fc800000000ff */
[----:B------:R-:W-:-:S07]  /*a3ba0*/  @!P1 VIADD R6, R6, 0x40 ;  /* 0x0000004006069836 */ /* 0x000fce0000000000 */
.L_x_2067:
[----:B------:R-:W-:Y:S01]  /*a3bb0*/  LEA R10, R7, 0xc0800000, 0x17 ;  /* 0xc0800000070a7811 */ /* 0x000fe200078eb8ff */
[----:B------:R-:W-:Y:S01]  /*a3bc0*/  BSSY.RECONVERGENT B2, `(.L_x_2072) ;  /* 0x0000036000027945 */ /* 0x000fe20003800200 */
[----:B------:R-:W-:Y:S02]  /*a3bd0*/  IADD3 R9, PT, PT, R9, -0x7f, RZ ;  /* 0xffffff8109097810 */ /* 0x000fe40007ffe0ff */
[----:B------:R-:W-:Y:S02]  /*a3be0*/  IADD3 R10, PT, PT, -R10, R12, RZ ;  /* 0x0000000c0a0a7210 */ /* 0x000fe40007ffe1ff */
[C---:B------:R-:W-:Y:S01]  /*a3bf0*/  IADD3 R7, PT, PT, R9.reuse, 0x7f, -R7 ;  /* 0x0000007f09077810 */ /* 0x040fe20007ffe807 */
[----:B------:R-:W-:Y:S01]  /*a3c00*/  IMAD R2, R9, -0x800000, R2 ;  /* 0xff80000009027824 */ /* 0x000fe200078e0202 */
[----:B------:R0:W1:Y:S02]  /*a3c10*/  MUFU.RCP R11, R10 ;  /* 0x0000000a000b7308 */ /* 0x0000640000001000 */
[----:B------:R-:W-:Y:S01]  /*a3c20*/  IADD3 R7, PT, PT, R7, R6, RZ ;  /* 0x0000000607077210 */ /* 0x000fe20007ffe0ff */
[----:B0-----:R-:W-:-:S04]  /*a3c30*/  FADD.FTZ R10, -R10, -RZ ;  /* 0x800000ff0a0a7221 */ /* 0x001fc80000010100 */
[----:B-1----:R-:W-:-:S04]  /*a3c40*/  FFMA R12, R11, R10, 1 ;  /* 0x3f8000000b0c7423 */ /* 0x002fc8000000000a */
[----:B------:R-:W-:-:S04]  /*a3c50*/  FFMA R12, R11, R12, R11 ;  /* 0x0000000c0b0c7223 */ /* 0x000fc8000000000b */
[----:B------:R-:W-:-:S04]  /*a3c60*/  FFMA R11, R2, R12, RZ ;  /* 0x0000000c020b7223 */ /* 0x000fc800000000ff */
[----:B------:R-:W-:-:S04]  /*a3c70*/  FFMA R13, R10, R11, R2 ;  /* 0x0000000b0a0d7223 */ /* 0x000fc80000000002 */
[----:B------:R-:W-:-:S04]  /*a3c80*/  FFMA R13, R12, R13, R11 ;  /* 0x0000000d0c0d7223 */ /* 0x000fc8000000000b */
[----:B------:R-:W-:-:S04]  /*a3c90*/  FFMA R10, R10, R13, R2 ;  /* 0x0000000d0a0a7223 */ /* 0x000fc80000000002 */
[----:B------:R-:W-:-:S05]  /*a3ca0*/  FFMA R2, R12, R10, R13 ;  /* 0x0000000a0c027223 */ /* 0x000fca000000000d */
[----:B------:R-:W-:-:S04]  /*a3cb0*/  SHF.R.U32.HI R9, RZ, 0x17, R2 ;  /* 0x00000017ff097819 */ /* 0x000fc80000011602 */
[----:B------:R-:W-:-:S05]  /*a3cc0*/  LOP3.LUT R6, R9, 0xff, RZ, 0xc0, !PT ;  /* 0x000000ff09067812 */ /* 0x000fca00078ec0ff */
[----:B------:R-:W-:-:S05]  /*a3cd0*/  IMAD.IADD R6, R6, 0x1, R7 ;  /* 0x0000000106067824 */ /* 0x000fca00078e0207 */
[----:B------:R-:W-:-:S04]  /*a3ce0*/  IADD3 R9, PT, PT, R6, -0x1, RZ ;  /* 0xffffffff06097810 */ /* 0x000fc80007ffe0ff */
[----:B------:R-:W-:-:S13]  /*a3cf0*/  ISETP.GE.U32.AND P0, PT, R9, 0xfe, PT ;  /* 0x000000fe0900780c */ /* 0x000fda0003f06070 */
[----:B------:R-:W-:Y:S05]  /*a3d00*/  @!P0 BRA `(.L_x_2073) ;  /* 0x0000000000808947 */ /* 0x000fea0003800000 */
[----:B------:R-:W-:-:S13]  /*a3d10*/  ISETP.GT.AND P0, PT, R6, 0xfe, PT ;  /* 0x000000fe0600780c */ /* 0x000fda0003f04270 */
[----:B------:R-:W-:Y:S05]  /*a3d20*/  @P0 BRA `(.L_x_2074) ;  /* 0x00000000006c0947 */ /* 0x000fea0003800000 */
[----:B------:R-:W-:-:S13]  /*a3d30*/  ISETP.GE.AND P0, PT, R6, 0x1, PT ;  /* 0x000000010600780c */ /* 0x000fda0003f06270 */
[----:B------:R-:W-:Y:S05]  /*a3d40*/  @P0 BRA `(.L_x_2075) ;  /* 0x0000000000740947 */ /* 0x000fea0003800000 */
[----:B------:R-:W-:Y:S02]  /*a3d50*/  ISETP.GE.AND P0, PT, R6, -0x18, PT ;  /* 0xffffffe80600780c */ /* 0x000fe40003f06270 */
[----:B------:R-:W-:-:S11]  /*a3d60*/  LOP3.LUT R2, R2, 0x80000000, RZ, 0xc0, !PT ;  /* 0x8000000002027812 */ /* 0x000fd600078ec0ff */
[----:B------:R-:W-:Y:S05]  /*a3d70*/  @!P0 BRA `(.L_x_2075) ;  /* 0x0000000000688947 */ /* 0x000fea0003800000 */
[-CC-:B------:R-:W-:Y:S01]  /*a3d80*/  FFMA.RZ R9, R12, R10.reuse, R13.reuse ;  /* 0x0000000a0c097223 */ /* 0x180fe2000000c00d */
[----:B------:R-:W-:Y:S01]  /*a3d90*/  IADD3 R11, PT, PT, R6, 0x20, RZ ;  /* 0x00000020060b7810 */ /* 0x000fe20007ffe0ff */
[-CC-:B------:R-:W-:Y:S01]  /*a3da0*/  FFMA.RP R7, R12, R10.reuse, R13.reuse ;  /* 0x0000000a0c077223 */ /* 0x180fe2000000800d */
[----:B------:R-:W-:Y:S01]  /*a3db0*/  ISETP.NE.AND P0, PT, R6, RZ, PT ;  /* 0x000000ff0600720c */ /* 0x000fe20003f05270 */
[----:B------:R-:W-:Y:S01]  /*a3dc0*/  FFMA.RM R10, R12, R10, R13 ;  /* 0x0000000a0c0a7223 */ /* 0x000fe2000000400d */
[----:B------:R-:W-:Y:S02]  /*a3dd0*/  LOP3.LUT R9, R9, 0x7fffff, RZ, 0xc0, !PT ;  /* 0x007fffff09097812 */ /* 0x000fe400078ec0ff */
[C---:B------:R-:W-:Y:S02]  /*a3de0*/  ISETP.NE.AND P1, PT, R6.reuse, RZ, PT ;  /* 0x000000ff0600720c */ /* 0x040fe40003f25270 */
[----:B------:R-:W-:Y:S02]  /*a3df0*/  LOP3.LUT R9, R9, 0x800000, RZ, 0xfc, !PT ;  /* 0x0080000009097812 */ /* 0x000fe400078efcff */
[----:B------:R-:W-:-:S02]  /*a3e00*/  IADD3 R6, PT, PT, -R6, RZ, RZ ;  /* 0x000000ff06067210 */ /* 0x000fc40007ffe1ff */
[----:B------:R-:W-:Y:S02]  /*a3e10*/  SHF.L.U32 R11, R9, R11, RZ ;  /* 0x0000000b090b7219 */ /* 0x000fe400000006ff */
[----:B------:R-:W-:Y:S02]  /*a3e20*/  SEL R6, R6, RZ, P0 ;  /* 0x000000ff06067207 */ /* 0x000fe40000000000 */
[----:B------:R-:W-:Y:S02]  /*a3e30*/  FSETP.NEU.FTZ.AND P3, PT, R7, R10, PT ;  /* 0x0000000a0700720b */ /* 0x000fe40003f7d000 */
[----:B------:R-:W-:Y:S02]  /*a3e40*/  ISETP.NE.AND P0, PT, R11, RZ, P1 ;  /* 0x000000ff0b00720c */ /* 0x000fe40000f05270 */
[----:B------:R-:W-:Y:S02]  /*a3e50*/  SHF.R.U32.HI R9, RZ, R6, R9 ;  /* 0x00000006ff097219 */ /* 0x000fe40000011609 */
[----:B------:R-:W-:-:S02]  /*a3e60*/  PLOP3.LUT P0, PT, P3, P0, PT, 0xf8, 0x8f ;  /* 0x00000000008f781c */ /* 0x000fc40001f01f70 */
[----:B------:R-:W-:Y:S02]  /*a3e70*/  SHF.R.U32.HI R6, RZ, 0x1, R9 ;  /* 0x00000001ff067819 */ /* 0x000fe40000011609 */
[----:B------:R-:W-:-:S04]  /*a3e80*/  SEL R7, RZ, 0x1, !P0 ;  /* 0x00000001ff077807 */ /* 0x000fc80004000000 */
[----:B------:R-:W-:-:S04]  /*a3e90*/  LOP3.LUT R7, R7, 0x1, R6, 0xf8, !PT ;  /* 0x0000000107077812 */ /* 0x000fc800078ef806 */
[----:B------:R-:W-:-:S05]  /*a3ea0*/  LOP3.LUT R7, R7, R9, RZ, 0xc0, !PT ;  /* 0x0000000907077212 */ /* 0x000fca00078ec0ff */
[----:B------:R-:W-:-:S05]  /*a3eb0*/  IMAD.IADD R7, R6, 0x1, R7 ;  /* 0x0000000106077824 */ /* 0x000fca00078e0207 */
[----:B------:R-:W-:Y:S01]  /*a3ec0*/  LOP3.LUT R2, R7, R2, RZ, 0xfc, !PT ;  /* 0x0000000207027212 */ /* 0x000fe200078efcff */
[----:B------:R-:W-:Y:S06]  /*a3ed0*/  BRA `(.L_x_2075) ;  /* 0x0000000000107947 */ /* 0x000fec0003800000 */
.L_x_2074:
[----:B------:R-:W-:-:S04]  /*a3ee0*/  LOP3.LUT R2, R2, 0x80000000, RZ, 0xc0, !PT ;  /* 0x8000000002027812 */ /* 0x000fc800078ec0ff */
[----:B------:R-:W-:Y:S01]  /*a3ef0*/  LOP3.LUT R2, R2, 0x7f800000, RZ, 0xfc, !PT ;  /* 0x7f80000002027812 */ /* 0x000fe200078efcff */
[----:B------:R-:W-:Y:S06]  /*a3f00*/  BRA `(.L_x_2075) ;  /* 0x0000000000047947 */ /* 0x000fec0003800000 */
.L_x_2073:
[----:B------:R-:W-:-:S07]  /*a3f10*/  LEA R2, R7, R2, 0x17 ;  /* 0x0000000207027211 */ /* 0x000fce00078eb8ff */
.L_x_2075:
[----:B------:R-:W-:Y:S05]  /*a3f20*/  BSYNC.RECONVERGENT B2 ;  /* 0x0000000000027941 */ /* 0x000fea0003800200 */
.L_x_2072:
[----:B------:R-:W-:Y:S05]  /*a3f30*/  BRA `(.L_x_2076) ;  /* 0x0000000000207947 */ /* 0x000fea0003800000 */
.L_x_2071:
[----:B------:R-:W-:-:S04]  /*a3f40*/  LOP3.LUT R2, R12, 0x80000000, R2, 0x48, !PT ;  /* 0x800000000c027812 */ /* 0x000fc800078e4802 */
[----:B------:R-:W-:Y:S01]  /*a3f50*/  LOP3.LUT R2, R2, 0x7f800000, RZ, 0xfc, !PT ;  /* 0x7f80000002027812 */ /* 0x000fe200078efcff */
[----:B------:R-:W-:Y:S06]  /*a3f60*/  BRA `(.L_x_2076) ;  /* 0x0000000000147947 */ /* 0x000fec0003800000 */
.L_x_2070:
[----:B------:R-:W-:Y:S01]  /*a3f70*/  LOP3.LUT R2, R12, 0x80000000, R2, 0x48, !PT ;  /* 0x800000000c027812 */ /* 0x000fe200078e4802 */
[----:B------:R-:W-:Y:S06]  /*a3f80*/  BRA `(.L_x_2076) ;  /* 0x00000000000c7947 */ /* 0x000fec0003800000 */
.L_x_2069:
[----:B------:R-:W0:Y:S01]  /*a3f90*/  MUFU.RSQ R2, -QNAN ;  /* 0xffc0000000027908 */ /* 0x000e220000001400 */
[----:B------:R-:W-:Y:S05]  /*a3fa0*/  BRA `(.L_x_2076) ;  /* 0x0000000000047947 */ /* 0x000fea0003800000 */
.L_x_2068:
[----:B------:R-:W-:-:S07]  /*a3fb0*/  FADD.FTZ R2, R2, R3 ;  /* 0x0000000302027221 */ /* 0x000fce0000010000 */
.L_x_2076:
[----:B------:R-:W-:Y:S05]  /*a3fc0*/  BSYNC.RECONVERGENT B1 ;  /* 0x0000000000017941 */ /* 0x000fea0003800200 */
.L_x_2066:
[----:B------:R-:W-:Y:S01]  /*a3fd0*/  HFMA2 R7, -RZ, RZ, 0, 0 ;  /* 0x00000000ff077431 */ /* 0x000fe200000001ff */
[----:B------:R-:W-:-:S04]  /*a3fe0*/  MOV R6, R5 ;  /* 0x0000000500067202 */ /* 0x000fc80000000f00 */
[----:B0-----:R-:W-:Y:S05]  /*a3ff0*/  RET.REL.NODEC R6 `(_Z17qk_sparse_forwardPK13__nv_bfloat16S1_S1_PKiS3_fPfS4_S4_lllllllllllllllliiii) ;  /* 0xfffff5c006007950 */ /* 0x001fea0003c3ffff */
.L_x_2077:
[----:B------:R-:W-:-:S00]  /*a4000*/  BRA `(.L_x_2077) ;  /* 0xfffffffc00fc7947 */ /* 0x000fc0000383ffff */
[----:B------:R-:W-:-:S00]  /*a4010*/  NOP ;  /* 0x0000000000007918 */ /* 0x000fc00000000000 */
        /* <DEDUP_REMOVED lines=14> */
.L_x_2078:


//--------------------- .nv.shared._Z17qk_sparse_forwardPK13__nv_bfloat16S1_S1_PKiS3_fPfS4_S4_lllllllllllllllliiii --------------------------
	.section	.nv.shared._Z17qk_sparse_forwardPK13__nv_bfloat16S1_S1_PKiS3_fPfS4_S4_lllllllllllllllliiii,"aw",@nobits
	.sectionflags	@""
	.align	16
	.zero		1024


//--------------------- .nv.shared.reserved.0     --------------------------
	.section	.nv.shared.reserved.0,"aw",@nobits
	.weak		__nv_reservedSMEM_offset_0_alias
	.size		__nv_reservedSMEM_offset_0_alias, 0, 64
	.other		__nv_reservedSMEM_offset_0_alias,@"STO_CUDA_RESERVED_SHARED STV_DEFAULT"
__nv_reservedSMEM_offset_0_alias:
	.zero		0
	.zero		64


//--------------------- .nv.constant0._Z17qk_sparse_forwardPK13__nv_bfloat16S1_S1_PKiS3_fPfS4_S4_lllllllllllllllliiii --------------------------
	.section	.nv.constant0._Z17qk_sparse_forwardPK13__nv_bfloat16S1_S1_PKiS3_fPfS4_S4_lllllllllllllllliiii,"a",@progbits
	.sectionflags	@""
	.align	4
.nv.constant0._Z17qk_sparse_forwardPK13__nv_bfloat16S1_S1_PKiS3_fPfS4_S4_lllllllllllllllliiii:
	.zero		1112


//--------------------- SYMBOLS --------------------------

	.type		.nv.reservedSmem.offset0,@object
	.size		.nv.reservedSmem.offset0,0x4
	.type		.nv.reservedSmem.cap,@object
	.size		.nv.reservedSmem.cap,0x4
